// Copyright (c) 2024, Jay Shah, Ganesh Bikshandi, Ying Zhang, Vijay Thakkar, Pradeep Ramani, Tri Dao.
// Splitting the different template instantiations to different files to speed up compilation.
// This file is auto-generated. See "generate_kernels.py"

#include "flash_fwd_launch_template.h"

#ifndef FLASHATTENTION_DISABLE_SM8x
#ifndef FLASHATTENTION_DISABLE_HDIM64
template void run_mha_fwd_<80, cutlass::bfloat16_t, 64, 64, true, true, true, true>(Flash_fwd_params &params, cudaStream_t stream);
template void run_mha_fwd_<86, cutlass::bfloat16_t, 64, 64, true, true, true, true>(Flash_fwd_params &params, cudaStream_t stream);
#endif
#endif


// ===== COMPILED SASS (sm_80) =====

	.target	sm_80

	.elftype	@"ET_EXEC"


//--------------------- .note.nv.tkinfo           --------------------------
	.section	.note.nv.tkinfo,"",@"SHT_NOTE"
	.sectionflags	@"SHF_NOTE_NV_TKINFO"
	.tkinfo
        /*0018*/ 	.word	0x00000002
        /*0030*/ 	.string	""
        /*0030*/ 	.string	"ptxas"
        /*0030*/ 	.string	"Cuda compilation tools, release 13.0, V13.0.88"
        /*0030*/ 	.string	"Build cuda_13.0.r13.0/compiler.36424714_0"
        /*0030*/ 	.string	"-arch sm_80 -m 64 "



//--------------------- .note.nv.cuinfo           --------------------------
	.section	.note.nv.cuinfo,"",@"SHT_NOTE"
	.sectionflags	@"SHF_NOTE_NV_CUINFO"
        /*0018*/ 	.short	0x0002
        /*001a*/ 	.short	0x0050
        /*001c*/ 	.short	0x0082
	.zero		2


//--------------------- .nv.info                  --------------------------
	.section	.nv.info,"",@"SHT_CUDA_INFO"
	.align	4


	//----- nvinfo : EIATTR_REGCOUNT
	.align		4
        /*0000*/ 	.byte	0x04, 0x2f
        /*0002*/ 	.short	(.L_12 - .L_11)
	.align		4
.L_11:
        /*0004*/ 	.word	index@(_ZN7cutlass13device_kernelIN5flash19enable_sm80_to_sm89INS1_16FlashAttnFwdSm80INS1_25CollectiveMainloopFwdSm80ILi4ELi1ELb0EN4cute5tupleIJNS5_1CILi128EEENS7_ILi80EEENS7_ILi64EEEEEELi64ENS_10bfloat16_tEfNS_4arch4Sm80ELb1ELb0ELb1ELb1ELb1ELb1ELb1ELb1EEENS1_21CollectiveEpilogueFwdINS6_IJS8_SA_S9_EEENS6_IJNS7_ILi1EEESI_SI_EEESC_SE_Li128ELb1ELb1ELb1ELb0EEENS1_36VarlenDynamicPersistentTileSchedulerILi128ELi80ELi128ELi128ELb1ELb1ELb0ELb1ELb1ELb1EEEEEEEEEvNT_6ParamsE)
        /*0008*/ 	.word	0x000000ff


	//----- nvinfo : EIATTR_FRAME_SIZE
	.align		4
.L_12:
        /*000c*/ 	.byte	0x04, 0x11
        /*000e*/ 	.short	(.L_14 - .L_13)
	.align		4
.L_13:
        /*0010*/ 	.word	index@($__internal_25_$__cuda_sm70_votesync_ballot)
        /*0014*/ 	.word	0x00000000


	//----- nvinfo : EIATTR_FRAME_SIZE
	.align		4
.L_14:
        /*0018*/ 	.byte	0x04, 0x11
        /*001a*/ 	.short	(.L_16 - .L_15)
	.align		4
.L_15:
        /*001c*/ 	.word	index@($__internal_24_$__cuda_sm70_shflsync_up_p)
        /*0020*/ 	.word	0x00000000


	//----- nvinfo : EIATTR_FRAME_SIZE
	.align		4
.L_16:
        /*0024*/ 	.byte	0x04, 0x11
        /*0026*/ 	.short	(.L_18 - .L_17)
	.align		4
.L_17:
        /*0028*/ 	.word	index@($__internal_23_$__cuda_sm70_shflsync_idx_p)
        /*002c*/ 	.word	0x00000000


	//----- nvinfo : EIATTR_FRAME_SIZE
	.align		4
.L_18:
        /*0030*/ 	.byte	0x04, 0x11
        /*0032*/ 	.short	(.L_20 - .L_19)
	.align		4
.L_19:
        /*0034*/ 	.word	index@($__internal_22_$__cuda_sm70_shflsync_bfly_p)
        /*0038*/ 	.word	0x00000000


	//----- nvinfo : EIATTR_FRAME_SIZE
	.align		4
.L_20:
        /*003c*/ 	.byte	0x04, 0x11
        /*003e*/ 	.short	(.L_22 - .L_21)
	.align		4
.L_21:
        /*0040*/ 	.word	index@(_ZN7cutlass13device_kernelIN5flash19enable_sm80_to_sm89INS1_16FlashAttnFwdSm80INS1_25CollectiveMainloopFwdSm80ILi4ELi1ELb0EN4cute5tupleIJNS5_1CILi128EEENS7_ILi80EEENS7_ILi64EEEEEELi64ENS_10bfloat16_tEfNS_4arch4Sm80ELb1ELb0ELb1ELb1ELb1ELb1ELb1ELb1EEENS1_21CollectiveEpilogueFwdINS6_IJS8_SA_S9_EEENS6_IJNS7_ILi1EEESI_SI_EEESC_SE_Li128ELb1ELb1ELb1ELb0EEENS1_36VarlenDynamicPersistentTileSchedulerILi128ELi80ELi128ELi128ELb1ELb1ELb0ELb1ELb1ELb1EEEEEEEEEvNT_6ParamsE)
        /*0044*/ 	.word	0x00000100


	//----- nvinfo : EIATTR_REGCOUNT
	.align		4
.L_22:
        /*0048*/ 	.byte	0x04, 0x2f
        /*004a*/ 	.short	(.L_24 - .L_23)
	.align		4
.L_23:
        /*004c*/ 	.word	index@(_ZN7cutlass13device_kernelIN5flash19enable_sm80_to_sm89INS1_16FlashAttnFwdSm80INS1_25CollectiveMainloopFwdSm80ILi4ELi1ELb0EN4cute5tupleIJNS5_1CILi128EEENS7_ILi80EEENS7_ILi64EEEEEELi64ENS_10bfloat16_tEfNS_4arch4Sm80ELb1ELb0ELb1ELb1ELb1ELb0ELb1ELb1EEENS1_21CollectiveEpilogueFwdINS6_IJS8_SA_S9_EEENS6_IJNS7_ILi1EEESI_SI_EEESC_SE_Li128ELb1ELb1ELb1ELb0EEENS1_36VarlenDynamicPersistentTileSchedulerILi128ELi80ELi128ELi128ELb1ELb1ELb0ELb1ELb1ELb1EEEEEEEEEvNT_6ParamsE)
        /*0050*/ 	.word	0x000000ff


	//----- nvinfo : EIATTR_FRAME_SIZE
	.align		4
.L_24:
        /*0054*/ 	.byte	0x04, 0x11
        /*0056*/ 	.short	(.L_26 - .L_25)
	.align		4
.L_25:
        /*0058*/ 	.word	index@($__internal_21_$__cuda_sm70_votesync_ballot)
        /*005c*/ 	.word	0x00000000


	//----- nvinfo : EIATTR_FRAME_SIZE
	.align		4
.L_26:
        /*0060*/ 	.byte	0x04, 0x11
        /*0062*/ 	.short	(.L_28 - .L_27)
	.align		4
.L_27:
        /*0064*/ 	.word	index@($__internal_20_$__cuda_sm70_shflsync_up_p)
        /*0068*/ 	.word	0x00000000


	//----- nvinfo : EIATTR_FRAME_SIZE
	.align		4
.L_28:
        /*006c*/ 	.byte	0x04, 0x11
        /*006e*/ 	.short	(.L_30 - .L_29)
	.align		4
.L_29:
        /*0070*/ 	.word	index@($__internal_19_$__cuda_sm70_shflsync_idx_p)
        /*0074*/ 	.word	0x00000000


	//----- nvinfo : EIATTR_FRAME_SIZE
	.align		4
.L_30:
        /*0078*/ 	.byte	0x04, 0x11
        /*007a*/ 	.short	(.L_32 - .L_31)
	.align		4
.L_31:
        /*007c*/ 	.word	index@($__internal_18_$__cuda_sm70_shflsync_bfly_p)
        /*0080*/ 	.word	0x00000000


	//----- nvinfo : EIATTR_FRAME_SIZE
	.align		4
.L_32:
        /*0084*/ 	.byte	0x04, 0x11
        /*0086*/ 	.short	(.L_34 - .L_33)
	.align		4
.L_33:
        /*0088*/ 	.word	index@(_ZN7cutlass13device_kernelIN5flash19enable_sm80_to_sm89INS1_16FlashAttnFwdSm80INS1_25CollectiveMainloopFwdSm80ILi4ELi1ELb0EN4cute5tupleIJNS5_1CILi128EEENS7_ILi80EEENS7_ILi64EEEEEELi64ENS_10bfloat16_tEfNS_4arch4Sm80ELb1ELb0ELb1ELb1ELb1ELb0ELb1ELb1EEENS1_21CollectiveEpilogueFwdINS6_IJS8_SA_S9_EEENS6_IJNS7_ILi1EEESI_SI_EEESC_SE_Li128ELb1ELb1ELb1ELb0EEENS1_36VarlenDynamicPersistentTileSchedulerILi128ELi80ELi128ELi128ELb1ELb1ELb0ELb1ELb1ELb1EEEEEEEEEvNT_6ParamsE)
        /*008c*/ 	.word	0x000000d8


	//----- nvinfo : EIATTR_REGCOUNT
	.align		4
.L_34:
        /*0090*/ 	.byte	0x04, 0x2f
        /*0092*/ 	.short	(.L_36 - .L_35)
	.align		4
.L_35:
        /*0094*/ 	.word	index@(_ZN7cutlass13device_kernelIN5flash19enable_sm80_to_sm89INS1_16FlashAttnFwdSm80INS1_25CollectiveMainloopFwdSm80ILi4ELi1ELb0EN4cute5tupleIJNS5_1CILi128EEENS7_ILi112EEENS7_ILi64EEEEEELi64ENS_10bfloat16_tEfNS_4arch4Sm80ELb1ELb0ELb1ELb0ELb1ELb0ELb1ELb1EEENS1_21CollectiveEpilogueFwdINS6_IJS8_SA_S9_EEENS6_IJNS7_ILi1EEESI_SI_EEESC_SE_Li128ELb0ELb1ELb1ELb0EEENS1_30DynamicPersistentTileSchedulerILi128ELi128ELb1ELb1ELb0EEEEEEEEEvNT_6ParamsE)
        /*0098*/ 	.word	0x000000ff


	//----- nvinfo : EIATTR_FRAME_SIZE
	.align		4
.L_36:
        /*009c*/ 	.byte	0x04, 0x11
        /*009e*/ 	.short	(.L_38 - .L_37)
	.align		4
.L_37:
        /*00a0*/ 	.word	index@($__internal_17_$__cuda_sm70_shflsync_idx_p)
        /*00a4*/ 	.word	0x00000000


	//----- nvinfo : EIATTR_FRAME_SIZE
	.align		4
.L_38:
        /*00a8*/ 	.byte	0x04, 0x11
        /*00aa*/ 	.short	(.L_40 - .L_39)
	.align		4
.L_39:
        /*00ac*/ 	.word	index@($__internal_16_$__cuda_sm70_shflsync_bfly_p)
        /*00b0*/ 	.word	0x00000000


	//----- nvinfo : EIATTR_FRAME_SIZE
	.align		4
.L_40:
        /*00b4*/ 	.byte	0x04, 0x11
        /*00b6*/ 	.short	(.L_42 - .L_41)
	.align		4
.L_41:
        /*00b8*/ 	.word	index@(_ZN7cutlass13device_kernelIN5flash19enable_sm80_to_sm89INS1_16FlashAttnFwdSm80INS1_25CollectiveMainloopFwdSm80ILi4ELi1ELb0EN4cute5tupleIJNS5_1CILi128EEENS7_ILi112EEENS7_ILi64EEEEEELi64ENS_10bfloat16_tEfNS_4arch4Sm80ELb1ELb0ELb1ELb0ELb1ELb0ELb1ELb1EEENS1_21CollectiveEpilogueFwdINS6_IJS8_SA_S9_EEENS6_IJNS7_ILi1EEESI_SI_EEESC_SE_Li128ELb0ELb1ELb1ELb0EEENS1_30DynamicPersistentTileSchedulerILi128ELi128ELb1ELb1ELb0EEEEEEEEEvNT_6ParamsE)
        /*00bc*/ 	.word	0x00000068


	//----- nvinfo : EIATTR_REGCOUNT
	.align		4
.L_42:
        /*00c0*/ 	.byte	0x04, 0x2f
        /*00c2*/ 	.short	(.L_44 - .L_43)
	.align		4
.L_43:
        /*00c4*/ 	.word	index@(_ZN7cutlass13device_kernelIN5flash19enable_sm80_to_sm89INS1_16FlashAttnFwdSm80INS1_25CollectiveMainloopFwdSm80ILi4ELi1ELb0EN4cute5tupleIJNS5_1CILi128EEENS7_ILi80EEENS7_ILi64EEEEEELi64ENS_10bfloat16_tEfNS_4arch4Sm80ELb0ELb1ELb1ELb1ELb1ELb1ELb1ELb1EEENS1_21CollectiveEpilogueFwdINS6_IJS8_SA_S9_EEENS6_IJNS7_ILi1EEESI_SI_EEESC_SE_Li128ELb1ELb1ELb1ELb0EEENS1_36VarlenDynamicPersistentTileSchedulerILi128ELi80ELi128ELi128ELb1ELb1ELb0ELb1ELb0ELb1EEEEEEEEEvNT_6ParamsE)
        /*00c8*/ 	.word	0x000000ff


	//----- nvinfo : EIATTR_FRAME_SIZE
	.align		4
.L_44:
        /*00cc*/ 	.byte	0x04, 0x11
        /*00ce*/ 	.short	(.L_46 - .L_45)
	.align		4
.L_45:
        /*00d0*/ 	.word	index@($__internal_15_$__cuda_sm70_votesync_ballot)
        /*00d4*/ 	.word	0x00000000


	//----- nvinfo : EIATTR_FRAME_SIZE
	.align		4
.L_46:
        /*00d8*/ 	.byte	0x04, 0x11
        /*00da*/ 	.short	(.L_48 - .L_47)
	.align		4
.L_47:
        /*00dc*/ 	.word	index@($__internal_14_$__cuda_sm70_shflsync_up_p)
        /*00e0*/ 	.word	0x00000000


	//----- nvinfo : EIATTR_FRAME_SIZE
	.align		4
.L_48:
        /*00e4*/ 	.byte	0x04, 0x11
        /*00e6*/ 	.short	(.L_50 - .L_49)
	.align		4
.L_49:
        /*00e8*/ 	.word	index@($__internal_13_$__cuda_sm70_shflsync_idx_p)
        /*00ec*/ 	.word	0x00000000


	//----- nvinfo : EIATTR_FRAME_SIZE
	.align		4
.L_50:
        /*00f0*/ 	.byte	0x04, 0x11
        /*00f2*/ 	.short	(.L_52 - .L_51)
	.align		4
.L_51:
        /*00f4*/ 	.word	index@($__internal_12_$__cuda_sm70_shflsync_bfly_p)
        /*00f8*/ 	.word	0x00000000


	//----- nvinfo : EIATTR_FRAME_SIZE
	.align		4
.L_52:
        /*00fc*/ 	.byte	0x04, 0x11
        /*00fe*/ 	.short	(.L_54 - .L_53)
	.align		4
.L_53:
        /*0100*/ 	.word	index@(_ZN7cutlass13device_kernelIN5flash19enable_sm80_to_sm89INS1_16FlashAttnFwdSm80INS1_25CollectiveMainloopFwdSm80ILi4ELi1ELb0EN4cute5tupleIJNS5_1CILi128EEENS7_ILi80EEENS7_ILi64EEEEEELi64ENS_10bfloat16_tEfNS_4arch4Sm80ELb0ELb1ELb1ELb1ELb1ELb1ELb1ELb1EEENS1_21CollectiveEpilogueFwdINS6_IJS8_SA_S9_EEENS6_IJNS7_ILi1EEESI_SI_EEESC_SE_Li128ELb1ELb1ELb1ELb0EEENS1_36VarlenDynamicPersistentTileSchedulerILi128ELi80ELi128ELi128ELb1ELb1ELb0ELb1ELb0ELb1EEEEEEEEEvNT_6ParamsE)
        /*0104*/ 	.word	0x000000b0


	//----- nvinfo : EIATTR_REGCOUNT
	.align		4
.L_54:
        /*0108*/ 	.byte	0x04, 0x2f
        /*010a*/ 	.short	(.L_56 - .L_55)
	.align		4
.L_55:
        /*010c*/ 	.word	index@(_ZN7cutlass13device_kernelIN5flash19enable_sm80_to_sm89INS1_16FlashAttnFwdSm80INS1_25CollectiveMainloopFwdSm80ILi4ELi1ELb0EN4cute5tupleIJNS5_1CILi128EEENS7_ILi80EEENS7_ILi64EEEEEELi64ENS_10bfloat16_tEfNS_4arch4Sm80ELb0ELb1ELb1ELb1ELb1ELb0ELb1ELb1EEENS1_21CollectiveEpilogueFwdINS6_IJS8_SA_S9_EEENS6_IJNS7_ILi1EEESI_SI_EEESC_SE_Li128ELb1ELb1ELb1ELb0EEENS1_36VarlenDynamicPersistentTileSchedulerILi128ELi80ELi128ELi128ELb1ELb1ELb0ELb1ELb0ELb1EEEEEEEEEvNT_6ParamsE)
        /*0110*/ 	.word	0x000000ff


	//----- nvinfo : EIATTR_FRAME_SIZE
	.align		4
.L_56:
        /*0114*/ 	.byte	0x04, 0x11
        /*0116*/ 	.short	(.L_58 - .L_57)
	.align		4
.L_57:
        /*0118*/ 	.word	index@($__internal_11_$__cuda_sm70_votesync_ballot)
        /*011c*/ 	.word	0x00000000


	//----- nvinfo : EIATTR_FRAME_SIZE
	.align		4
.L_58:
        /*0120*/ 	.byte	0x04, 0x11
        /*0122*/ 	.short	(.L_60 - .L_59)
	.align		4
.L_59:
        /*0124*/ 	.word	index@($__internal_10_$__cuda_sm70_shflsync_up_p)
        /*0128*/ 	.word	0x00000000


	//----- nvinfo : EIATTR_FRAME_SIZE
	.align		4
.L_60:
        /*012c*/ 	.byte	0x04, 0x11
        /*012e*/ 	.short	(.L_62 - .L_61)
	.align		4
.L_61:
        /*0130*/ 	.word	index@($__internal_9_$__cuda_sm70_shflsync_idx_p)
        /*0134*/ 	.word	0x00000000


	//----- nvinfo : EIATTR_FRAME_SIZE
	.align		4
.L_62:
        /*0138*/ 	.byte	0x04, 0x11
        /*013a*/ 	.short	(.L_64 - .L_63)
	.align		4
.L_63:
        /*013c*/ 	.word	index@($__internal_8_$__cuda_sm70_shflsync_bfly_p)
        /*0140*/ 	.word	0x00000000


	//----- nvinfo : EIATTR_FRAME_SIZE
	.align		4
.L_64:
        /*0144*/ 	.byte	0x04, 0x11
        /*0146*/ 	.short	(.L_66 - .L_65)
	.align		4
.L_65:
        /*0148*/ 	.word	index@(_ZN7cutlass13device_kernelIN5flash19enable_sm80_to_sm89INS1_16FlashAttnFwdSm80INS1_25CollectiveMainloopFwdSm80ILi4ELi1ELb0EN4cute5tupleIJNS5_1CILi128EEENS7_ILi80EEENS7_ILi64EEEEEELi64ENS_10bfloat16_tEfNS_4arch4Sm80ELb0ELb1ELb1ELb1ELb1ELb0ELb1ELb1EEENS1_21CollectiveEpilogueFwdINS6_IJS8_SA_S9_EEENS6_IJNS7_ILi1EEESI_SI_EEESC_SE_Li128ELb1ELb1ELb1ELb0EEENS1_36VarlenDynamicPersistentTileSchedulerILi128ELi80ELi128ELi128ELb1ELb1ELb0ELb1ELb0ELb1EEEEEEEEEvNT_6ParamsE)
        /*014c*/ 	.word	0x000000d0


	//----- nvinfo : EIATTR_REGCOUNT
	.align		4
.L_66:
        /*0150*/ 	.byte	0x04, 0x2f
        /*0152*/ 	.short	(.L_68 - .L_67)
	.align		4
.L_67:
        /*0154*/ 	.word	index@(_ZN7cutlass13device_kernelIN5flash19enable_sm80_to_sm89INS1_16FlashAttnFwdSm80INS1_25CollectiveMainloopFwdSm80ILi4ELi1ELb0EN4cute5tupleIJNS5_1CILi128EEENS7_ILi96EEENS7_ILi64EEEEEELi64ENS_10bfloat16_tEfNS_4arch4Sm80ELb0ELb1ELb1ELb0ELb1ELb0ELb1ELb1EEENS1_21CollectiveEpilogueFwdINS6_IJS8_SA_S9_EEENS6_IJNS7_ILi1EEESI_SI_EEESC_SE_Li128ELb0ELb1ELb1ELb0EEENS1_19SingleTileSchedulerILb0ELb1ELb1ELi128EEEEEEEEEvNT_6ParamsE)
        /*0158*/ 	.word	0x000000ff


	//----- nvinfo : EIATTR_FRAME_SIZE
	.align		4
.L_68:
        /*015c*/ 	.byte	0x04, 0x11
        /*015e*/ 	.short	(.L_70 - .L_69)
	.align		4
.L_69:
        /*0160*/ 	.word	index@(_ZN7cutlass13device_kernelIN5flash19enable_sm80_to_sm89INS1_16FlashAttnFwdSm80INS1_25CollectiveMainloopFwdSm80ILi4ELi1ELb0EN4cute5tupleIJNS5_1CILi128EEENS7_ILi96EEENS7_ILi64EEEEEELi64ENS_10bfloat16_tEfNS_4arch4Sm80ELb0ELb1ELb1ELb0ELb1ELb0ELb1ELb1EEENS1_21CollectiveEpilogueFwdINS6_IJS8_SA_S9_EEENS6_IJNS7_ILi1EEESI_SI_EEESC_SE_Li128ELb0ELb1ELb1ELb0EEENS1_19SingleTileSchedulerILb0ELb1ELb1ELi128EEEEEEEEEvNT_6ParamsE)
        /*0164*/ 	.word	0x00000050


	//----- nvinfo : EIATTR_REGCOUNT
	.align		4
.L_70:
        /*0168*/ 	.byte	0x04, 0x2f
        /*016a*/ 	.short	(.L_72 - .L_71)
	.align		4
.L_71:
        /*016c*/ 	.word	index@(_ZN7cutlass13device_kernelIN5flash19enable_sm80_to_sm89INS1_16FlashAttnFwdSm80INS1_25CollectiveMainloopFwdSm80ILi4ELi1ELb0EN4cute5tupleIJNS5_1CILi128EEENS7_ILi80EEENS7_ILi64EEEEEELi64ENS_10bfloat16_tEfNS_4arch4Sm80ELb0ELb0ELb1ELb1ELb1ELb1ELb1ELb1EEENS1_21CollectiveEpilogueFwdINS6_IJS8_SA_S9_EEENS6_IJNS7_ILi1EEESI_SI_EEESC_SE_Li128ELb1ELb1ELb1ELb0EEENS1_36VarlenDynamicPersistentTileSchedulerILi128ELi80ELi128ELi128ELb1ELb1ELb0ELb0ELb1ELb1EEEEEEEEEvNT_6ParamsE)
        /*0170*/ 	.word	0x000000ff


	//----- nvinfo : EIATTR_FRAME_SIZE
	.align		4
.L_72:
        /*0174*/ 	.byte	0x04, 0x11
        /*0176*/ 	.short	(.L_74 - .L_73)
	.align		4
.L_73:
        /*0178*/ 	.word	index@($__internal_7_$__cuda_sm70_votesync_ballot)
        /*017c*/ 	.word	0x00000000


	//----- nvinfo : EIATTR_FRAME_SIZE
	.align		4
.L_74:
        /*0180*/ 	.byte	0x04, 0x11
        /*0182*/ 	.short	(.L_76 - .L_75)
	.align		4
.L_75:
        /*0184*/ 	.word	index@($__internal_6_$__cuda_sm70_shflsync_up_p)
        /*0188*/ 	.word	0x00000000


	//----- nvinfo : EIATTR_FRAME_SIZE
	.align		4
.L_76:
        /*018c*/ 	.byte	0x04, 0x11
        /*018e*/ 	.short	(.L_78 - .L_77)
	.align		4
.L_77:
        /*0190*/ 	.word	index@($__internal_5_$__cuda_sm70_shflsync_idx_p)
        /*0194*/ 	.word	0x00000000


	//----- nvinfo : EIATTR_FRAME_SIZE
	.align		4
.L_78:
        /*0198*/ 	.byte	0x04, 0x11
        /*019a*/ 	.short	(.L_80 - .L_79)
	.align		4
.L_79:
        /*019c*/ 	.word	index@($__internal_4_$__cuda_sm70_shflsync_bfly_p)
        /*01a0*/ 	.word	0x00000000


	//----- nvinfo : EIATTR_FRAME_SIZE
	.align		4
.L_80:
        /*01a4*/ 	.byte	0x04, 0x11
        /*01a6*/ 	.short	(.L_82 - .L_81)
	.align		4
.L_81:
        /*01a8*/ 	.word	index@(_ZN7cutlass13device_kernelIN5flash19enable_sm80_to_sm89INS1_16FlashAttnFwdSm80INS1_25CollectiveMainloopFwdSm80ILi4ELi1ELb0EN4cute5tupleIJNS5_1CILi128EEENS7_ILi80EEENS7_ILi64EEEEEELi64ENS_10bfloat16_tEfNS_4arch4Sm80ELb0ELb0ELb1ELb1ELb1ELb1ELb1ELb1EEENS1_21CollectiveEpilogueFwdINS6_IJS8_SA_S9_EEENS6_IJNS7_ILi1EEESI_SI_EEESC_SE_Li128ELb1ELb1ELb1ELb0EEENS1_36VarlenDynamicPersistentTileSchedulerILi128ELi80ELi128ELi128ELb1ELb1ELb0ELb0ELb1ELb1EEEEEEEEEvNT_6ParamsE)
        /*01ac*/ 	.word	0x000000f0


	//----- nvinfo : EIATTR_REGCOUNT
	.align		4
.L_82:
        /*01b0*/ 	.byte	0x04, 0x2f
        /*01b2*/ 	.short	(.L_84 - .L_83)
	.align		4
.L_83:
        /*01b4*/ 	.word	index@(_ZN7cutlass13device_kernelIN5flash19enable_sm80_to_sm89INS1_16FlashAttnFwdSm80INS1_25CollectiveMainloopFwdSm80ILi4ELi1ELb0EN4cute5tupleIJNS5_1CILi128EEENS7_ILi80EEENS7_ILi64EEEEEELi64ENS_10bfloat16_tEfNS_4arch4Sm80ELb0ELb0ELb1ELb1ELb1ELb0ELb1ELb1EEENS1_21CollectiveEpilogueFwdINS6_IJS8_SA_S9_EEENS6_IJNS7_ILi1EEESI_SI_EEESC_SE_Li128ELb1ELb1ELb1ELb0EEENS1_36VarlenDynamicPersistentTileSchedulerILi128ELi80ELi128ELi128ELb1ELb1ELb0ELb0ELb1ELb1EEEEEEEEEvNT_6ParamsE)
        /*01b8*/ 	.word	0x000000ff


	//----- nvinfo : EIATTR_FRAME_SIZE
	.align		4
.L_84:
        /*01bc*/ 	.byte	0x04, 0x11
        /*01be*/ 	.short	(.L_86 - .L_85)
	.align		4
.L_85:
        /*01c0*/ 	.word	index@($__internal_3_$__cuda_sm70_votesync_ballot)
        /*01c4*/ 	.word	0x00000000


	//----- nvinfo : EIATTR_FRAME_SIZE
	.align		4
.L_86:
        /*01c8*/ 	.byte	0x04, 0x11
        /*01ca*/ 	.short	(.L_88 - .L_87)
	.align		4
.L_87:
        /*01cc*/ 	.word	index@($__internal_2_$__cuda_sm70_shflsync_up_p)
        /*01d0*/ 	.word	0x00000000


	//----- nvinfo : EIATTR_FRAME_SIZE
	.align		4
.L_88:
        /*01d4*/ 	.byte	0x04, 0x11
        /*01d6*/ 	.short	(.L_90 - .L_89)
	.align		4
.L_89:
        /*01d8*/ 	.word	index@($__internal_1_$__cuda_sm70_shflsync_idx_p)
        /*01dc*/ 	.word	0x00000000


	//----- nvinfo : EIATTR_FRAME_SIZE
	.align		4
.L_90:
        /*01e0*/ 	.byte	0x04, 0x11
        /*01e2*/ 	.short	(.L_92 - .L_91)
	.align		4
.L_91:
        /*01e4*/ 	.word	index@($__internal_0_$__cuda_sm70_shflsync_bfly_p)
        /*01e8*/ 	.word	0x00000000


	//----- nvinfo : EIATTR_FRAME_SIZE
	.align		4
.L_92:
        /*01ec*/ 	.byte	0x04, 0x11
        /*01ee*/ 	.short	(.L_94 - .L_93)
	.align		4
.L_93:
        /*01f0*/ 	.word	index@(_ZN7cutlass13device_kernelIN5flash19enable_sm80_to_sm89INS1_16FlashAttnFwdSm80INS1_25CollectiveMainloopFwdSm80ILi4ELi1ELb0EN4cute5tupleIJNS5_1CILi128EEENS7_ILi80EEENS7_ILi64EEEEEELi64ENS_10bfloat16_tEfNS_4arch4Sm80ELb0ELb0ELb1ELb1ELb1ELb0ELb1ELb1EEENS1_21CollectiveEpilogueFwdINS6_IJS8_SA_S9_EEENS6_IJNS7_ILi1EEESI_SI_EEESC_SE_Li128ELb1ELb1ELb1ELb0EEENS1_36VarlenDynamicPersistentTileSchedulerILi128ELi80ELi128ELi128ELb1ELb1ELb0ELb0ELb1ELb1EEEEEEEEEvNT_6ParamsE)
        /*01f4*/ 	.word	0x000000d0


	//----- nvinfo : EIATTR_REGCOUNT
	.align		4
.L_94:
        /*01f8*/ 	.byte	0x04, 0x2f
        /*01fa*/ 	.short	(.L_96 - .L_95)
	.align		4
.L_95:
        /*01fc*/ 	.word	index@(_ZN7cutlass13device_kernelIN5flash19enable_sm80_to_sm89INS1_16FlashAttnFwdSm80INS1_25CollectiveMainloopFwdSm80ILi4ELi1ELb0EN4cute5tupleIJNS5_1CILi128EEENS7_ILi112EEENS7_ILi64EEEEEELi64ENS_10bfloat16_tEfNS_4arch4Sm80ELb0ELb0ELb1ELb0ELb1ELb0ELb1ELb1EEENS1_21CollectiveEpilogueFwdINS6_IJS8_SA_S9_EEENS6_IJNS7_ILi1EEESI_SI_EEESC_SE_Li128ELb0ELb1ELb1ELb0EEENS1_19SingleTileSchedulerILb0ELb1ELb1ELi128EEEEEEEEEvNT_6ParamsE)
        /*0200*/ 	.word	0x000000ff


	//----- nvinfo : EIATTR_FRAME_SIZE
	.align		4
.L_96:
        /*0204*/ 	.byte	0x04, 0x11
        /*0206*/ 	.short	(.L_98 - .L_97)
	.align		4
.L_97:
        /*0208*/ 	.word	index@(_ZN7cutlass13device_kernelIN5flash19enable_sm80_to_sm89INS1_16FlashAttnFwdSm80INS1_25CollectiveMainloopFwdSm80ILi4ELi1ELb0EN4cute5tupleIJNS5_1CILi128EEENS7_ILi112EEENS7_ILi64EEEEEELi64ENS_10bfloat16_tEfNS_4arch4Sm80ELb0ELb0ELb1ELb0ELb1ELb0ELb1ELb1EEENS1_21CollectiveEpilogueFwdINS6_IJS8_SA_S9_EEENS6_IJNS7_ILi1EEESI_SI_EEESC_SE_Li128ELb0ELb1ELb1ELb0EEENS1_19SingleTileSchedulerILb0ELb1ELb1ELi128EEEEEEEEEvNT_6ParamsE)
        /*020c*/ 	.word	0x00000048


	//----- nvinfo : EIATTR_MIN_STACK_SIZE
	.align		4
.L_98:
        /*0210*/ 	.byte	0x04, 0x12
        /*0212*/ 	.short	(.L_100 - .L_99)
	.align		4
.L_99:
        /*0214*/ 	.word	index@(_ZN7cutlass13device_kernelIN5flash19enable_sm80_to_sm89INS1_16FlashAttnFwdSm80INS1_25CollectiveMainloopFwdSm80ILi4ELi1ELb0EN4cute5tupleIJNS5_1CILi128EEENS7_ILi112EEENS7_ILi64EEEEEELi64ENS_10bfloat16_tEfNS_4arch4Sm80ELb0ELb0ELb1ELb0ELb1ELb0ELb1ELb1EEENS1_21CollectiveEpilogueFwdINS6_IJS8_SA_S9_EEENS6_IJNS7_ILi1EEESI_SI_EEESC_SE_Li128ELb0ELb1ELb1ELb0EEENS1_19SingleTileSchedulerILb0ELb1ELb1ELi128EEEEEEEEEvNT_6ParamsE)
        /*0218*/ 	.word	0x00000048


	//----- nvinfo : EIATTR_MIN_STACK_SIZE
	.align		4
.L_100:
        /*021c*/ 	.byte	0x04, 0x12
        /*021e*/ 	.short	(.L_102 - .L_101)
	.align		4
.L_101:
        /*0220*/ 	.word	index@(_ZN7cutlass13device_kernelIN5flash19enable_sm80_to_sm89INS1_16FlashAttnFwdSm80INS1_25CollectiveMainloopFwdSm80ILi4ELi1ELb0EN4cute5tupleIJNS5_1CILi128EEENS7_ILi80EEENS7_ILi64EEEEEELi64ENS_10bfloat16_tEfNS_4arch4Sm80ELb0ELb0ELb1ELb1ELb1ELb0ELb1ELb1EEENS1_21CollectiveEpilogueFwdINS6_IJS8_SA_S9_EEENS6_IJNS7_ILi1EEESI_SI_EEESC_SE_Li128ELb1ELb1ELb1ELb0EEENS1_36VarlenDynamicPersistentTileSchedulerILi128ELi80ELi128ELi128ELb1ELb1ELb0ELb0ELb1ELb1EEEEEEEEEvNT_6ParamsE)
        /*0224*/ 	.word	0x000000d0


	//----- nvinfo : EIATTR_MIN_STACK_SIZE
	.align		4
.L_102:
        /*0228*/ 	.byte	0x04, 0x12
        /*022a*/ 	.short	(.L_104 - .L_103)
	.align		4
.L_103:
        /*022c*/ 	.word	index@(_ZN7cutlass13device_kernelIN5flash19enable_sm80_to_sm89INS1_16FlashAttnFwdSm80INS1_25CollectiveMainloopFwdSm80ILi4ELi1ELb0EN4cute5tupleIJNS5_1CILi128EEENS7_ILi80EEENS7_ILi64EEEEEELi64ENS_10bfloat16_tEfNS_4arch4Sm80ELb0ELb0ELb1ELb1ELb1ELb1ELb1ELb1EEENS1_21CollectiveEpilogueFwdINS6_IJS8_SA_S9_EEENS6_IJNS7_ILi1EEESI_SI_EEESC_SE_Li128ELb1ELb1ELb1ELb0EEENS1_36VarlenDynamicPersistentTileSchedulerILi128ELi80ELi128ELi128ELb1ELb1ELb0ELb0ELb1ELb1EEEEEEEEEvNT_6ParamsE)
        /*0230*/ 	.word	0x000000f0


	//----- nvinfo : EIATTR_MIN_STACK_SIZE
	.align		4
.L_104:
        /*0234*/ 	.byte	0x04, 0x12
        /*0236*/ 	.short	(.L_106 - .L_105)
	.align		4
.L_105:
        /*0238*/ 	.word	index@(_ZN7cutlass13device_kernelIN5flash19enable_sm80_to_sm89INS1_16FlashAttnFwdSm80INS1_25CollectiveMainloopFwdSm80ILi4ELi1ELb0EN4cute5tupleIJNS5_1CILi128EEENS7_ILi96EEENS7_ILi64EEEEEELi64ENS_10bfloat16_tEfNS_4arch4Sm80ELb0ELb1ELb1ELb0ELb1ELb0ELb1ELb1EEENS1_21CollectiveEpilogueFwdINS6_IJS8_SA_S9_EEENS6_IJNS7_ILi1EEESI_SI_EEESC_SE_Li128ELb0ELb1ELb1ELb0EEENS1_19SingleTileSchedulerILb0ELb1ELb1ELi128EEEEEEEEEvNT_6ParamsE)
        /*023c*/ 	.word	0x00000050


	//----- nvinfo : EIATTR_MIN_STACK_SIZE
	.align		4
.L_106:
        /*0240*/ 	.byte	0x04, 0x12
        /*0242*/ 	.short	(.L_108 - .L_107)
	.align		4
.L_107:
        /*0244*/ 	.word	index@(_ZN7cutlass13device_kernelIN5flash19enable_sm80_to_sm89INS1_16FlashAttnFwdSm80INS1_25CollectiveMainloopFwdSm80ILi4ELi1ELb0EN4cute5tupleIJNS5_1CILi128EEENS7_ILi80EEENS7_ILi64EEEEEELi64ENS_10bfloat16_tEfNS_4arch4Sm80ELb0ELb1ELb1ELb1ELb1ELb0ELb1ELb1EEENS1_21CollectiveEpilogueFwdINS6_IJS8_SA_S9_EEENS6_IJNS7_ILi1EEESI_SI_EEESC_SE_Li128ELb1ELb1ELb1ELb0EEENS1_36VarlenDynamicPersistentTileSchedulerILi128ELi80ELi128ELi128ELb1ELb1ELb0ELb1ELb0ELb1EEEEEEEEEvNT_6ParamsE)
        /*0248*/ 	.word	0x000000d0


	//----- nvinfo : EIATTR_MIN_STACK_SIZE
	.align		4
.L_108:
        /*024c*/ 	.byte	0x04, 0x12
        /*024e*/ 	.short	(.L_110 - .L_109)
	.align		4
.L_109:
        /*0250*/ 	.word	index@(_ZN7cutlass13device_kernelIN5flash19enable_sm80_to_sm89INS1_16FlashAttnFwdSm80INS1_25CollectiveMainloopFwdSm80ILi4ELi1ELb0EN4cute5tupleIJNS5_1CILi128EEENS7_ILi80EEENS7_ILi64EEEEEELi64ENS_10bfloat16_tEfNS_4arch4Sm80ELb0ELb1ELb1ELb1ELb1ELb1ELb1ELb1EEENS1_21CollectiveEpilogueFwdINS6_IJS8_SA_S9_EEENS6_IJNS7_ILi1EEESI_SI_EEESC_SE_Li128ELb1ELb1ELb1ELb0EEENS1_36VarlenDynamicPersistentTileSchedulerILi128ELi80ELi128ELi128ELb1ELb1ELb0ELb1ELb0ELb1EEEEEEEEEvNT_6ParamsE)
        /*0254*/ 	.word	0x000000b0


	//----- nvinfo : EIATTR_MIN_STACK_SIZE
	.align		4
.L_110:
        /*0258*/ 	.byte	0x04, 0x12
        /*025a*/ 	.short	(.L_112 - .L_111)
	.align		4
.L_111:
        /*025c*/ 	.word	index@(_ZN7cutlass13device_kernelIN5flash19enable_sm80_to_sm89INS1_16FlashAttnFwdSm80INS1_25CollectiveMainloopFwdSm80ILi4ELi1ELb0EN4cute5tupleIJNS5_1CILi128EEENS7_ILi112EEENS7_ILi64EEEEEELi64ENS_10bfloat16_tEfNS_4arch4Sm80ELb1ELb0ELb1ELb0ELb1ELb0ELb1ELb1EEENS1_21CollectiveEpilogueFwdINS6_IJS8_SA_S9_EEENS6_IJNS7_ILi1EEESI_SI_EEESC_SE_Li128ELb0ELb1ELb1ELb0EEENS1_30DynamicPersistentTileSchedulerILi128ELi128ELb1ELb1ELb0EEEEEEEEEvNT_6ParamsE)
        /*0260*/ 	.word	0x00000068


	//----- nvinfo : EIATTR_MIN_STACK_SIZE
	.align		4
.L_112:
        /*0264*/ 	.byte	0x04, 0x12
        /*0266*/ 	.short	(.L_114 - .L_113)
	.align		4
.L_113:
        /*0268*/ 	.word	index@(_ZN7cutlass13device_kernelIN5flash19enable_sm80_to_sm89INS1_16FlashAttnFwdSm80INS1_25CollectiveMainloopFwdSm80ILi4ELi1ELb0EN4cute5tupleIJNS5_1CILi128EEENS7_ILi80EEENS7_ILi64EEEEEELi64ENS_10bfloat16_tEfNS_4arch4Sm80ELb1ELb0ELb1ELb1ELb1ELb0ELb1ELb1EEENS1_21CollectiveEpilogueFwdINS6_IJS8_SA_S9_EEENS6_IJNS7_ILi1EEESI_SI_EEESC_SE_Li128ELb1ELb1ELb1ELb0EEENS1_36VarlenDynamicPersistentTileSchedulerILi128ELi80ELi128ELi128ELb1ELb1ELb0ELb1ELb1ELb1EEEEEEEEEvNT_6ParamsE)
        /*026c*/ 	.word	0x000000d8


	//----- nvinfo : EIATTR_MIN_STACK_SIZE
	.align		4
.L_114:
        /*0270*/ 	.byte	0x04, 0x12
        /*0272*/ 	.short	(.L_116 - .L_115)
	.align		4
.L_115:
        /*0274*/ 	.word	index@(_ZN7cutlass13device_kernelIN5flash19enable_sm80_to_sm89INS1_16FlashAttnFwdSm80INS1_25CollectiveMainloopFwdSm80ILi4ELi1ELb0EN4cute5tupleIJNS5_1CILi128EEENS7_ILi80EEENS7_ILi64EEEEEELi64ENS_10bfloat16_tEfNS_4arch4Sm80ELb1ELb0ELb1ELb1ELb1ELb1ELb1ELb1EEENS1_21CollectiveEpilogueFwdINS6_IJS8_SA_S9_EEENS6_IJNS7_ILi1EEESI_SI_EEESC_SE_Li128ELb1ELb1ELb1ELb0EEENS1_36VarlenDynamicPersistentTileSchedulerILi128ELi80ELi128ELi128ELb1ELb1ELb0ELb1ELb1ELb1EEEEEEEEEvNT_6ParamsE)
        /*0278*/ 	.word	0x00000100
.L_116:


//--------------------- .nv.info._ZN7cutlass13device_kernelIN5flash19enable_sm80_to_sm89INS1_16FlashAttnFwdSm80INS1_25CollectiveMainloopFwdSm80ILi4ELi1ELb0EN4cute5tupleIJNS5_1CILi128EEENS7_ILi112EEENS7_ILi64EEEEEELi64ENS_10bfloat16_tEfNS_4arch4Sm80ELb0ELb0ELb1ELb0ELb1ELb0ELb1ELb1EEENS1_21CollectiveEpilogueFwdINS6_IJS8_SA_S9_EEENS6_IJNS7_ILi1EEESI_SI_EEESC_SE_Li128ELb0ELb1ELb1ELb0EEENS1_19SingleTileSchedulerILb0ELb1ELb1ELi128EEEEEEEEEvNT_6ParamsE --------------------------
	.section	.nv.info._ZN7cutlass13device_kernelIN5flash19enable_sm80_to_sm89INS1_16FlashAttnFwdSm80INS1_25CollectiveMainloopFwdSm80ILi4ELi1ELb0EN4cute5tupleIJNS5_1CILi128EEENS7_ILi112EEENS7_ILi64EEEEEELi64ENS_10bfloat16_tEfNS_4arch4Sm80ELb0ELb0ELb1ELb0ELb1ELb0ELb1ELb1EEENS1_21CollectiveEpilogueFwdINS6_IJS8_SA_S9_EEENS6_IJNS7_ILi1EEESI_SI_EEESC_SE_Li128ELb0ELb1ELb1ELb0EEENS1_19SingleTileSchedulerILb0ELb1ELb1ELi128EEEEEEEEEvNT_6ParamsE,"",@"SHT_CUDA_INFO"
	.sectionflags	@""
	.align	4


	//----- nvinfo : EIATTR_CUDA_API_VERSION
	.align		4
        /*0000*/ 	.byte	0x04, 0x37
        /*0002*/ 	.short	(.L_118 - .L_117)
.L_117:
        /*0004*/ 	.word	0x00000082


	//----- nvinfo : EIATTR_SW2861232_WAR
	.align		4
.L_118:
        /*0008*/ 	.byte	0x01, 0x35
	.zero		2


	//----- nvinfo : EIATTR_PARAM_CBANK
	.align		4
        /*000c*/ 	.byte	0x04, 0x0a
        /*000e*/ 	.short	(.L_120 - .L_119)
	.align		4
.L_119:
        /*0010*/ 	.word	index@(.nv.constant0._ZN7cutlass13device_kernelIN5flash19enable_sm80_to_sm89INS1_16FlashAttnFwdSm80INS1_25CollectiveMainloopFwdSm80ILi4ELi1ELb0EN4cute5tupleIJNS5_1CILi128EEENS7_ILi112EEENS7_ILi64EEEEEELi64ENS_10bfloat16_tEfNS_4arch4Sm80ELb0ELb0ELb1ELb0ELb1ELb0ELb1ELb1EEENS1_21CollectiveEpilogueFwdINS6_IJS8_SA_S9_EEENS6_IJNS7_ILi1EEESI_SI_EEESC_SE_Li128ELb0ELb1ELb1ELb0EEENS1_19SingleTileSchedulerILb0ELb1ELb1ELi128EEEEEEEEEvNT_6ParamsE)
        /*0014*/ 	.short	0x0160
        /*0016*/ 	.short	0x0418


	//----- nvinfo : EIATTR_CBANK_PARAM_SIZE
	.align		4
.L_120:
        /*0018*/ 	.byte	0x03, 0x19
        /*001a*/ 	.short	0x0418


	//----- nvinfo : EIATTR_KPARAM_INFO
	.align		4
        /*001c*/ 	.byte	0x04, 0x17
        /*001e*/ 	.short	(.L_122 - .L_121)
.L_121:
        /*0020*/ 	.word	0x00000000
        /*0024*/ 	.short	0x0000
        /*0026*/ 	.short	0x0000
        /*0028*/ 	.byte	0x00, 0xf0, 0x61, 0x10


	//----- nvinfo : EIATTR_MAXREG_COUNT
	.align		4
.L_122:
        /*002c*/ 	.byte	0x03, 0x1b
        /*002e*/ 	.short	0x00ff


	//----- nvinfo : EIATTR_NUM_BARRIERS
	.align		4
        /*0030*/ 	.byte	0x02, 0x4c
        /*0032*/ 	.byte	0x02
	.zero		1


	//----- nvinfo : EIATTR_ANNOTATIONS
	.align		4
        /*0034*/ 	.byte	0x04, 0x55
        /*0036*/ 	.short	(.L_124 - .L_123)


	//   ....[0]....
.L_123:
        /*0038*/ 	.word	0x00000001
        /*003c*/ 	.byte	0xe0, 0x0a, 0x00, 0x00, 0x01, 0x00, 0x00, 0x00, 0x00, 0x14, 0x00, 0x00, 0x01, 0x00, 0x00, 0x00
        /* <DEDUP_REMOVED lines=21> */
        /*019c*/ 	.byte	0xd0, 0xce, 0x00, 0x00, 0x01, 0x00, 0x00, 0x00, 0xe0, 0xce, 0x00, 0x00


	//----- nvinfo : EIATTR_MERCURY_ISA_VERSION
	.align		4
.L_124:
        /*01a8*/ 	.byte	0x03, 0x5f
        /*01aa*/ 	.short	0x0000


	//----- nvinfo : EIATTR_COOP_GROUP_MASK_REGIDS
	.align		4
        /*01ac*/ 	.byte	0x04, 0x29
        /*01ae*/ 	.short	(.L_126 - .L_125)


	//   ....[0]....
.L_125:
        /*01b0*/ 	.word	0xffffffff


	//   ....[1]....
        /*01b4*/ 	.word	0xffffffff


	//   ....[2]....
        /*01b8*/ 	.word	0xffffffff


	//   ....[3]....
        /*01bc*/ 	.word	0xffffffff


	//   ....[4]....
        /*01c0*/ 	.word	0xffffffff


	//   ....[5]....
        /*01c4*/ 	.word	0xffffffff


	//   ....[6]....
        /*01c8*/ 	.word	0xffffffff


	//   ....[7]....
        /*01cc*/ 	.word	0xffffffff


	//   ....[8]....
        /*01d0*/ 	.word	0xffffffff


	//   ....[9]....
        /*01d4*/ 	.word	0xffffffff


	//   ....[10]....
        /*01d8*/ 	.word	0xffffffff


	//   ....[11]....
        /*01dc*/ 	.word	0xffffffff


	//   ....[12]....
        /*01e0*/ 	.word	0xffffffff


	//   ....[13]....
        /*01e4*/ 	.word	0xffffffff


	//   ....[14]....
        /*01e8*/ 	.word	0xffffffff


	//   ....[15]....
        /*01ec*/ 	.word	0xffffffff


	//   ....[16]....
        /*01f0*/ 	.word	0xffffffff


	//   ....[17]....
        /*01f4*/ 	.word	0xffffffff


	//   ....[18]....
        /*01f8*/ 	.word	0xffffffff


	//   ....[19]....
        /*01fc*/ 	.word	0xffffffff


	//   ....[20]....
        /*0200*/ 	.word	0xffffffff


	//   ....[21]....
        /*0204*/ 	.word	0xffffffff


	//   ....[22]....
        /*0208*/ 	.word	0xffffffff


	//   ....[23]....
        /*020c*/ 	.word	0xffffffff


	//   ....[24]....
        /*0210*/ 	.word	0xffffffff


	//   ....[25]....
        /*0214*/ 	.word	0xffffffff


	//   ....[26]....
        /*0218*/ 	.word	0xffffffff


	//   ....[27]....
        /*021c*/ 	.word	0xffffffff


	//   ....[28]....
        /*0220*/ 	.word	0xffffffff


	//   ....[29]....
        /*0224*/ 	.word	0xffffffff


	//   ....[30]....
        /*0228*/ 	.word	0xffffffff


	//   ....[31]....
        /*022c*/ 	.word	0xffffffff


	//   ....[32]....
        /*0230*/ 	.word	0xffffffff


	//   ....[33]....
        /*0234*/ 	.word	0xffffffff


	//   ....[34]....
        /*0238*/ 	.word	0xffffffff


	//   ....[35]....
        /*023c*/ 	.word	0xffffffff


	//   ....[36]....
        /*0240*/ 	.word	0xffffffff


	//   ....[37]....
        /*0244*/ 	.word	0xffffffff


	//   ....[38]....
        /*0248*/ 	.word	0xffffffff


	//   ....[39]....
        /*024c*/ 	.word	0xffffffff


	//   ....[40]....
        /*0250*/ 	.word	0xffffffff


	//   ....[41]....
        /*0254*/ 	.word	0xffffffff


	//   ....[42]....
        /*0258*/ 	.word	0xffffffff


	//   ....[43]....
        /*025c*/ 	.word	0xffffffff


	//   ....[44]....
        /*0260*/ 	.word	0xffffffff


	//   ....[45]....
        /*0264*/ 	.word	0xffffffff


	//   ....[46]....
        /*0268*/ 	.word	0xffffffff


	//   ....[47]....
        /*026c*/ 	.word	0xffffffff


	//   ....[48]....
        /*0270*/ 	.word	0xffffffff


	//   ....[49]....
        /*0274*/ 	.word	0xffffffff


	//   ....[50]....
        /*0278*/ 	.word	0xffffffff


	//   ....[51]....
        /*027c*/ 	.word	0xffffffff


	//   ....[52]....
        /*0280*/ 	.word	0xffffffff


	//   ....[53]....
        /*0284*/ 	.word	0xffffffff


	//   ....[54]....
        /*0288*/ 	.word	0xffffffff


	//   ....[55]....
        /*028c*/ 	.word	0xffffffff


	//   ....[56]....
        /*0290*/ 	.word	0xffffffff


	//   ....[57]....
        /*0294*/ 	.word	0xffffffff


	//   ....[58]....
        /*0298*/ 	.word	0xffffffff


	//   ....[59]....
        /*029c*/ 	.word	0xffffffff


	//   ....[60]....
        /*02a0*/ 	.word	0xffffffff


	//   ....[61]....
        /*02a4*/ 	.word	0xffffffff


	//   ....[62]....
        /*02a8*/ 	.word	0xffffffff


	//   ....[63]....
        /*02ac*/ 	.word	0xffffffff


	//   ....[64]....
        /*02b0*/ 	.word	0xffffffff


	//   ....[65]....
        /*02b4*/ 	.word	0xffffffff


	//   ....[66]....
        /*02b8*/ 	.word	0xffffffff


	//   ....[67]....
        /*02bc*/ 	.word	0xffffffff


	//   ....[68]....
        /*02c0*/ 	.word	0xffffffff


	//   ....[69]....
        /*02c4*/ 	.word	0xffffffff


	//   ....[70]....
        /*02c8*/ 	.word	0xffffffff


	//   ....[71]....
        /*02cc*/ 	.word	0xffffffff


	//   ....[72]....
        /*02d0*/ 	.word	0xffffffff


	//   ....[73]....
        /*02d4*/ 	.word	0xffffffff


	//   ....[74]....
        /*02d8*/ 	.word	0xffffffff


	//   ....[75]....
        /*02dc*/ 	.word	0xffffffff


	//   ....[76]....
        /*02e0*/ 	.word	0xffffffff


	//   ....[77]....
        /*02e4*/ 	.word	0xffffffff


	//   ....[78]....
        /*02e8*/ 	.word	0xffffffff


	//   ....[79]....
        /*02ec*/ 	.word	0xffffffff


	//   ....[80]....
        /*02f0*/ 	.word	0xffffffff


	//   ....[81]....
        /*02f4*/ 	.word	0xffffffff


	//   ....[82]....
        /*02f8*/ 	.word	0xffffffff


	//   ....[83]....
        /*02fc*/ 	.word	0xffffffff


	//   ....[84]....
        /*0300*/ 	.word	0xffffffff


	//   ....[85]....
        /*0304*/ 	.word	0xffffffff


	//   ....[86]....
        /*0308*/ 	.word	0xffffffff


	//   ....[87]....
        /*030c*/ 	.word	0xffffffff


	//   ....[88]....
        /*0310*/ 	.word	0xffffffff


	//   ....[89]....
        /*0314*/ 	.word	0xffffffff


	//   ....[90]....
        /*0318*/ 	.word	0xffffffff


	//   ....[91]....
        /*031c*/ 	.word	0xffffffff


	//   ....[92]....
        /*0320*/ 	.word	0xffffffff


	//   ....[93]....
        /*0324*/ 	.word	0xffffffff


	//   ....[94]....
        /*0328*/ 	.word	0xffffffff


	//   ....[95]....
        /*032c*/ 	.word	0xffffffff


	//   ....[96]....
        /*0330*/ 	.word	0xffffffff


	//   ....[97]....
        /*0334*/ 	.word	0xffffffff


	//   ....[98]....
        /*0338*/ 	.word	0xffffffff


	//   ....[99]....
        /*033c*/ 	.word	0xffffffff


	//   ....[100]....
        /*0340*/ 	.word	0xffffffff


	//   ....[101]....
        /*0344*/ 	.word	0xffffffff


	//   ....[102]....
        /*0348*/ 	.word	0xffffffff


	//   ....[103]....
        /*034c*/ 	.word	0xffffffff


	//   ....[104]....
        /*0350*/ 	.word	0xffffffff


	//   ....[105]....
        /*0354*/ 	.word	0xffffffff


	//   ....[106]....
        /*0358*/ 	.word	0xffffffff


	//   ....[107]....
        /*035c*/ 	.word	0xffffffff


	//   ....[108]....
        /*0360*/ 	.word	0xffffffff


	//   ....[109]....
        /*0364*/ 	.word	0xffffffff


	//   ....[110]....
        /*0368*/ 	.word	0xffffffff


	//   ....[111]....
        /*036c*/ 	.word	0xffffffff


	//   ....[112]....
        /*0370*/ 	.word	0xffffffff


	//   ....[113]....
        /*0374*/ 	.word	0xffffffff


	//   ....[114]....
        /*0378*/ 	.word	0xffffffff


	//   ....[115]....
        /*037c*/ 	.word	0xffffffff


	//   ....[116]....
        /*0380*/ 	.word	0xffffffff


	//   ....[117]....
        /*0384*/ 	.word	0xffffffff


	//   ....[118]....
        /*0388*/ 	.word	0xffffffff


	//   ....[119]....
        /*038c*/ 	.word	0xffffffff


	//   ....[120]....
        /*0390*/ 	.word	0xffffffff


	//   ....[121]....
        /*0394*/ 	.word	0xffffffff


	//   ....[122]....
        /*0398*/ 	.word	0xffffffff


	//   ....[123]....
        /*039c*/ 	.word	0xffffffff


	//   ....[124]....
        /*03a0*/ 	.word	0xffffffff


	//   ....[125]....
        /*03a4*/ 	.word	0xffffffff


	//   ....[126]....
        /*03a8*/ 	.word	0xffffffff


	//----- nvinfo : EIATTR_COOP_GROUP_INSTR_OFFSETS
	.align		4
.L_126:
        /*03ac*/ 	.byte	0x04, 0x28
        /*03ae*/ 	.short	(.L_128 - .L_127)


	//   ....[0]....
.L_127:
        /*03b0*/ 	.word	0x00000060


	//   ....[1]....
        /*03b4*/ 	.word	0x00000c60


	//   ....[2]....
        /*03b8*/ 	.word	0x00000d90


	//   ....[3]....
        /*03bc*/ 	.word	0x00000e20


	//   ....[4]....
        /*03c0*/ 	.word	0x00000e50


	//   ....[5]....
        /*03c4*/ 	.word	0x00000ee0


	//   ....[6]....
        /*03c8*/ 	.word	0x00000f10


	//   ....[7]....
        /*03cc*/ 	.word	0x00000fa0


	//   ....[8]....
        /*03d0*/ 	.word	0x00000fd0


	//   ....[9]....
        /*03d4*/ 	.word	0x00001060


	//   ....[10]....
        /*03d8*/ 	.word	0x00001090


	//   ....[11]....
        /*03dc*/ 	.word	0x00001120


	//   ....[12]....
        /*03e0*/ 	.word	0x00001150


	//   ....[13]....
        /*03e4*/ 	.word	0x000011e0


	//   ....[14]....
        /*03e8*/ 	.word	0x00001210


	//   ....[15]....
        /*03ec*/ 	.word	0x00001290


	//   ....[16]....
        /*03f0*/ 	.word	0x000012d0


	//   ....[17]....
        /*03f4*/ 	.word	0x00001820


	//   ....[18]....
        /*03f8*/ 	.word	0x00001840


	//   ....[19]....
        /*03fc*/ 	.word	0x00001860


	//   ....[20]....
        /*0400*/ 	.word	0x00001880


	//   ....[21]....
        /*0404*/ 	.word	0x00001890


	//   ....[22]....
        /*0408*/ 	.word	0x000018a0


	//   ....[23]....
        /*040c*/ 	.word	0x000018b0


	//   ....[24]....
        /*0410*/ 	.word	0x000018d0


	//   ....[25]....
        /*0414*/ 	.word	0x00001970


	//   ....[26]....
        /*0418*/ 	.word	0x000019b0


	//   ....[27]....
        /*041c*/ 	.word	0x000019c0


	//   ....[28]....
        /*0420*/ 	.word	0x000019d0


	//   ....[29]....
        /*0424*/ 	.word	0x000019f0


	//   ....[30]....
        /*0428*/ 	.word	0x00001a10


	//   ....[31]....
        /*042c*/ 	.word	0x00001bd0


	//   ....[32]....
        /*0430*/ 	.word	0x00001c00


	//   ....[33]....
        /*0434*/ 	.word	0x00001c30


	//   ....[34]....
        /*0438*/ 	.word	0x00001c60


	//   ....[35]....
        /*043c*/ 	.word	0x00001c90


	//   ....[36]....
        /*0440*/ 	.word	0x00001d10


	//   ....[37]....
        /*0444*/ 	.word	0x00001d40


	//   ....[38]....
        /*0448*/ 	.word	0x00001d70


	//   ....[39]....
        /*044c*/ 	.word	0x00001da0


	//   ....[40]....
        /*0450*/ 	.word	0x00001dd0


	//   ....[41]....
        /*0454*/ 	.word	0x00001e60


	//   ....[42]....
        /*0458*/ 	.word	0x00001e90


	//   ....[43]....
        /*045c*/ 	.word	0x00001eb0


	//   ....[44]....
        /*0460*/ 	.word	0x00001f10


	//   ....[45]....
        /*0464*/ 	.word	0x00003b10


	//   ....[46]....
        /*0468*/ 	.word	0x00003b30


	//   ....[47]....
        /*046c*/ 	.word	0x00003b40


	//   ....[48]....
        /*0470*/ 	.word	0x00003b50


	//   ....[49]....
        /*0474*/ 	.word	0x00003b60


	//   ....[50]....
        /*0478*/ 	.word	0x00003b70


	//   ....[51]....
        /*047c*/ 	.word	0x00003b80


	//   ....[52]....
        /*0480*/ 	.word	0x00003ba0


	//   ....[53]....
        /*0484*/ 	.word	0x00003bb0


	//   ....[54]....
        /*0488*/ 	.word	0x00003bd0


	//   ....[55]....
        /*048c*/ 	.word	0x00003bf0


	//   ....[56]....
        /*0490*/ 	.word	0x00003c20


	//   ....[57]....
        /*0494*/ 	.word	0x00003c40


	//   ....[58]....
        /*0498*/ 	.word	0x00003c60


	//   ....[59]....
        /*049c*/ 	.word	0x00004bd0


	//   ....[60]....
        /*04a0*/ 	.word	0x00004c00


	//   ....[61]....
        /*04a4*/ 	.word	0x00004d40


	//   ....[62]....
        /*04a8*/ 	.word	0x00004d70


	//   ....[63]....
        /*04ac*/ 	.word	0x00004da0


	//   ....[64]....
        /*04b0*/ 	.word	0x00004e40


	//   ....[65]....
        /*04b4*/ 	.word	0x00004f20


	//   ....[66]....
        /*04b8*/ 	.word	0x00005080


	//   ....[67]....
        /*04bc*/ 	.word	0x000079e0


	//   ....[68]....
        /*04c0*/ 	.word	0x00007a00


	//   ....[69]....
        /*04c4*/ 	.word	0x00007a10


	//   ....[70]....
        /*04c8*/ 	.word	0x00007a20


	//   ....[71]....
        /*04cc*/ 	.word	0x00007a30


	//   ....[72]....
        /*04d0*/ 	.word	0x00007a40


	//   ....[73]....
        /*04d4*/ 	.word	0x00007a50


	//   ....[74]....
        /*04d8*/ 	.word	0x00007a70


	//   ....[75]....
        /*04dc*/ 	.word	0x00007a80


	//   ....[76]....
        /*04e0*/ 	.word	0x00007aa0


	//   ....[77]....
        /*04e4*/ 	.word	0x00007af0


	//   ....[78]....
        /*04e8*/ 	.word	0x00007b30


	//   ....[79]....
        /*04ec*/ 	.word	0x00007b50


	//   ....[80]....
        /*04f0*/ 	.word	0x00007b60


	//   ....[81]....
        /*04f4*/ 	.word	0x00007f80


	//   ....[82]....
        /*04f8*/ 	.word	0x00007fb0


	//   ....[83]....
        /*04fc*/ 	.word	0x00007fd0


	//   ....[84]....
        /*0500*/ 	.word	0x00008000


	//   ....[85]....
        /*0504*/ 	.word	0x00008030


	//   ....[86]....
        /*0508*/ 	.word	0x00008080


	//   ....[87]....
        /*050c*/ 	.word	0x000080b0


	//   ....[88]....
        /*0510*/ 	.word	0x000080d0


	//   ....[89]....
        /*0514*/ 	.word	0x00008110


	//   ....[90]....
        /*0518*/ 	.word	0x00008140


	//   ....[91]....
        /*051c*/ 	.word	0x00008170


	//   ....[92]....
        /*0520*/ 	.word	0x00008190


	//   ....[93]....
        /*0524*/ 	.word	0x000081c0


	//   ....[94]....
        /*0528*/ 	.word	0x000081e0


	//   ....[95]....
        /*052c*/ 	.word	0x00009ce0


	//   ....[96]....
        /*0530*/ 	.word	0x00009ef0


	//   ....[97]....
        /*0534*/ 	.word	0x00009f60


	//   ....[98]....
        /*0538*/ 	.word	0x00009fb0


	//   ....[99]....
        /*053c*/ 	.word	0x0000a050


	//   ....[100]....
        /*0540*/ 	.word	0x0000a100


	//   ....[101]....
        /*0544*/ 	.word	0x0000a160


	//   ....[102]....
        /*0548*/ 	.word	0x0000a490


	//   ....[103]....
        /*054c*/ 	.word	0x0000cf40


	//   ....[104]....
        /*0550*/ 	.word	0x0000cf50


	//   ....[105]....
        /*0554*/ 	.word	0x0000cf60


	//   ....[106]....
        /*0558*/ 	.word	0x0000cf70


	//   ....[107]....
        /*055c*/ 	.word	0x0000cfa0


	//   ....[108]....
        /*0560*/ 	.word	0x0000cfc0


	//   ....[109]....
        /*0564*/ 	.word	0x0000cfe0


	//   ....[110]....
        /*0568*/ 	.word	0x0000cff0


	//   ....[111]....
        /*056c*/ 	.word	0x0000dc70


	//   ....[112]....
        /*0570*/ 	.word	0x0000dca0


	//   ....[113]....
        /*0574*/ 	.word	0x0000dcd0


	//   ....[114]....
        /*0578*/ 	.word	0x0000dd00


	//   ....[115]....
        /*057c*/ 	.word	0x0000dd40


	//   ....[116]....
        /*0580*/ 	.word	0x0000dd70


	//   ....[117]....
        /*0584*/ 	.word	0x0000dd90


	//   ....[118]....
        /*0588*/ 	.word	0x0000dda0


	//   ....[119]....
        /*058c*/ 	.word	0x0000ddc0


	//   ....[120]....
        /*0590*/ 	.word	0x0000ddd0


	//   ....[121]....
        /*0594*/ 	.word	0x0000e180


	//   ....[122]....
        /*0598*/ 	.word	0x0000e1a0


	//   ....[123]....
        /*059c*/ 	.word	0x0000e4a0


	//   ....[124]....
        /*05a0*/ 	.word	0x0000e4c0


	//   ....[125]....
        /*05a4*/ 	.word	0x0000e7c0


	//   ....[126]....
        /*05a8*/ 	.word	0x0000e7d0


	//----- nvinfo : EIATTR_EXIT_INSTR_OFFSETS
	.align		4
.L_128:
        /*05ac*/ 	.byte	0x04, 0x1c
        /*05ae*/ 	.short	(.L_130 - .L_129)


	//   ....[0]....
.L_129:
        /*05b0*/ 	.word	0x000001c0


	//   ....[1]....
        /*05b4*/ 	.word	0x0000e7e0


	//   ....[2]....
        /*05b8*/ 	.word	0x0000ea80


	//   ....[3]....
        /*05bc*/ 	.word	0x0000ead0


	//   ....[4]....
        /*05c0*/ 	.word	0x0000eb00


	//   ....[5]....
        /*05c4*/ 	.word	0x0000eb60


	//   ....[6]....
        /*05c8*/ 	.word	0x0000edf0


	//----- nvinfo : EIATTR_CTAIDZ_USED
	.align		4
.L_130:
        /*05cc*/ 	.byte	0x01, 0x04
	.zero		2


	//----- nvinfo : EIATTR_MAX_THREADS
	.align		4
        /*05d0*/ 	.byte	0x04, 0x05
        /*05d2*/ 	.short	(.L_132 - .L_131)
.L_131:
        /*05d4*/ 	.word	0x00000080
        /*05d8*/ 	.word	0x00000001
        /*05dc*/ 	.word	0x00000001


	//----- nvinfo : EIATTR_CRS_STACK_SIZE
	.align		4
.L_132:
        /*05e0*/ 	.byte	0x04, 0x1e
        /*05e2*/ 	.short	(.L_134 - .L_133)
.L_133:
        /*05e4*/ 	.word	0x00000000
.L_134:


//--------------------- .nv.info._ZN7cutlass13device_kernelIN5flash19enable_sm80_to_sm89INS1_16FlashAttnFwdSm80INS1_25CollectiveMainloopFwdSm80ILi4ELi1ELb0EN4cute5tupleIJNS5_1CILi128EEENS7_ILi80EEENS7_ILi64EEEEEELi64ENS_10bfloat16_tEfNS_4arch4Sm80ELb0ELb0ELb1ELb1ELb1ELb0ELb1ELb1EEENS1_21CollectiveEpilogueFwdINS6_IJS8_SA_S9_EEENS6_IJNS7_ILi1EEESI_SI_EEESC_SE_Li128ELb1ELb1ELb1ELb0EEENS1_36VarlenDynamicPersistentTileSchedulerILi128ELi80ELi128ELi128ELb1ELb1ELb0ELb0ELb1ELb1EEEEEEEEEvNT_6ParamsE --------------------------
	.section	.nv.info._ZN7cutlass13device_kernelIN5flash19enable_sm80_to_sm89INS1_16FlashAttnFwdSm80INS1_25CollectiveMainloopFwdSm80ILi4ELi1ELb0EN4cute5tupleIJNS5_1CILi128EEENS7_ILi80EEENS7_ILi64EEEEEELi64ENS_10bfloat16_tEfNS_4arch4Sm80ELb0ELb0ELb1ELb1ELb1ELb0ELb1ELb1EEENS1_21CollectiveEpilogueFwdINS6_IJS8_SA_S9_EEENS6_IJNS7_ILi1EEESI_SI_EEESC_SE_Li128ELb1ELb1ELb1ELb0EEENS1_36VarlenDynamicPersistentTileSchedulerILi128ELi80ELi128ELi128ELb1ELb1ELb0ELb0ELb1ELb1EEEEEEEEEvNT_6ParamsE,"",@"SHT_CUDA_INFO"
	.sectionflags	@""
	.align	4


	//----- nvinfo : EIATTR_CUDA_API_VERSION
	.align		4
        /*0000*/ 	.byte	0x04, 0x37
        /*0002*/ 	.short	(.L_136 - .L_135)
.L_135:
        /*0004*/ 	.word	0x00000082


	//----- nvinfo : EIATTR_SW2861232_WAR
	.align		4
.L_136:
        /*0008*/ 	.byte	0x01, 0x35
	.zero		2


	//----- nvinfo : EIATTR_PARAM_CBANK
	.align		4
        /*000c*/ 	.byte	0x04, 0x0a
        /*000e*/ 	.short	(.L_138 - .L_137)
	.align		4
.L_137:
        /*0010*/ 	.word	index@(.nv.constant0._ZN7cutlass13device_kernelIN5flash19enable_sm80_to_sm89INS1_16FlashAttnFwdSm80INS1_25CollectiveMainloopFwdSm80ILi4ELi1ELb0EN4cute5tupleIJNS5_1CILi128EEENS7_ILi80EEENS7_ILi64EEEEEELi64ENS_10bfloat16_tEfNS_4arch4Sm80ELb0ELb0ELb1ELb1ELb1ELb0ELb1ELb1EEENS1_21CollectiveEpilogueFwdINS6_IJS8_SA_S9_EEENS6_IJNS7_ILi1EEESI_SI_EEESC_SE_Li128ELb1ELb1ELb1ELb0EEENS1_36VarlenDynamicPersistentTileSchedulerILi128ELi80ELi128ELi128ELb1ELb1ELb0ELb0ELb1ELb1EEEEEEEEEvNT_6ParamsE)
        /*0014*/ 	.short	0x0160
        /*0016*/ 	.short	0x0438


	//----- nvinfo : EIATTR_CBANK_PARAM_SIZE
	.align		4
.L_138:
        /*0018*/ 	.byte	0x03, 0x19
        /*001a*/ 	.short	0x0438


	//----- nvinfo : EIATTR_KPARAM_INFO
	.align		4
        /*001c*/ 	.byte	0x04, 0x17
        /*001e*/ 	.short	(.L_140 - .L_139)
.L_139:
        /*0020*/ 	.word	0x00000000
        /*0024*/ 	.short	0x0000
        /*0026*/ 	.short	0x0000
        /*0028*/ 	.byte	0x00, 0xf0, 0xe1, 0x10


	//----- nvinfo : EIATTR_MAXREG_COUNT
	.align		4
.L_140:
        /*002c*/ 	.byte	0x03, 0x1b
        /*002e*/ 	.short	0x00ff


	//----- nvinfo : EIATTR_NUM_BARRIERS
	.align		4
        /*0030*/ 	.byte	0x02, 0x4c
        /*0032*/ 	.byte	0x06
	.zero		1


	//----- nvinfo : EIATTR_ANNOTATIONS
	.align		4
        /*0034*/ 	.byte	0x04, 0x55
        /*0036*/ 	.short	(.L_142 - .L_141)


	//   ....[0]....
.L_141:
        /* <DEDUP_REMOVED lines=106> */


	//----- nvinfo : EIATTR_MERCURY_ISA_VERSION
	.align		4
.L_142:
        /*06c8*/ 	.byte	0x03, 0x5f
        /*06ca*/ 	.short	0x0000


	//----- nvinfo : EIATTR_INT_WARP_WIDE_INSTR_OFFSETS
	.align		4
        /*06cc*/ 	.byte	0x04, 0x31
        /*06ce*/ 	.short	(.L_144 - .L_143)


	//   ....[0]....
.L_143:
        /*06d0*/ 	.word	0x0000b440


	//   ....[1]....
        /*06d4*/ 	.word	0x0000b4c0


	//----- nvinfo : EIATTR_COOP_GROUP_MASK_REGIDS
	.align		4
.L_144:
        /*06d8*/ 	.byte	0x04, 0x29
        /*06da*/ 	.short	(.L_146 - .L_145)


	//   ....[0]....
.L_145:
        /*06dc*/ 	.word	0xffffffff


	//   ....[1]....
        /*06e0*/ 	.word	0xffffffff


	//   ....[2]....
        /*06e4*/ 	.word	0xffffffff


	//   ....[3]....
        /*06e8*/ 	.word	0xffffffff


	//   ....[4]....
        /*06ec*/ 	.word	0xffffffff


	//   ....[5]....
        /*06f0*/ 	.word	0xffffffff


	//   ....[6]....
        /*06f4*/ 	.word	0xffffffff


	//   ....[7]....
        /*06f8*/ 	.word	0xffffffff


	//   ....[8]....
        /*06fc*/ 	.word	0xffffffff


	//   ....[9]....
        /*0700*/ 	.word	0xffffffff


	//   ....[10]....
        /*0704*/ 	.word	0xffffffff


	//   ....[11]....
        /*0708*/ 	.word	0xffffffff


	//   ....[12]....
        /*070c*/ 	.word	0xffffffff


	//   ....[13]....
        /*0710*/ 	.word	0xffffffff


	//   ....[14]....
        /*0714*/ 	.word	0xffffffff


	//   ....[15]....
        /*0718*/ 	.word	0xffffffff


	//   ....[16]....
        /*071c*/ 	.word	0xffffffff


	//   ....[17]....
        /*0720*/ 	.word	0xffffffff


	//   ....[18]....
        /*0724*/ 	.word	0xffffffff


	//   ....[19]....
        /*0728*/ 	.word	0xffffffff


	//   ....[20]....
        /*072c*/ 	.word	0xffffffff


	//   ....[21]....
        /*0730*/ 	.word	0xffffffff


	//   ....[22]....
        /*0734*/ 	.word	0xffffffff


	//   ....[23]....
        /*0738*/ 	.word	0xffffffff


	//   ....[24]....
        /*073c*/ 	.word	0xffffffff


	//   ....[25]....
        /*0740*/ 	.word	0xffffffff


	//   ....[26]....
        /*0744*/ 	.word	0xffffffff


	//   ....[27]....
        /*0748*/ 	.word	0xffffffff


	//   ....[28]....
        /*074c*/ 	.word	0xffffffff


	//   ....[29]....
        /*0750*/ 	.word	0xffffffff


	//   ....[30]....
        /*0754*/ 	.word	0xffffffff


	//   ....[31]....
        /*0758*/ 	.word	0xffffffff


	//   ....[32]....
        /*075c*/ 	.word	0xffffffff


	//   ....[33]....
        /*0760*/ 	.word	0xffffffff


	//   ....[34]....
        /*0764*/ 	.word	0xffffffff


	//   ....[35]....
        /*0768*/ 	.word	0xffffffff


	//   ....[36]....
        /*076c*/ 	.word	0xffffffff


	//   ....[37]....
        /*0770*/ 	.word	0xffffffff


	//   ....[38]....
        /*0774*/ 	.word	0xffffffff


	//   ....[39]....
        /*0778*/ 	.word	0xffffffff


	//   ....[40]....
        /*077c*/ 	.word	0xffffffff


	//   ....[41]....
        /*0780*/ 	.word	0xffffffff


	//   ....[42]....
        /*0784*/ 	.word	0xffffffff


	//   ....[43]....
        /*0788*/ 	.word	0xffffffff


	//   ....[44]....
        /*078c*/ 	.word	0xffffffff


	//   ....[45]....
        /*0790*/ 	.word	0xffffffff


	//   ....[46]....
        /*0794*/ 	.word	0xffffffff


	//   ....[47]....
        /*0798*/ 	.word	0xffffffff


	//   ....[48]....
        /*079c*/ 	.word	0xffffffff


	//   ....[49]....
        /*07a0*/ 	.word	0xffffffff


	//   ....[50]....
        /*07a4*/ 	.word	0xffffffff


	//   ....[51]....
        /*07a8*/ 	.word	0xffffffff


	//   ....[52]....
        /*07ac*/ 	.word	0xffffffff


	//   ....[53]....
        /*07b0*/ 	.word	0xffffffff


	//   ....[54]....
        /*07b4*/ 	.word	0xffffffff


	//   ....[55]....
        /*07b8*/ 	.word	0xffffffff


	//   ....[56]....
        /*07bc*/ 	.word	0xffffffff


	//   ....[57]....
        /*07c0*/ 	.word	0xffffffff


	//   ....[58]....
        /*07c4*/ 	.word	0xffffffff


	//   ....[59]....
        /*07c8*/ 	.word	0xffffffff


	//   ....[60]....
        /*07cc*/ 	.word	0xffffffff


	//   ....[61]....
        /*07d0*/ 	.word	0xffffffff


	//   ....[62]....
        /*07d4*/ 	.word	0xffffffff


	//   ....[63]....
        /*07d8*/ 	.word	0xffffffff


	//   ....[64]....
        /*07dc*/ 	.word	0xffffffff


	//   ....[65]....
        /*07e0*/ 	.word	0xffffffff


	//   ....[66]....
        /*07e4*/ 	.word	0xffffffff


	//   ....[67]....
        /*07e8*/ 	.word	0xffffffff


	//   ....[68]....
        /*07ec*/ 	.word	0xffffffff


	//   ....[69]....
        /*07f0*/ 	.word	0xffffffff


	//   ....[70]....
        /*07f4*/ 	.word	0xffffffff


	//   ....[71]....
        /*07f8*/ 	.word	0xffffffff


	//   ....[72]....
        /*07fc*/ 	.word	0xffffffff


	//   ....[73]....
        /*0800*/ 	.word	0xffffffff


	//   ....[74]....
        /*0804*/ 	.word	0xffffffff


	//   ....[75]....
        /*0808*/ 	.word	0xffffffff


	//   ....[76]....
        /*080c*/ 	.word	0xffffffff


	//   ....[77]....
        /*0810*/ 	.word	0xffffffff


	//   ....[78]....
        /*0814*/ 	.word	0xffffffff


	//   ....[79]....
        /*0818*/ 	.word	0xffffffff


	//   ....[80]....
        /*081c*/ 	.word	0xffffffff


	//   ....[81]....
        /*0820*/ 	.word	0xffffffff


	//   ....[82]....
        /*0824*/ 	.word	0xffffffff


	//   ....[83]....
        /*0828*/ 	.word	0xffffffff


	//   ....[84]....
        /*082c*/ 	.word	0xffffffff


	//   ....[85]....
        /*0830*/ 	.word	0xffffffff


	//   ....[86]....
        /*0834*/ 	.word	0xffffffff


	//   ....[87]....
        /*0838*/ 	.word	0xffffffff


	//   ....[88]....
        /*083c*/ 	.word	0xffffffff


	//   ....[89]....
        /*0840*/ 	.word	0xffffffff


	//   ....[90]....
        /*0844*/ 	.word	0xffffffff


	//   ....[91]....
        /*0848*/ 	.word	0xffffffff


	//   ....[92]....
        /*084c*/ 	.word	0xffffffff


	//   ....[93]....
        /*0850*/ 	.word	0xffffffff


	//   ....[94]....
        /*0854*/ 	.word	0xffffffff


	//   ....[95]....
        /*0858*/ 	.word	0xffffffff


	//   ....[96]....
        /*085c*/ 	.word	0xffffffff


	//   ....[97]....
        /*0860*/ 	.word	0xffffffff


	//   ....[98]....
        /*0864*/ 	.word	0xffffffff


	//   ....[99]....
        /*0868*/ 	.word	0xffffffff


	//   ....[100]....
        /*086c*/ 	.word	0xffffffff


	//   ....[101]....
        /*0870*/ 	.word	0xffffffff


	//   ....[102]....
        /*0874*/ 	.word	0xffffffff


	//   ....[103]....
        /*0878*/ 	.word	0xffffffff


	//   ....[104]....
        /*087c*/ 	.word	0xffffffff


	//   ....[105]....
        /*0880*/ 	.word	0xffffffff


	//   ....[106]....
        /*0884*/ 	.word	0xffffffff


	//   ....[107]....
        /*0888*/ 	.word	0xffffffff


	//   ....[108]....
        /*088c*/ 	.word	0xffffffff


	//   ....[109]....
        /*0890*/ 	.word	0xffffffff


	//   ....[110]....
        /*0894*/ 	.word	0xffffffff


	//   ....[111]....
        /*0898*/ 	.word	0xffffffff


	//   ....[112]....
        /*089c*/ 	.word	0xffffffff


	//   ....[113]....
        /*08a0*/ 	.word	0xffffffff


	//   ....[114]....
        /*08a4*/ 	.word	0xffffffff


	//   ....[115]....
        /*08a8*/ 	.word	0xffffffff


	//   ....[116]....
        /*08ac*/ 	.word	0xffffffff


	//   ....[117]....
        /*08b0*/ 	.word	0xffffffff


	//   ....[118]....
        /*08b4*/ 	.word	0xffffffff


	//   ....[119]....
        /*08b8*/ 	.word	0xffffffff


	//   ....[120]....
        /*08bc*/ 	.word	0xffffffff


	//   ....[121]....
        /*08c0*/ 	.word	0xffffffff


	//   ....[122]....
        /*08c4*/ 	.word	0xffffffff


	//   ....[123]....
        /*08c8*/ 	.word	0xffffffff


	//   ....[124]....
        /*08cc*/ 	.word	0xffffffff


	//   ....[125]....
        /*08d0*/ 	.word	0xffffffff


	//   ....[126]....
        /*08d4*/ 	.word	0xffffffff


	//   ....[127]....
        /*08d8*/ 	.word	0xffffffff


	//   ....[128]....
        /*08dc*/ 	.word	0xffffffff


	//   ....[129]....
        /*08e0*/ 	.word	0xffffffff


	//   ....[130]....
        /*08e4*/ 	.word	0xffffffff


	//   ....[131]....
        /*08e8*/ 	.word	0xffffffff


	//   ....[132]....
        /*08ec*/ 	.word	0xffffffff


	//   ....[133]....
        /*08f0*/ 	.word	0xffffffff


	//   ....[134]....
        /*08f4*/ 	.word	0xffffffff


	//   ....[135]....
        /*08f8*/ 	.word	0xffffffff


	//   ....[136]....
        /*08fc*/ 	.word	0xffffffff


	//   ....[137]....
        /*0900*/ 	.word	0xffffffff


	//   ....[138]....
        /*0904*/ 	.word	0xffffffff


	//   ....[139]....
        /*0908*/ 	.word	0xffffffff


	//   ....[140]....
        /*090c*/ 	.word	0xffffffff


	//   ....[141]....
        /*0910*/ 	.word	0xffffffff


	//   ....[142]....
        /*0914*/ 	.word	0xffffffff


	//   ....[143]....
        /*0918*/ 	.word	0xffffffff


	//   ....[144]....
        /*091c*/ 	.word	0xffffffff


	//   ....[145]....
        /*0920*/ 	.word	0xffffffff


	//   ....[146]....
        /*0924*/ 	.word	0xffffffff


	//   ....[147]....
        /*0928*/ 	.word	0xffffffff


	//   ....[148]....
        /*092c*/ 	.word	0xffffffff


	//   ....[149]....
        /*0930*/ 	.word	0xffffffff


	//   ....[150]....
        /*0934*/ 	.word	0xffffffff


	//   ....[151]....
        /*0938*/ 	.word	0xffffffff


	//   ....[152]....
        /*093c*/ 	.word	0xffffffff


	//   ....[153]....
        /*0940*/ 	.word	0xffffffff


	//   ....[154]....
        /*0944*/ 	.word	0xffffffff


	//   ....[155]....
        /*0948*/ 	.word	0xffffffff


	//   ....[156]....
        /*094c*/ 	.word	0xffffffff


	//   ....[157]....
        /*0950*/ 	.word	0xffffffff


	//   ....[158]....
        /*0954*/ 	.word	0xffffffff


	//   ....[159]....
        /*0958*/ 	.word	0xffffffff


	//   ....[160]....
        /*095c*/ 	.word	0xffffffff


	//   ....[161]....
        /*0960*/ 	.word	0xffffffff


	//   ....[162]....
        /*0964*/ 	.word	0xffffffff


	//   ....[163]....
        /*0968*/ 	.word	0xffffffff


	//   ....[164]....
        /*096c*/ 	.word	0xffffffff


	//   ....[165]....
        /*0970*/ 	.word	0xffffffff


	//   ....[166]....
        /*0974*/ 	.word	0xffffffff


	//   ....[167]....
        /*0978*/ 	.word	0xffffffff


	//   ....[168]....
        /*097c*/ 	.word	0xffffffff


	//   ....[169]....
        /*0980*/ 	.word	0xffffffff


	//   ....[170]....
        /*0984*/ 	.word	0xffffffff


	//   ....[171]....
        /*0988*/ 	.word	0xffffffff


	//   ....[172]....
        /*098c*/ 	.word	0xffffffff


	//   ....[173]....
        /*0990*/ 	.word	0xffffffff


	//   ....[174]....
        /*0994*/ 	.word	0xffffffff


	//   ....[175]....
        /*0998*/ 	.word	0xffffffff


	//   ....[176]....
        /*099c*/ 	.word	0xffffffff


	//   ....[177]....
        /*09a0*/ 	.word	0xffffffff


	//   ....[178]....
        /*09a4*/ 	.word	0xffffffff


	//   ....[179]....
        /*09a8*/ 	.word	0xffffffff


	//   ....[180]....
        /*09ac*/ 	.word	0xffffffff


	//   ....[181]....
        /*09b0*/ 	.word	0xffffffff


	//   ....[182]....
        /*09b4*/ 	.word	0xffffffff


	//   ....[183]....
        /*09b8*/ 	.word	0xffffffff


	//   ....[184]....
        /*09bc*/ 	.word	0xffffffff


	//   ....[185]....
        /*09c0*/ 	.word	0xffffffff


	//   ....[186]....
        /*09c4*/ 	.word	0xffffffff


	//   ....[187]....
        /*09c8*/ 	.word	0xffffffff


	//   ....[188]....
        /*09cc*/ 	.word	0xffffffff


	//   ....[189]....
        /*09d0*/ 	.word	0xffffffff


	//   ....[190]....
        /*09d4*/ 	.word	0xffffffff


	//   ....[191]....
        /*09d8*/ 	.word	0xffffffff


	//   ....[192]....
        /*09dc*/ 	.word	0xffffffff


	//   ....[193]....
        /*09e0*/ 	.word	0xffffffff


	//   ....[194]....
        /*09e4*/ 	.word	0xffffffff


	//   ....[195]....
        /*09e8*/ 	.word	0xffffffff


	//   ....[196]....
        /*09ec*/ 	.word	0xffffffff


	//   ....[197]....
        /*09f0*/ 	.word	0xffffffff


	//   ....[198]....
        /*09f4*/ 	.word	0xffffffff


	//   ....[199]....
        /*09f8*/ 	.word	0xffffffff


	//   ....[200]....
        /*09fc*/ 	.word	0xffffffff


	//   ....[201]....
        /*0a00*/ 	.word	0xffffffff


	//   ....[202]....
        /*0a04*/ 	.word	0xffffffff


	//   ....[203]....
        /*0a08*/ 	.word	0xffffffff


	//   ....[204]....
        /*0a0c*/ 	.word	0xffffffff


	//   ....[205]....
        /*0a10*/ 	.word	0xffffffff


	//   ....[206]....
        /*0a14*/ 	.word	0xffffffff


	//   ....[207]....
        /*0a18*/ 	.word	0xffffffff


	//   ....[208]....
        /*0a1c*/ 	.word	0xffffffff


	//   ....[209]....
        /*0a20*/ 	.word	0xffffffff


	//   ....[210]....
        /*0a24*/ 	.word	0xffffffff


	//   ....[211]....
        /*0a28*/ 	.word	0xffffffff


	//   ....[212]....
        /*0a2c*/ 	.word	0xffffffff


	//   ....[213]....
        /*0a30*/ 	.word	0xffffffff


	//   ....[214]....
        /*0a34*/ 	.word	0xffffffff


	//   ....[215]....
        /*0a38*/ 	.word	0xffffffff


	//   ....[216]....
        /*0a3c*/ 	.word	0xffffffff


	//   ....[217]....
        /*0a40*/ 	.word	0xffffffff


	//   ....[218]....
        /*0a44*/ 	.word	0xffffffff


	//   ....[219]....
        /*0a48*/ 	.word	0xffffffff


	//   ....[220]....
        /*0a4c*/ 	.word	0xffffffff


	//   ....[221]....
        /*0a50*/ 	.word	0xffffffff


	//   ....[222]....
        /*0a54*/ 	.word	0xffffffff


	//   ....[223]....
        /*0a58*/ 	.word	0xffffffff


	//   ....[224]....
        /*0a5c*/ 	.word	0xffffffff


	//   ....[225]....
        /*0a60*/ 	.word	0xffffffff


	//   ....[226]....
        /*0a64*/ 	.word	0xffffffff


	//   ....[227]....
        /*0a68*/ 	.word	0xffffffff


	//   ....[228]....
        /*0a6c*/ 	.word	0xffffffff


	//   ....[229]....
        /*0a70*/ 	.word	0xffffffff


	//   ....[230]....
        /*0a74*/ 	.word	0xffffffff


	//   ....[231]....
        /*0a78*/ 	.word	0xffffffff


	//   ....[232]....
        /*0a7c*/ 	.word	0xffffffff


	//   ....[233]....
        /*0a80*/ 	.word	0xffffffff


	//   ....[234]....
        /*0a84*/ 	.word	0xffffffff


	//   ....[235]....
        /*0a88*/ 	.word	0xffffffff


	//   ....[236]....
        /*0a8c*/ 	.word	0xffffffff


	//   ....[237]....
        /*0a90*/ 	.word	0xffffffff


	//   ....[238]....
        /*0a94*/ 	.word	0xffffffff


	//   ....[239]....
        /*0a98*/ 	.word	0xffffffff


	//   ....[240]....
        /*0a9c*/ 	.word	0xffffffff


	//   ....[241]....
        /*0aa0*/ 	.word	0xffffffff


	//   ....[242]....
        /*0aa4*/ 	.word	0xffffffff


	//   ....[243]....
        /*0aa8*/ 	.word	0xffffffff


	//   ....[244]....
        /*0aac*/ 	.word	0xffffffff


	//   ....[245]....
        /*0ab0*/ 	.word	0xffffffff


	//   ....[246]....
        /*0ab4*/ 	.word	0xffffffff


	//   ....[247]....
        /*0ab8*/ 	.word	0xffffffff


	//   ....[248]....
        /*0abc*/ 	.word	0xffffffff


	//   ....[249]....
        /*0ac0*/ 	.word	0xffffffff


	//   ....[250]....
        /*0ac4*/ 	.word	0xffffffff


	//   ....[251]....
        /*0ac8*/ 	.word	0xffffffff


	//   ....[252]....
        /*0acc*/ 	.word	0xffffffff


	//   ....[253]....
        /*0ad0*/ 	.word	0xffffffff


	//   ....[254]....
        /*0ad4*/ 	.word	0xffffffff


	//   ....[255]....
        /*0ad8*/ 	.word	0xffffffff


	//   ....[0]....
        /*0adc*/ 	.word	0xffffffff


	//   ....[1]....
        /*0ae0*/ 	.word	0xffffffff


	//   ....[2]....
        /*0ae4*/ 	.word	0xffffffff


	//   ....[3]....
        /*0ae8*/ 	.word	0xffffffff


	//   ....[4]....
        /*0aec*/ 	.word	0xffffffff


	//   ....[5]....
        /*0af0*/ 	.word	0xffffffff


	//   ....[6]....
        /*0af4*/ 	.word	0xffffffff


	//   ....[7]....
        /*0af8*/ 	.word	0xffffffff


	//   ....[8]....
        /*0afc*/ 	.word	0xffffffff


	//   ....[9]....
        /*0b00*/ 	.word	0xffffffff


	//   ....[10]....
        /*0b04*/ 	.word	0xffffffff


	//   ....[11]....
        /*0b08*/ 	.word	0xffffffff


	//   ....[12]....
        /*0b0c*/ 	.word	0xffffffff


	//   ....[13]....
        /*0b10*/ 	.word	0xffffffff


	//   ....[14]....
        /*0b14*/ 	.word	0xffffffff


	//   ....[15]....
        /*0b18*/ 	.word	0xffffffff


	//   ....[16]....
        /*0b1c*/ 	.word	0xffffffff


	//   ....[17]....
        /*0b20*/ 	.word	0xffffffff


	//   ....[18]....
        /*0b24*/ 	.word	0xffffffff


	//   ....[19]....
        /*0b28*/ 	.word	0xffffffff


	//   ....[20]....
        /*0b2c*/ 	.word	0xffffffff


	//   ....[21]....
        /*0b30*/ 	.word	0xffffffff


	//   ....[22]....
        /*0b34*/ 	.word	0xffffffff


	//   ....[23]....
        /*0b38*/ 	.word	0xffffffff


	//   ....[24]....
        /*0b3c*/ 	.word	0xffffffff


	//   ....[25]....
        /*0b40*/ 	.word	0xffffffff


	//   ....[26]....
        /*0b44*/ 	.word	0xffffffff


	//   ....[27]....
        /*0b48*/ 	.word	0xffffffff


	//   ....[28]....
        /*0b4c*/ 	.word	0xffffffff


	//   ....[29]....
        /*0b50*/ 	.word	0xffffffff


	//   ....[30]....
        /*0b54*/ 	.word	0xffffffff


	//   ....[31]....
        /*0b58*/ 	.word	0xffffffff


	//   ....[32]....
        /*0b5c*/ 	.word	0xffffffff


	//   ....[33]....
        /*0b60*/ 	.word	0xffffffff


	//   ....[34]....
        /*0b64*/ 	.word	0xffffffff


	//   ....[35]....
        /*0b68*/ 	.word	0xffffffff


	//   ....[36]....
        /*0b6c*/ 	.word	0xffffffff


	//   ....[37]....
        /*0b70*/ 	.word	0xffffffff


	//   ....[38]....
        /*0b74*/ 	.word	0xffffffff


	//   ....[39]....
        /*0b78*/ 	.word	0xffffffff


	//   ....[40]....
        /*0b7c*/ 	.word	0xffffffff


	//   ....[41]....
        /*0b80*/ 	.word	0xffffffff


	//   ....[42]....
        /*0b84*/ 	.word	0xffffffff


	//   ....[43]....
        /*0b88*/ 	.word	0xffffffff


	//   ....[44]....
        /*0b8c*/ 	.word	0xffffffff


	//   ....[45]....
        /*0b90*/ 	.word	0xffffffff


	//----- nvinfo : EIATTR_COOP_GROUP_INSTR_OFFSETS
	.align		4
.L_146:
        /*0b94*/ 	.byte	0x04, 0x28
        /*0b96*/ 	.short	(.L_148 - .L_147)


	//   ....[0]....
.L_147:
        /*0b98*/ 	.word	0x00000050


	//   ....[1]....
        /*0b9c*/ 	.word	0x00000200


	//   ....[2]....
        /*0ba0*/ 	.word	0x00000230


	//   ....[3]....
        /*0ba4*/ 	.word	0x00000260


	//   ....[4]....
        /*0ba8*/ 	.word	0x00000290


	//   ....[5]....
        /*0bac*/ 	.word	0x000002c0


	//   ....[6]....
        /*0bb0*/ 	.word	0x000002f0


	//   ....[7]....
        /*0bb4*/ 	.word	0x00000460


	//   ....[8]....
        /*0bb8*/ 	.word	0x000004a0


	//   ....[9]....
        /*0bbc*/ 	.word	0x000004d0


	//   ....[10]....
        /*0bc0*/ 	.word	0x00000500


	//   ....[11]....
        /*0bc4*/ 	.word	0x00000530


	//   ....[12]....
        /*0bc8*/ 	.word	0x00000560


	//   ....[13]....
        /*0bcc*/ 	.word	0x000005f0


	//   ....[14]....
        /*0bd0*/ 	.word	0x00000620


	//   ....[15]....
        /*0bd4*/ 	.word	0x00000640


	//   ....[16]....
        /*0bd8*/ 	.word	0x000006a0


	//   ....[17]....
        /*0bdc*/ 	.word	0x000021b0


	//   ....[18]....
        /*0be0*/ 	.word	0x000021d0


	//   ....[19]....
        /*0be4*/ 	.word	0x00002310


	//   ....[20]....
        /*0be8*/ 	.word	0x00002320


	//   ....[21]....
        /*0bec*/ 	.word	0x00002400


	//   ....[22]....
        /*0bf0*/ 	.word	0x00002420


	//   ....[23]....
        /*0bf4*/ 	.word	0x00002500


	//   ....[24]....
        /*0bf8*/ 	.word	0x00002510


	//   ....[25]....
        /*0bfc*/ 	.word	0x000025f0


	//   ....[26]....
        /*0c00*/ 	.word	0x00002610


	//   ....[27]....
        /*0c04*/ 	.word	0x000026f0


	//   ....[28]....
        /*0c08*/ 	.word	0x00002700


	//   ....[29]....
        /*0c0c*/ 	.word	0x000027e0


	//   ....[30]....
        /*0c10*/ 	.word	0x00002800


	//   ....[31]....
        /*0c14*/ 	.word	0x000028e0


	//   ....[32]....
        /*0c18*/ 	.word	0x000028f0


	//   ....[33]....
        /*0c1c*/ 	.word	0x00002db0


	//   ....[34]....
        /*0c20*/ 	.word	0x00002dc0


	//   ....[35]....
        /*0c24*/ 	.word	0x00002dd0


	//   ....[36]....
        /*0c28*/ 	.word	0x00002de0


	//   ....[37]....
        /*0c2c*/ 	.word	0x00002df0


	//   ....[38]....
        /*0c30*/ 	.word	0x00002e00


	//   ....[39]....
        /*0c34*/ 	.word	0x00002e10


	//   ....[40]....
        /*0c38*/ 	.word	0x00002e30


	//   ....[41]....
        /*0c3c*/ 	.word	0x00002e50


	//   ....[42]....
        /*0c40*/ 	.word	0x00002e80


	//   ....[43]....
        /*0c44*/ 	.word	0x00003080


	//   ....[44]....
        /*0c48*/ 	.word	0x000030b0


	//   ....[45]....
        /*0c4c*/ 	.word	0x000030e0


	//   ....[46]....
        /*0c50*/ 	.word	0x00003120


	//   ....[47]....
        /*0c54*/ 	.word	0x00003140


	//   ....[48]....
        /*0c58*/ 	.word	0x00003160


	//   ....[49]....
        /*0c5c*/ 	.word	0x00003180


	//   ....[50]....
        /*0c60*/ 	.word	0x00003190


	//   ....[51]....
        /*0c64*/ 	.word	0x000031b0


	//   ....[52]....
        /*0c68*/ 	.word	0x000031c0


	//   ....[53]....
        /*0c6c*/ 	.word	0x000045f0


	//   ....[54]....
        /*0c70*/ 	.word	0x00004610


	//   ....[55]....
        /*0c74*/ 	.word	0x00004630


	//   ....[56]....
        /*0c78*/ 	.word	0x00004640


	//   ....[57]....
        /*0c7c*/ 	.word	0x00004650


	//   ....[58]....
        /*0c80*/ 	.word	0x00004660


	//   ....[59]....
        /*0c84*/ 	.word	0x00004670


	//   ....[60]....
        /*0c88*/ 	.word	0x00004680


	//   ....[61]....
        /*0c8c*/ 	.word	0x000046b0


	//   ....[62]....
        /*0c90*/ 	.word	0x000046e0


	//   ....[63]....
        /*0c94*/ 	.word	0x00005360


	//   ....[64]....
        /*0c98*/ 	.word	0x00005390


	//   ....[65]....
        /*0c9c*/ 	.word	0x000053a0


	//   ....[66]....
        /*0ca0*/ 	.word	0x000053b0


	//   ....[67]....
        /*0ca4*/ 	.word	0x000053c0


	//   ....[68]....
        /*0ca8*/ 	.word	0x000053f0


	//   ....[69]....
        /*0cac*/ 	.word	0x00005410


	//   ....[70]....
        /*0cb0*/ 	.word	0x00005430


	//   ....[71]....
        /*0cb4*/ 	.word	0x00007060


	//   ....[72]....
        /*0cb8*/ 	.word	0x00007080


	//   ....[73]....
        /*0cbc*/ 	.word	0x000070d0


	//   ....[74]....
        /*0cc0*/ 	.word	0x00007100


	//   ....[75]....
        /*0cc4*/ 	.word	0x00007130


	//   ....[76]....
        /*0cc8*/ 	.word	0x00007150


	//   ....[77]....
        /*0ccc*/ 	.word	0x00007170


	//   ....[78]....
        /*0cd0*/ 	.word	0x00007190


	//   ....[79]....
        /*0cd4*/ 	.word	0x000071b0


	//   ....[80]....
        /*0cd8*/ 	.word	0x000071d0


	//   ....[81]....
        /*0cdc*/ 	.word	0x00008530


	//   ....[82]....
        /*0ce0*/ 	.word	0x00008550


	//   ....[83]....
        /*0ce4*/ 	.word	0x00008580


	//   ....[84]....
        /*0ce8*/ 	.word	0x000085a0


	//   ....[85]....
        /*0cec*/ 	.word	0x000085b0


	//   ....[86]....
        /*0cf0*/ 	.word	0x000085c0


	//   ....[87]....
        /*0cf4*/ 	.word	0x000085d0


	//   ....[88]....
        /*0cf8*/ 	.word	0x000085e0


	//   ....[89]....
        /*0cfc*/ 	.word	0x000085f0


	//   ....[90]....
        /*0d00*/ 	.word	0x00008600


	//   ....[91]....
        /*0d04*/ 	.word	0x00008c90


	//   ....[92]....
        /*0d08*/ 	.word	0x00008ca0


	//   ....[93]....
        /*0d0c*/ 	.word	0x00008cb0


	//   ....[94]....
        /*0d10*/ 	.word	0x00008cc0


	//   ....[95]....
        /*0d14*/ 	.word	0x00008d00


	//   ....[96]....
        /*0d18*/ 	.word	0x00008d20


	//   ....[97]....
        /*0d1c*/ 	.word	0x00008d30


	//   ....[98]....
        /*0d20*/ 	.word	0x00008d40


	//   ....[99]....
        /*0d24*/ 	.word	0x0000ac90


	//   ....[100]....
        /*0d28*/ 	.word	0x0000aca0


	//   ....[101]....
        /*0d2c*/ 	.word	0x0000acb0


	//   ....[102]....
        /*0d30*/ 	.word	0x0000acc0


	//   ....[103]....
        /*0d34*/ 	.word	0x0000acf0


	//   ....[104]....
        /*0d38*/ 	.word	0x0000ad10


	//   ....[105]....
        /*0d3c*/ 	.word	0x0000ad30


	//   ....[106]....
        /*0d40*/ 	.word	0x0000ad40


	//   ....[107]....
        /*0d44*/ 	.word	0x0000bf60


	//   ....[108]....
        /*0d48*/ 	.word	0x0000bf70


	//   ....[109]....
        /*0d4c*/ 	.word	0x0000bf80


	//   ....[110]....
        /*0d50*/ 	.word	0x0000bf90


	//   ....[111]....
        /*0d54*/ 	.word	0x0000bfa0


	//   ....[112]....
        /*0d58*/ 	.word	0x0000bfb0


	//   ....[113]....
        /*0d5c*/ 	.word	0x0000bfc0


	//   ....[114]....
        /*0d60*/ 	.word	0x0000bfd0


	//   ....[115]....
        /*0d64*/ 	.word	0x0000c3d0


	//   ....[116]....
        /*0d68*/ 	.word	0x0000c3f0


	//   ....[117]....
        /*0d6c*/ 	.word	0x0000c4c0


	//   ....[118]....
        /*0d70*/ 	.word	0x0000c4d0


	//   ....[119]....
        /*0d74*/ 	.word	0x0000c550


	//   ....[120]....
        /*0d78*/ 	.word	0x0000c570


	//   ....[121]....
        /*0d7c*/ 	.word	0x0000c5f0


	//   ....[122]....
        /*0d80*/ 	.word	0x0000c600


	//   ....[123]....
        /*0d84*/ 	.word	0x0000c680


	//   ....[124]....
        /*0d88*/ 	.word	0x0000c6a0


	//   ....[125]....
        /*0d8c*/ 	.word	0x0000c720


	//   ....[126]....
        /*0d90*/ 	.word	0x0000c730


	//   ....[127]....
        /*0d94*/ 	.word	0x0000c7b0


	//   ....[128]....
        /*0d98*/ 	.word	0x0000c7d0


	//   ....[129]....
        /*0d9c*/ 	.word	0x0000c850


	//   ....[130]....
        /*0da0*/ 	.word	0x0000c860


	//   ....[131]....
        /*0da4*/ 	.word	0x0000cb00


	//   ....[132]....
        /*0da8*/ 	.word	0x0000cb20


	//   ....[133]....
        /*0dac*/ 	.word	0x0000ce70


	//   ....[134]....
        /*0db0*/ 	.word	0x0000ce80


	//   ....[135]....
        /*0db4*/ 	.word	0x0000d1d0


	//   ....[136]....
        /*0db8*/ 	.word	0x0000d1f0


	//   ....[137]....
        /*0dbc*/ 	.word	0x0000d540


	//   ....[138]....
        /*0dc0*/ 	.word	0x0000d550


	//   ....[139]....
        /*0dc4*/ 	.word	0x0000e050


	//   ....[140]....
        /*0dc8*/ 	.word	0x0000e070


	//   ....[141]....
        /*0dcc*/ 	.word	0x0000e150


	//   ....[142]....
        /*0dd0*/ 	.word	0x0000e160


	//   ....[143]....
        /*0dd4*/ 	.word	0x0000e1e0


	//   ....[144]....
        /*0dd8*/ 	.word	0x0000e200


	//   ....[145]....
        /*0ddc*/ 	.word	0x0000e280


	//   ....[146]....
        /*0de0*/ 	.word	0x0000e290


	//   ....[147]....
        /*0de4*/ 	.word	0x0000e310


	//   ....[148]....
        /*0de8*/ 	.word	0x0000e330


	//   ....[149]....
        /*0dec*/ 	.word	0x0000e3b0


	//   ....[150]....
        /*0df0*/ 	.word	0x0000e3c0


	//   ....[151]....
        /*0df4*/ 	.word	0x0000e440


	//   ....[152]....
        /*0df8*/ 	.word	0x0000e460


	//   ....[153]....
        /*0dfc*/ 	.word	0x0000e4e0


	//   ....[154]....
        /*0e00*/ 	.word	0x0000e4f0


	//   ....[155]....
        /*0e04*/ 	.word	0x0000e650


	//   ....[156]....
        /*0e08*/ 	.word	0x0000e670


	//   ....[157]....
        /*0e0c*/ 	.word	0x0000e7a0


	//   ....[158]....
        /*0e10*/ 	.word	0x0000e7e0


	//   ....[159]....
        /*0e14*/ 	.word	0x0000e810


	//   ....[160]....
        /*0e18*/ 	.word	0x0000e840


	//   ....[161]....
        /*0e1c*/ 	.word	0x0000e870


	//   ....[162]....
        /*0e20*/ 	.word	0x0000e8a0


	//   ....[163]....
        /*0e24*/ 	.word	0x0000ea00


	//   ....[164]....
        /*0e28*/ 	.word	0x0000ea40


	//   ....[165]....
        /*0e2c*/ 	.word	0x0000ea70


	//   ....[166]....
        /*0e30*/ 	.word	0x0000eaa0


	//   ....[167]....
        /*0e34*/ 	.word	0x0000ead0


	//   ....[168]....
        /*0e38*/ 	.word	0x0000eb00


	//   ....[169]....
        /*0e3c*/ 	.word	0x0000eb90


	//   ....[170]....
        /*0e40*/ 	.word	0x0000ebc0


	//   ....[171]....
        /*0e44*/ 	.word	0x0000ebd0


	//   ....[172]....
        /*0e48*/ 	.word	0x0000ec30


	//   ....[173]....
        /*0e4c*/ 	.word	0x0000f210


	//   ....[174]....
        /*0e50*/ 	.word	0x0000f270


	//   ....[175]....
        /*0e54*/ 	.word	0x0000f2c0


	//   ....[176]....
        /*0e58*/ 	.word	0x0000f310


	//   ....[177]....
        /*0e5c*/ 	.word	0x0000f360


	//   ....[178]....
        /*0e60*/ 	.word	0x0000f3d0


	//   ....[179]....
        /*0e64*/ 	.word	0x0000f420


	//   ....[180]....
        /*0e68*/ 	.word	0x0000f480


	//   ....[181]....
        /*0e6c*/ 	.word	0x0000f4f0


	//   ....[182]....
        /*0e70*/ 	.word	0x0000f550


	//   ....[183]....
        /*0e74*/ 	.word	0x0000f5c0


	//   ....[184]....
        /*0e78*/ 	.word	0x0000f630


	//   ....[185]....
        /*0e7c*/ 	.word	0x0000f6a0


	//   ....[186]....
        /*0e80*/ 	.word	0x0000f700


	//   ....[187]....
        /*0e84*/ 	.word	0x0000f770


	//   ....[188]....
        /*0e88*/ 	.word	0x0000f7e0


	//   ....[189]....
        /*0e8c*/ 	.word	0x0000f850


	//   ....[190]....
        /*0e90*/ 	.word	0x0000f8b0


	//   ....[191]....
        /*0e94*/ 	.word	0x0000f920


	//   ....[192]....
        /*0e98*/ 	.word	0x0000f990


	//   ....[193]....
        /*0e9c*/ 	.word	0x0000fa00


	//   ....[194]....
        /*0ea0*/ 	.word	0x0000fa60


	//   ....[195]....
        /*0ea4*/ 	.word	0x0000fad0


	//   ....[196]....
        /*0ea8*/ 	.word	0x0000fb40


	//   ....[197]....
        /*0eac*/ 	.word	0x0000fbb0


	//   ....[198]....
        /*0eb0*/ 	.word	0x0000fc10


	//   ....[199]....
        /*0eb4*/ 	.word	0x0000fc80


	//   ....[200]....
        /*0eb8*/ 	.word	0x0000fcf0


	//   ....[201]....
        /*0ebc*/ 	.word	0x0000fdc0


	//   ....[202]....
        /*0ec0*/ 	.word	0x0000fe20


	//   ....[203]....
        /*0ec4*/ 	.word	0x0000ff00


	//   ....[204]....
        /*0ec8*/ 	.word	0x0000ff60


	//   ....[205]....
        /*0ecc*/ 	.word	0x00010040


	//   ....[206]....
        /*0ed0*/ 	.word	0x000100a0


	//   ....[207]....
        /*0ed4*/ 	.word	0x00010180


	//   ....[208]....
        /*0ed8*/ 	.word	0x000101e0


	//   ....[209]....
        /*0edc*/ 	.word	0x00010230


	//   ....[210]....
        /*0ee0*/ 	.word	0x00010280


	//   ....[211]....
        /*0ee4*/ 	.word	0x000102d0


	//   ....[212]....
        /*0ee8*/ 	.word	0x00010320


	//   ....[213]....
        /*0eec*/ 	.word	0x00010370


	//   ....[214]....
        /*0ef0*/ 	.word	0x000103c0


	//   ....[215]....
        /*0ef4*/ 	.word	0x00010410


	//   ....[216]....
        /*0ef8*/ 	.word	0x00010460


	//   ....[217]....
        /*0efc*/ 	.word	0x000104c0


	//   ....[218]....
        /*0f00*/ 	.word	0x00010520


	//   ....[219]....
        /*0f04*/ 	.word	0x00010590


	//   ....[220]....
        /*0f08*/ 	.word	0x00010670


	//   ....[221]....
        /*0f0c*/ 	.word	0x000106d0


	//   ....[222]....
        /*0f10*/ 	.word	0x000107b0


	//   ....[223]....
        /*0f14*/ 	.word	0x00010810


	//   ....[224]....
        /*0f18*/ 	.word	0x000108f0


	//   ....[225]....
        /*0f1c*/ 	.word	0x00010950


	//   ....[226]....
        /*0f20*/ 	.word	0x00010a30


	//   ....[227]....
        /*0f24*/ 	.word	0x00010a90


	//   ....[228]....
        /*0f28*/ 	.word	0x00010ae0


	//   ....[229]....
        /*0f2c*/ 	.word	0x00010b20


	//   ....[230]....
        /*0f30*/ 	.word	0x00010b70


	//   ....[231]....
        /*0f34*/ 	.word	0x00010bb0


	//   ....[232]....
        /*0f38*/ 	.word	0x00010c00


	//   ....[233]....
        /*0f3c*/ 	.word	0x00010c40


	//   ....[234]....
        /*0f40*/ 	.word	0x00010c90


	//   ....[235]....
        /*0f44*/ 	.word	0x00010cd0


	//   ....[236]....
        /*0f48*/ 	.word	0x00010d30


	//   ....[237]....
        /*0f4c*/ 	.word	0x00010d90


	//   ....[238]....
        /*0f50*/ 	.word	0x00010de0


	//   ....[239]....
        /*0f54*/ 	.word	0x00010e40


	//   ....[240]....
        /*0f58*/ 	.word	0x00010e90


	//   ....[241]....
        /*0f5c*/ 	.word	0x00010ef0


	//   ....[242]....
        /*0f60*/ 	.word	0x00010f40


	//   ....[243]....
        /*0f64*/ 	.word	0x00010f90


	//   ....[244]....
        /*0f68*/ 	.word	0x00010ff0


	//   ....[245]....
        /*0f6c*/ 	.word	0x00011060


	//   ....[246]....
        /*0f70*/ 	.word	0x000110d0


	//   ....[247]....
        /*0f74*/ 	.word	0x00011130


	//   ....[248]....
        /*0f78*/ 	.word	0x000111a0


	//   ....[249]....
        /*0f7c*/ 	.word	0x00011210


	//   ....[250]....
        /*0f80*/ 	.word	0x00011280


	//   ....[251]....
        /*0f84*/ 	.word	0x000112e0


	//   ....[252]....
        /*0f88*/ 	.word	0x00011350


	//   ....[253]....
        /*0f8c*/ 	.word	0x000113c0


	//   ....[254]....
        /*0f90*/ 	.word	0x00011430


	//   ....[255]....
        /*0f94*/ 	.word	0x00011490


	//   ....[0]....
        /*0f98*/ 	.word	0x00011500


	//   ....[1]....
        /*0f9c*/ 	.word	0x00011570


	//   ....[2]....
        /*0fa0*/ 	.word	0x000115e0


	//   ....[3]....
        /*0fa4*/ 	.word	0x00011640


	//   ....[4]....
        /*0fa8*/ 	.word	0x000116b0


	//   ....[5]....
        /*0fac*/ 	.word	0x00011720


	//   ....[6]....
        /*0fb0*/ 	.word	0x00011790


	//   ....[7]....
        /*0fb4*/ 	.word	0x000117f0


	//   ....[8]....
        /*0fb8*/ 	.word	0x00011860


	//   ....[9]....
        /*0fbc*/ 	.word	0x000118d0


	//   ....[10]....
        /*0fc0*/ 	.word	0x00011940


	//   ....[11]....
        /*0fc4*/ 	.word	0x000119a0


	//   ....[12]....
        /*0fc8*/ 	.word	0x00011a10


	//   ....[13]....
        /*0fcc*/ 	.word	0x00011a80


	//   ....[14]....
        /*0fd0*/ 	.word	0x00011af0


	//   ....[15]....
        /*0fd4*/ 	.word	0x00011b50


	//   ....[16]....
        /*0fd8*/ 	.word	0x00011bc0


	//   ....[17]....
        /*0fdc*/ 	.word	0x00011c30


	//   ....[18]....
        /*0fe0*/ 	.word	0x00011ca0


	//   ....[19]....
        /*0fe4*/ 	.word	0x00011d00


	//   ....[20]....
        /*0fe8*/ 	.word	0x00011d70


	//   ....[21]....
        /*0fec*/ 	.word	0x00011de0


	//   ....[22]....
        /*0ff0*/ 	.word	0x00011e50


	//   ....[23]....
        /*0ff4*/ 	.word	0x00011eb0


	//   ....[24]....
        /*0ff8*/ 	.word	0x00011f20


	//   ....[25]....
        /*0ffc*/ 	.word	0x00011f90


	//   ....[26]....
        /*1000*/ 	.word	0x00012000


	//   ....[27]....
        /*1004*/ 	.word	0x00012060


	//   ....[28]....
        /*1008*/ 	.word	0x000120d0


	//   ....[29]....
        /*100c*/ 	.word	0x00012140


	//   ....[30]....
        /*1010*/ 	.word	0x00012190


	//   ....[31]....
        /*1014*/ 	.word	0x000121d0


	//   ....[32]....
        /*1018*/ 	.word	0x00012220


	//   ....[33]....
        /*101c*/ 	.word	0x00012270


	//   ....[34]....
        /*1020*/ 	.word	0x000122c0


	//   ....[35]....
        /*1024*/ 	.word	0x00012330


	//   ....[36]....
        /*1028*/ 	.word	0x00012380


	//   ....[37]....
        /*102c*/ 	.word	0x000123d0


	//   ....[38]....
        /*1030*/ 	.word	0x00012420


	//   ....[39]....
        /*1034*/ 	.word	0x00012470


	//   ....[40]....
        /*1038*/ 	.word	0x000124c0


	//   ....[41]....
        /*103c*/ 	.word	0x00012530


	//   ....[42]....
        /*1040*/ 	.word	0x00012580


	//   ....[43]....
        /*1044*/ 	.word	0x000125e0


	//   ....[44]....
        /*1048*/ 	.word	0x00012640


	//   ....[45]....
        /*104c*/ 	.word	0x000126b0


	//----- nvinfo : EIATTR_EXIT_INSTR_OFFSETS
	.align		4
.L_148:
        /*1050*/ 	.byte	0x04, 0x1c
        /*1052*/ 	.short	(.L_150 - .L_149)


	//   ....[0]....
.L_149:
        /*1054*/ 	.word	0x00000c10


	//   ....[1]....
        /*1058*/ 	.word	0x0000f1d0


	//----- nvinfo : EIATTR_MAX_THREADS
	.align		4
.L_150:
        /*105c*/ 	.byte	0x04, 0x05
        /*105e*/ 	.short	(.L_152 - .L_151)
.L_151:
        /*1060*/ 	.word	0x00000080
        /*1064*/ 	.word	0x00000001
        /*1068*/ 	.word	0x00000001


	//----- nvinfo : EIATTR_CRS_STACK_SIZE
	.align		4
.L_152:
        /*106c*/ 	.byte	0x04, 0x1e
        /*106e*/ 	.short	(.L_154 - .L_153)
.L_153:
        /*1070*/ 	.word	0x00000000
.L_154:


//--------------------- .nv.info._ZN7cutlass13device_kernelIN5flash19enable_sm80_to_sm89INS1_16FlashAttnFwdSm80INS1_25CollectiveMainloopFwdSm80ILi4ELi1ELb0EN4cute5tupleIJNS5_1CILi128EEENS7_ILi80EEENS7_ILi64EEEEEELi64ENS_10bfloat16_tEfNS_4arch4Sm80ELb0ELb0ELb1ELb1ELb1ELb1ELb1ELb1EEENS1_21CollectiveEpilogueFwdINS6_IJS8_SA_S9_EEENS6_IJNS7_ILi1EEESI_SI_EEESC_SE_Li128ELb1ELb1ELb1ELb0EEENS1_36VarlenDynamicPersistentTileSchedulerILi128ELi80ELi128ELi128ELb1ELb1ELb0ELb0ELb1ELb1EEEEEEEEEvNT_6ParamsE --------------------------
	.section	.nv.info._ZN7cutlass13device_kernelIN5flash19enable_sm80_to_sm89INS1_16FlashAttnFwdSm80INS1_25CollectiveMainloopFwdSm80ILi4ELi1ELb0EN4cute5tupleIJNS5_1CILi128EEENS7_ILi80EEENS7_ILi64EEEEEELi64ENS_10bfloat16_tEfNS_4arch4Sm80ELb0ELb0ELb1ELb1ELb1ELb1ELb1ELb1EEENS1_21CollectiveEpilogueFwdINS6_IJS8_SA_S9_EEENS6_IJNS7_ILi1EEESI_SI_EEESC_SE_Li128ELb1ELb1ELb1ELb0EEENS1_36VarlenDynamicPersistentTileSchedulerILi128ELi80ELi128ELi128ELb1ELb1ELb0ELb0ELb1ELb1EEEEEEEEEvNT_6ParamsE,"",@"SHT_CUDA_INFO"
	.sectionflags	@""
	.align	4


	//----- nvinfo : EIATTR_CUDA_API_VERSION
	.align		4
        /*0000*/ 	.byte	0x04, 0x37
        /*0002*/ 	.short	(.L_156 - .L_155)
.L_155:
        /*0004*/ 	.word	0x00000082


	//----- nvinfo : EIATTR_SW2861232_WAR
	.align		4
.L_156:
        /*0008*/ 	.byte	0x01, 0x35
	.zero		2


	//----- nvinfo : EIATTR_PARAM_CBANK
	.align		4
        /*000c*/ 	.byte	0x04, 0x0a
        /*000e*/ 	.short	(.L_158 - .L_157)
	.align		4
.L_157:
        /*0010*/ 	.word	index@(.nv.constant0._ZN7cutlass13device_kernelIN5flash19enable_sm80_to_sm89INS1_16FlashAttnFwdSm80INS1_25CollectiveMainloopFwdSm80ILi4ELi1ELb0EN4cute5tupleIJNS5_1CILi128EEENS7_ILi80EEENS7_ILi64EEEEEELi64ENS_10bfloat16_tEfNS_4arch4Sm80ELb0ELb0ELb1ELb1ELb1ELb1ELb1ELb1EEENS1_21CollectiveEpilogueFwdINS6_IJS8_SA_S9_EEENS6_IJNS7_ILi1EEESI_SI_EEESC_SE_Li128ELb1ELb1ELb1ELb0EEENS1_36VarlenDynamicPersistentTileSchedulerILi128ELi80ELi128ELi128ELb1ELb1ELb0ELb0ELb1ELb1EEEEEEEEEvNT_6ParamsE)
        /*0014*/ 	.short	0x0160
        /*0016*/ 	.short	0x0438


	//----- nvinfo : EIATTR_CBANK_PARAM_SIZE
	.align		4
.L_158:
        /*0018*/ 	.byte	0x03, 0x19
        /*001a*/ 	.short	0x0438


	//----- nvinfo : EIATTR_KPARAM_INFO
	.align		4
        /*001c*/ 	.byte	0x04, 0x17
        /*001e*/ 	.short	(.L_160 - .L_159)
.L_159:
        /*0020*/ 	.word	0x00000000
        /*0024*/ 	.short	0x0000
        /*0026*/ 	.short	0x0000
        /*0028*/ 	.byte	0x00, 0xf0, 0xe1, 0x10


	//----- nvinfo : EIATTR_MAXREG_COUNT
	.align		4
.L_160:
        /*002c*/ 	.byte	0x03, 0x1b
        /*002e*/ 	.short	0x00ff


	//----- nvinfo : EIATTR_NUM_BARRIERS
	.align		4
        /*0030*/ 	.byte	0x02, 0x4c
        /*0032*/ 	.byte	0x06
	.zero		1


	//----- nvinfo : EIATTR_ANNOTATIONS
	.align		4
        /*0034*/ 	.byte	0x04, 0x55
        /*0036*/ 	.short	(.L_162 - .L_161)


	//   ....[0]....
.L_161:
        /* <DEDUP_REMOVED lines=110> */
        /*070c*/ 	.byte	0x50, 0x85, 0x01, 0x00


	//----- nvinfo : EIATTR_MERCURY_ISA_VERSION
	.align		4
.L_162:
        /*0710*/ 	.byte	0x03, 0x5f
        /*0712*/ 	.short	0x0000


	//----- nvinfo : EIATTR_INT_WARP_WIDE_INSTR_OFFSETS
	.align		4
        /*0714*/ 	.byte	0x04, 0x31
        /*0716*/ 	.short	(.L_164 - .L_163)


	//   ....[0]....
.L_163:
        /*0718*/ 	.word	0x00014910


	//   ....[1]....
        /*071c*/ 	.word	0x00014990


	//----- nvinfo : EIATTR_COOP_GROUP_MASK_REGIDS
	.align		4
.L_164:
        /*0720*/ 	.byte	0x04, 0x29
        /*0722*/ 	.short	(.L_166 - .L_165)


	//   ....[0]....
.L_165:
        /*0724*/ 	.word	0xffffffff


	//   ....[1]....
        /*0728*/ 	.word	0xffffffff


	//   ....[2]....
        /*072c*/ 	.word	0xffffffff


	//   ....[3]....
        /*0730*/ 	.word	0xffffffff


	//   ....[4]....
        /*0734*/ 	.word	0xffffffff


	//   ....[5]....
        /*0738*/ 	.word	0xffffffff


	//   ....[6]....
        /*073c*/ 	.word	0xffffffff


	//   ....[7]....
        /*0740*/ 	.word	0xffffffff


	//   ....[8]....
        /*0744*/ 	.word	0xffffffff


	//   ....[9]....
        /*0748*/ 	.word	0xffffffff


	//   ....[10]....
        /*074c*/ 	.word	0xffffffff


	//   ....[11]....
        /*0750*/ 	.word	0xffffffff


	//   ....[12]....
        /*0754*/ 	.word	0xffffffff


	//   ....[13]....
        /*0758*/ 	.word	0xffffffff


	//   ....[14]....
        /*075c*/ 	.word	0xffffffff


	//   ....[15]....
        /*0760*/ 	.word	0xffffffff


	//   ....[16]....
        /*0764*/ 	.word	0xffffffff


	//   ....[17]....
        /*0768*/ 	.word	0xffffffff


	//   ....[18]....
        /*076c*/ 	.word	0xffffffff


	//   ....[19]....
        /*0770*/ 	.word	0xffffffff


	//   ....[20]....
        /*0774*/ 	.word	0xffffffff


	//   ....[21]....
        /*0778*/ 	.word	0xffffffff


	//   ....[22]....
        /*077c*/ 	.word	0xffffffff


	//   ....[23]....
        /*0780*/ 	.word	0xffffffff


	//   ....[24]....
        /*0784*/ 	.word	0xffffffff


	//   ....[25]....
        /*0788*/ 	.word	0xffffffff


	//   ....[26]....
        /*078c*/ 	.word	0xffffffff


	//   ....[27]....
        /*0790*/ 	.word	0xffffffff


	//   ....[28]....
        /*0794*/ 	.word	0xffffffff


	//   ....[29]....
        /*0798*/ 	.word	0xffffffff


	//   ....[30]....
        /*079c*/ 	.word	0xffffffff


	//   ....[31]....
        /*07a0*/ 	.word	0xffffffff


	//   ....[32]....
        /*07a4*/ 	.word	0xffffffff


	//   ....[33]....
        /*07a8*/ 	.word	0xffffffff


	//   ....[34]....
        /*07ac*/ 	.word	0xffffffff


	//   ....[35]....
        /*07b0*/ 	.word	0xffffffff


	//   ....[36]....
        /*07b4*/ 	.word	0xffffffff


	//   ....[37]....
        /*07b8*/ 	.word	0xffffffff


	//   ....[38]....
        /*07bc*/ 	.word	0xffffffff


	//   ....[39]....
        /*07c0*/ 	.word	0xffffffff


	//   ....[40]....
        /*07c4*/ 	.word	0xffffffff


	//   ....[41]....
        /*07c8*/ 	.word	0xffffffff


	//   ....[42]....
        /*07cc*/ 	.word	0xffffffff


	//   ....[43]....
        /*07d0*/ 	.word	0xffffffff


	//   ....[44]....
        /*07d4*/ 	.word	0xffffffff


	//   ....[45]....
        /*07d8*/ 	.word	0xffffffff


	//   ....[46]....
        /*07dc*/ 	.word	0xffffffff


	//   ....[47]....
        /*07e0*/ 	.word	0xffffffff


	//   ....[48]....
        /*07e4*/ 	.word	0xffffffff


	//   ....[49]....
        /*07e8*/ 	.word	0xffffffff


	//   ....[50]....
        /*07ec*/ 	.word	0xffffffff


	//   ....[51]....
        /*07f0*/ 	.word	0xffffffff


	//   ....[52]....
        /*07f4*/ 	.word	0xffffffff


	//   ....[53]....
        /*07f8*/ 	.word	0xffffffff


	//   ....[54]....
        /*07fc*/ 	.word	0xffffffff


	//   ....[55]....
        /*0800*/ 	.word	0xffffffff


	//   ....[56]....
        /*0804*/ 	.word	0xffffffff


	//   ....[57]....
        /*0808*/ 	.word	0xffffffff


	//   ....[58]....
        /*080c*/ 	.word	0xffffffff


	//   ....[59]....
        /*0810*/ 	.word	0xffffffff


	//   ....[60]....
        /*0814*/ 	.word	0xffffffff


	//   ....[61]....
        /*0818*/ 	.word	0xffffffff


	//   ....[62]....
        /*081c*/ 	.word	0xffffffff


	//   ....[63]....
        /*0820*/ 	.word	0xffffffff


	//   ....[64]....
        /*0824*/ 	.word	0xffffffff


	//   ....[65]....
        /*0828*/ 	.word	0xffffffff


	//   ....[66]....
        /*082c*/ 	.word	0xffffffff


	//   ....[67]....
        /*0830*/ 	.word	0xffffffff


	//   ....[68]....
        /*0834*/ 	.word	0xffffffff


	//   ....[69]....
        /*0838*/ 	.word	0xffffffff


	//   ....[70]....
        /*083c*/ 	.word	0xffffffff


	//   ....[71]....
        /*0840*/ 	.word	0xffffffff


	//   ....[72]....
        /*0844*/ 	.word	0xffffffff


	//   ....[73]....
        /*0848*/ 	.word	0xffffffff


	//   ....[74]....
        /*084c*/ 	.word	0xffffffff


	//   ....[75]....
        /*0850*/ 	.word	0xffffffff


	//   ....[76]....
        /*0854*/ 	.word	0xffffffff


	//   ....[77]....
        /*0858*/ 	.word	0xffffffff


	//   ....[78]....
        /*085c*/ 	.word	0xffffffff


	//   ....[79]....
        /*0860*/ 	.word	0xffffffff


	//   ....[80]....
        /*0864*/ 	.word	0xffffffff


	//   ....[81]....
        /*0868*/ 	.word	0xffffffff


	//   ....[82]....
        /*086c*/ 	.word	0xffffffff


	//   ....[83]....
        /*0870*/ 	.word	0xffffffff


	//   ....[84]....
        /*0874*/ 	.word	0xffffffff


	//   ....[85]....
        /*0878*/ 	.word	0xffffffff


	//   ....[86]....
        /*087c*/ 	.word	0xffffffff


	//   ....[87]....
        /*0880*/ 	.word	0xffffffff


	//   ....[88]....
        /*0884*/ 	.word	0xffffffff


	//   ....[89]....
        /*0888*/ 	.word	0xffffffff


	//   ....[90]....
        /*088c*/ 	.word	0xffffffff


	//   ....[91]....
        /*0890*/ 	.word	0xffffffff


	//   ....[92]....
        /*0894*/ 	.word	0xffffffff


	//   ....[93]....
        /*0898*/ 	.word	0xffffffff


	//   ....[94]....
        /*089c*/ 	.word	0xffffffff


	//   ....[95]....
        /*08a0*/ 	.word	0xffffffff


	//   ....[96]....
        /*08a4*/ 	.word	0xffffffff


	//   ....[97]....
        /*08a8*/ 	.word	0xffffffff


	//   ....[98]....
        /*08ac*/ 	.word	0xffffffff


	//   ....[99]....
        /*08b0*/ 	.word	0xffffffff


	//   ....[100]....
        /*08b4*/ 	.word	0xffffffff


	//   ....[101]....
        /*08b8*/ 	.word	0xffffffff


	//   ....[102]....
        /*08bc*/ 	.word	0xffffffff


	//   ....[103]....
        /*08c0*/ 	.word	0xffffffff


	//   ....[104]....
        /*08c4*/ 	.word	0xffffffff


	//   ....[105]....
        /*08c8*/ 	.word	0xffffffff


	//   ....[106]....
        /*08cc*/ 	.word	0xffffffff


	//   ....[107]....
        /*08d0*/ 	.word	0xffffffff


	//   ....[108]....
        /*08d4*/ 	.word	0xffffffff


	//   ....[109]....
        /*08d8*/ 	.word	0xffffffff


	//   ....[110]....
        /*08dc*/ 	.word	0xffffffff


	//   ....[111]....
        /*08e0*/ 	.word	0xffffffff


	//   ....[112]....
        /*08e4*/ 	.word	0xffffffff


	//   ....[113]....
        /*08e8*/ 	.word	0xffffffff


	//   ....[114]....
        /*08ec*/ 	.word	0xffffffff


	//   ....[115]....
        /*08f0*/ 	.word	0xffffffff


	//   ....[116]....
        /*08f4*/ 	.word	0xffffffff


	//   ....[117]....
        /*08f8*/ 	.word	0xffffffff


	//   ....[118]....
        /*08fc*/ 	.word	0xffffffff


	//   ....[119]....
        /*0900*/ 	.word	0xffffffff


	//   ....[120]....
        /*0904*/ 	.word	0xffffffff


	//   ....[121]....
        /*0908*/ 	.word	0xffffffff


	//   ....[122]....
        /*090c*/ 	.word	0xffffffff


	//   ....[123]....
        /*0910*/ 	.word	0xffffffff


	//   ....[124]....
        /*0914*/ 	.word	0xffffffff


	//   ....[125]....
        /*0918*/ 	.word	0xffffffff


	//   ....[126]....
        /*091c*/ 	.word	0xffffffff


	//   ....[127]....
        /*0920*/ 	.word	0xffffffff


	//   ....[128]....
        /*0924*/ 	.word	0xffffffff


	//   ....[129]....
        /*0928*/ 	.word	0xffffffff


	//   ....[130]....
        /*092c*/ 	.word	0xffffffff


	//   ....[131]....
        /*0930*/ 	.word	0xffffffff


	//   ....[132]....
        /*0934*/ 	.word	0xffffffff


	//   ....[133]....
        /*0938*/ 	.word	0xffffffff


	//   ....[134]....
        /*093c*/ 	.word	0xffffffff


	//   ....[135]....
        /*0940*/ 	.word	0xffffffff


	//   ....[136]....
        /*0944*/ 	.word	0xffffffff


	//   ....[137]....
        /*0948*/ 	.word	0xffffffff


	//   ....[138]....
        /*094c*/ 	.word	0xffffffff


	//   ....[139]....
        /*0950*/ 	.word	0xffffffff


	//   ....[140]....
        /*0954*/ 	.word	0xffffffff


	//   ....[141]....
        /*0958*/ 	.word	0xffffffff


	//   ....[142]....
        /*095c*/ 	.word	0xffffffff


	//   ....[143]....
        /*0960*/ 	.word	0xffffffff


	//   ....[144]....
        /*0964*/ 	.word	0xffffffff


	//   ....[145]....
        /*0968*/ 	.word	0xffffffff


	//   ....[146]....
        /*096c*/ 	.word	0xffffffff


	//   ....[147]....
        /*0970*/ 	.word	0xffffffff


	//   ....[148]....
        /*0974*/ 	.word	0xffffffff


	//   ....[149]....
        /*0978*/ 	.word	0xffffffff


	//   ....[150]....
        /*097c*/ 	.word	0xffffffff


	//   ....[151]....
        /*0980*/ 	.word	0xffffffff


	//   ....[152]....
        /*0984*/ 	.word	0xffffffff


	//   ....[153]....
        /*0988*/ 	.word	0xffffffff


	//   ....[154]....
        /*098c*/ 	.word	0xffffffff


	//   ....[155]....
        /*0990*/ 	.word	0xffffffff


	//   ....[156]....
        /*0994*/ 	.word	0xffffffff


	//   ....[157]....
        /*0998*/ 	.word	0xffffffff


	//   ....[158]....
        /*099c*/ 	.word	0xffffffff


	//   ....[159]....
        /*09a0*/ 	.word	0xffffffff


	//   ....[160]....
        /*09a4*/ 	.word	0xffffffff


	//   ....[161]....
        /*09a8*/ 	.word	0xffffffff


	//   ....[162]....
        /*09ac*/ 	.word	0xffffffff


	//   ....[163]....
        /*09b0*/ 	.word	0xffffffff


	//   ....[164]....
        /*09b4*/ 	.word	0xffffffff


	//   ....[165]....
        /*09b8*/ 	.word	0xffffffff


	//   ....[166]....
        /*09bc*/ 	.word	0xffffffff


	//   ....[167]....
        /*09c0*/ 	.word	0xffffffff


	//   ....[168]....
        /*09c4*/ 	.word	0xffffffff


	//   ....[169]....
        /*09c8*/ 	.word	0xffffffff


	//   ....[170]....
        /*09cc*/ 	.word	0xffffffff


	//   ....[171]....
        /*09d0*/ 	.word	0xffffffff


	//   ....[172]....
        /*09d4*/ 	.word	0xffffffff


	//   ....[173]....
        /*09d8*/ 	.word	0xffffffff


	//   ....[174]....
        /*09dc*/ 	.word	0xffffffff


	//   ....[175]....
        /*09e0*/ 	.word	0xffffffff


	//   ....[176]....
        /*09e4*/ 	.word	0xffffffff


	//   ....[177]....
        /*09e8*/ 	.word	0xffffffff


	//   ....[178]....
        /*09ec*/ 	.word	0xffffffff


	//   ....[179]....
        /*09f0*/ 	.word	0xffffffff


	//   ....[180]....
        /*09f4*/ 	.word	0xffffffff


	//   ....[181]....
        /*09f8*/ 	.word	0xffffffff


	//   ....[182]....
        /*09fc*/ 	.word	0xffffffff


	//   ....[183]....
        /*0a00*/ 	.word	0xffffffff


	//   ....[184]....
        /*0a04*/ 	.word	0xffffffff


	//   ....[185]....
        /*0a08*/ 	.word	0xffffffff


	//   ....[186]....
        /*0a0c*/ 	.word	0xffffffff


	//   ....[187]....
        /*0a10*/ 	.word	0xffffffff


	//   ....[188]....
        /*0a14*/ 	.word	0xffffffff


	//   ....[189]....
        /*0a18*/ 	.word	0xffffffff


	//   ....[190]....
        /*0a1c*/ 	.word	0xffffffff


	//   ....[191]....
        /*0a20*/ 	.word	0xffffffff


	//   ....[192]....
        /*0a24*/ 	.word	0xffffffff


	//   ....[193]....
        /*0a28*/ 	.word	0xffffffff


	//   ....[194]....
        /*0a2c*/ 	.word	0xffffffff


	//   ....[195]....
        /*0a30*/ 	.word	0xffffffff


	//   ....[196]....
        /*0a34*/ 	.word	0xffffffff


	//   ....[197]....
        /*0a38*/ 	.word	0xffffffff


	//   ....[198]....
        /*0a3c*/ 	.word	0xffffffff


	//   ....[199]....
        /*0a40*/ 	.word	0xffffffff


	//   ....[200]....
        /*0a44*/ 	.word	0xffffffff


	//   ....[201]....
        /*0a48*/ 	.word	0xffffffff


	//   ....[202]....
        /*0a4c*/ 	.word	0xffffffff


	//   ....[203]....
        /*0a50*/ 	.word	0xffffffff


	//   ....[204]....
        /*0a54*/ 	.word	0xffffffff


	//   ....[205]....
        /*0a58*/ 	.word	0xffffffff


	//   ....[206]....
        /*0a5c*/ 	.word	0xffffffff


	//   ....[207]....
        /*0a60*/ 	.word	0xffffffff


	//   ....[208]....
        /*0a64*/ 	.word	0xffffffff


	//   ....[209]....
        /*0a68*/ 	.word	0xffffffff


	//   ....[210]....
        /*0a6c*/ 	.word	0xffffffff


	//   ....[211]....
        /*0a70*/ 	.word	0xffffffff


	//   ....[212]....
        /*0a74*/ 	.word	0xffffffff


	//   ....[213]....
        /*0a78*/ 	.word	0xffffffff


	//   ....[214]....
        /*0a7c*/ 	.word	0xffffffff


	//   ....[215]....
        /*0a80*/ 	.word	0xffffffff


	//   ....[216]....
        /*0a84*/ 	.word	0xffffffff


	//   ....[217]....
        /*0a88*/ 	.word	0xffffffff


	//   ....[218]....
        /*0a8c*/ 	.word	0xffffffff


	//   ....[219]....
        /*0a90*/ 	.word	0xffffffff


	//   ....[220]....
        /*0a94*/ 	.word	0xffffffff


	//   ....[221]....
        /*0a98*/ 	.word	0xffffffff


	//   ....[222]....
        /*0a9c*/ 	.word	0xffffffff


	//   ....[223]....
        /*0aa0*/ 	.word	0xffffffff


	//   ....[224]....
        /*0aa4*/ 	.word	0xffffffff


	//   ....[225]....
        /*0aa8*/ 	.word	0xffffffff


	//   ....[226]....
        /*0aac*/ 	.word	0xffffffff


	//   ....[227]....
        /*0ab0*/ 	.word	0xffffffff


	//   ....[228]....
        /*0ab4*/ 	.word	0xffffffff


	//   ....[229]....
        /*0ab8*/ 	.word	0xffffffff


	//   ....[230]....
        /*0abc*/ 	.word	0xffffffff


	//   ....[231]....
        /*0ac0*/ 	.word	0xffffffff


	//   ....[232]....
        /*0ac4*/ 	.word	0xffffffff


	//   ....[233]....
        /*0ac8*/ 	.word	0xffffffff


	//   ....[234]....
        /*0acc*/ 	.word	0xffffffff


	//   ....[235]....
        /*0ad0*/ 	.word	0xffffffff


	//   ....[236]....
        /*0ad4*/ 	.word	0xffffffff


	//   ....[237]....
        /*0ad8*/ 	.word	0xffffffff


	//   ....[238]....
        /*0adc*/ 	.word	0xffffffff


	//   ....[239]....
        /*0ae0*/ 	.word	0xffffffff


	//   ....[240]....
        /*0ae4*/ 	.word	0xffffffff


	//   ....[241]....
        /*0ae8*/ 	.word	0xffffffff


	//   ....[242]....
        /*0aec*/ 	.word	0xffffffff


	//   ....[243]....
        /*0af0*/ 	.word	0xffffffff


	//   ....[244]....
        /*0af4*/ 	.word	0xffffffff


	//   ....[245]....
        /*0af8*/ 	.word	0xffffffff


	//   ....[246]....
        /*0afc*/ 	.word	0xffffffff


	//   ....[247]....
        /*0b00*/ 	.word	0xffffffff


	//   ....[248]....
        /*0b04*/ 	.word	0xffffffff


	//   ....[249]....
        /*0b08*/ 	.word	0xffffffff


	//   ....[250]....
        /*0b0c*/ 	.word	0xffffffff


	//   ....[251]....
        /*0b10*/ 	.word	0xffffffff


	//   ....[252]....
        /*0b14*/ 	.word	0xffffffff


	//   ....[253]....
        /*0b18*/ 	.word	0xffffffff


	//   ....[254]....
        /*0b1c*/ 	.word	0xffffffff


	//   ....[255]....
        /*0b20*/ 	.word	0xffffffff


	//   ....[0]....
        /*0b24*/ 	.word	0xffffffff


	//   ....[1]....
        /*0b28*/ 	.word	0xffffffff


	//   ....[2]....
        /*0b2c*/ 	.word	0xffffffff


	//   ....[3]....
        /*0b30*/ 	.word	0xffffffff


	//   ....[4]....
        /*0b34*/ 	.word	0xffffffff


	//   ....[5]....
        /*0b38*/ 	.word	0xffffffff


	//   ....[6]....
        /*0b3c*/ 	.word	0xffffffff


	//   ....[7]....
        /*0b40*/ 	.word	0xffffffff


	//   ....[8]....
        /*0b44*/ 	.word	0xffffffff


	//   ....[9]....
        /*0b48*/ 	.word	0xffffffff


	//   ....[10]....
        /*0b4c*/ 	.word	0xffffffff


	//   ....[11]....
        /*0b50*/ 	.word	0xffffffff


	//   ....[12]....
        /*0b54*/ 	.word	0xffffffff


	//   ....[13]....
        /*0b58*/ 	.word	0xffffffff


	//   ....[14]....
        /*0b5c*/ 	.word	0xffffffff


	//   ....[15]....
        /*0b60*/ 	.word	0xffffffff


	//   ....[16]....
        /*0b64*/ 	.word	0xffffffff


	//   ....[17]....
        /*0b68*/ 	.word	0xffffffff


	//   ....[18]....
        /*0b6c*/ 	.word	0xffffffff


	//   ....[19]....
        /*0b70*/ 	.word	0xffffffff


	//   ....[20]....
        /*0b74*/ 	.word	0xffffffff


	//   ....[21]....
        /*0b78*/ 	.word	0xffffffff


	//   ....[22]....
        /*0b7c*/ 	.word	0xffffffff


	//   ....[23]....
        /*0b80*/ 	.word	0xffffffff


	//   ....[24]....
        /*0b84*/ 	.word	0xffffffff


	//   ....[25]....
        /*0b88*/ 	.word	0xffffffff


	//   ....[26]....
        /*0b8c*/ 	.word	0xffffffff


	//   ....[27]....
        /*0b90*/ 	.word	0xffffffff


	//   ....[28]....
        /*0b94*/ 	.word	0xffffffff


	//   ....[29]....
        /*0b98*/ 	.word	0xffffffff


	//   ....[30]....
        /*0b9c*/ 	.word	0xffffffff


	//   ....[31]....
        /*0ba0*/ 	.word	0xffffffff


	//   ....[32]....
        /*0ba4*/ 	.word	0xffffffff


	//   ....[33]....
        /*0ba8*/ 	.word	0xffffffff


	//   ....[34]....
        /*0bac*/ 	.word	0xffffffff


	//   ....[35]....
        /*0bb0*/ 	.word	0xffffffff


	//   ....[36]....
        /*0bb4*/ 	.word	0xffffffff


	//   ....[37]....
        /*0bb8*/ 	.word	0xffffffff


	//   ....[38]....
        /*0bbc*/ 	.word	0xffffffff


	//   ....[39]....
        /*0bc0*/ 	.word	0xffffffff


	//   ....[40]....
        /*0bc4*/ 	.word	0xffffffff


	//   ....[41]....
        /*0bc8*/ 	.word	0xffffffff


	//   ....[42]....
        /*0bcc*/ 	.word	0xffffffff


	//   ....[43]....
        /*0bd0*/ 	.word	0xffffffff


	//   ....[44]....
        /*0bd4*/ 	.word	0xffffffff


	//   ....[45]....
        /*0bd8*/ 	.word	0xffffffff


	//   ....[46]....
        /*0bdc*/ 	.word	0xffffffff


	//   ....[47]....
        /*0be0*/ 	.word	0xffffffff


	//   ....[48]....
        /*0be4*/ 	.word	0xffffffff


	//   ....[49]....
        /*0be8*/ 	.word	0xffffffff


	//   ....[50]....
        /*0bec*/ 	.word	0xffffffff


	//   ....[51]....
        /*0bf0*/ 	.word	0xffffffff


	//   ....[52]....
        /*0bf4*/ 	.word	0xffffffff


	//   ....[53]....
        /*0bf8*/ 	.word	0xffffffff


	//   ....[54]....
        /*0bfc*/ 	.word	0xffffffff


	//   ....[55]....
        /*0c00*/ 	.word	0xffffffff


	//   ....[56]....
        /*0c04*/ 	.word	0xffffffff


	//   ....[57]....
        /*0c08*/ 	.word	0xffffffff


	//   ....[58]....
        /*0c0c*/ 	.word	0xffffffff


	//   ....[59]....
        /*0c10*/ 	.word	0xffffffff


	//   ....[60]....
        /*0c14*/ 	.word	0xffffffff


	//   ....[61]....
        /*0c18*/ 	.word	0xffffffff


	//   ....[62]....
        /*0c1c*/ 	.word	0xffffffff


	//   ....[63]....
        /*0c20*/ 	.word	0xffffffff


	//   ....[64]....
        /*0c24*/ 	.word	0xffffffff


	//   ....[65]....
        /*0c28*/ 	.word	0xffffffff


	//   ....[66]....
        /*0c2c*/ 	.word	0xffffffff


	//   ....[67]....
        /*0c30*/ 	.word	0xffffffff


	//   ....[68]....
        /*0c34*/ 	.word	0xffffffff


	//   ....[69]....
        /*0c38*/ 	.word	0xffffffff


	//   ....[70]....
        /*0c3c*/ 	.word	0xffffffff


	//   ....[71]....
        /*0c40*/ 	.word	0xffffffff


	//   ....[72]....
        /*0c44*/ 	.word	0xffffffff


	//   ....[73]....
        /*0c48*/ 	.word	0xffffffff


	//   ....[74]....
        /*0c4c*/ 	.word	0xffffffff


	//   ....[75]....
        /*0c50*/ 	.word	0xffffffff


	//   ....[76]....
        /*0c54*/ 	.word	0xffffffff


	//   ....[77]....
        /*0c58*/ 	.word	0xffffffff


	//----- nvinfo : EIATTR_COOP_GROUP_INSTR_OFFSETS
	.align		4
.L_166:
        /*0c5c*/ 	.byte	0x04, 0x28
        /*0c5e*/ 	.short	(.L_168 - .L_167)


	//   ....[0]....
.L_167:
        /*0c60*/ 	.word	0x00000050


	//   ....[1]....
        /*0c64*/ 	.word	0x00000200


	//   ....[2]....
        /*0c68*/ 	.word	0x00000230


	//   ....[3]....
        /*0c6c*/ 	.word	0x00000260


	//   ....[4]....
        /*0c70*/ 	.word	0x00000290


	//   ....[5]....
        /*0c74*/ 	.word	0x000002c0


	//   ....[6]....
        /*0c78*/ 	.word	0x000002f0


	//   ....[7]....
        /*0c7c*/ 	.word	0x00000460


	//   ....[8]....
        /*0c80*/ 	.word	0x000004a0


	//   ....[9]....
        /*0c84*/ 	.word	0x000004d0


	//   ....[10]....
        /*0c88*/ 	.word	0x00000500


	//   ....[11]....
        /*0c8c*/ 	.word	0x00000530


	//   ....[12]....
        /*0c90*/ 	.word	0x00000560


	//   ....[13]....
        /*0c94*/ 	.word	0x000005f0


	//   ....[14]....
        /*0c98*/ 	.word	0x00000620


	//   ....[15]....
        /*0c9c*/ 	.word	0x00000640


	//   ....[16]....
        /*0ca0*/ 	.word	0x000006a0


	//   ....[17]....
        /*0ca4*/ 	.word	0x00003950


	//   ....[18]....
        /*0ca8*/ 	.word	0x000039a0


	//   ....[19]....
        /*0cac*/ 	.word	0x00004190


	//   ....[20]....
        /*0cb0*/ 	.word	0x000041b0


	//   ....[21]....
        /*0cb4*/ 	.word	0x00004920


	//   ....[22]....
        /*0cb8*/ 	.word	0x00004930


	//   ....[23]....
        /*0cbc*/ 	.word	0x00005190


	//   ....[24]....
        /*0cc0*/ 	.word	0x000051c0


	//   ....[25]....
        /*0cc4*/ 	.word	0x00005e00


	//   ....[26]....
        /*0cc8*/ 	.word	0x00005e30


	//   ....[27]....
        /*0ccc*/ 	.word	0x000065f0


	//   ....[28]....
        /*0cd0*/ 	.word	0x00006610


	//   ....[29]....
        /*0cd4*/ 	.word	0x00006df0


	//   ....[30]....
        /*0cd8*/ 	.word	0x00006e20


	//   ....[31]....
        /*0cdc*/ 	.word	0x00006f50


	//   ....[32]....
        /*0ce0*/ 	.word	0x00006f80


	//   ....[33]....
        /*0ce4*/ 	.word	0x00007070


	//   ....[34]....
        /*0ce8*/ 	.word	0x00007090


	//   ....[35]....
        /*0cec*/ 	.word	0x00007670


	//   ....[36]....
        /*0cf0*/ 	.word	0x000076b0


	//   ....[37]....
        /*0cf4*/ 	.word	0x000077e0


	//   ....[38]....
        /*0cf8*/ 	.word	0x00007810


	//   ....[39]....
        /*0cfc*/ 	.word	0x00007900


	//   ....[40]....
        /*0d00*/ 	.word	0x00007930


	//   ....[41]....
        /*0d04*/ 	.word	0x00008430


	//   ....[42]....
        /*0d08*/ 	.word	0x00008450


	//   ....[43]....
        /*0d0c*/ 	.word	0x00008520


	//   ....[44]....
        /*0d10*/ 	.word	0x00008530


	//   ....[45]....
        /*0d14*/ 	.word	0x00008600


	//   ....[46]....
        /*0d18*/ 	.word	0x00008620


	//   ....[47]....
        /*0d1c*/ 	.word	0x000086f0


	//   ....[48]....
        /*0d20*/ 	.word	0x00008700


	//   ....[49]....
        /*0d24*/ 	.word	0x000087d0


	//   ....[50]....
        /*0d28*/ 	.word	0x000087f0


	//   ....[51]....
        /*0d2c*/ 	.word	0x000088c0


	//   ....[52]....
        /*0d30*/ 	.word	0x000088d0


	//   ....[53]....
        /*0d34*/ 	.word	0x000089a0


	//   ....[54]....
        /*0d38*/ 	.word	0x000089c0


	//   ....[55]....
        /*0d3c*/ 	.word	0x00008a90


	//   ....[56]....
        /*0d40*/ 	.word	0x00008aa0


	//   ....[57]....
        /*0d44*/ 	.word	0x00008ec0


	//   ....[58]....
        /*0d48*/ 	.word	0x00008ee0


	//   ....[59]....
        /*0d4c*/ 	.word	0x00008ef0


	//   ....[60]....
        /*0d50*/ 	.word	0x00008f00


	//   ....[61]....
        /*0d54*/ 	.word	0x00008f10


	//   ....[62]....
        /*0d58*/ 	.word	0x00008f20


	//   ....[63]....
        /*0d5c*/ 	.word	0x00008f30


	//   ....[64]....
        /*0d60*/ 	.word	0x00008f50


	//   ....[65]....
        /*0d64*/ 	.word	0x00008f70


	//   ....[66]....
        /*0d68*/ 	.word	0x00009050


	//   ....[67]....
        /*0d6c*/ 	.word	0x00009270


	//   ....[68]....
        /*0d70*/ 	.word	0x000092b0


	//   ....[69]....
        /*0d74*/ 	.word	0x000092c0


	//   ....[70]....
        /*0d78*/ 	.word	0x000092d0


	//   ....[71]....
        /*0d7c*/ 	.word	0x0000ab90


	//   ....[72]....
        /*0d80*/ 	.word	0x0000abd0


	//   ....[73]....
        /*0d84*/ 	.word	0x0000abf0


	//   ....[74]....
        /*0d88*/ 	.word	0x0000ac00


	//   ....[75]....
        /*0d8c*/ 	.word	0x0000c810


	//   ....[76]....
        /*0d90*/ 	.word	0x0000c820


	//   ....[77]....
        /*0d94*/ 	.word	0x0000c830


	//   ....[78]....
        /*0d98*/ 	.word	0x0000c840


	//   ....[79]....
        /*0d9c*/ 	.word	0x0000c850


	//   ....[80]....
        /*0da0*/ 	.word	0x0000c860


	//   ....[81]....
        /*0da4*/ 	.word	0x0000c870


	//   ....[82]....
        /*0da8*/ 	.word	0x0000c890


	//   ....[83]....
        /*0dac*/ 	.word	0x0000c8b0


	//   ....[84]....
        /*0db0*/ 	.word	0x0000c8d0


	//   ....[85]....
        /*0db4*/ 	.word	0x0000dd80


	//   ....[86]....
        /*0db8*/ 	.word	0x0000dda0


	//   ....[87]....
        /*0dbc*/ 	.word	0x0000ddc0


	//   ....[88]....
        /*0dc0*/ 	.word	0x0000ddd0


	//   ....[89]....
        /*0dc4*/ 	.word	0x0000dde0


	//   ....[90]....
        /*0dc8*/ 	.word	0x0000ddf0


	//   ....[91]....
        /*0dcc*/ 	.word	0x0000de00


	//   ....[92]....
        /*0dd0*/ 	.word	0x0000de10


	//   ....[93]....
        /*0dd4*/ 	.word	0x0000de40


	//   ....[94]....
        /*0dd8*/ 	.word	0x0000de70


	//   ....[95]....
        /*0ddc*/ 	.word	0x0000eaf0


	//   ....[96]....
        /*0de0*/ 	.word	0x0000eb00


	//   ....[97]....
        /*0de4*/ 	.word	0x0000eb10


	//   ....[98]....
        /*0de8*/ 	.word	0x0000eb20


	//   ....[99]....
        /*0dec*/ 	.word	0x0000eb50


	//   ....[100]....
        /*0df0*/ 	.word	0x0000eb70


	//   ....[101]....
        /*0df4*/ 	.word	0x0000eb90


	//   ....[102]....
        /*0df8*/ 	.word	0x0000eba0


	//   ....[103]....
        /*0dfc*/ 	.word	0x00010710


	//   ....[104]....
        /*0e00*/ 	.word	0x00010730


	//   ....[105]....
        /*0e04*/ 	.word	0x00010780


	//   ....[106]....
        /*0e08*/ 	.word	0x000107a0


	//   ....[107]....
        /*0e0c*/ 	.word	0x000107c0


	//   ....[108]....
        /*0e10*/ 	.word	0x000107e0


	//   ....[109]....
        /*0e14*/ 	.word	0x00010800


	//   ....[110]....
        /*0e18*/ 	.word	0x00010820


	//   ....[111]....
        /*0e1c*/ 	.word	0x00010840


	//   ....[112]....
        /*0e20*/ 	.word	0x00010980


	//   ....[113]....
        /*0e24*/ 	.word	0x00011b80


	//   ....[114]....
        /*0e28*/ 	.word	0x00011ba0


	//   ....[115]....
        /*0e2c*/ 	.word	0x00011bf0


	//   ....[116]....
        /*0e30*/ 	.word	0x00011c10


	//   ....[117]....
        /*0e34*/ 	.word	0x00011c40


	//   ....[118]....
        /*0e38*/ 	.word	0x00011c60


	//   ....[119]....
        /*0e3c*/ 	.word	0x00011c90


	//   ....[120]....
        /*0e40*/ 	.word	0x00011cb0


	//   ....[121]....
        /*0e44*/ 	.word	0x00011cd0


	//   ....[122]....
        /*0e48*/ 	.word	0x00011ce0


	//   ....[123]....
        /*0e4c*/ 	.word	0x000122e0


	//   ....[124]....
        /*0e50*/ 	.word	0x00012300


	//   ....[125]....
        /*0e54*/ 	.word	0x00012320


	//   ....[126]....
        /*0e58*/ 	.word	0x00012340


	//   ....[127]....
        /*0e5c*/ 	.word	0x00012360


	//   ....[128]....
        /*0e60*/ 	.word	0x00012380


	//   ....[129]....
        /*0e64*/ 	.word	0x000123a0


	//   ....[130]....
        /*0e68*/ 	.word	0x000123c0


	//   ....[131]....
        /*0e6c*/ 	.word	0x00014150


	//   ....[132]....
        /*0e70*/ 	.word	0x00014180


	//   ....[133]....
        /*0e74*/ 	.word	0x00014190


	//   ....[134]....
        /*0e78*/ 	.word	0x000141a0


	//   ....[135]....
        /*0e7c*/ 	.word	0x000141b0


	//   ....[136]....
        /*0e80*/ 	.word	0x000141e0


	//   ....[137]....
        /*0e84*/ 	.word	0x00014200


	//   ....[138]....
        /*0e88*/ 	.word	0x00014220


	//   ....[139]....
        /*0e8c*/ 	.word	0x00015430


	//   ....[140]....
        /*0e90*/ 	.word	0x00015450


	//   ....[141]....
        /*0e94*/ 	.word	0x00015460


	//   ....[142]....
        /*0e98*/ 	.word	0x00015470


	//   ....[143]....
        /*0e9c*/ 	.word	0x00015480


	//   ....[144]....
        /*0ea0*/ 	.word	0x00015490


	//   ....[145]....
        /*0ea4*/ 	.word	0x000154b0


	//   ....[146]....
        /*0ea8*/ 	.word	0x00015520


	//   ....[147]....
        /*0eac*/ 	.word	0x00015900


	//   ....[148]....
        /*0eb0*/ 	.word	0x00015920


	//   ....[149]....
        /*0eb4*/ 	.word	0x00015980


	//   ....[150]....
        /*0eb8*/ 	.word	0x00015990


	//   ....[151]....
        /*0ebc*/ 	.word	0x00015a00


	//   ....[152]....
        /*0ec0*/ 	.word	0x00015a20


	//   ....[153]....
        /*0ec4*/ 	.word	0x00015a90


	//   ....[154]....
        /*0ec8*/ 	.word	0x00015aa0


	//   ....[155]....
        /*0ecc*/ 	.word	0x00015b10


	//   ....[156]....
        /*0ed0*/ 	.word	0x00015b30


	//   ....[157]....
        /*0ed4*/ 	.word	0x00015ba0


	//   ....[158]....
        /*0ed8*/ 	.word	0x00015bb0


	//   ....[159]....
        /*0edc*/ 	.word	0x00015c20


	//   ....[160]....
        /*0ee0*/ 	.word	0x00015c40


	//   ....[161]....
        /*0ee4*/ 	.word	0x00015cb0


	//   ....[162]....
        /*0ee8*/ 	.word	0x00015cc0


	//   ....[163]....
        /*0eec*/ 	.word	0x00015f40


	//   ....[164]....
        /*0ef0*/ 	.word	0x00015f60


	//   ....[165]....
        /*0ef4*/ 	.word	0x000162b0


	//   ....[166]....
        /*0ef8*/ 	.word	0x000162c0


	//   ....[167]....
        /*0efc*/ 	.word	0x00016610


	//   ....[168]....
        /*0f00*/ 	.word	0x00016630


	//   ....[169]....
        /*0f04*/ 	.word	0x000169a0


	//   ....[170]....
        /*0f08*/ 	.word	0x000169b0


	//   ....[171]....
        /*0f0c*/ 	.word	0x000174e0


	//   ....[172]....
        /*0f10*/ 	.word	0x00017500


	//   ....[173]....
        /*0f14*/ 	.word	0x00017570


	//   ....[174]....
        /*0f18*/ 	.word	0x00017580


	//   ....[175]....
        /*0f1c*/ 	.word	0x000175f0


	//   ....[176]....
        /*0f20*/ 	.word	0x00017610


	//   ....[177]....
        /*0f24*/ 	.word	0x00017680


	//   ....[178]....
        /*0f28*/ 	.word	0x00017690


	//   ....[179]....
        /*0f2c*/ 	.word	0x00017700


	//   ....[180]....
        /*0f30*/ 	.word	0x00017720


	//   ....[181]....
        /*0f34*/ 	.word	0x00017790


	//   ....[182]....
        /*0f38*/ 	.word	0x000177a0


	//   ....[183]....
        /*0f3c*/ 	.word	0x00017810


	//   ....[184]....
        /*0f40*/ 	.word	0x00017830


	//   ....[185]....
        /*0f44*/ 	.word	0x000178a0


	//   ....[186]....
        /*0f48*/ 	.word	0x000178b0


	//   ....[187]....
        /*0f4c*/ 	.word	0x00017a00


	//   ....[188]....
        /*0f50*/ 	.word	0x00017a20


	//   ....[189]....
        /*0f54*/ 	.word	0x00017b50


	//   ....[190]....
        /*0f58*/ 	.word	0x00017b90


	//   ....[191]....
        /*0f5c*/ 	.word	0x00017bc0


	//   ....[192]....
        /*0f60*/ 	.word	0x00017bf0


	//   ....[193]....
        /*0f64*/ 	.word	0x00017c20


	//   ....[194]....
        /*0f68*/ 	.word	0x00017c50


	//   ....[195]....
        /*0f6c*/ 	.word	0x00017db0


	//   ....[196]....
        /*0f70*/ 	.word	0x00017df0


	//   ....[197]....
        /*0f74*/ 	.word	0x00017e20


	//   ....[198]....
        /*0f78*/ 	.word	0x00017e50


	//   ....[199]....
        /*0f7c*/ 	.word	0x00017e80


	//   ....[200]....
        /*0f80*/ 	.word	0x00017eb0


	//   ....[201]....
        /*0f84*/ 	.word	0x00017f40


	//   ....[202]....
        /*0f88*/ 	.word	0x00017f70


	//   ....[203]....
        /*0f8c*/ 	.word	0x00017f80


	//   ....[204]....
        /*0f90*/ 	.word	0x00017fe0


	//   ....[205]....
        /*0f94*/ 	.word	0x000185d0


	//   ....[206]....
        /*0f98*/ 	.word	0x00018630


	//   ....[207]....
        /*0f9c*/ 	.word	0x00018680


	//   ....[208]....
        /*0fa0*/ 	.word	0x000186d0


	//   ....[209]....
        /*0fa4*/ 	.word	0x00018720


	//   ....[210]....
        /*0fa8*/ 	.word	0x00018790


	//   ....[211]....
        /*0fac*/ 	.word	0x000187e0


	//   ....[212]....
        /*0fb0*/ 	.word	0x00018840


	//   ....[213]....
        /*0fb4*/ 	.word	0x000188b0


	//   ....[214]....
        /*0fb8*/ 	.word	0x00018910


	//   ....[215]....
        /*0fbc*/ 	.word	0x00018980


	//   ....[216]....
        /*0fc0*/ 	.word	0x000189f0


	//   ....[217]....
        /*0fc4*/ 	.word	0x00018a60


	//   ....[218]....
        /*0fc8*/ 	.word	0x00018ac0


	//   ....[219]....
        /*0fcc*/ 	.word	0x00018b30


	//   ....[220]....
        /*0fd0*/ 	.word	0x00018ba0


	//   ....[221]....
        /*0fd4*/ 	.word	0x00018c10


	//   ....[222]....
        /*0fd8*/ 	.word	0x00018c70


	//   ....[223]....
        /*0fdc*/ 	.word	0x00018ce0


	//   ....[224]....
        /*0fe0*/ 	.word	0x00018d50


	//   ....[225]....
        /*0fe4*/ 	.word	0x00018dc0


	//   ....[226]....
        /*0fe8*/ 	.word	0x00018e20


	//   ....[227]....
        /*0fec*/ 	.word	0x00018e90


	//   ....[228]....
        /*0ff0*/ 	.word	0x00018f00


	//   ....[229]....
        /*0ff4*/ 	.word	0x00018f70


	//   ....[230]....
        /*0ff8*/ 	.word	0x00018fd0


	//   ....[231]....
        /*0ffc*/ 	.word	0x00019040


	//   ....[232]....
        /*1000*/ 	.word	0x000190b0


	//   ....[233]....
        /*1004*/ 	.word	0x00019180


	//   ....[234]....
        /*1008*/ 	.word	0x000191e0


	//   ....[235]....
        /*100c*/ 	.word	0x000192c0


	//   ....[236]....
        /*1010*/ 	.word	0x00019320


	//   ....[237]....
        /*1014*/ 	.word	0x00019400


	//   ....[238]....
        /*1018*/ 	.word	0x00019460


	//   ....[239]....
        /*101c*/ 	.word	0x00019540


	//   ....[240]....
        /*1020*/ 	.word	0x000195a0


	//   ....[241]....
        /*1024*/ 	.word	0x000195f0


	//   ....[242]....
        /*1028*/ 	.word	0x00019630


	//   ....[243]....
        /*102c*/ 	.word	0x00019680


	//   ....[244]....
        /*1030*/ 	.word	0x000196d0


	//   ....[245]....
        /*1034*/ 	.word	0x00019720


	//   ....[246]....
        /*1038*/ 	.word	0x00019770


	//   ....[247]....
        /*103c*/ 	.word	0x000197c0


	//   ....[248]....
        /*1040*/ 	.word	0x00019810


	//   ....[249]....
        /*1044*/ 	.word	0x00019870


	//   ....[250]....
        /*1048*/ 	.word	0x000198d0


	//   ....[251]....
        /*104c*/ 	.word	0x00019940


	//   ....[252]....
        /*1050*/ 	.word	0x00019a20


	//   ....[253]....
        /*1054*/ 	.word	0x00019a80


	//   ....[254]....
        /*1058*/ 	.word	0x00019b60


	//   ....[255]....
        /*105c*/ 	.word	0x00019bc0


	//   ....[0]....
        /*1060*/ 	.word	0x00019ca0


	//   ....[1]....
        /*1064*/ 	.word	0x00019d00


	//   ....[2]....
        /*1068*/ 	.word	0x00019de0


	//   ....[3]....
        /*106c*/ 	.word	0x00019e40


	//   ....[4]....
        /*1070*/ 	.word	0x00019e90


	//   ....[5]....
        /*1074*/ 	.word	0x00019ed0


	//   ....[6]....
        /*1078*/ 	.word	0x00019f20


	//   ....[7]....
        /*107c*/ 	.word	0x00019f60


	//   ....[8]....
        /*1080*/ 	.word	0x00019fb0


	//   ....[9]....
        /*1084*/ 	.word	0x00019ff0


	//   ....[10]....
        /*1088*/ 	.word	0x0001a040


	//   ....[11]....
        /*108c*/ 	.word	0x0001a080


	//   ....[12]....
        /*1090*/ 	.word	0x0001a0d0


	//   ....[13]....
        /*1094*/ 	.word	0x0001a120


	//   ....[14]....
        /*1098*/ 	.word	0x0001a170


	//   ....[15]....
        /*109c*/ 	.word	0x0001a1c0


	//   ....[16]....
        /*10a0*/ 	.word	0x0001a210


	//   ....[17]....
        /*10a4*/ 	.word	0x0001a260


	//   ....[18]....
        /*10a8*/ 	.word	0x0001a2b0


	//   ....[19]....
        /*10ac*/ 	.word	0x0001a2f0


	//   ....[20]....
        /*10b0*/ 	.word	0x0001a360


	//   ....[21]....
        /*10b4*/ 	.word	0x0001a3d0


	//   ....[22]....
        /*10b8*/ 	.word	0x0001a440


	//   ....[23]....
        /*10bc*/ 	.word	0x0001a4a0


	//   ....[24]....
        /*10c0*/ 	.word	0x0001a510


	//   ....[25]....
        /*10c4*/ 	.word	0x0001a580


	//   ....[26]....
        /*10c8*/ 	.word	0x0001a5f0


	//   ....[27]....
        /*10cc*/ 	.word	0x0001a650


	//   ....[28]....
        /*10d0*/ 	.word	0x0001a6c0


	//   ....[29]....
        /*10d4*/ 	.word	0x0001a730


	//   ....[30]....
        /*10d8*/ 	.word	0x0001a7a0


	//   ....[31]....
        /*10dc*/ 	.word	0x0001a800


	//   ....[32]....
        /*10e0*/ 	.word	0x0001a870


	//   ....[33]....
        /*10e4*/ 	.word	0x0001a8e0


	//   ....[34]....
        /*10e8*/ 	.word	0x0001a950


	//   ....[35]....
        /*10ec*/ 	.word	0x0001a9b0


	//   ....[36]....
        /*10f0*/ 	.word	0x0001aa20


	//   ....[37]....
        /*10f4*/ 	.word	0x0001aa90


	//   ....[38]....
        /*10f8*/ 	.word	0x0001ab00


	//   ....[39]....
        /*10fc*/ 	.word	0x0001ab60


	//   ....[40]....
        /*1100*/ 	.word	0x0001abd0


	//   ....[41]....
        /*1104*/ 	.word	0x0001ac40


	//   ....[42]....
        /*1108*/ 	.word	0x0001acb0


	//   ....[43]....
        /*110c*/ 	.word	0x0001ad10


	//   ....[44]....
        /*1110*/ 	.word	0x0001ad80


	//   ....[45]....
        /*1114*/ 	.word	0x0001adf0


	//   ....[46]....
        /*1118*/ 	.word	0x0001ae60


	//   ....[47]....
        /*111c*/ 	.word	0x0001aec0


	//   ....[48]....
        /*1120*/ 	.word	0x0001af30


	//   ....[49]....
        /*1124*/ 	.word	0x0001afa0


	//   ....[50]....
        /*1128*/ 	.word	0x0001b010


	//   ....[51]....
        /*112c*/ 	.word	0x0001b070


	//   ....[52]....
        /*1130*/ 	.word	0x0001b0e0


	//   ....[53]....
        /*1134*/ 	.word	0x0001b150


	//   ....[54]....
        /*1138*/ 	.word	0x0001b1c0


	//   ....[55]....
        /*113c*/ 	.word	0x0001b220


	//   ....[56]....
        /*1140*/ 	.word	0x0001b290


	//   ....[57]....
        /*1144*/ 	.word	0x0001b300


	//   ....[58]....
        /*1148*/ 	.word	0x0001b370


	//   ....[59]....
        /*114c*/ 	.word	0x0001b3d0


	//   ....[60]....
        /*1150*/ 	.word	0x0001b440


	//   ....[61]....
        /*1154*/ 	.word	0x0001b4b0


	//   ....[62]....
        /*1158*/ 	.word	0x0001b500


	//   ....[63]....
        /*115c*/ 	.word	0x0001b540


	//   ....[64]....
        /*1160*/ 	.word	0x0001b590


	//   ....[65]....
        /*1164*/ 	.word	0x0001b5e0


	//   ....[66]....
        /*1168*/ 	.word	0x0001b630


	//   ....[67]....
        /*116c*/ 	.word	0x0001b6a0


	//   ....[68]....
        /*1170*/ 	.word	0x0001b6f0


	//   ....[69]....
        /*1174*/ 	.word	0x0001b740


	//   ....[70]....
        /*1178*/ 	.word	0x0001b790


	//   ....[71]....
        /*117c*/ 	.word	0x0001b7e0


	//   ....[72]....
        /*1180*/ 	.word	0x0001b830


	//   ....[73]....
        /*1184*/ 	.word	0x0001b8a0


	//   ....[74]....
        /*1188*/ 	.word	0x0001b8f0


	//   ....[75]....
        /*118c*/ 	.word	0x0001b950


	//   ....[76]....
        /*1190*/ 	.word	0x0001b9b0


	//   ....[77]....
        /*1194*/ 	.word	0x0001ba20


	//----- nvinfo : EIATTR_EXIT_INSTR_OFFSETS
	.align		4
.L_168:
        /*1198*/ 	.byte	0x04, 0x1c
        /*119a*/ 	.short	(.L_170 - .L_169)


	//   ....[0]....
.L_169:
        /*119c*/ 	.word	0x00000c10


	//   ....[1]....
        /*11a0*/ 	.word	0x00018590


	//----- nvinfo : EIATTR_MAX_THREADS
	.align		4
.L_170:
        /*11a4*/ 	.byte	0x04, 0x05
        /*11a6*/ 	.short	(.L_172 - .L_171)
.L_171:
        /*11a8*/ 	.word	0x00000080
        /*11ac*/ 	.word	0x00000001
        /*11b0*/ 	.word	0x00000001


	//----- nvinfo : EIATTR_CRS_STACK_SIZE
	.align		4
.L_172:
        /*11b4*/ 	.byte	0x04, 0x1e
        /*11b6*/ 	.short	(.L_174 - .L_173)
.L_173:
        /*11b8*/ 	.word	0x00000000
.L_174:


//--------------------- .nv.info._ZN7cutlass13device_kernelIN5flash19enable_sm80_to_sm89INS1_16FlashAttnFwdSm80INS1_25CollectiveMainloopFwdSm80ILi4ELi1ELb0EN4cute5tupleIJNS5_1CILi128EEENS7_ILi96EEENS7_ILi64EEEEEELi64ENS_10bfloat16_tEfNS_4arch4Sm80ELb0ELb1ELb1ELb0ELb1ELb0ELb1ELb1EEENS1_21CollectiveEpilogueFwdINS6_IJS8_SA_S9_EEENS6_IJNS7_ILi1EEESI_SI_EEESC_SE_Li128ELb0ELb1ELb1ELb0EEENS1_19SingleTileSchedulerILb0ELb1ELb1ELi128EEEEEEEEEvNT_6ParamsE --------------------------
	.section	.nv.info._ZN7cutlass13device_kernelIN5flash19enable_sm80_to_sm89INS1_16FlashAttnFwdSm80INS1_25CollectiveMainloopFwdSm80ILi4ELi1ELb0EN4cute5tupleIJNS5_1CILi128EEENS7_ILi96EEENS7_ILi64EEEEEELi64ENS_10bfloat16_tEfNS_4arch4Sm80ELb0ELb1ELb1ELb0ELb1ELb0ELb1ELb1EEENS1_21CollectiveEpilogueFwdINS6_IJS8_SA_S9_EEENS6_IJNS7_ILi1EEESI_SI_EEESC_SE_Li128ELb0ELb1ELb1ELb0EEENS1_19SingleTileSchedulerILb0ELb1ELb1ELi128EEEEEEEEEvNT_6ParamsE,"",@"SHT_CUDA_INFO"
	.sectionflags	@""
	.align	4


	//----- nvinfo : EIATTR_CUDA_API_VERSION
	.align		4
        /*0000*/ 	.byte	0x04, 0x37
        /*0002*/ 	.short	(.L_176 - .L_175)
.L_175:
        /*0004*/ 	.word	0x00000082


	//----- nvinfo : EIATTR_SW2861232_WAR
	.align		4
.L_176:
        /*0008*/ 	.byte	0x01, 0x35
	.zero		2


	//----- nvinfo : EIATTR_PARAM_CBANK
	.align		4
        /*000c*/ 	.byte	0x04, 0x0a
        /*000e*/ 	.short	(.L_178 - .L_177)
	.align		4
.L_177:
        /*0010*/ 	.word	index@(.nv.constant0._ZN7cutlass13device_kernelIN5flash19enable_sm80_to_sm89INS1_16FlashAttnFwdSm80INS1_25CollectiveMainloopFwdSm80ILi4ELi1ELb0EN4cute5tupleIJNS5_1CILi128EEENS7_ILi96EEENS7_ILi64EEEEEELi64ENS_10bfloat16_tEfNS_4arch4Sm80ELb0ELb1ELb1ELb0ELb1ELb0ELb1ELb1EEENS1_21CollectiveEpilogueFwdINS6_IJS8_SA_S9_EEENS6_IJNS7_ILi1EEESI_SI_EEESC_SE_Li128ELb0ELb1ELb1ELb0EEENS1_19SingleTileSchedulerILb0ELb1ELb1ELi128EEEEEEEEEvNT_6ParamsE)
        /*0014*/ 	.short	0x0160
        /*0016*/ 	.short	0x0418


	//----- nvinfo : EIATTR_CBANK_PARAM_SIZE
	.align		4
.L_178:
        /*0018*/ 	.byte	0x03, 0x19
        /*001a*/ 	.short	0x0418


	//----- nvinfo : EIATTR_KPARAM_INFO
	.align		4
        /*001c*/ 	.byte	0x04, 0x17
        /*001e*/ 	.short	(.L_180 - .L_179)
.L_179:
        /*0020*/ 	.word	0x00000000
        /*0024*/ 	.short	0x0000
        /*0026*/ 	.short	0x0000
        /*0028*/ 	.byte	0x00, 0xf0, 0x61, 0x10


	//----- nvinfo : EIATTR_MAXREG_COUNT
	.align		4
.L_180:
        /*002c*/ 	.byte	0x03, 0x1b
        /*002e*/ 	.short	0x00ff


	//----- nvinfo : EIATTR_NUM_BARRIERS
	.align		4
        /*0030*/ 	.byte	0x02, 0x4c
        /*0032*/ 	.byte	0x02
	.zero		1


	//----- nvinfo : EIATTR_ANNOTATIONS
	.align		4
        /*0034*/ 	.byte	0x04, 0x55
        /*0036*/ 	.short	(.L_182 - .L_181)


	//   ....[0]....
.L_181:
        /* <DEDUP_REMOVED lines=43> */


	//----- nvinfo : EIATTR_MERCURY_ISA_VERSION
	.align		4
.L_182:
        /*02d0*/ 	.byte	0x03, 0x5f
        /*02d2*/ 	.short	0x0000


	//----- nvinfo : EIATTR_COOP_GROUP_MASK_REGIDS
	.align		4
        /*02d4*/ 	.byte	0x04, 0x29
        /*02d6*/ 	.short	(.L_184 - .L_183)


	//   ....[0]....
.L_183:
        /*02d8*/ 	.word	0xffffffff


	//   ....[1]....
        /*02dc*/ 	.word	0xffffffff


	//   ....[2]....
        /*02e0*/ 	.word	0xffffffff


	//   ....[3]....
        /*02e4*/ 	.word	0xffffffff


	//   ....[4]....
        /*02e8*/ 	.word	0xffffffff


	//   ....[5]....
        /*02ec*/ 	.word	0xffffffff


	//   ....[6]....
        /*02f0*/ 	.word	0xffffffff


	//   ....[7]....
        /*02f4*/ 	.word	0xffffffff


	//   ....[8]....
        /*02f8*/ 	.word	0xffffffff


	//   ....[9]....
        /*02fc*/ 	.word	0xffffffff


	//   ....[10]....
        /*0300*/ 	.word	0xffffffff


	//   ....[11]....
        /*0304*/ 	.word	0xffffffff


	//   ....[12]....
        /*0308*/ 	.word	0xffffffff


	//   ....[13]....
        /*030c*/ 	.word	0xffffffff


	//   ....[14]....
        /*0310*/ 	.word	0xffffffff


	//   ....[15]....
        /*0314*/ 	.word	0xffffffff


	//   ....[16]....
        /*0318*/ 	.word	0xffffffff


	//   ....[17]....
        /*031c*/ 	.word	0xffffffff


	//   ....[18]....
        /*0320*/ 	.word	0xffffffff


	//   ....[19]....
        /*0324*/ 	.word	0xffffffff


	//   ....[20]....
        /*0328*/ 	.word	0xffffffff


	//   ....[21]....
        /*032c*/ 	.word	0xffffffff


	//   ....[22]....
        /*0330*/ 	.word	0xffffffff


	//   ....[23]....
        /*0334*/ 	.word	0xffffffff


	//   ....[24]....
        /*0338*/ 	.word	0xffffffff


	//   ....[25]....
        /*033c*/ 	.word	0xffffffff


	//   ....[26]....
        /*0340*/ 	.word	0xffffffff


	//   ....[27]....
        /*0344*/ 	.word	0xffffffff


	//   ....[28]....
        /*0348*/ 	.word	0xffffffff


	//   ....[29]....
        /*034c*/ 	.word	0xffffffff


	//   ....[30]....
        /*0350*/ 	.word	0xffffffff


	//   ....[31]....
        /*0354*/ 	.word	0xffffffff


	//   ....[32]....
        /*0358*/ 	.word	0xffffffff


	//   ....[33]....
        /*035c*/ 	.word	0xffffffff


	//   ....[34]....
        /*0360*/ 	.word	0xffffffff


	//   ....[35]....
        /*0364*/ 	.word	0xffffffff


	//   ....[36]....
        /*0368*/ 	.word	0xffffffff


	//   ....[37]....
        /*036c*/ 	.word	0xffffffff


	//   ....[38]....
        /*0370*/ 	.word	0xffffffff


	//   ....[39]....
        /*0374*/ 	.word	0xffffffff


	//   ....[40]....
        /*0378*/ 	.word	0xffffffff


	//   ....[41]....
        /*037c*/ 	.word	0xffffffff


	//   ....[42]....
        /*0380*/ 	.word	0xffffffff


	//   ....[43]....
        /*0384*/ 	.word	0xffffffff


	//   ....[44]....
        /*0388*/ 	.word	0xffffffff


	//   ....[45]....
        /*038c*/ 	.word	0xffffffff


	//   ....[46]....
        /*0390*/ 	.word	0xffffffff


	//   ....[47]....
        /*0394*/ 	.word	0xffffffff


	//   ....[48]....
        /*0398*/ 	.word	0xffffffff


	//   ....[49]....
        /*039c*/ 	.word	0xffffffff


	//   ....[50]....
        /*03a0*/ 	.word	0xffffffff


	//   ....[51]....
        /*03a4*/ 	.word	0xffffffff


	//   ....[52]....
        /*03a8*/ 	.word	0xffffffff


	//   ....[53]....
        /*03ac*/ 	.word	0xffffffff


	//   ....[54]....
        /*03b0*/ 	.word	0xffffffff


	//   ....[55]....
        /*03b4*/ 	.word	0xffffffff


	//   ....[56]....
        /*03b8*/ 	.word	0xffffffff


	//   ....[57]....
        /*03bc*/ 	.word	0xffffffff


	//   ....[58]....
        /*03c0*/ 	.word	0xffffffff


	//   ....[59]....
        /*03c4*/ 	.word	0xffffffff


	//   ....[60]....
        /*03c8*/ 	.word	0xffffffff


	//   ....[61]....
        /*03cc*/ 	.word	0xffffffff


	//   ....[62]....
        /*03d0*/ 	.word	0xffffffff


	//   ....[63]....
        /*03d4*/ 	.word	0xffffffff


	//   ....[64]....
        /*03d8*/ 	.word	0xffffffff


	//   ....[65]....
        /*03dc*/ 	.word	0xffffffff


	//   ....[66]....
        /*03e0*/ 	.word	0xffffffff


	//   ....[67]....
        /*03e4*/ 	.word	0xffffffff


	//   ....[68]....
        /*03e8*/ 	.word	0xffffffff


	//   ....[69]....
        /*03ec*/ 	.word	0xffffffff


	//   ....[70]....
        /*03f0*/ 	.word	0xffffffff


	//   ....[71]....
        /*03f4*/ 	.word	0xffffffff


	//   ....[72]....
        /*03f8*/ 	.word	0xffffffff


	//   ....[73]....
        /*03fc*/ 	.word	0xffffffff


	//   ....[74]....
        /*0400*/ 	.word	0xffffffff


	//   ....[75]....
        /*0404*/ 	.word	0xffffffff


	//   ....[76]....
        /*0408*/ 	.word	0xffffffff


	//   ....[77]....
        /*040c*/ 	.word	0xffffffff


	//   ....[78]....
        /*0410*/ 	.word	0xffffffff


	//   ....[79]....
        /*0414*/ 	.word	0xffffffff


	//   ....[80]....
        /*0418*/ 	.word	0xffffffff


	//   ....[81]....
        /*041c*/ 	.word	0xffffffff


	//   ....[82]....
        /*0420*/ 	.word	0xffffffff


	//   ....[83]....
        /*0424*/ 	.word	0xffffffff


	//   ....[84]....
        /*0428*/ 	.word	0xffffffff


	//   ....[85]....
        /*042c*/ 	.word	0xffffffff


	//   ....[86]....
        /*0430*/ 	.word	0xffffffff


	//   ....[87]....
        /*0434*/ 	.word	0xffffffff


	//   ....[88]....
        /*0438*/ 	.word	0xffffffff


	//   ....[89]....
        /*043c*/ 	.word	0xffffffff


	//   ....[90]....
        /*0440*/ 	.word	0xffffffff


	//   ....[91]....
        /*0444*/ 	.word	0xffffffff


	//   ....[92]....
        /*0448*/ 	.word	0xffffffff


	//   ....[93]....
        /*044c*/ 	.word	0xffffffff


	//   ....[94]....
        /*0450*/ 	.word	0xffffffff


	//   ....[95]....
        /*0454*/ 	.word	0xffffffff


	//   ....[96]....
        /*0458*/ 	.word	0xffffffff


	//   ....[97]....
        /*045c*/ 	.word	0xffffffff


	//   ....[98]....
        /*0460*/ 	.word	0xffffffff


	//   ....[99]....
        /*0464*/ 	.word	0xffffffff


	//   ....[100]....
        /*0468*/ 	.word	0xffffffff


	//   ....[101]....
        /*046c*/ 	.word	0xffffffff


	//   ....[102]....
        /*0470*/ 	.word	0xffffffff


	//   ....[103]....
        /*0474*/ 	.word	0xffffffff


	//   ....[104]....
        /*0478*/ 	.word	0xffffffff


	//   ....[105]....
        /*047c*/ 	.word	0xffffffff


	//   ....[106]....
        /*0480*/ 	.word	0xffffffff


	//   ....[107]....
        /*0484*/ 	.word	0xffffffff


	//   ....[108]....
        /*0488*/ 	.word	0xffffffff


	//   ....[109]....
        /*048c*/ 	.word	0xffffffff


	//   ....[110]....
        /*0490*/ 	.word	0xffffffff


	//   ....[111]....
        /*0494*/ 	.word	0xffffffff


	//   ....[112]....
        /*0498*/ 	.word	0xffffffff


	//   ....[113]....
        /*049c*/ 	.word	0xffffffff


	//   ....[114]....
        /*04a0*/ 	.word	0xffffffff


	//   ....[115]....
        /*04a4*/ 	.word	0xffffffff


	//   ....[116]....
        /*04a8*/ 	.word	0xffffffff


	//   ....[117]....
        /*04ac*/ 	.word	0xffffffff


	//   ....[118]....
        /*04b0*/ 	.word	0xffffffff


	//   ....[119]....
        /*04b4*/ 	.word	0xffffffff


	//   ....[120]....
        /*04b8*/ 	.word	0xffffffff


	//   ....[121]....
        /*04bc*/ 	.word	0xffffffff


	//   ....[122]....
        /*04c0*/ 	.word	0xffffffff


	//   ....[123]....
        /*04c4*/ 	.word	0xffffffff


	//   ....[124]....
        /*04c8*/ 	.word	0xffffffff


	//   ....[125]....
        /*04cc*/ 	.word	0xffffffff


	//   ....[126]....
        /*04d0*/ 	.word	0xffffffff


	//   ....[127]....
        /*04d4*/ 	.word	0xffffffff


	//   ....[128]....
        /*04d8*/ 	.word	0xffffffff


	//   ....[129]....
        /*04dc*/ 	.word	0xffffffff


	//   ....[130]....
        /*04e0*/ 	.word	0xffffffff


	//   ....[131]....
        /*04e4*/ 	.word	0xffffffff


	//   ....[132]....
        /*04e8*/ 	.word	0xffffffff


	//   ....[133]....
        /*04ec*/ 	.word	0xffffffff


	//   ....[134]....
        /*04f0*/ 	.word	0xffffffff


	//   ....[135]....
        /*04f4*/ 	.word	0xffffffff


	//   ....[136]....
        /*04f8*/ 	.word	0xffffffff


	//   ....[137]....
        /*04fc*/ 	.word	0xffffffff


	//   ....[138]....
        /*0500*/ 	.word	0xffffffff


	//   ....[139]....
        /*0504*/ 	.word	0xffffffff


	//   ....[140]....
        /*0508*/ 	.word	0xffffffff


	//   ....[141]....
        /*050c*/ 	.word	0xffffffff


	//   ....[142]....
        /*0510*/ 	.word	0xffffffff


	//   ....[143]....
        /*0514*/ 	.word	0xffffffff


	//   ....[144]....
        /*0518*/ 	.word	0xffffffff


	//   ....[145]....
        /*051c*/ 	.word	0xffffffff


	//   ....[146]....
        /*0520*/ 	.word	0xffffffff


	//   ....[147]....
        /*0524*/ 	.word	0xffffffff


	//   ....[148]....
        /*0528*/ 	.word	0xffffffff


	//   ....[149]....
        /*052c*/ 	.word	0xffffffff


	//   ....[150]....
        /*0530*/ 	.word	0xffffffff


	//   ....[151]....
        /*0534*/ 	.word	0xffffffff


	//   ....[152]....
        /*0538*/ 	.word	0xffffffff


	//   ....[153]....
        /*053c*/ 	.word	0xffffffff


	//   ....[154]....
        /*0540*/ 	.word	0xffffffff


	//   ....[155]....
        /*0544*/ 	.word	0xffffffff


	//   ....[156]....
        /*0548*/ 	.word	0xffffffff


	//   ....[157]....
        /*054c*/ 	.word	0xffffffff


	//   ....[158]....
        /*0550*/ 	.word	0xffffffff


	//   ....[159]....
        /*0554*/ 	.word	0xffffffff


	//   ....[160]....
        /*0558*/ 	.word	0xffffffff


	//   ....[161]....
        /*055c*/ 	.word	0xffffffff


	//   ....[162]....
        /*0560*/ 	.word	0xffffffff


	//   ....[163]....
        /*0564*/ 	.word	0xffffffff


	//   ....[164]....
        /*0568*/ 	.word	0xffffffff


	//   ....[165]....
        /*056c*/ 	.word	0xffffffff


	//   ....[166]....
        /*0570*/ 	.word	0xffffffff


	//   ....[167]....
        /*0574*/ 	.word	0xffffffff


	//   ....[168]....
        /*0578*/ 	.word	0xffffffff


	//   ....[169]....
        /*057c*/ 	.word	0xffffffff


	//   ....[170]....
        /*0580*/ 	.word	0xffffffff


	//   ....[171]....
        /*0584*/ 	.word	0xffffffff


	//   ....[172]....
        /*0588*/ 	.word	0xffffffff


	//   ....[173]....
        /*058c*/ 	.word	0xffffffff


	//   ....[174]....
        /*0590*/ 	.word	0xffffffff


	//   ....[175]....
        /*0594*/ 	.word	0xffffffff


	//   ....[176]....
        /*0598*/ 	.word	0xffffffff


	//   ....[177]....
        /*059c*/ 	.word	0xffffffff


	//   ....[178]....
        /*05a0*/ 	.word	0xffffffff


	//   ....[179]....
        /*05a4*/ 	.word	0xffffffff


	//   ....[180]....
        /*05a8*/ 	.word	0xffffffff


	//   ....[181]....
        /*05ac*/ 	.word	0xffffffff


	//   ....[182]....
        /*05b0*/ 	.word	0xffffffff


	//   ....[183]....
        /*05b4*/ 	.word	0xffffffff


	//   ....[184]....
        /*05b8*/ 	.word	0xffffffff


	//   ....[185]....
        /*05bc*/ 	.word	0xffffffff


	//   ....[186]....
        /*05c0*/ 	.word	0xffffffff


	//   ....[187]....
        /*05c4*/ 	.word	0xffffffff


	//   ....[188]....
        /*05c8*/ 	.word	0xffffffff


	//   ....[189]....
        /*05cc*/ 	.word	0xffffffff


	//   ....[190]....
        /*05d0*/ 	.word	0xffffffff


	//   ....[191]....
        /*05d4*/ 	.word	0xffffffff


	//   ....[192]....
        /*05d8*/ 	.word	0xffffffff


	//----- nvinfo : EIATTR_COOP_GROUP_INSTR_OFFSETS
	.align		4
.L_184:
        /*05dc*/ 	.byte	0x04, 0x28
        /*05de*/ 	.short	(.L_186 - .L_185)


	//   ....[0]....
.L_185:
        /*05e0*/ 	.word	0x00000060


	//   ....[1]....
        /*05e4*/ 	.word	0x00001110


	//   ....[2]....
        /*05e8*/ 	.word	0x00001150


	//   ....[3]....
        /*05ec*/ 	.word	0x00001320


	//   ....[4]....
        /*05f0*/ 	.word	0x00001350


	//   ....[5]....
        /*05f4*/ 	.word	0x000013e0


	//   ....[6]....
        /*05f8*/ 	.word	0x00001410


	//   ....[7]....
        /*05fc*/ 	.word	0x000014a0


	//   ....[8]....
        /*0600*/ 	.word	0x000014d0


	//   ....[9]....
        /*0604*/ 	.word	0x00001560


	//   ....[10]....
        /*0608*/ 	.word	0x00001590


	//   ....[11]....
        /*060c*/ 	.word	0x00001620


	//   ....[12]....
        /*0610*/ 	.word	0x00001650


	//   ....[13]....
        /*0614*/ 	.word	0x000016e0


	//   ....[14]....
        /*0618*/ 	.word	0x00001710


	//   ....[15]....
        /*061c*/ 	.word	0x00001790


	//   ....[16]....
        /*0620*/ 	.word	0x000017d0


	//   ....[17]....
        /*0624*/ 	.word	0x00001c40


	//   ....[18]....
        /*0628*/ 	.word	0x00001c60


	//   ....[19]....
        /*062c*/ 	.word	0x00001c70


	//   ....[20]....
        /*0630*/ 	.word	0x00001c80


	//   ....[21]....
        /*0634*/ 	.word	0x00001c90


	//   ....[22]....
        /*0638*/ 	.word	0x00001ca0


	//   ....[23]....
        /*063c*/ 	.word	0x00001cb0


	//   ....[24]....
        /*0640*/ 	.word	0x00001cd0


	//   ....[25]....
        /*0644*/ 	.word	0x00001d00


	//   ....[26]....
        /*0648*/ 	.word	0x00001d10


	//   ....[27]....
        /*064c*/ 	.word	0x00001d20


	//   ....[28]....
        /*0650*/ 	.word	0x00001d30


	//   ....[29]....
        /*0654*/ 	.word	0x00002200


	//   ....[30]....
        /*0658*/ 	.word	0x00002210


	//   ....[31]....
        /*065c*/ 	.word	0x00002220


	//   ....[32]....
        /*0660*/ 	.word	0x00002230


	//   ....[33]....
        /*0664*/ 	.word	0x00002240


	//   ....[34]....
        /*0668*/ 	.word	0x00002260


	//   ....[35]....
        /*066c*/ 	.word	0x000022a0


	//   ....[36]....
        /*0670*/ 	.word	0x000022b0


	//   ....[37]....
        /*0674*/ 	.word	0x000023a0


	//   ....[38]....
        /*0678*/ 	.word	0x000023b0


	//   ....[39]....
        /*067c*/ 	.word	0x00002410


	//   ....[40]....
        /*0680*/ 	.word	0x00002430


	//   ....[41]....
        /*0684*/ 	.word	0x00002e90


	//   ....[42]....
        /*0688*/ 	.word	0x00002ea0


	//   ....[43]....
        /*068c*/ 	.word	0x00002eb0


	//   ....[44]....
        /*0690*/ 	.word	0x00002ec0


	//   ....[45]....
        /*0694*/ 	.word	0x00002ed0


	//   ....[46]....
        /*0698*/ 	.word	0x00002ee0


	//   ....[47]....
        /*069c*/ 	.word	0x00002ef0


	//   ....[48]....
        /*06a0*/ 	.word	0x00002f00


	//   ....[49]....
        /*06a4*/ 	.word	0x00002f20


	//   ....[50]....
        /*06a8*/ 	.word	0x00002f50


	//   ....[51]....
        /*06ac*/ 	.word	0x00002f70


	//   ....[52]....
        /*06b0*/ 	.word	0x00002f90


	//   ....[53]....
        /*06b4*/ 	.word	0x00003500


	//   ....[54]....
        /*06b8*/ 	.word	0x000037b0


	//   ....[55]....
        /*06bc*/ 	.word	0x000043a0


	//   ....[56]....
        /*06c0*/ 	.word	0x00004e10


	//   ....[57]....
        /*06c4*/ 	.word	0x00005c50


	//   ....[58]....
        /*06c8*/ 	.word	0x00005d80


	//   ....[59]....
        /*06cc*/ 	.word	0x000061a0


	//   ....[60]....
        /*06d0*/ 	.word	0x00006240


	//   ....[61]....
        /*06d4*/ 	.word	0x00006810


	//   ....[62]....
        /*06d8*/ 	.word	0x00006870


	//   ....[63]....
        /*06dc*/ 	.word	0x000068e0


	//   ....[64]....
        /*06e0*/ 	.word	0x00006920


	//   ....[65]....
        /*06e4*/ 	.word	0x00009160


	//   ....[66]....
        /*06e8*/ 	.word	0x00009170


	//   ....[67]....
        /*06ec*/ 	.word	0x00009180


	//   ....[68]....
        /*06f0*/ 	.word	0x00009190


	//   ....[69]....
        /*06f4*/ 	.word	0x000091a0


	//   ....[70]....
        /*06f8*/ 	.word	0x000091b0


	//   ....[71]....
        /*06fc*/ 	.word	0x000091c0


	//   ....[72]....
        /*0700*/ 	.word	0x000091d0


	//   ....[73]....
        /*0704*/ 	.word	0x000091e0


	//   ....[74]....
        /*0708*/ 	.word	0x000091f0


	//   ....[75]....
        /*070c*/ 	.word	0x00009200


	//   ....[76]....
        /*0710*/ 	.word	0x00009210


	//   ....[77]....
        /*0714*/ 	.word	0x0000a8a0


	//   ....[78]....
        /*0718*/ 	.word	0x0000a8b0


	//   ....[79]....
        /*071c*/ 	.word	0x0000a8c0


	//   ....[80]....
        /*0720*/ 	.word	0x0000a8d0


	//   ....[81]....
        /*0724*/ 	.word	0x0000a8e0


	//   ....[82]....
        /*0728*/ 	.word	0x0000a8f0


	//   ....[83]....
        /*072c*/ 	.word	0x0000a900


	//   ....[84]....
        /*0730*/ 	.word	0x0000a920


	//   ....[85]....
        /*0734*/ 	.word	0x0000a940


	//   ....[86]....
        /*0738*/ 	.word	0x0000a980


	//   ....[87]....
        /*073c*/ 	.word	0x0000a9a0


	//   ....[88]....
        /*0740*/ 	.word	0x0000a9c0


	//   ....[89]....
        /*0744*/ 	.word	0x0000ab30


	//   ....[90]....
        /*0748*/ 	.word	0x0000ad70


	//   ....[91]....
        /*074c*/ 	.word	0x0000b6b0


	//   ....[92]....
        /*0750*/ 	.word	0x0000be70


	//   ....[93]....
        /*0754*/ 	.word	0x0000c890


	//   ....[94]....
        /*0758*/ 	.word	0x0000c8b0


	//   ....[95]....
        /*075c*/ 	.word	0x0000ce70


	//   ....[96]....
        /*0760*/ 	.word	0x0000d050


	//   ....[97]....
        /*0764*/ 	.word	0x0000d210


	//   ....[98]....
        /*0768*/ 	.word	0x0000d410


	//   ....[99]....
        /*076c*/ 	.word	0x0000d530


	//   ....[100]....
        /*0770*/ 	.word	0x0000d610


	//   ....[101]....
        /*0774*/ 	.word	0x0000fe90


	//   ....[102]....
        /*0778*/ 	.word	0x0000fea0


	//   ....[103]....
        /*077c*/ 	.word	0x0000feb0


	//   ....[104]....
        /*0780*/ 	.word	0x0000fec0


	//   ....[105]....
        /*0784*/ 	.word	0x0000fed0


	//   ....[106]....
        /*0788*/ 	.word	0x0000fee0


	//   ....[107]....
        /*078c*/ 	.word	0x0000fef0


	//   ....[108]....
        /*0790*/ 	.word	0x0000ff00


	//   ....[109]....
        /*0794*/ 	.word	0x0000ff10


	//   ....[110]....
        /*0798*/ 	.word	0x0000ff20


	//   ....[111]....
        /*079c*/ 	.word	0x0000ff30


	//   ....[112]....
        /*07a0*/ 	.word	0x0000ff40


	//   ....[113]....
        /*07a4*/ 	.word	0x000115c0


	//   ....[114]....
        /*07a8*/ 	.word	0x000115d0


	//   ....[115]....
        /*07ac*/ 	.word	0x000115e0


	//   ....[116]....
        /*07b0*/ 	.word	0x000115f0


	//   ....[117]....
        /*07b4*/ 	.word	0x00011600


	//   ....[118]....
        /*07b8*/ 	.word	0x00011610


	//   ....[119]....
        /*07bc*/ 	.word	0x00011620


	//   ....[120]....
        /*07c0*/ 	.word	0x00011630


	//   ....[121]....
        /*07c4*/ 	.word	0x00011650


	//   ....[122]....
        /*07c8*/ 	.word	0x00011680


	//   ....[123]....
        /*07cc*/ 	.word	0x000116c0


	//   ....[124]....
        /*07d0*/ 	.word	0x000116e0


	//   ....[125]....
        /*07d4*/ 	.word	0x00011bd0


	//   ....[126]....
        /*07d8*/ 	.word	0x00011d30


	//   ....[127]....
        /*07dc*/ 	.word	0x00011d70


	//   ....[128]....
        /*07e0*/ 	.word	0x00011df0


	//   ....[129]....
        /*07e4*/ 	.word	0x00011e20


	//   ....[130]....
        /*07e8*/ 	.word	0x00011e50


	//   ....[131]....
        /*07ec*/ 	.word	0x00011f70


	//   ....[132]....
        /*07f0*/ 	.word	0x00012270


	//   ....[133]....
        /*07f4*/ 	.word	0x00014ac0


	//   ....[134]....
        /*07f8*/ 	.word	0x00014af0


	//   ....[135]....
        /*07fc*/ 	.word	0x00014b10


	//   ....[136]....
        /*0800*/ 	.word	0x00014b50


	//   ....[137]....
        /*0804*/ 	.word	0x00014b70


	//   ....[138]....
        /*0808*/ 	.word	0x00014b90


	//   ....[139]....
        /*080c*/ 	.word	0x00014bb0


	//   ....[140]....
        /*0810*/ 	.word	0x00014bd0


	//   ....[141]....
        /*0814*/ 	.word	0x00014bf0


	//   ....[142]....
        /*0818*/ 	.word	0x00014c10


	//   ....[143]....
        /*081c*/ 	.word	0x00014c30


	//   ....[144]....
        /*0820*/ 	.word	0x00014c50


	//   ....[145]....
        /*0824*/ 	.word	0x00016060


	//   ....[146]....
        /*0828*/ 	.word	0x00016070


	//   ....[147]....
        /*082c*/ 	.word	0x00016080


	//   ....[148]....
        /*0830*/ 	.word	0x00016090


	//   ....[149]....
        /*0834*/ 	.word	0x000160a0


	//   ....[150]....
        /*0838*/ 	.word	0x000160b0


	//   ....[151]....
        /*083c*/ 	.word	0x000160c0


	//   ....[152]....
        /*0840*/ 	.word	0x000160e0


	//   ....[153]....
        /*0844*/ 	.word	0x00016100


	//   ....[154]....
        /*0848*/ 	.word	0x00016140


	//   ....[155]....
        /*084c*/ 	.word	0x00016160


	//   ....[156]....
        /*0850*/ 	.word	0x00016180


	//   ....[157]....
        /*0854*/ 	.word	0x000162f0


	//   ....[158]....
        /*0858*/ 	.word	0x00016c40


	//   ....[159]....
        /*085c*/ 	.word	0x00016e40


	//   ....[160]....
        /*0860*/ 	.word	0x000175f0


	//   ....[161]....
        /*0864*/ 	.word	0x00018060


	//   ....[162]....
        /*0868*/ 	.word	0x00018440


	//   ....[163]....
        /*086c*/ 	.word	0x00018490


	//   ....[164]....
        /*0870*/ 	.word	0x00018580


	//   ....[165]....
        /*0874*/ 	.word	0x00018a60


	//   ....[166]....
        /*0878*/ 	.word	0x00018ac0


	//   ....[167]....
        /*087c*/ 	.word	0x00018d00


	//   ....[168]....
        /*0880*/ 	.word	0x00018db0


	//   ....[169]....
        /*0884*/ 	.word	0x0001b2d0


	//   ....[170]....
        /*0888*/ 	.word	0x0001b2e0


	//   ....[171]....
        /*088c*/ 	.word	0x0001b2f0


	//   ....[172]....
        /*0890*/ 	.word	0x0001b300


	//   ....[173]....
        /*0894*/ 	.word	0x0001b330


	//   ....[174]....
        /*0898*/ 	.word	0x0001b350


	//   ....[175]....
        /*089c*/ 	.word	0x0001b370


	//   ....[176]....
        /*08a0*/ 	.word	0x0001b380


	//   ....[177]....
        /*08a4*/ 	.word	0x0001c000


	//   ....[178]....
        /*08a8*/ 	.word	0x0001c030


	//   ....[179]....
        /*08ac*/ 	.word	0x0001c060


	//   ....[180]....
        /*08b0*/ 	.word	0x0001c090


	//   ....[181]....
        /*08b4*/ 	.word	0x0001c0d0


	//   ....[182]....
        /*08b8*/ 	.word	0x0001c100


	//   ....[183]....
        /*08bc*/ 	.word	0x0001c120


	//   ....[184]....
        /*08c0*/ 	.word	0x0001c130


	//   ....[185]....
        /*08c4*/ 	.word	0x0001c150


	//   ....[186]....
        /*08c8*/ 	.word	0x0001c160


	//   ....[187]....
        /*08cc*/ 	.word	0x0001c510


	//   ....[188]....
        /*08d0*/ 	.word	0x0001c530


	//   ....[189]....
        /*08d4*/ 	.word	0x0001c830


	//   ....[190]....
        /*08d8*/ 	.word	0x0001c850


	//   ....[191]....
        /*08dc*/ 	.word	0x0001cb50


	//   ....[192]....
        /*08e0*/ 	.word	0x0001cb60


	//----- nvinfo : EIATTR_EXIT_INSTR_OFFSETS
	.align		4
.L_186:
        /*08e4*/ 	.byte	0x04, 0x1c
        /*08e6*/ 	.short	(.L_188 - .L_187)


	//   ....[0]....
.L_187:
        /*08e8*/ 	.word	0x000001c0


	//   ....[1]....
        /*08ec*/ 	.word	0x0001cb70


	//   ....[2]....
        /*08f0*/ 	.word	0x0001ce10


	//   ....[3]....
        /*08f4*/ 	.word	0x0001ce60


	//   ....[4]....
        /*08f8*/ 	.word	0x0001ce90


	//   ....[5]....
        /*08fc*/ 	.word	0x0001cef0


	//   ....[6]....
        /*0900*/ 	.word	0x0001d180


	//----- nvinfo : EIATTR_CTAIDZ_USED
	.align		4
.L_188:
        /*0904*/ 	.byte	0x01, 0x04
	.zero		2


	//----- nvinfo : EIATTR_MAX_THREADS
	.align		4
        /*0908*/ 	.byte	0x04, 0x05
        /*090a*/ 	.short	(.L_190 - .L_189)
.L_189:
        /*090c*/ 	.word	0x00000080
        /*0910*/ 	.word	0x00000001
        /*0914*/ 	.word	0x00000001


	//----- nvinfo : EIATTR_CRS_STACK_SIZE
	.align		4
.L_190:
        /*0918*/ 	.byte	0x04, 0x1e
        /*091a*/ 	.short	(.L_192 - .L_191)
.L_191:
        /*091c*/ 	.word	0x00000000
.L_192:


//--------------------- .nv.info._ZN7cutlass13device_kernelIN5flash19enable_sm80_to_sm89INS1_16FlashAttnFwdSm80INS1_25CollectiveMainloopFwdSm80ILi4ELi1ELb0EN4cute5tupleIJNS5_1CILi128EEENS7_ILi80EEENS7_ILi64EEEEEELi64ENS_10bfloat16_tEfNS_4arch4Sm80ELb0ELb1ELb1ELb1ELb1ELb0ELb1ELb1EEENS1_21CollectiveEpilogueFwdINS6_IJS8_SA_S9_EEENS6_IJNS7_ILi1EEESI_SI_EEESC_SE_Li128ELb1ELb1ELb1ELb0EEENS1_36VarlenDynamicPersistentTileSchedulerILi128ELi80ELi128ELi128ELb1ELb1ELb0ELb1ELb0ELb1EEEEEEEEEvNT_6ParamsE --------------------------
	.section	.nv.info._ZN7cutlass13device_kernelIN5flash19enable_sm80_to_sm89INS1_16FlashAttnFwdSm80INS1_25CollectiveMainloopFwdSm80ILi4ELi1ELb0EN4cute5tupleIJNS5_1CILi128EEENS7_ILi80EEENS7_ILi64EEEEEELi64ENS_10bfloat16_tEfNS_4arch4Sm80ELb0ELb1ELb1ELb1ELb1ELb0ELb1ELb1EEENS1_21CollectiveEpilogueFwdINS6_IJS8_SA_S9_EEENS6_IJNS7_ILi1EEESI_SI_EEESC_SE_Li128ELb1ELb1ELb1ELb0EEENS1_36VarlenDynamicPersistentTileSchedulerILi128ELi80ELi128ELi128ELb1ELb1ELb0ELb1ELb0ELb1EEEEEEEEEvNT_6ParamsE,"",@"SHT_CUDA_INFO"
	.sectionflags	@""
	.align	4


	//----- nvinfo : EIATTR_CUDA_API_VERSION
	.align		4
        /*0000*/ 	.byte	0x04, 0x37
        /*0002*/ 	.short	(.L_194 - .L_193)
.L_193:
        /*0004*/ 	.word	0x00000082


	//----- nvinfo : EIATTR_SW2861232_WAR
	.align		4
.L_194:
        /*0008*/ 	.byte	0x01, 0x35
	.zero		2


	//----- nvinfo : EIATTR_PARAM_CBANK
	.align		4
        /*000c*/ 	.byte	0x04, 0x0a
        /*000e*/ 	.short	(.L_196 - .L_195)
	.align		4
.L_195:
        /*0010*/ 	.word	index@(.nv.constant0._ZN7cutlass13device_kernelIN5flash19enable_sm80_to_sm89INS1_16FlashAttnFwdSm80INS1_25CollectiveMainloopFwdSm80ILi4ELi1ELb0EN4cute5tupleIJNS5_1CILi128EEENS7_ILi80EEENS7_ILi64EEEEEELi64ENS_10bfloat16_tEfNS_4arch4Sm80ELb0ELb1ELb1ELb1ELb1ELb0ELb1ELb1EEENS1_21CollectiveEpilogueFwdINS6_IJS8_SA_S9_EEENS6_IJNS7_ILi1EEESI_SI_EEESC_SE_Li128ELb1ELb1ELb1ELb0EEENS1_36VarlenDynamicPersistentTileSchedulerILi128ELi80ELi128ELi128ELb1ELb1ELb0ELb1ELb0ELb1EEEEEEEEEvNT_6ParamsE)
        /*0014*/ 	.short	0x0160
        /*0016*/ 	.short	0x0438


	//----- nvinfo : EIATTR_CBANK_PARAM_SIZE
	.align		4
.L_196:
        /*0018*/ 	.byte	0x03, 0x19
        /*001a*/ 	.short	0x0438


	//----- nvinfo : EIATTR_KPARAM_INFO
	.align		4
        /*001c*/ 	.byte	0x04, 0x17
        /*001e*/ 	.short	(.L_198 - .L_197)
.L_197:
        /*0020*/ 	.word	0x00000000
        /*0024*/ 	.short	0x0000
        /*0026*/ 	.short	0x0000
        /*0028*/ 	.byte	0x00, 0xf0, 0xe1, 0x10


	//----- nvinfo : EIATTR_MAXREG_COUNT
	.align		4
.L_198:
        /*002c*/ 	.byte	0x03, 0x1b
        /*002e*/ 	.short	0x00ff


	//----- nvinfo : EIATTR_NUM_BARRIERS
	.align		4
        /*0030*/ 	.byte	0x02, 0x4c
        /*0032*/ 	.byte	0x06
	.zero		1


	//----- nvinfo : EIATTR_ANNOTATIONS
	.align		4
        /*0034*/ 	.byte	0x04, 0x55
        /*0036*/ 	.short	(.L_200 - .L_199)


	//   ....[0]....
.L_199:
        /* <DEDUP_REMOVED lines=138> */


	//----- nvinfo : EIATTR_MERCURY_ISA_VERSION
	.align		4
.L_200:
        /*08c8*/ 	.byte	0x03, 0x5f
        /*08ca*/ 	.short	0x0000


	//----- nvinfo : EIATTR_INT_WARP_WIDE_INSTR_OFFSETS
	.align		4
        /*08cc*/ 	.byte	0x04, 0x31
        /*08ce*/ 	.short	(.L_202 - .L_201)


	//   ....[0]....
.L_201:
        /*08d0*/ 	.word	0x00018ba0


	//   ....[1]....
        /*08d4*/ 	.word	0x00018c20


	//----- nvinfo : EIATTR_COOP_GROUP_MASK_REGIDS
	.align		4
.L_202:
        /*08d8*/ 	.byte	0x04, 0x29
        /*08da*/ 	.short	(.L_204 - .L_203)


	//   ....[0]....
.L_203:
        /*08dc*/ 	.word	0xffffffff


	//   ....[1]....
        /*08e0*/ 	.word	0xffffffff


	//   ....[2]....
        /*08e4*/ 	.word	0xffffffff


	//   ....[3]....
        /*08e8*/ 	.word	0xffffffff


	//   ....[4]....
        /*08ec*/ 	.word	0xffffffff


	//   ....[5]....
        /*08f0*/ 	.word	0xffffffff


	//   ....[6]....
        /*08f4*/ 	.word	0xffffffff


	//   ....[7]....
        /*08f8*/ 	.word	0xffffffff


	//   ....[8]....
        /*08fc*/ 	.word	0xffffffff


	//   ....[9]....
        /*0900*/ 	.word	0xffffffff


	//   ....[10]....
        /*0904*/ 	.word	0xffffffff


	//   ....[11]....
        /*0908*/ 	.word	0xffffffff


	//   ....[12]....
        /*090c*/ 	.word	0xffffffff


	//   ....[13]....
        /*0910*/ 	.word	0xffffffff


	//   ....[14]....
        /*0914*/ 	.word	0xffffffff


	//   ....[15]....
        /*0918*/ 	.word	0xffffffff


	//   ....[16]....
        /*091c*/ 	.word	0xffffffff


	//   ....[17]....
        /*0920*/ 	.word	0xffffffff


	//   ....[18]....
        /*0924*/ 	.word	0xffffffff


	//   ....[19]....
        /*0928*/ 	.word	0xffffffff


	//   ....[20]....
        /*092c*/ 	.word	0xffffffff


	//   ....[21]....
        /*0930*/ 	.word	0xffffffff


	//   ....[22]....
        /*0934*/ 	.word	0xffffffff


	//   ....[23]....
        /*0938*/ 	.word	0xffffffff


	//   ....[24]....
        /*093c*/ 	.word	0xffffffff


	//   ....[25]....
        /*0940*/ 	.word	0xffffffff


	//   ....[26]....
        /*0944*/ 	.word	0xffffffff


	//   ....[27]....
        /*0948*/ 	.word	0xffffffff


	//   ....[28]....
        /*094c*/ 	.word	0xffffffff


	//   ....[29]....
        /*0950*/ 	.word	0xffffffff


	//   ....[30]....
        /*0954*/ 	.word	0xffffffff


	//   ....[31]....
        /*0958*/ 	.word	0xffffffff


	//   ....[32]....
        /*095c*/ 	.word	0xffffffff


	//   ....[33]....
        /*0960*/ 	.word	0xffffffff


	//   ....[34]....
        /*0964*/ 	.word	0xffffffff


	//   ....[35]....
        /*0968*/ 	.word	0xffffffff


	//   ....[36]....
        /*096c*/ 	.word	0xffffffff


	//   ....[37]....
        /*0970*/ 	.word	0xffffffff


	//   ....[38]....
        /*0974*/ 	.word	0xffffffff


	//   ....[39]....
        /*0978*/ 	.word	0xffffffff


	//   ....[40]....
        /*097c*/ 	.word	0xffffffff


	//   ....[41]....
        /*0980*/ 	.word	0xffffffff


	//   ....[42]....
        /*0984*/ 	.word	0xffffffff


	//   ....[43]....
        /*0988*/ 	.word	0xffffffff


	//   ....[44]....
        /*098c*/ 	.word	0xffffffff


	//   ....[45]....
        /*0990*/ 	.word	0xffffffff


	//   ....[46]....
        /*0994*/ 	.word	0xffffffff


	//   ....[47]....
        /*0998*/ 	.word	0xffffffff


	//   ....[48]....
        /*099c*/ 	.word	0xffffffff


	//   ....[49]....
        /*09a0*/ 	.word	0xffffffff


	//   ....[50]....
        /*09a4*/ 	.word	0xffffffff


	//   ....[51]....
        /*09a8*/ 	.word	0xffffffff


	//   ....[52]....
        /*09ac*/ 	.word	0xffffffff


	//   ....[53]....
        /*09b0*/ 	.word	0xffffffff


	//   ....[54]....
        /*09b4*/ 	.word	0xffffffff


	//   ....[55]....
        /*09b8*/ 	.word	0xffffffff


	//   ....[56]....
        /*09bc*/ 	.word	0xffffffff


	//   ....[57]....
        /*09c0*/ 	.word	0xffffffff


	//   ....[58]....
        /*09c4*/ 	.word	0xffffffff


	//   ....[59]....
        /*09c8*/ 	.word	0xffffffff


	//   ....[60]....
        /*09cc*/ 	.word	0xffffffff


	//   ....[61]....
        /*09d0*/ 	.word	0xffffffff


	//   ....[62]....
        /*09d4*/ 	.word	0xffffffff


	//   ....[63]....
        /*09d8*/ 	.word	0xffffffff


	//   ....[64]....
        /*09dc*/ 	.word	0xffffffff


	//   ....[65]....
        /*09e0*/ 	.word	0xffffffff


	//   ....[66]....
        /*09e4*/ 	.word	0xffffffff


	//   ....[67]....
        /*09e8*/ 	.word	0xffffffff


	//   ....[68]....
        /*09ec*/ 	.word	0xffffffff


	//   ....[69]....
        /*09f0*/ 	.word	0xffffffff


	//   ....[70]....
        /*09f4*/ 	.word	0xffffffff


	//   ....[71]....
        /*09f8*/ 	.word	0xffffffff


	//   ....[72]....
        /*09fc*/ 	.word	0xffffffff


	//   ....[73]....
        /*0a00*/ 	.word	0xffffffff


	//   ....[74]....
        /*0a04*/ 	.word	0xffffffff


	//   ....[75]....
        /*0a08*/ 	.word	0xffffffff


	//   ....[76]....
        /*0a0c*/ 	.word	0xffffffff


	//   ....[77]....
        /*0a10*/ 	.word	0xffffffff


	//   ....[78]....
        /*0a14*/ 	.word	0xffffffff


	//   ....[79]....
        /*0a18*/ 	.word	0xffffffff


	//   ....[80]....
        /*0a1c*/ 	.word	0xffffffff


	//   ....[81]....
        /*0a20*/ 	.word	0xffffffff


	//   ....[82]....
        /*0a24*/ 	.word	0xffffffff


	//   ....[83]....
        /*0a28*/ 	.word	0xffffffff


	//   ....[84]....
        /*0a2c*/ 	.word	0xffffffff


	//   ....[85]....
        /*0a30*/ 	.word	0xffffffff


	//   ....[86]....
        /*0a34*/ 	.word	0xffffffff


	//   ....[87]....
        /*0a38*/ 	.word	0xffffffff


	//   ....[88]....
        /*0a3c*/ 	.word	0xffffffff


	//   ....[89]....
        /*0a40*/ 	.word	0xffffffff


	//   ....[90]....
        /*0a44*/ 	.word	0xffffffff


	//   ....[91]....
        /*0a48*/ 	.word	0xffffffff


	//   ....[92]....
        /*0a4c*/ 	.word	0xffffffff


	//   ....[93]....
        /*0a50*/ 	.word	0xffffffff


	//   ....[94]....
        /*0a54*/ 	.word	0xffffffff


	//   ....[95]....
        /*0a58*/ 	.word	0xffffffff


	//   ....[96]....
        /*0a5c*/ 	.word	0xffffffff


	//   ....[97]....
        /*0a60*/ 	.word	0xffffffff


	//   ....[98]....
        /*0a64*/ 	.word	0xffffffff


	//   ....[99]....
        /*0a68*/ 	.word	0xffffffff


	//   ....[100]....
        /*0a6c*/ 	.word	0xffffffff


	//   ....[101]....
        /*0a70*/ 	.word	0xffffffff


	//   ....[102]....
        /*0a74*/ 	.word	0xffffffff


	//   ....[103]....
        /*0a78*/ 	.word	0xffffffff


	//   ....[104]....
        /*0a7c*/ 	.word	0xffffffff


	//   ....[105]....
        /*0a80*/ 	.word	0xffffffff


	//   ....[106]....
        /*0a84*/ 	.word	0xffffffff


	//   ....[107]....
        /*0a88*/ 	.word	0xffffffff


	//   ....[108]....
        /*0a8c*/ 	.word	0xffffffff


	//   ....[109]....
        /*0a90*/ 	.word	0xffffffff


	//   ....[110]....
        /*0a94*/ 	.word	0xffffffff


	//   ....[111]....
        /*0a98*/ 	.word	0xffffffff


	//   ....[112]....
        /*0a9c*/ 	.word	0xffffffff


	//   ....[113]....
        /*0aa0*/ 	.word	0xffffffff


	//   ....[114]....
        /*0aa4*/ 	.word	0xffffffff


	//   ....[115]....
        /*0aa8*/ 	.word	0xffffffff


	//   ....[116]....
        /*0aac*/ 	.word	0xffffffff


	//   ....[117]....
        /*0ab0*/ 	.word	0xffffffff


	//   ....[118]....
        /*0ab4*/ 	.word	0xffffffff


	//   ....[119]....
        /*0ab8*/ 	.word	0xffffffff


	//   ....[120]....
        /*0abc*/ 	.word	0xffffffff


	//   ....[121]....
        /*0ac0*/ 	.word	0xffffffff


	//   ....[122]....
        /*0ac4*/ 	.word	0xffffffff


	//   ....[123]....
        /*0ac8*/ 	.word	0xffffffff


	//   ....[124]....
        /*0acc*/ 	.word	0xffffffff


	//   ....[125]....
        /*0ad0*/ 	.word	0xffffffff


	//   ....[126]....
        /*0ad4*/ 	.word	0xffffffff


	//   ....[127]....
        /*0ad8*/ 	.word	0xffffffff


	//   ....[128]....
        /*0adc*/ 	.word	0xffffffff


	//   ....[129]....
        /*0ae0*/ 	.word	0xffffffff


	//   ....[130]....
        /*0ae4*/ 	.word	0xffffffff


	//   ....[131]....
        /*0ae8*/ 	.word	0xffffffff


	//   ....[132]....
        /*0aec*/ 	.word	0xffffffff


	//   ....[133]....
        /*0af0*/ 	.word	0xffffffff


	//   ....[134]....
        /*0af4*/ 	.word	0xffffffff


	//   ....[135]....
        /*0af8*/ 	.word	0xffffffff


	//   ....[136]....
        /*0afc*/ 	.word	0xffffffff


	//   ....[137]....
        /*0b00*/ 	.word	0xffffffff


	//   ....[138]....
        /*0b04*/ 	.word	0xffffffff


	//   ....[139]....
        /*0b08*/ 	.word	0xffffffff


	//   ....[140]....
        /*0b0c*/ 	.word	0xffffffff


	//   ....[141]....
        /*0b10*/ 	.word	0xffffffff


	//   ....[142]....
        /*0b14*/ 	.word	0xffffffff


	//   ....[143]....
        /*0b18*/ 	.word	0xffffffff


	//   ....[144]....
        /*0b1c*/ 	.word	0xffffffff


	//   ....[145]....
        /*0b20*/ 	.word	0xffffffff


	//   ....[146]....
        /*0b24*/ 	.word	0xffffffff


	//   ....[147]....
        /*0b28*/ 	.word	0xffffffff


	//   ....[148]....
        /*0b2c*/ 	.word	0xffffffff


	//   ....[149]....
        /*0b30*/ 	.word	0xffffffff


	//   ....[150]....
        /*0b34*/ 	.word	0xffffffff


	//   ....[151]....
        /*0b38*/ 	.word	0xffffffff


	//   ....[152]....
        /*0b3c*/ 	.word	0xffffffff


	//   ....[153]....
        /*0b40*/ 	.word	0xffffffff


	//   ....[154]....
        /*0b44*/ 	.word	0xffffffff


	//   ....[155]....
        /*0b48*/ 	.word	0xffffffff


	//   ....[156]....
        /*0b4c*/ 	.word	0xffffffff


	//   ....[157]....
        /*0b50*/ 	.word	0xffffffff


	//   ....[158]....
        /*0b54*/ 	.word	0xffffffff


	//   ....[159]....
        /*0b58*/ 	.word	0xffffffff


	//   ....[160]....
        /*0b5c*/ 	.word	0xffffffff


	//   ....[161]....
        /*0b60*/ 	.word	0xffffffff


	//   ....[162]....
        /*0b64*/ 	.word	0xffffffff


	//   ....[163]....
        /*0b68*/ 	.word	0xffffffff


	//   ....[164]....
        /*0b6c*/ 	.word	0xffffffff


	//   ....[165]....
        /*0b70*/ 	.word	0xffffffff


	//   ....[166]....
        /*0b74*/ 	.word	0xffffffff


	//   ....[167]....
        /*0b78*/ 	.word	0xffffffff


	//   ....[168]....
        /*0b7c*/ 	.word	0xffffffff


	//   ....[169]....
        /*0b80*/ 	.word	0xffffffff


	//   ....[170]....
        /*0b84*/ 	.word	0xffffffff


	//   ....[171]....
        /*0b88*/ 	.word	0xffffffff


	//   ....[172]....
        /*0b8c*/ 	.word	0xffffffff


	//   ....[173]....
        /*0b90*/ 	.word	0xffffffff


	//   ....[174]....
        /*0b94*/ 	.word	0xffffffff


	//   ....[175]....
        /*0b98*/ 	.word	0xffffffff


	//   ....[176]....
        /*0b9c*/ 	.word	0xffffffff


	//   ....[177]....
        /*0ba0*/ 	.word	0xffffffff


	//   ....[178]....
        /*0ba4*/ 	.word	0xffffffff


	//   ....[179]....
        /*0ba8*/ 	.word	0xffffffff


	//   ....[180]....
        /*0bac*/ 	.word	0xffffffff


	//   ....[181]....
        /*0bb0*/ 	.word	0xffffffff


	//   ....[182]....
        /*0bb4*/ 	.word	0xffffffff


	//   ....[183]....
        /*0bb8*/ 	.word	0xffffffff


	//   ....[184]....
        /*0bbc*/ 	.word	0xffffffff


	//   ....[185]....
        /*0bc0*/ 	.word	0xffffffff


	//   ....[186]....
        /*0bc4*/ 	.word	0xffffffff


	//   ....[187]....
        /*0bc8*/ 	.word	0xffffffff


	//   ....[188]....
        /*0bcc*/ 	.word	0xffffffff


	//   ....[189]....
        /*0bd0*/ 	.word	0xffffffff


	//   ....[190]....
        /*0bd4*/ 	.word	0xffffffff


	//   ....[191]....
        /*0bd8*/ 	.word	0xffffffff


	//   ....[192]....
        /*0bdc*/ 	.word	0xffffffff


	//   ....[193]....
        /*0be0*/ 	.word	0xffffffff


	//   ....[194]....
        /*0be4*/ 	.word	0xffffffff


	//   ....[195]....
        /*0be8*/ 	.word	0xffffffff


	//   ....[196]....
        /*0bec*/ 	.word	0xffffffff


	//   ....[197]....
        /*0bf0*/ 	.word	0xffffffff


	//   ....[198]....
        /*0bf4*/ 	.word	0xffffffff


	//   ....[199]....
        /*0bf8*/ 	.word	0xffffffff


	//   ....[200]....
        /*0bfc*/ 	.word	0xffffffff


	//   ....[201]....
        /*0c00*/ 	.word	0xffffffff


	//   ....[202]....
        /*0c04*/ 	.word	0xffffffff


	//   ....[203]....
        /*0c08*/ 	.word	0xffffffff


	//   ....[204]....
        /*0c0c*/ 	.word	0xffffffff


	//   ....[205]....
        /*0c10*/ 	.word	0xffffffff


	//   ....[206]....
        /*0c14*/ 	.word	0xffffffff


	//   ....[207]....
        /*0c18*/ 	.word	0xffffffff


	//   ....[208]....
        /*0c1c*/ 	.word	0xffffffff


	//   ....[209]....
        /*0c20*/ 	.word	0xffffffff


	//   ....[210]....
        /*0c24*/ 	.word	0xffffffff


	//   ....[211]....
        /*0c28*/ 	.word	0xffffffff


	//   ....[212]....
        /*0c2c*/ 	.word	0xffffffff


	//   ....[213]....
        /*0c30*/ 	.word	0xffffffff


	//   ....[214]....
        /*0c34*/ 	.word	0xffffffff


	//   ....[215]....
        /*0c38*/ 	.word	0xffffffff


	//   ....[216]....
        /*0c3c*/ 	.word	0xffffffff


	//   ....[217]....
        /*0c40*/ 	.word	0xffffffff


	//   ....[218]....
        /*0c44*/ 	.word	0xffffffff


	//   ....[219]....
        /*0c48*/ 	.word	0xffffffff


	//   ....[220]....
        /*0c4c*/ 	.word	0xffffffff


	//   ....[221]....
        /*0c50*/ 	.word	0xffffffff


	//   ....[222]....
        /*0c54*/ 	.word	0xffffffff


	//   ....[223]....
        /*0c58*/ 	.word	0xffffffff


	//   ....[224]....
        /*0c5c*/ 	.word	0xffffffff


	//   ....[225]....
        /*0c60*/ 	.word	0xffffffff


	//   ....[226]....
        /*0c64*/ 	.word	0xffffffff


	//   ....[227]....
        /*0c68*/ 	.word	0xffffffff


	//   ....[228]....
        /*0c6c*/ 	.word	0xffffffff


	//   ....[229]....
        /*0c70*/ 	.word	0xffffffff


	//   ....[230]....
        /*0c74*/ 	.word	0xffffffff


	//   ....[231]....
        /*0c78*/ 	.word	0xffffffff


	//   ....[232]....
        /*0c7c*/ 	.word	0xffffffff


	//   ....[233]....
        /*0c80*/ 	.word	0xffffffff


	//   ....[234]....
        /*0c84*/ 	.word	0xffffffff


	//   ....[235]....
        /*0c88*/ 	.word	0xffffffff


	//   ....[236]....
        /*0c8c*/ 	.word	0xffffffff


	//   ....[237]....
        /*0c90*/ 	.word	0xffffffff


	//   ....[238]....
        /*0c94*/ 	.word	0xffffffff


	//   ....[239]....
        /*0c98*/ 	.word	0xffffffff


	//   ....[240]....
        /*0c9c*/ 	.word	0xffffffff


	//   ....[241]....
        /*0ca0*/ 	.word	0xffffffff


	//   ....[242]....
        /*0ca4*/ 	.word	0xffffffff


	//   ....[243]....
        /*0ca8*/ 	.word	0xffffffff


	//   ....[244]....
        /*0cac*/ 	.word	0xffffffff


	//   ....[245]....
        /*0cb0*/ 	.word	0xffffffff


	//   ....[246]....
        /*0cb4*/ 	.word	0xffffffff


	//   ....[247]....
        /*0cb8*/ 	.word	0xffffffff


	//   ....[248]....
        /*0cbc*/ 	.word	0xffffffff


	//   ....[249]....
        /*0cc0*/ 	.word	0xffffffff


	//   ....[250]....
        /*0cc4*/ 	.word	0xffffffff


	//   ....[251]....
        /*0cc8*/ 	.word	0xffffffff


	//   ....[252]....
        /*0ccc*/ 	.word	0xffffffff


	//   ....[253]....
        /*0cd0*/ 	.word	0xffffffff


	//   ....[254]....
        /*0cd4*/ 	.word	0xffffffff


	//   ....[255]....
        /*0cd8*/ 	.word	0xffffffff


	//   ....[0]....
        /*0cdc*/ 	.word	0xffffffff


	//   ....[1]....
        /*0ce0*/ 	.word	0xffffffff


	//   ....[2]....
        /*0ce4*/ 	.word	0xffffffff


	//   ....[3]....
        /*0ce8*/ 	.word	0xffffffff


	//   ....[4]....
        /*0cec*/ 	.word	0xffffffff


	//   ....[5]....
        /*0cf0*/ 	.word	0xffffffff


	//   ....[6]....
        /*0cf4*/ 	.word	0xffffffff


	//   ....[7]....
        /*0cf8*/ 	.word	0xffffffff


	//   ....[8]....
        /*0cfc*/ 	.word	0xffffffff


	//   ....[9]....
        /*0d00*/ 	.word	0xffffffff


	//   ....[10]....
        /*0d04*/ 	.word	0xffffffff


	//   ....[11]....
        /*0d08*/ 	.word	0xffffffff


	//   ....[12]....
        /*0d0c*/ 	.word	0xffffffff


	//   ....[13]....
        /*0d10*/ 	.word	0xffffffff


	//   ....[14]....
        /*0d14*/ 	.word	0xffffffff


	//   ....[15]....
        /*0d18*/ 	.word	0xffffffff


	//   ....[16]....
        /*0d1c*/ 	.word	0xffffffff


	//   ....[17]....
        /*0d20*/ 	.word	0xffffffff


	//   ....[18]....
        /*0d24*/ 	.word	0xffffffff


	//   ....[19]....
        /*0d28*/ 	.word	0xffffffff


	//   ....[20]....
        /*0d2c*/ 	.word	0xffffffff


	//   ....[21]....
        /*0d30*/ 	.word	0xffffffff


	//   ....[22]....
        /*0d34*/ 	.word	0xffffffff


	//   ....[23]....
        /*0d38*/ 	.word	0xffffffff


	//   ....[24]....
        /*0d3c*/ 	.word	0xffffffff


	//   ....[25]....
        /*0d40*/ 	.word	0xffffffff


	//   ....[26]....
        /*0d44*/ 	.word	0xffffffff


	//   ....[27]....
        /*0d48*/ 	.word	0xffffffff


	//   ....[28]....
        /*0d4c*/ 	.word	0xffffffff


	//   ....[29]....
        /*0d50*/ 	.word	0xffffffff


	//   ....[30]....
        /*0d54*/ 	.word	0xffffffff


	//   ....[31]....
        /*0d58*/ 	.word	0xffffffff


	//   ....[32]....
        /*0d5c*/ 	.word	0xffffffff


	//   ....[33]....
        /*0d60*/ 	.word	0xffffffff


	//   ....[34]....
        /*0d64*/ 	.word	0xffffffff


	//   ....[35]....
        /*0d68*/ 	.word	0xffffffff


	//   ....[36]....
        /*0d6c*/ 	.word	0xffffffff


	//   ....[37]....
        /*0d70*/ 	.word	0xffffffff


	//   ....[38]....
        /*0d74*/ 	.word	0xffffffff


	//   ....[39]....
        /*0d78*/ 	.word	0xffffffff


	//   ....[40]....
        /*0d7c*/ 	.word	0xffffffff


	//   ....[41]....
        /*0d80*/ 	.word	0xffffffff


	//   ....[42]....
        /*0d84*/ 	.word	0xffffffff


	//   ....[43]....
        /*0d88*/ 	.word	0xffffffff


	//   ....[44]....
        /*0d8c*/ 	.word	0xffffffff


	//   ....[45]....
        /*0d90*/ 	.word	0xffffffff


	//   ....[46]....
        /*0d94*/ 	.word	0xffffffff


	//   ....[47]....
        /*0d98*/ 	.word	0xffffffff


	//   ....[48]....
        /*0d9c*/ 	.word	0xffffffff


	//   ....[49]....
        /*0da0*/ 	.word	0xffffffff


	//   ....[50]....
        /*0da4*/ 	.word	0xffffffff


	//   ....[51]....
        /*0da8*/ 	.word	0xffffffff


	//   ....[52]....
        /*0dac*/ 	.word	0xffffffff


	//   ....[53]....
        /*0db0*/ 	.word	0xffffffff


	//   ....[54]....
        /*0db4*/ 	.word	0xffffffff


	//   ....[55]....
        /*0db8*/ 	.word	0xffffffff


	//   ....[56]....
        /*0dbc*/ 	.word	0xffffffff


	//   ....[57]....
        /*0dc0*/ 	.word	0xffffffff


	//   ....[58]....
        /*0dc4*/ 	.word	0xffffffff


	//   ....[59]....
        /*0dc8*/ 	.word	0xffffffff


	//   ....[60]....
        /*0dcc*/ 	.word	0xffffffff


	//   ....[61]....
        /*0dd0*/ 	.word	0xffffffff


	//   ....[62]....
        /*0dd4*/ 	.word	0xffffffff


	//   ....[63]....
        /*0dd8*/ 	.word	0xffffffff


	//   ....[64]....
        /*0ddc*/ 	.word	0xffffffff


	//   ....[65]....
        /*0de0*/ 	.word	0xffffffff


	//   ....[66]....
        /*0de4*/ 	.word	0xffffffff


	//   ....[67]....
        /*0de8*/ 	.word	0xffffffff


	//   ....[68]....
        /*0dec*/ 	.word	0xffffffff


	//   ....[69]....
        /*0df0*/ 	.word	0xffffffff


	//   ....[70]....
        /*0df4*/ 	.word	0xffffffff


	//   ....[71]....
        /*0df8*/ 	.word	0xffffffff


	//   ....[72]....
        /*0dfc*/ 	.word	0xffffffff


	//   ....[73]....
        /*0e00*/ 	.word	0xffffffff


	//   ....[74]....
        /*0e04*/ 	.word	0xffffffff


	//   ....[75]....
        /*0e08*/ 	.word	0xffffffff


	//   ....[76]....
        /*0e0c*/ 	.word	0xffffffff


	//   ....[77]....
        /*0e10*/ 	.word	0xffffffff


	//   ....[78]....
        /*0e14*/ 	.word	0xffffffff


	//   ....[79]....
        /*0e18*/ 	.word	0xffffffff


	//   ....[80]....
        /*0e1c*/ 	.word	0xffffffff


	//   ....[81]....
        /*0e20*/ 	.word	0xffffffff


	//   ....[82]....
        /*0e24*/ 	.word	0xffffffff


	//   ....[83]....
        /*0e28*/ 	.word	0xffffffff


	//   ....[84]....
        /*0e2c*/ 	.word	0xffffffff


	//   ....[85]....
        /*0e30*/ 	.word	0xffffffff


	//   ....[86]....
        /*0e34*/ 	.word	0xffffffff


	//   ....[87]....
        /*0e38*/ 	.word	0xffffffff


	//   ....[88]....
        /*0e3c*/ 	.word	0xffffffff


	//   ....[89]....
        /*0e40*/ 	.word	0xffffffff


	//   ....[90]....
        /*0e44*/ 	.word	0xffffffff


	//   ....[91]....
        /*0e48*/ 	.word	0xffffffff


	//   ....[92]....
        /*0e4c*/ 	.word	0xffffffff


	//   ....[93]....
        /*0e50*/ 	.word	0xffffffff


	//   ....[94]....
        /*0e54*/ 	.word	0xffffffff


	//   ....[95]....
        /*0e58*/ 	.word	0xffffffff


	//   ....[96]....
        /*0e5c*/ 	.word	0xffffffff


	//   ....[97]....
        /*0e60*/ 	.word	0xffffffff


	//   ....[98]....
        /*0e64*/ 	.word	0xffffffff


	//   ....[99]....
        /*0e68*/ 	.word	0xffffffff


	//   ....[100]....
        /*0e6c*/ 	.word	0xffffffff


	//   ....[101]....
        /*0e70*/ 	.word	0xffffffff


	//   ....[102]....
        /*0e74*/ 	.word	0xffffffff


	//   ....[103]....
        /*0e78*/ 	.word	0xffffffff


	//   ....[104]....
        /*0e7c*/ 	.word	0xffffffff


	//   ....[105]....
        /*0e80*/ 	.word	0xffffffff


	//   ....[106]....
        /*0e84*/ 	.word	0xffffffff


	//   ....[107]....
        /*0e88*/ 	.word	0xffffffff


	//   ....[108]....
        /*0e8c*/ 	.word	0xffffffff


	//   ....[109]....
        /*0e90*/ 	.word	0xffffffff


	//   ....[110]....
        /*0e94*/ 	.word	0xffffffff


	//   ....[111]....
        /*0e98*/ 	.word	0xffffffff


	//   ....[112]....
        /*0e9c*/ 	.word	0xffffffff


	//   ....[113]....
        /*0ea0*/ 	.word	0xffffffff


	//   ....[114]....
        /*0ea4*/ 	.word	0xffffffff


	//   ....[115]....
        /*0ea8*/ 	.word	0xffffffff


	//   ....[116]....
        /*0eac*/ 	.word	0xffffffff


	//   ....[117]....
        /*0eb0*/ 	.word	0xffffffff


	//   ....[118]....
        /*0eb4*/ 	.word	0xffffffff


	//   ....[119]....
        /*0eb8*/ 	.word	0xffffffff


	//   ....[120]....
        /*0ebc*/ 	.word	0xffffffff


	//   ....[121]....
        /*0ec0*/ 	.word	0xffffffff


	//   ....[122]....
        /*0ec4*/ 	.word	0xffffffff


	//   ....[123]....
        /*0ec8*/ 	.word	0xffffffff


	//   ....[124]....
        /*0ecc*/ 	.word	0xffffffff


	//   ....[125]....
        /*0ed0*/ 	.word	0xffffffff


	//   ....[126]....
        /*0ed4*/ 	.word	0xffffffff


	//   ....[127]....
        /*0ed8*/ 	.word	0xffffffff


	//   ....[128]....
        /*0edc*/ 	.word	0xffffffff


	//   ....[129]....
        /*0ee0*/ 	.word	0xffffffff


	//   ....[130]....
        /*0ee4*/ 	.word	0xffffffff


	//   ....[131]....
        /*0ee8*/ 	.word	0xffffffff


	//   ....[132]....
        /*0eec*/ 	.word	0xffffffff


	//   ....[133]....
        /*0ef0*/ 	.word	0xffffffff


	//   ....[134]....
        /*0ef4*/ 	.word	0xffffffff


	//   ....[135]....
        /*0ef8*/ 	.word	0xffffffff


	//   ....[136]....
        /*0efc*/ 	.word	0xffffffff


	//   ....[137]....
        /*0f00*/ 	.word	0xffffffff


	//   ....[138]....
        /*0f04*/ 	.word	0xffffffff


	//   ....[139]....
        /*0f08*/ 	.word	0xffffffff


	//   ....[140]....
        /*0f0c*/ 	.word	0xffffffff


	//   ....[141]....
        /*0f10*/ 	.word	0xffffffff


	//   ....[142]....
        /*0f14*/ 	.word	0xffffffff


	//   ....[143]....
        /*0f18*/ 	.word	0xffffffff


	//   ....[144]....
        /*0f1c*/ 	.word	0xffffffff


	//   ....[145]....
        /*0f20*/ 	.word	0xffffffff


	//   ....[146]....
        /*0f24*/ 	.word	0xffffffff


	//   ....[147]....
        /*0f28*/ 	.word	0xffffffff


	//   ....[148]....
        /*0f2c*/ 	.word	0xffffffff


	//   ....[149]....
        /*0f30*/ 	.word	0xffffffff


	//   ....[150]....
        /*0f34*/ 	.word	0xffffffff


	//   ....[151]....
        /*0f38*/ 	.word	0xffffffff


	//   ....[152]....
        /*0f3c*/ 	.word	0xffffffff


	//   ....[153]....
        /*0f40*/ 	.word	0xffffffff


	//   ....[154]....
        /*0f44*/ 	.word	0xffffffff


	//   ....[155]....
        /*0f48*/ 	.word	0xffffffff


	//   ....[156]....
        /*0f4c*/ 	.word	0xffffffff


	//   ....[157]....
        /*0f50*/ 	.word	0xffffffff


	//   ....[158]....
        /*0f54*/ 	.word	0xffffffff


	//   ....[159]....
        /*0f58*/ 	.word	0xffffffff


	//   ....[160]....
        /*0f5c*/ 	.word	0xffffffff


	//   ....[161]....
        /*0f60*/ 	.word	0xffffffff


	//   ....[162]....
        /*0f64*/ 	.word	0xffffffff


	//   ....[163]....
        /*0f68*/ 	.word	0xffffffff


	//   ....[164]....
        /*0f6c*/ 	.word	0xffffffff


	//   ....[165]....
        /*0f70*/ 	.word	0xffffffff


	//   ....[166]....
        /*0f74*/ 	.word	0xffffffff


	//   ....[167]....
        /*0f78*/ 	.word	0xffffffff


	//   ....[168]....
        /*0f7c*/ 	.word	0xffffffff


	//   ....[169]....
        /*0f80*/ 	.word	0xffffffff


	//   ....[170]....
        /*0f84*/ 	.word	0xffffffff


	//   ....[171]....
        /*0f88*/ 	.word	0xffffffff


	//   ....[172]....
        /*0f8c*/ 	.word	0xffffffff


	//   ....[173]....
        /*0f90*/ 	.word	0xffffffff


	//   ....[174]....
        /*0f94*/ 	.word	0xffffffff


	//   ....[175]....
        /*0f98*/ 	.word	0xffffffff


	//   ....[176]....
        /*0f9c*/ 	.word	0xffffffff


	//   ....[177]....
        /*0fa0*/ 	.word	0xffffffff


	//   ....[178]....
        /*0fa4*/ 	.word	0xffffffff


	//   ....[179]....
        /*0fa8*/ 	.word	0xffffffff


	//   ....[180]....
        /*0fac*/ 	.word	0xffffffff


	//   ....[181]....
        /*0fb0*/ 	.word	0xffffffff


	//----- nvinfo : EIATTR_COOP_GROUP_INSTR_OFFSETS
	.align		4
.L_204:
        /*0fb4*/ 	.byte	0x04, 0x28
        /*0fb6*/ 	.short	(.L_206 - .L_205)


	//   ....[0]....
.L_205:
        /*0fb8*/ 	.word	0x00000050


	//   ....[1]....
        /*0fbc*/ 	.word	0x00000200


	//   ....[2]....
        /*0fc0*/ 	.word	0x00000230


	//   ....[3]....
        /*0fc4*/ 	.word	0x00000260


	//   ....[4]....
        /*0fc8*/ 	.word	0x00000290


	//   ....[5]....
        /*0fcc*/ 	.word	0x000002c0


	//   ....[6]....
        /*0fd0*/ 	.word	0x000002f0


	//   ....[7]....
        /*0fd4*/ 	.word	0x00000450


	//   ....[8]....
        /*0fd8*/ 	.word	0x00000490


	//   ....[9]....
        /*0fdc*/ 	.word	0x000004c0


	//   ....[10]....
        /*0fe0*/ 	.word	0x000004f0


	//   ....[11]....
        /*0fe4*/ 	.word	0x00000520


	//   ....[12]....
        /*0fe8*/ 	.word	0x00000550


	//   ....[13]....
        /*0fec*/ 	.word	0x000005e0


	//   ....[14]....
        /*0ff0*/ 	.word	0x00000630


	//   ....[15]....
        /*0ff4*/ 	.word	0x00000650


	//   ....[16]....
        /*0ff8*/ 	.word	0x000006b0


	//   ....[17]....
        /*0ffc*/ 	.word	0x00002a40


	//   ....[18]....
        /*1000*/ 	.word	0x00002a60


	//   ....[19]....
        /*1004*/ 	.word	0x00002ba0


	//   ....[20]....
        /*1008*/ 	.word	0x00002bb0


	//   ....[21]....
        /*100c*/ 	.word	0x00002c90


	//   ....[22]....
        /*1010*/ 	.word	0x00002cb0


	//   ....[23]....
        /*1014*/ 	.word	0x00002d90


	//   ....[24]....
        /*1018*/ 	.word	0x00002da0


	//   ....[25]....
        /*101c*/ 	.word	0x00002e80


	//   ....[26]....
        /*1020*/ 	.word	0x00002ea0


	//   ....[27]....
        /*1024*/ 	.word	0x00002f80


	//   ....[28]....
        /*1028*/ 	.word	0x00002f90


	//   ....[29]....
        /*102c*/ 	.word	0x00003070


	//   ....[30]....
        /*1030*/ 	.word	0x00003090


	//   ....[31]....
        /*1034*/ 	.word	0x00003170


	//   ....[32]....
        /*1038*/ 	.word	0x00003180


	//   ....[33]....
        /*103c*/ 	.word	0x000035e0


	//   ....[34]....
        /*1040*/ 	.word	0x000035f0


	//   ....[35]....
        /*1044*/ 	.word	0x00003610


	//   ....[36]....
        /*1048*/ 	.word	0x00003620


	//   ....[37]....
        /*104c*/ 	.word	0x00003630


	//   ....[38]....
        /*1050*/ 	.word	0x00003640


	//   ....[39]....
        /*1054*/ 	.word	0x00003680


	//   ....[40]....
        /*1058*/ 	.word	0x000036a0


	//   ....[41]....
        /*105c*/ 	.word	0x000036d0


	//   ....[42]....
        /*1060*/ 	.word	0x00003720


	//   ....[43]....
        /*1064*/ 	.word	0x000038b0


	//   ....[44]....
        /*1068*/ 	.word	0x000038c0


	//   ....[45]....
        /*106c*/ 	.word	0x000038d0


	//   ....[46]....
        /*1070*/ 	.word	0x000038e0


	//   ....[47]....
        /*1074*/ 	.word	0x000038f0


	//   ....[48]....
        /*1078*/ 	.word	0x00003900


	//   ....[49]....
        /*107c*/ 	.word	0x00003920


	//   ....[50]....
        /*1080*/ 	.word	0x00003930


	//   ....[51]....
        /*1084*/ 	.word	0x00003940


	//   ....[52]....
        /*1088*/ 	.word	0x00003990


	//   ....[53]....
        /*108c*/ 	.word	0x00004e20


	//   ....[54]....
        /*1090*/ 	.word	0x00004e40


	//   ....[55]....
        /*1094*/ 	.word	0x00004e50


	//   ....[56]....
        /*1098*/ 	.word	0x00004e60


	//   ....[57]....
        /*109c*/ 	.word	0x00004e70


	//   ....[58]....
        /*10a0*/ 	.word	0x00004e80


	//   ....[59]....
        /*10a4*/ 	.word	0x00004e90


	//   ....[60]....
        /*10a8*/ 	.word	0x00004ea0


	//   ....[61]....
        /*10ac*/ 	.word	0x00004ed0


	//   ....[62]....
        /*10b0*/ 	.word	0x00004f00


	//   ....[63]....
        /*10b4*/ 	.word	0x00005130


	//   ....[64]....
        /*10b8*/ 	.word	0x000059d0


	//   ....[65]....
        /*10bc*/ 	.word	0x00006040


	//   ....[66]....
        /*10c0*/ 	.word	0x000066b0


	//   ....[67]....
        /*10c4*/ 	.word	0x000071e0


	//   ....[68]....
        /*10c8*/ 	.word	0x00007210


	//   ....[69]....
        /*10cc*/ 	.word	0x00007220


	//   ....[70]....
        /*10d0*/ 	.word	0x00007230


	//   ....[71]....
        /*10d4*/ 	.word	0x00007240


	//   ....[72]....
        /*10d8*/ 	.word	0x00007270


	//   ....[73]....
        /*10dc*/ 	.word	0x00007290


	//   ....[74]....
        /*10e0*/ 	.word	0x000072b0


	//   ....[75]....
        /*10e4*/ 	.word	0x000090b0


	//   ....[76]....
        /*10e8*/ 	.word	0x000090d0


	//   ....[77]....
        /*10ec*/ 	.word	0x000090e0


	//   ....[78]....
        /*10f0*/ 	.word	0x000090f0


	//   ....[79]....
        /*10f4*/ 	.word	0x00009100


	//   ....[80]....
        /*10f8*/ 	.word	0x00009110


	//   ....[81]....
        /*10fc*/ 	.word	0x00009120


	//   ....[82]....
        /*1100*/ 	.word	0x00009130


	//   ....[83]....
        /*1104*/ 	.word	0x00009140


	//   ....[84]....
        /*1108*/ 	.word	0x00009150


	//   ....[85]....
        /*110c*/ 	.word	0x0000a560


	//   ....[86]....
        /*1110*/ 	.word	0x0000a580


	//   ....[87]....
        /*1114*/ 	.word	0x0000a590


	//   ....[88]....
        /*1118*/ 	.word	0x0000a5a0


	//   ....[89]....
        /*111c*/ 	.word	0x0000a5b0


	//   ....[90]....
        /*1120*/ 	.word	0x0000a5c0


	//   ....[91]....
        /*1124*/ 	.word	0x0000a5d0


	//   ....[92]....
        /*1128*/ 	.word	0x0000a5e0


	//   ....[93]....
        /*112c*/ 	.word	0x0000a5f0


	//   ....[94]....
        /*1130*/ 	.word	0x0000a600


	//   ....[95]....
        /*1134*/ 	.word	0x0000a830


	//   ....[96]....
        /*1138*/ 	.word	0x0000b0f0


	//   ....[97]....
        /*113c*/ 	.word	0x0000b770


	//   ....[98]....
        /*1140*/ 	.word	0x0000bdf0


	//   ....[99]....
        /*1144*/ 	.word	0x0000c970


	//   ....[100]....
        /*1148*/ 	.word	0x0000c9a0


	//   ....[101]....
        /*114c*/ 	.word	0x0000c9b0


	//   ....[102]....
        /*1150*/ 	.word	0x0000c9c0


	//   ....[103]....
        /*1154*/ 	.word	0x0000ca00


	//   ....[104]....
        /*1158*/ 	.word	0x0000ca10


	//   ....[105]....
        /*115c*/ 	.word	0x0000ca20


	//   ....[106]....
        /*1160*/ 	.word	0x0000ca30


	//   ....[107]....
        /*1164*/ 	.word	0x0000ee20


	//   ....[108]....
        /*1168*/ 	.word	0x0000ee40


	//   ....[109]....
        /*116c*/ 	.word	0x0000ee50


	//   ....[110]....
        /*1170*/ 	.word	0x0000ee60


	//   ....[111]....
        /*1174*/ 	.word	0x0000ee70


	//   ....[112]....
        /*1178*/ 	.word	0x0000ee80


	//   ....[113]....
        /*117c*/ 	.word	0x0000ee90


	//   ....[114]....
        /*1180*/ 	.word	0x0000eea0


	//   ....[115]....
        /*1184*/ 	.word	0x0000eeb0


	//   ....[116]....
        /*1188*/ 	.word	0x0000eec0


	//   ....[117]....
        /*118c*/ 	.word	0x000102d0


	//   ....[118]....
        /*1190*/ 	.word	0x000102f0


	//   ....[119]....
        /*1194*/ 	.word	0x00010300


	//   ....[120]....
        /*1198*/ 	.word	0x00010310


	//   ....[121]....
        /*119c*/ 	.word	0x00010320


	//   ....[122]....
        /*11a0*/ 	.word	0x00010330


	//   ....[123]....
        /*11a4*/ 	.word	0x00010340


	//   ....[124]....
        /*11a8*/ 	.word	0x00010350


	//   ....[125]....
        /*11ac*/ 	.word	0x00010360


	//   ....[126]....
        /*11b0*/ 	.word	0x00010370


	//   ....[127]....
        /*11b4*/ 	.word	0x000109d0


	//   ....[128]....
        /*11b8*/ 	.word	0x00010a00


	//   ....[129]....
        /*11bc*/ 	.word	0x00010a10


	//   ....[130]....
        /*11c0*/ 	.word	0x00010a20


	//   ....[131]....
        /*11c4*/ 	.word	0x00010a60


	//   ....[132]....
        /*11c8*/ 	.word	0x00010a70


	//   ....[133]....
        /*11cc*/ 	.word	0x00010a80


	//   ....[134]....
        /*11d0*/ 	.word	0x00010a90


	//   ....[135]....
        /*11d4*/ 	.word	0x00012b60


	//   ....[136]....
        /*11d8*/ 	.word	0x00012b80


	//   ....[137]....
        /*11dc*/ 	.word	0x00012bb0


	//   ....[138]....
        /*11e0*/ 	.word	0x00012bd0


	//   ....[139]....
        /*11e4*/ 	.word	0x00012bf0


	//   ....[140]....
        /*11e8*/ 	.word	0x00012c10


	//   ....[141]....
        /*11ec*/ 	.word	0x00012c30


	//   ....[142]....
        /*11f0*/ 	.word	0x00012c50


	//   ....[143]....
        /*11f4*/ 	.word	0x00012c70


	//   ....[144]....
        /*11f8*/ 	.word	0x00012c90


	//   ....[145]....
        /*11fc*/ 	.word	0x00013fb0


	//   ....[146]....
        /*1200*/ 	.word	0x00013fd0


	//   ....[147]....
        /*1204*/ 	.word	0x00013fe0


	//   ....[148]....
        /*1208*/ 	.word	0x00013ff0


	//   ....[149]....
        /*120c*/ 	.word	0x00014000


	//   ....[150]....
        /*1210*/ 	.word	0x00014010


	//   ....[151]....
        /*1214*/ 	.word	0x00014020


	//   ....[152]....
        /*1218*/ 	.word	0x00014030


	//   ....[153]....
        /*121c*/ 	.word	0x00014040


	//   ....[154]....
        /*1220*/ 	.word	0x00014050


	//   ....[155]....
        /*1224*/ 	.word	0x000142a0


	//   ....[156]....
        /*1228*/ 	.word	0x00014b50


	//   ....[157]....
        /*122c*/ 	.word	0x000151d0


	//   ....[158]....
        /*1230*/ 	.word	0x00015850


	//   ....[159]....
        /*1234*/ 	.word	0x000163d0


	//   ....[160]....
        /*1238*/ 	.word	0x00016400


	//   ....[161]....
        /*123c*/ 	.word	0x00016410


	//   ....[162]....
        /*1240*/ 	.word	0x00016420


	//   ....[163]....
        /*1244*/ 	.word	0x00016460


	//   ....[164]....
        /*1248*/ 	.word	0x00016470


	//   ....[165]....
        /*124c*/ 	.word	0x00016480


	//   ....[166]....
        /*1250*/ 	.word	0x00016490


	//   ....[167]....
        /*1254*/ 	.word	0x000183a0


	//   ....[168]....
        /*1258*/ 	.word	0x00018410


	//   ....[169]....
        /*125c*/ 	.word	0x00018420


	//   ....[170]....
        /*1260*/ 	.word	0x00018430


	//   ....[171]....
        /*1264*/ 	.word	0x00018460


	//   ....[172]....
        /*1268*/ 	.word	0x00018480


	//   ....[173]....
        /*126c*/ 	.word	0x00018490


	//   ....[174]....
        /*1270*/ 	.word	0x000184a0


	//   ....[175]....
        /*1274*/ 	.word	0x000196a0


	//   ....[176]....
        /*1278*/ 	.word	0x000196c0


	//   ....[177]....
        /*127c*/ 	.word	0x000196d0


	//   ....[178]....
        /*1280*/ 	.word	0x000196e0


	//   ....[179]....
        /*1284*/ 	.word	0x000196f0


	//   ....[180]....
        /*1288*/ 	.word	0x00019700


	//   ....[181]....
        /*128c*/ 	.word	0x00019720


	//   ....[182]....
        /*1290*/ 	.word	0x00019730


	//   ....[183]....
        /*1294*/ 	.word	0x00019b00


	//   ....[184]....
        /*1298*/ 	.word	0x00019b20


	//   ....[185]....
        /*129c*/ 	.word	0x00019bf0


	//   ....[186]....
        /*12a0*/ 	.word	0x00019c00


	//   ....[187]....
        /*12a4*/ 	.word	0x00019c80


	//   ....[188]....
        /*12a8*/ 	.word	0x00019ca0


	//   ....[189]....
        /*12ac*/ 	.word	0x00019d20


	//   ....[190]....
        /*12b0*/ 	.word	0x00019d30


	//   ....[191]....
        /*12b4*/ 	.word	0x00019db0


	//   ....[192]....
        /*12b8*/ 	.word	0x00019dd0


	//   ....[193]....
        /*12bc*/ 	.word	0x00019e50


	//   ....[194]....
        /*12c0*/ 	.word	0x00019e60


	//   ....[195]....
        /*12c4*/ 	.word	0x00019ee0


	//   ....[196]....
        /*12c8*/ 	.word	0x00019f00


	//   ....[197]....
        /*12cc*/ 	.word	0x00019f80


	//   ....[198]....
        /*12d0*/ 	.word	0x00019f90


	//   ....[199]....
        /*12d4*/ 	.word	0x0001a220


	//   ....[200]....
        /*12d8*/ 	.word	0x0001a240


	//   ....[201]....
        /*12dc*/ 	.word	0x0001a590


	//   ....[202]....
        /*12e0*/ 	.word	0x0001a5a0


	//   ....[203]....
        /*12e4*/ 	.word	0x0001a8f0


	//   ....[204]....
        /*12e8*/ 	.word	0x0001a910


	//   ....[205]....
        /*12ec*/ 	.word	0x0001ac70


	//   ....[206]....
        /*12f0*/ 	.word	0x0001ac80


	//   ....[207]....
        /*12f4*/ 	.word	0x0001b730


	//   ....[208]....
        /*12f8*/ 	.word	0x0001b750


	//   ....[209]....
        /*12fc*/ 	.word	0x0001b830


	//   ....[210]....
        /*1300*/ 	.word	0x0001b840


	//   ....[211]....
        /*1304*/ 	.word	0x0001b8c0


	//   ....[212]....
        /*1308*/ 	.word	0x0001b8e0


	//   ....[213]....
        /*130c*/ 	.word	0x0001b960


	//   ....[214]....
        /*1310*/ 	.word	0x0001b970


	//   ....[215]....
        /*1314*/ 	.word	0x0001b9f0


	//   ....[216]....
        /*1318*/ 	.word	0x0001ba10


	//   ....[217]....
        /*131c*/ 	.word	0x0001ba90


	//   ....[218]....
        /*1320*/ 	.word	0x0001baa0


	//   ....[219]....
        /*1324*/ 	.word	0x0001bb20


	//   ....[220]....
        /*1328*/ 	.word	0x0001bb40


	//   ....[221]....
        /*132c*/ 	.word	0x0001bbc0


	//   ....[222]....
        /*1330*/ 	.word	0x0001bbd0


	//   ....[223]....
        /*1334*/ 	.word	0x0001bd30


	//   ....[224]....
        /*1338*/ 	.word	0x0001bd50


	//   ....[225]....
        /*133c*/ 	.word	0x0001be80


	//   ....[226]....
        /*1340*/ 	.word	0x0001bec0


	//   ....[227]....
        /*1344*/ 	.word	0x0001bef0


	//   ....[228]....
        /*1348*/ 	.word	0x0001bf20


	//   ....[229]....
        /*134c*/ 	.word	0x0001bf50


	//   ....[230]....
        /*1350*/ 	.word	0x0001bf80


	//   ....[231]....
        /*1354*/ 	.word	0x0001c0e0


	//   ....[232]....
        /*1358*/ 	.word	0x0001c120


	//   ....[233]....
        /*135c*/ 	.word	0x0001c150


	//   ....[234]....
        /*1360*/ 	.word	0x0001c180


	//   ....[235]....
        /*1364*/ 	.word	0x0001c1b0


	//   ....[236]....
        /*1368*/ 	.word	0x0001c1e0


	//   ....[237]....
        /*136c*/ 	.word	0x0001c270


	//   ....[238]....
        /*1370*/ 	.word	0x0001c2d0


	//   ....[239]....
        /*1374*/ 	.word	0x0001c2e0


	//   ....[240]....
        /*1378*/ 	.word	0x0001c340


	//   ....[241]....
        /*137c*/ 	.word	0x0001cda0


	//   ....[242]....
        /*1380*/ 	.word	0x0001ce00


	//   ....[243]....
        /*1384*/ 	.word	0x0001ce50


	//   ....[244]....
        /*1388*/ 	.word	0x0001cea0


	//   ....[245]....
        /*138c*/ 	.word	0x0001cef0


	//   ....[246]....
        /*1390*/ 	.word	0x0001cf60


	//   ....[247]....
        /*1394*/ 	.word	0x0001cfb0


	//   ....[248]....
        /*1398*/ 	.word	0x0001d020


	//   ....[249]....
        /*139c*/ 	.word	0x0001d090


	//   ....[250]....
        /*13a0*/ 	.word	0x0001d100


	//   ....[251]....
        /*13a4*/ 	.word	0x0001d170


	//   ....[252]....
        /*13a8*/ 	.word	0x0001d1e0


	//   ....[253]....
        /*13ac*/ 	.word	0x0001d250


	//   ....[254]....
        /*13b0*/ 	.word	0x0001d2b0


	//   ....[255]....
        /*13b4*/ 	.word	0x0001d320


	//   ....[0]....
        /*13b8*/ 	.word	0x0001d390


	//   ....[1]....
        /*13bc*/ 	.word	0x0001d400


	//   ....[2]....
        /*13c0*/ 	.word	0x0001d460


	//   ....[3]....
        /*13c4*/ 	.word	0x0001d4d0


	//   ....[4]....
        /*13c8*/ 	.word	0x0001d540


	//   ....[5]....
        /*13cc*/ 	.word	0x0001d5b0


	//   ....[6]....
        /*13d0*/ 	.word	0x0001d610


	//   ....[7]....
        /*13d4*/ 	.word	0x0001d680


	//   ....[8]....
        /*13d8*/ 	.word	0x0001d6f0


	//   ....[9]....
        /*13dc*/ 	.word	0x0001d760


	//   ....[10]....
        /*13e0*/ 	.word	0x0001d7c0


	//   ....[11]....
        /*13e4*/ 	.word	0x0001d830


	//   ....[12]....
        /*13e8*/ 	.word	0x0001d8a0


	//   ....[13]....
        /*13ec*/ 	.word	0x0001d950


	//   ....[14]....
        /*13f0*/ 	.word	0x0001d9b0


	//   ....[15]....
        /*13f4*/ 	.word	0x0001da60


	//   ....[16]....
        /*13f8*/ 	.word	0x0001dac0


	//   ....[17]....
        /*13fc*/ 	.word	0x0001db70


	//   ....[18]....
        /*1400*/ 	.word	0x0001dbd0


	//   ....[19]....
        /*1404*/ 	.word	0x0001dc80


	//   ....[20]....
        /*1408*/ 	.word	0x0001dce0


	//   ....[21]....
        /*140c*/ 	.word	0x0001dd50


	//   ....[22]....
        /*1410*/ 	.word	0x0001ddc0


	//   ....[23]....
        /*1414*/ 	.word	0x0001de30


	//   ....[24]....
        /*1418*/ 	.word	0x0001dea0


	//   ....[25]....
        /*141c*/ 	.word	0x0001df00


	//   ....[26]....
        /*1420*/ 	.word	0x0001df50


	//   ....[27]....
        /*1424*/ 	.word	0x0001dfa0


	//   ....[28]....
        /*1428*/ 	.word	0x0001dff0


	//   ....[29]....
        /*142c*/ 	.word	0x0001e040


	//   ....[30]....
        /*1430*/ 	.word	0x0001e090


	//   ....[31]....
        /*1434*/ 	.word	0x0001e0e0


	//   ....[32]....
        /*1438*/ 	.word	0x0001e130


	//   ....[33]....
        /*143c*/ 	.word	0x0001e190


	//   ....[34]....
        /*1440*/ 	.word	0x0001e200


	//   ....[35]....
        /*1444*/ 	.word	0x0001e2b0


	//   ....[36]....
        /*1448*/ 	.word	0x0001e310


	//   ....[37]....
        /*144c*/ 	.word	0x0001e3c0


	//   ....[38]....
        /*1450*/ 	.word	0x0001e420


	//   ....[39]....
        /*1454*/ 	.word	0x0001e4d0


	//   ....[40]....
        /*1458*/ 	.word	0x0001e530


	//   ....[41]....
        /*145c*/ 	.word	0x0001e5e0


	//   ....[42]....
        /*1460*/ 	.word	0x0001e640


	//   ....[43]....
        /*1464*/ 	.word	0x0001e6b0


	//   ....[44]....
        /*1468*/ 	.word	0x0001e720


	//   ....[45]....
        /*146c*/ 	.word	0x0001e7d0


	//   ....[46]....
        /*1470*/ 	.word	0x0001e830


	//   ....[47]....
        /*1474*/ 	.word	0x0001e8e0


	//   ....[48]....
        /*1478*/ 	.word	0x0001e940


	//   ....[49]....
        /*147c*/ 	.word	0x0001e9f0


	//   ....[50]....
        /*1480*/ 	.word	0x0001ea50


	//   ....[51]....
        /*1484*/ 	.word	0x0001eb00


	//   ....[52]....
        /*1488*/ 	.word	0x0001eb60


	//   ....[53]....
        /*148c*/ 	.word	0x0001ebd0


	//   ....[54]....
        /*1490*/ 	.word	0x0001ec40


	//   ....[55]....
        /*1494*/ 	.word	0x0001ecb0


	//   ....[56]....
        /*1498*/ 	.word	0x0001ed20


	//   ....[57]....
        /*149c*/ 	.word	0x0001ed70


	//   ....[58]....
        /*14a0*/ 	.word	0x0001edd0


	//   ....[59]....
        /*14a4*/ 	.word	0x0001ee20


	//   ....[60]....
        /*14a8*/ 	.word	0x0001ee60


	//   ....[61]....
        /*14ac*/ 	.word	0x0001eeb0


	//   ....[62]....
        /*14b0*/ 	.word	0x0001eef0


	//   ....[63]....
        /*14b4*/ 	.word	0x0001ef40


	//   ....[64]....
        /*14b8*/ 	.word	0x0001ef80


	//   ....[65]....
        /*14bc*/ 	.word	0x0001eff0


	//   ....[66]....
        /*14c0*/ 	.word	0x0001f060


	//   ....[67]....
        /*14c4*/ 	.word	0x0001f110


	//   ....[68]....
        /*14c8*/ 	.word	0x0001f170


	//   ....[69]....
        /*14cc*/ 	.word	0x0001f220


	//   ....[70]....
        /*14d0*/ 	.word	0x0001f280


	//   ....[71]....
        /*14d4*/ 	.word	0x0001f330


	//   ....[72]....
        /*14d8*/ 	.word	0x0001f390


	//   ....[73]....
        /*14dc*/ 	.word	0x0001f440


	//   ....[74]....
        /*14e0*/ 	.word	0x0001f4a0


	//   ....[75]....
        /*14e4*/ 	.word	0x0001f510


	//   ....[76]....
        /*14e8*/ 	.word	0x0001f580


	//   ....[77]....
        /*14ec*/ 	.word	0x0001f630


	//   ....[78]....
        /*14f0*/ 	.word	0x0001f690


	//   ....[79]....
        /*14f4*/ 	.word	0x0001f740


	//   ....[80]....
        /*14f8*/ 	.word	0x0001f7a0


	//   ....[81]....
        /*14fc*/ 	.word	0x0001f850


	//   ....[82]....
        /*1500*/ 	.word	0x0001f8b0


	//   ....[83]....
        /*1504*/ 	.word	0x0001f960


	//   ....[84]....
        /*1508*/ 	.word	0x0001f9c0


	//   ....[85]....
        /*150c*/ 	.word	0x0001fa10


	//   ....[86]....
        /*1510*/ 	.word	0x0001fa70


	//   ....[87]....
        /*1514*/ 	.word	0x0001fac0


	//   ....[88]....
        /*1518*/ 	.word	0x0001fb00


	//   ....[89]....
        /*151c*/ 	.word	0x0001fb50


	//   ....[90]....
        /*1520*/ 	.word	0x0001fb90


	//   ....[91]....
        /*1524*/ 	.word	0x0001fbe0


	//   ....[92]....
        /*1528*/ 	.word	0x0001fc20


	//   ....[93]....
        /*152c*/ 	.word	0x0001fc80


	//   ....[94]....
        /*1530*/ 	.word	0x0001fce0


	//   ....[95]....
        /*1534*/ 	.word	0x0001fd50


	//   ....[96]....
        /*1538*/ 	.word	0x0001fe00


	//   ....[97]....
        /*153c*/ 	.word	0x0001fe60


	//   ....[98]....
        /*1540*/ 	.word	0x0001ff10


	//   ....[99]....
        /*1544*/ 	.word	0x0001ff70


	//   ....[100]....
        /*1548*/ 	.word	0x00020020


	//   ....[101]....
        /*154c*/ 	.word	0x00020080


	//   ....[102]....
        /*1550*/ 	.word	0x00020130


	//   ....[103]....
        /*1554*/ 	.word	0x00020190


	//   ....[104]....
        /*1558*/ 	.word	0x00020200


	//   ....[105]....
        /*155c*/ 	.word	0x00020270


	//   ....[106]....
        /*1560*/ 	.word	0x000202e0


	//   ....[107]....
        /*1564*/ 	.word	0x00020350


	//   ....[108]....
        /*1568*/ 	.word	0x000203a0


	//   ....[109]....
        /*156c*/ 	.word	0x00020400


	//   ....[110]....
        /*1570*/ 	.word	0x00020450


	//   ....[111]....
        /*1574*/ 	.word	0x00020490


	//   ....[112]....
        /*1578*/ 	.word	0x000204e0


	//   ....[113]....
        /*157c*/ 	.word	0x00020520


	//   ....[114]....
        /*1580*/ 	.word	0x00020570


	//   ....[115]....
        /*1584*/ 	.word	0x000205b0


	//   ....[116]....
        /*1588*/ 	.word	0x00020610


	//   ....[117]....
        /*158c*/ 	.word	0x00020670


	//   ....[118]....
        /*1590*/ 	.word	0x000206c0


	//   ....[119]....
        /*1594*/ 	.word	0x00020720


	//   ....[120]....
        /*1598*/ 	.word	0x00020770


	//   ....[121]....
        /*159c*/ 	.word	0x000207d0


	//   ....[122]....
        /*15a0*/ 	.word	0x00020820


	//   ....[123]....
        /*15a4*/ 	.word	0x00020870


	//   ....[124]....
        /*15a8*/ 	.word	0x000208d0


	//   ....[125]....
        /*15ac*/ 	.word	0x00020940


	//   ....[126]....
        /*15b0*/ 	.word	0x000209b0


	//   ....[127]....
        /*15b4*/ 	.word	0x00020a10


	//   ....[128]....
        /*15b8*/ 	.word	0x00020a80


	//   ....[129]....
        /*15bc*/ 	.word	0x00020af0


	//   ....[130]....
        /*15c0*/ 	.word	0x00020b60


	//   ....[131]....
        /*15c4*/ 	.word	0x00020bc0


	//   ....[132]....
        /*15c8*/ 	.word	0x00020c30


	//   ....[133]....
        /*15cc*/ 	.word	0x00020ca0


	//   ....[134]....
        /*15d0*/ 	.word	0x00020d10


	//   ....[135]....
        /*15d4*/ 	.word	0x00020d70


	//   ....[136]....
        /*15d8*/ 	.word	0x00020de0


	//   ....[137]....
        /*15dc*/ 	.word	0x00020e50


	//   ....[138]....
        /*15e0*/ 	.word	0x00020ec0


	//   ....[139]....
        /*15e4*/ 	.word	0x00020f20


	//   ....[140]....
        /*15e8*/ 	.word	0x00020f90


	//   ....[141]....
        /*15ec*/ 	.word	0x00021000


	//   ....[142]....
        /*15f0*/ 	.word	0x00021070


	//   ....[143]....
        /*15f4*/ 	.word	0x000210d0


	//   ....[144]....
        /*15f8*/ 	.word	0x00021140


	//   ....[145]....
        /*15fc*/ 	.word	0x000211b0


	//   ....[146]....
        /*1600*/ 	.word	0x00021220


	//   ....[147]....
        /*1604*/ 	.word	0x00021280


	//   ....[148]....
        /*1608*/ 	.word	0x000212f0


	//   ....[149]....
        /*160c*/ 	.word	0x00021360


	//   ....[150]....
        /*1610*/ 	.word	0x000213d0


	//   ....[151]....
        /*1614*/ 	.word	0x00021430


	//   ....[152]....
        /*1618*/ 	.word	0x000214a0


	//   ....[153]....
        /*161c*/ 	.word	0x00021510


	//   ....[154]....
        /*1620*/ 	.word	0x00021580


	//   ....[155]....
        /*1624*/ 	.word	0x000215e0


	//   ....[156]....
        /*1628*/ 	.word	0x00021650


	//   ....[157]....
        /*162c*/ 	.word	0x000216c0


	//   ....[158]....
        /*1630*/ 	.word	0x00021730


	//   ....[159]....
        /*1634*/ 	.word	0x00021790


	//   ....[160]....
        /*1638*/ 	.word	0x00021800


	//   ....[161]....
        /*163c*/ 	.word	0x00021870


	//   ....[162]....
        /*1640*/ 	.word	0x000218e0


	//   ....[163]....
        /*1644*/ 	.word	0x00021940


	//   ....[164]....
        /*1648*/ 	.word	0x000219b0


	//   ....[165]....
        /*164c*/ 	.word	0x00021a20


	//   ....[166]....
        /*1650*/ 	.word	0x00021a70


	//   ....[167]....
        /*1654*/ 	.word	0x00021ab0


	//   ....[168]....
        /*1658*/ 	.word	0x00021b00


	//   ....[169]....
        /*165c*/ 	.word	0x00021b50


	//   ....[170]....
        /*1660*/ 	.word	0x00021ba0


	//   ....[171]....
        /*1664*/ 	.word	0x00021c10


	//   ....[172]....
        /*1668*/ 	.word	0x00021c60


	//   ....[173]....
        /*166c*/ 	.word	0x00021cb0


	//   ....[174]....
        /*1670*/ 	.word	0x00021d00


	//   ....[175]....
        /*1674*/ 	.word	0x00021d50


	//   ....[176]....
        /*1678*/ 	.word	0x00021da0


	//   ....[177]....
        /*167c*/ 	.word	0x00021e10


	//   ....[178]....
        /*1680*/ 	.word	0x00021e60


	//   ....[179]....
        /*1684*/ 	.word	0x00021ed0


	//   ....[180]....
        /*1688*/ 	.word	0x00021f30


	//   ....[181]....
        /*168c*/ 	.word	0x00021fa0


	//----- nvinfo : EIATTR_EXIT_INSTR_OFFSETS
	.align		4
.L_206:
        /*1690*/ 	.byte	0x04, 0x1c
        /*1692*/ 	.short	(.L_208 - .L_207)


	//   ....[0]....
.L_207:
        /*1694*/ 	.word	0x000010d0


	//   ....[1]....
        /*1698*/ 	.word	0x0001cd60


	//----- nvinfo : EIATTR_MAX_THREADS
	.align		4
.L_208:
        /*169c*/ 	.byte	0x04, 0x05
        /*169e*/ 	.short	(.L_210 - .L_209)
.L_209:
        /*16a0*/ 	.word	0x00000080
        /*16a4*/ 	.word	0x00000001
        /*16a8*/ 	.word	0x00000001


	//----- nvinfo : EIATTR_CRS_STACK_SIZE
	.align		4
.L_210:
        /*16ac*/ 	.byte	0x04, 0x1e
        /*16ae*/ 	.short	(.L_212 - .L_211)
.L_211:
        /*16b0*/ 	.word	0x00000000
.L_212:


//--------------------- .nv.info._ZN7cutlass13device_kernelIN5flash19enable_sm80_to_sm89INS1_16FlashAttnFwdSm80INS1_25CollectiveMainloopFwdSm80ILi4ELi1ELb0EN4cute5tupleIJNS5_1CILi128EEENS7_ILi80EEENS7_ILi64EEEEEELi64ENS_10bfloat16_tEfNS_4arch4Sm80ELb0ELb1ELb1ELb1ELb1ELb1ELb1ELb1EEENS1_21CollectiveEpilogueFwdINS6_IJS8_SA_S9_EEENS6_IJNS7_ILi1EEESI_SI_EEESC_SE_Li128ELb1ELb1ELb1ELb0EEENS1_36VarlenDynamicPersistentTileSchedulerILi128ELi80ELi128ELi128ELb1ELb1ELb0ELb1ELb0ELb1EEEEEEEEEvNT_6ParamsE --------------------------
	.section	.nv.info._ZN7cutlass13device_kernelIN5flash19enable_sm80_to_sm89INS1_16FlashAttnFwdSm80INS1_25CollectiveMainloopFwdSm80ILi4ELi1ELb0EN4cute5tupleIJNS5_1CILi128EEENS7_ILi80EEENS7_ILi64EEEEEELi64ENS_10bfloat16_tEfNS_4arch4Sm80ELb0ELb1ELb1ELb1ELb1ELb1ELb1ELb1EEENS1_21CollectiveEpilogueFwdINS6_IJS8_SA_S9_EEENS6_IJNS7_ILi1EEESI_SI_EEESC_SE_Li128ELb1ELb1ELb1ELb0EEENS1_36VarlenDynamicPersistentTileSchedulerILi128ELi80ELi128ELi128ELb1ELb1ELb0ELb1ELb0ELb1EEEEEEEEEvNT_6ParamsE,"",@"SHT_CUDA_INFO"
	.sectionflags	@""
	.align	4


	//----- nvinfo : EIATTR_CUDA_API_VERSION
	.align		4
        /*0000*/ 	.byte	0x04, 0x37
        /*0002*/ 	.short	(.L_214 - .L_213)
.L_213:
        /*0004*/ 	.word	0x00000082


	//----- nvinfo : EIATTR_SW2861232_WAR
	.align		4
.L_214:
        /*0008*/ 	.byte	0x01, 0x35
	.zero		2


	//----- nvinfo : EIATTR_PARAM_CBANK
	.align		4
        /*000c*/ 	.byte	0x04, 0x0a
        /*000e*/ 	.short	(.L_216 - .L_215)
	.align		4
.L_215:
        /*0010*/ 	.word	index@(.nv.constant0._ZN7cutlass13device_kernelIN5flash19enable_sm80_to_sm89INS1_16FlashAttnFwdSm80INS1_25CollectiveMainloopFwdSm80ILi4ELi1ELb0EN4cute5tupleIJNS5_1CILi128EEENS7_ILi80EEENS7_ILi64EEEEEELi64ENS_10bfloat16_tEfNS_4arch4Sm80ELb0ELb1ELb1ELb1ELb1ELb1ELb1ELb1EEENS1_21CollectiveEpilogueFwdINS6_IJS8_SA_S9_EEENS6_IJNS7_ILi1EEESI_SI_EEESC_SE_Li128ELb1ELb1ELb1ELb0EEENS1_36VarlenDynamicPersistentTileSchedulerILi128ELi80ELi128ELi128ELb1ELb1ELb0ELb1ELb0ELb1EEEEEEEEEvNT_6ParamsE)
        /*0014*/ 	.short	0x0160
        /*0016*/ 	.short	0x0438


	//----- nvinfo : EIATTR_CBANK_PARAM_SIZE
	.align		4
.L_216:
        /*0018*/ 	.byte	0x03, 0x19
        /*001a*/ 	.short	0x0438


	//----- nvinfo : EIATTR_KPARAM_INFO
	.align		4
        /*001c*/ 	.byte	0x04, 0x17
        /*001e*/ 	.short	(.L_218 - .L_217)
.L_217:
        /*0020*/ 	.word	0x00000000
        /*0024*/ 	.short	0x0000
        /*0026*/ 	.short	0x0000
        /*0028*/ 	.byte	0x00, 0xf0, 0xe1, 0x10


	//----- nvinfo : EIATTR_MAXREG_COUNT
	.align		4
.L_218:
        /*002c*/ 	.byte	0x03, 0x1b
        /*002e*/ 	.short	0x00ff


	//----- nvinfo : EIATTR_NUM_BARRIERS
	.align		4
        /*0030*/ 	.byte	0x02, 0x4c
        /*0032*/ 	.byte	0x06
	.zero		1


	//----- nvinfo : EIATTR_ANNOTATIONS
	.align		4
        /*0034*/ 	.byte	0x04, 0x55
        /*0036*/ 	.short	(.L_220 - .L_219)


	//   ....[0]....
.L_219:
        /* <DEDUP_REMOVED lines=92> */


	//----- nvinfo : EIATTR_MERCURY_ISA_VERSION
	.align		4
.L_220:
        /*05e0*/ 	.byte	0x03, 0x5f
        /*05e2*/ 	.short	0x0000


	//----- nvinfo : EIATTR_INT_WARP_WIDE_INSTR_OFFSETS
	.align		4
        /*05e4*/ 	.byte	0x04, 0x31
        /*05e6*/ 	.short	(.L_222 - .L_221)


	//   ....[0]....
.L_221:
        /*05e8*/ 	.word	0x00023d20


	//   ....[1]....
        /*05ec*/ 	.word	0x00023da0


	//----- nvinfo : EIATTR_COOP_GROUP_MASK_REGIDS
	.align		4
.L_222:
        /*05f0*/ 	.byte	0x04, 0x29
        /*05f2*/ 	.short	(.L_224 - .L_223)


	//   ....[0]....
.L_223:
        /*05f4*/ 	.word	0xffffffff


	//   ....[1]....
        /*05f8*/ 	.word	0xffffffff


	//   ....[2]....
        /*05fc*/ 	.word	0xffffffff


	//   ....[3]....
        /*0600*/ 	.word	0xffffffff


	//   ....[4]....
        /*0604*/ 	.word	0xffffffff


	//   ....[5]....
        /*0608*/ 	.word	0xffffffff


	//   ....[6]....
        /*060c*/ 	.word	0xffffffff


	//   ....[7]....
        /*0610*/ 	.word	0xffffffff


	//   ....[8]....
        /*0614*/ 	.word	0xffffffff


	//   ....[9]....
        /*0618*/ 	.word	0xffffffff


	//   ....[10]....
        /*061c*/ 	.word	0xffffffff


	//   ....[11]....
        /*0620*/ 	.word	0xffffffff


	//   ....[12]....
        /*0624*/ 	.word	0xffffffff


	//   ....[13]....
        /*0628*/ 	.word	0xffffffff


	//   ....[14]....
        /*062c*/ 	.word	0xffffffff


	//   ....[15]....
        /*0630*/ 	.word	0xffffffff


	//   ....[16]....
        /*0634*/ 	.word	0xffffffff


	//   ....[17]....
        /*0638*/ 	.word	0xffffffff


	//   ....[18]....
        /*063c*/ 	.word	0xffffffff


	//   ....[19]....
        /*0640*/ 	.word	0xffffffff


	//   ....[20]....
        /*0644*/ 	.word	0xffffffff


	//   ....[21]....
        /*0648*/ 	.word	0xffffffff


	//   ....[22]....
        /*064c*/ 	.word	0xffffffff


	//   ....[23]....
        /*0650*/ 	.word	0xffffffff


	//   ....[24]....
        /*0654*/ 	.word	0xffffffff


	//   ....[25]....
        /*0658*/ 	.word	0xffffffff


	//   ....[26]....
        /*065c*/ 	.word	0xffffffff


	//   ....[27]....
        /*0660*/ 	.word	0xffffffff


	//   ....[28]....
        /*0664*/ 	.word	0xffffffff


	//   ....[29]....
        /*0668*/ 	.word	0xffffffff


	//   ....[30]....
        /*066c*/ 	.word	0xffffffff


	//   ....[31]....
        /*0670*/ 	.word	0xffffffff


	//   ....[32]....
        /*0674*/ 	.word	0xffffffff


	//   ....[33]....
        /*0678*/ 	.word	0xffffffff


	//   ....[34]....
        /*067c*/ 	.word	0xffffffff


	//   ....[35]....
        /*0680*/ 	.word	0xffffffff


	//   ....[36]....
        /*0684*/ 	.word	0xffffffff


	//   ....[37]....
        /*0688*/ 	.word	0xffffffff


	//   ....[38]....
        /*068c*/ 	.word	0xffffffff


	//   ....[39]....
        /*0690*/ 	.word	0xffffffff


	//   ....[40]....
        /*0694*/ 	.word	0xffffffff


	//   ....[41]....
        /*0698*/ 	.word	0xffffffff


	//   ....[42]....
        /*069c*/ 	.word	0xffffffff


	//   ....[43]....
        /*06a0*/ 	.word	0xffffffff


	//   ....[44]....
        /*06a4*/ 	.word	0xffffffff


	//   ....[45]....
        /*06a8*/ 	.word	0xffffffff


	//   ....[46]....
        /*06ac*/ 	.word	0xffffffff


	//   ....[47]....
        /*06b0*/ 	.word	0xffffffff


	//   ....[48]....
        /*06b4*/ 	.word	0xffffffff


	//   ....[49]....
        /*06b8*/ 	.word	0xffffffff


	//   ....[50]....
        /*06bc*/ 	.word	0xffffffff


	//   ....[51]....
        /*06c0*/ 	.word	0xffffffff


	//   ....[52]....
        /*06c4*/ 	.word	0xffffffff


	//   ....[53]....
        /*06c8*/ 	.word	0xffffffff


	//   ....[54]....
        /*06cc*/ 	.word	0xffffffff


	//   ....[55]....
        /*06d0*/ 	.word	0xffffffff


	//   ....[56]....
        /*06d4*/ 	.word	0xffffffff


	//   ....[57]....
        /*06d8*/ 	.word	0xffffffff


	//   ....[58]....
        /*06dc*/ 	.word	0xffffffff


	//   ....[59]....
        /*06e0*/ 	.word	0xffffffff


	//   ....[60]....
        /*06e4*/ 	.word	0xffffffff


	//   ....[61]....
        /*06e8*/ 	.word	0xffffffff


	//   ....[62]....
        /*06ec*/ 	.word	0xffffffff


	//   ....[63]....
        /*06f0*/ 	.word	0xffffffff


	//   ....[64]....
        /*06f4*/ 	.word	0xffffffff


	//   ....[65]....
        /*06f8*/ 	.word	0xffffffff


	//   ....[66]....
        /*06fc*/ 	.word	0xffffffff


	//   ....[67]....
        /*0700*/ 	.word	0xffffffff


	//   ....[68]....
        /*0704*/ 	.word	0xffffffff


	//   ....[69]....
        /*0708*/ 	.word	0xffffffff


	//   ....[70]....
        /*070c*/ 	.word	0xffffffff


	//   ....[71]....
        /*0710*/ 	.word	0xffffffff


	//   ....[72]....
        /*0714*/ 	.word	0xffffffff


	//   ....[73]....
        /*0718*/ 	.word	0xffffffff


	//   ....[74]....
        /*071c*/ 	.word	0xffffffff


	//   ....[75]....
        /*0720*/ 	.word	0xffffffff


	//   ....[76]....
        /*0724*/ 	.word	0xffffffff


	//   ....[77]....
        /*0728*/ 	.word	0xffffffff


	//   ....[78]....
        /*072c*/ 	.word	0xffffffff


	//   ....[79]....
        /*0730*/ 	.word	0xffffffff


	//   ....[80]....
        /*0734*/ 	.word	0xffffffff


	//   ....[81]....
        /*0738*/ 	.word	0xffffffff


	//   ....[82]....
        /*073c*/ 	.word	0xffffffff


	//   ....[83]....
        /*0740*/ 	.word	0xffffffff


	//   ....[84]....
        /*0744*/ 	.word	0xffffffff


	//   ....[85]....
        /*0748*/ 	.word	0xffffffff


	//   ....[86]....
        /*074c*/ 	.word	0xffffffff


	//   ....[87]....
        /*0750*/ 	.word	0xffffffff


	//   ....[88]....
        /*0754*/ 	.word	0xffffffff


	//   ....[89]....
        /*0758*/ 	.word	0xffffffff


	//   ....[90]....
        /*075c*/ 	.word	0xffffffff


	//   ....[91]....
        /*0760*/ 	.word	0xffffffff


	//   ....[92]....
        /*0764*/ 	.word	0xffffffff


	//   ....[93]....
        /*0768*/ 	.word	0xffffffff


	//   ....[94]....
        /*076c*/ 	.word	0xffffffff


	//   ....[95]....
        /*0770*/ 	.word	0xffffffff


	//   ....[96]....
        /*0774*/ 	.word	0xffffffff


	//   ....[97]....
        /*0778*/ 	.word	0xffffffff


	//   ....[98]....
        /*077c*/ 	.word	0xffffffff


	//   ....[99]....
        /*0780*/ 	.word	0xffffffff


	//   ....[100]....
        /*0784*/ 	.word	0xffffffff


	//   ....[101]....
        /*0788*/ 	.word	0xffffffff


	//   ....[102]....
        /*078c*/ 	.word	0xffffffff


	//   ....[103]....
        /*0790*/ 	.word	0xffffffff


	//   ....[104]....
        /*0794*/ 	.word	0xffffffff


	//   ....[105]....
        /*0798*/ 	.word	0xffffffff


	//   ....[106]....
        /*079c*/ 	.word	0xffffffff


	//   ....[107]....
        /*07a0*/ 	.word	0xffffffff


	//   ....[108]....
        /*07a4*/ 	.word	0xffffffff


	//   ....[109]....
        /*07a8*/ 	.word	0xffffffff


	//   ....[110]....
        /*07ac*/ 	.word	0xffffffff


	//   ....[111]....
        /*07b0*/ 	.word	0xffffffff


	//   ....[112]....
        /*07b4*/ 	.word	0xffffffff


	//   ....[113]....
        /*07b8*/ 	.word	0xffffffff


	//   ....[114]....
        /*07bc*/ 	.word	0xffffffff


	//   ....[115]....
        /*07c0*/ 	.word	0xffffffff


	//   ....[116]....
        /*07c4*/ 	.word	0xffffffff


	//   ....[117]....
        /*07c8*/ 	.word	0xffffffff


	//   ....[118]....
        /*07cc*/ 	.word	0xffffffff


	//   ....[119]....
        /*07d0*/ 	.word	0xffffffff


	//   ....[120]....
        /*07d4*/ 	.word	0xffffffff


	//   ....[121]....
        /*07d8*/ 	.word	0xffffffff


	//   ....[122]....
        /*07dc*/ 	.word	0xffffffff


	//   ....[123]....
        /*07e0*/ 	.word	0xffffffff


	//   ....[124]....
        /*07e4*/ 	.word	0xffffffff


	//   ....[125]....
        /*07e8*/ 	.word	0xffffffff


	//   ....[126]....
        /*07ec*/ 	.word	0xffffffff


	//   ....[127]....
        /*07f0*/ 	.word	0xffffffff


	//   ....[128]....
        /*07f4*/ 	.word	0xffffffff


	//   ....[129]....
        /*07f8*/ 	.word	0xffffffff


	//   ....[130]....
        /*07fc*/ 	.word	0xffffffff


	//   ....[131]....
        /*0800*/ 	.word	0xffffffff


	//   ....[132]....
        /*0804*/ 	.word	0xffffffff


	//   ....[133]....
        /*0808*/ 	.word	0xffffffff


	//   ....[134]....
        /*080c*/ 	.word	0xffffffff


	//   ....[135]....
        /*0810*/ 	.word	0xffffffff


	//   ....[136]....
        /*0814*/ 	.word	0xffffffff


	//   ....[137]....
        /*0818*/ 	.word	0xffffffff


	//   ....[138]....
        /*081c*/ 	.word	0xffffffff


	//   ....[139]....
        /*0820*/ 	.word	0xffffffff


	//   ....[140]....
        /*0824*/ 	.word	0xffffffff


	//   ....[141]....
        /*0828*/ 	.word	0xffffffff


	//   ....[142]....
        /*082c*/ 	.word	0xffffffff


	//   ....[143]....
        /*0830*/ 	.word	0xffffffff


	//   ....[144]....
        /*0834*/ 	.word	0xffffffff


	//   ....[145]....
        /*0838*/ 	.word	0xffffffff


	//   ....[146]....
        /*083c*/ 	.word	0xffffffff


	//   ....[147]....
        /*0840*/ 	.word	0xffffffff


	//   ....[148]....
        /*0844*/ 	.word	0xffffffff


	//   ....[149]....
        /*0848*/ 	.word	0xffffffff


	//   ....[150]....
        /*084c*/ 	.word	0xffffffff


	//   ....[151]....
        /*0850*/ 	.word	0xffffffff


	//   ....[152]....
        /*0854*/ 	.word	0xffffffff


	//   ....[153]....
        /*0858*/ 	.word	0xffffffff


	//   ....[154]....
        /*085c*/ 	.word	0xffffffff


	//   ....[155]....
        /*0860*/ 	.word	0xffffffff


	//   ....[156]....
        /*0864*/ 	.word	0xffffffff


	//   ....[157]....
        /*0868*/ 	.word	0xffffffff


	//   ....[158]....
        /*086c*/ 	.word	0xffffffff


	//   ....[159]....
        /*0870*/ 	.word	0xffffffff


	//   ....[160]....
        /*0874*/ 	.word	0xffffffff


	//   ....[161]....
        /*0878*/ 	.word	0xffffffff


	//   ....[162]....
        /*087c*/ 	.word	0xffffffff


	//   ....[163]....
        /*0880*/ 	.word	0xffffffff


	//   ....[164]....
        /*0884*/ 	.word	0xffffffff


	//   ....[165]....
        /*0888*/ 	.word	0xffffffff


	//   ....[166]....
        /*088c*/ 	.word	0xffffffff


	//   ....[167]....
        /*0890*/ 	.word	0xffffffff


	//   ....[168]....
        /*0894*/ 	.word	0xffffffff


	//   ....[169]....
        /*0898*/ 	.word	0xffffffff


	//   ....[170]....
        /*089c*/ 	.word	0xffffffff


	//   ....[171]....
        /*08a0*/ 	.word	0xffffffff


	//   ....[172]....
        /*08a4*/ 	.word	0xffffffff


	//   ....[173]....
        /*08a8*/ 	.word	0xffffffff


	//   ....[174]....
        /*08ac*/ 	.word	0xffffffff


	//   ....[175]....
        /*08b0*/ 	.word	0xffffffff


	//   ....[176]....
        /*08b4*/ 	.word	0xffffffff


	//   ....[177]....
        /*08b8*/ 	.word	0xffffffff


	//   ....[178]....
        /*08bc*/ 	.word	0xffffffff


	//   ....[179]....
        /*08c0*/ 	.word	0xffffffff


	//   ....[180]....
        /*08c4*/ 	.word	0xffffffff


	//   ....[181]....
        /*08c8*/ 	.word	0xffffffff


	//   ....[182]....
        /*08cc*/ 	.word	0xffffffff


	//   ....[183]....
        /*08d0*/ 	.word	0xffffffff


	//   ....[184]....
        /*08d4*/ 	.word	0xffffffff


	//   ....[185]....
        /*08d8*/ 	.word	0xffffffff


	//   ....[186]....
        /*08dc*/ 	.word	0xffffffff


	//   ....[187]....
        /*08e0*/ 	.word	0xffffffff


	//   ....[188]....
        /*08e4*/ 	.word	0xffffffff


	//   ....[189]....
        /*08e8*/ 	.word	0xffffffff


	//   ....[190]....
        /*08ec*/ 	.word	0xffffffff


	//   ....[191]....
        /*08f0*/ 	.word	0xffffffff


	//   ....[192]....
        /*08f4*/ 	.word	0xffffffff


	//   ....[193]....
        /*08f8*/ 	.word	0xffffffff


	//   ....[194]....
        /*08fc*/ 	.word	0xffffffff


	//   ....[195]....
        /*0900*/ 	.word	0xffffffff


	//   ....[196]....
        /*0904*/ 	.word	0xffffffff


	//   ....[197]....
        /*0908*/ 	.word	0xffffffff


	//   ....[198]....
        /*090c*/ 	.word	0xffffffff


	//   ....[199]....
        /*0910*/ 	.word	0xffffffff


	//   ....[200]....
        /*0914*/ 	.word	0xffffffff


	//   ....[201]....
        /*0918*/ 	.word	0xffffffff


	//   ....[202]....
        /*091c*/ 	.word	0xffffffff


	//   ....[203]....
        /*0920*/ 	.word	0xffffffff


	//   ....[204]....
        /*0924*/ 	.word	0xffffffff


	//   ....[205]....
        /*0928*/ 	.word	0xffffffff


	//   ....[206]....
        /*092c*/ 	.word	0xffffffff


	//   ....[207]....
        /*0930*/ 	.word	0xffffffff


	//   ....[208]....
        /*0934*/ 	.word	0xffffffff


	//   ....[209]....
        /*0938*/ 	.word	0xffffffff


	//   ....[210]....
        /*093c*/ 	.word	0xffffffff


	//   ....[211]....
        /*0940*/ 	.word	0xffffffff


	//   ....[212]....
        /*0944*/ 	.word	0xffffffff


	//   ....[213]....
        /*0948*/ 	.word	0xffffffff


	//   ....[214]....
        /*094c*/ 	.word	0xffffffff


	//   ....[215]....
        /*0950*/ 	.word	0xffffffff


	//   ....[216]....
        /*0954*/ 	.word	0xffffffff


	//   ....[217]....
        /*0958*/ 	.word	0xffffffff


	//   ....[218]....
        /*095c*/ 	.word	0xffffffff


	//   ....[219]....
        /*0960*/ 	.word	0xffffffff


	//   ....[220]....
        /*0964*/ 	.word	0xffffffff


	//   ....[221]....
        /*0968*/ 	.word	0xffffffff


	//   ....[222]....
        /*096c*/ 	.word	0xffffffff


	//   ....[223]....
        /*0970*/ 	.word	0xffffffff


	//   ....[224]....
        /*0974*/ 	.word	0xffffffff


	//   ....[225]....
        /*0978*/ 	.word	0xffffffff


	//   ....[226]....
        /*097c*/ 	.word	0xffffffff


	//   ....[227]....
        /*0980*/ 	.word	0xffffffff


	//   ....[228]....
        /*0984*/ 	.word	0xffffffff


	//   ....[229]....
        /*0988*/ 	.word	0xffffffff


	//   ....[230]....
        /*098c*/ 	.word	0xffffffff


	//   ....[231]....
        /*0990*/ 	.word	0xffffffff


	//   ....[232]....
        /*0994*/ 	.word	0xffffffff


	//   ....[233]....
        /*0998*/ 	.word	0xffffffff


	//   ....[234]....
        /*099c*/ 	.word	0xffffffff


	//   ....[235]....
        /*09a0*/ 	.word	0xffffffff


	//   ....[236]....
        /*09a4*/ 	.word	0xffffffff


	//   ....[237]....
        /*09a8*/ 	.word	0xffffffff


	//   ....[238]....
        /*09ac*/ 	.word	0xffffffff


	//   ....[239]....
        /*09b0*/ 	.word	0xffffffff


	//   ....[240]....
        /*09b4*/ 	.word	0xffffffff


	//   ....[241]....
        /*09b8*/ 	.word	0xffffffff


	//   ....[242]....
        /*09bc*/ 	.word	0xffffffff


	//   ....[243]....
        /*09c0*/ 	.word	0xffffffff


	//   ....[244]....
        /*09c4*/ 	.word	0xffffffff


	//   ....[245]....
        /*09c8*/ 	.word	0xffffffff


	//   ....[246]....
        /*09cc*/ 	.word	0xffffffff


	//   ....[247]....
        /*09d0*/ 	.word	0xffffffff


	//   ....[248]....
        /*09d4*/ 	.word	0xffffffff


	//   ....[249]....
        /*09d8*/ 	.word	0xffffffff


	//   ....[250]....
        /*09dc*/ 	.word	0xffffffff


	//   ....[251]....
        /*09e0*/ 	.word	0xffffffff


	//   ....[252]....
        /*09e4*/ 	.word	0xffffffff


	//   ....[253]....
        /*09e8*/ 	.word	0xffffffff


	//   ....[254]....
        /*09ec*/ 	.word	0xffffffff


	//   ....[255]....
        /*09f0*/ 	.word	0xffffffff


	//   ....[0]....
        /*09f4*/ 	.word	0xffffffff


	//   ....[1]....
        /*09f8*/ 	.word	0xffffffff


	//   ....[2]....
        /*09fc*/ 	.word	0xffffffff


	//   ....[3]....
        /*0a00*/ 	.word	0xffffffff


	//   ....[4]....
        /*0a04*/ 	.word	0xffffffff


	//   ....[5]....
        /*0a08*/ 	.word	0xffffffff


	//   ....[6]....
        /*0a0c*/ 	.word	0xffffffff


	//   ....[7]....
        /*0a10*/ 	.word	0xffffffff


	//   ....[8]....
        /*0a14*/ 	.word	0xffffffff


	//   ....[9]....
        /*0a18*/ 	.word	0xffffffff


	//   ....[10]....
        /*0a1c*/ 	.word	0xffffffff


	//   ....[11]....
        /*0a20*/ 	.word	0xffffffff


	//   ....[12]....
        /*0a24*/ 	.word	0xffffffff


	//   ....[13]....
        /*0a28*/ 	.word	0xffffffff


	//   ....[14]....
        /*0a2c*/ 	.word	0xffffffff


	//   ....[15]....
        /*0a30*/ 	.word	0xffffffff


	//   ....[16]....
        /*0a34*/ 	.word	0xffffffff


	//   ....[17]....
        /*0a38*/ 	.word	0xffffffff


	//   ....[18]....
        /*0a3c*/ 	.word	0xffffffff


	//   ....[19]....
        /*0a40*/ 	.word	0xffffffff


	//   ....[20]....
        /*0a44*/ 	.word	0xffffffff


	//   ....[21]....
        /*0a48*/ 	.word	0xffffffff


	//   ....[22]....
        /*0a4c*/ 	.word	0xffffffff


	//   ....[23]....
        /*0a50*/ 	.word	0xffffffff


	//   ....[24]....
        /*0a54*/ 	.word	0xffffffff


	//   ....[25]....
        /*0a58*/ 	.word	0xffffffff


	//   ....[26]....
        /*0a5c*/ 	.word	0xffffffff


	//   ....[27]....
        /*0a60*/ 	.word	0xffffffff


	//   ....[28]....
        /*0a64*/ 	.word	0xffffffff


	//   ....[29]....
        /*0a68*/ 	.word	0xffffffff


	//   ....[30]....
        /*0a6c*/ 	.word	0xffffffff


	//   ....[31]....
        /*0a70*/ 	.word	0xffffffff


	//   ....[32]....
        /*0a74*/ 	.word	0xffffffff


	//   ....[33]....
        /*0a78*/ 	.word	0xffffffff


	//   ....[34]....
        /*0a7c*/ 	.word	0xffffffff


	//   ....[35]....
        /*0a80*/ 	.word	0xffffffff


	//   ....[36]....
        /*0a84*/ 	.word	0xffffffff


	//   ....[37]....
        /*0a88*/ 	.word	0xffffffff


	//   ....[38]....
        /*0a8c*/ 	.word	0xffffffff


	//   ....[39]....
        /*0a90*/ 	.word	0xffffffff


	//   ....[40]....
        /*0a94*/ 	.word	0xffffffff


	//   ....[41]....
        /*0a98*/ 	.word	0xffffffff


	//   ....[42]....
        /*0a9c*/ 	.word	0xffffffff


	//   ....[43]....
        /*0aa0*/ 	.word	0xffffffff


	//   ....[44]....
        /*0aa4*/ 	.word	0xffffffff


	//   ....[45]....
        /*0aa8*/ 	.word	0xffffffff


	//   ....[46]....
        /*0aac*/ 	.word	0xffffffff


	//   ....[47]....
        /*0ab0*/ 	.word	0xffffffff


	//   ....[48]....
        /*0ab4*/ 	.word	0xffffffff


	//   ....[49]....
        /*0ab8*/ 	.word	0xffffffff


	//   ....[50]....
        /*0abc*/ 	.word	0xffffffff


	//   ....[51]....
        /*0ac0*/ 	.word	0xffffffff


	//   ....[52]....
        /*0ac4*/ 	.word	0xffffffff


	//   ....[53]....
        /*0ac8*/ 	.word	0xffffffff


	//   ....[54]....
        /*0acc*/ 	.word	0xffffffff


	//   ....[55]....
        /*0ad0*/ 	.word	0xffffffff


	//   ....[56]....
        /*0ad4*/ 	.word	0xffffffff


	//   ....[57]....
        /*0ad8*/ 	.word	0xffffffff


	//   ....[58]....
        /*0adc*/ 	.word	0xffffffff


	//   ....[59]....
        /*0ae0*/ 	.word	0xffffffff


	//   ....[60]....
        /*0ae4*/ 	.word	0xffffffff


	//   ....[61]....
        /*0ae8*/ 	.word	0xffffffff


	//   ....[62]....
        /*0aec*/ 	.word	0xffffffff


	//   ....[63]....
        /*0af0*/ 	.word	0xffffffff


	//   ....[64]....
        /*0af4*/ 	.word	0xffffffff


	//   ....[65]....
        /*0af8*/ 	.word	0xffffffff


	//   ....[66]....
        /*0afc*/ 	.word	0xffffffff


	//   ....[67]....
        /*0b00*/ 	.word	0xffffffff


	//   ....[68]....
        /*0b04*/ 	.word	0xffffffff


	//   ....[69]....
        /*0b08*/ 	.word	0xffffffff


	//   ....[70]....
        /*0b0c*/ 	.word	0xffffffff


	//   ....[71]....
        /*0b10*/ 	.word	0xffffffff


	//   ....[72]....
        /*0b14*/ 	.word	0xffffffff


	//   ....[73]....
        /*0b18*/ 	.word	0xffffffff


	//   ....[74]....
        /*0b1c*/ 	.word	0xffffffff


	//   ....[75]....
        /*0b20*/ 	.word	0xffffffff


	//   ....[76]....
        /*0b24*/ 	.word	0xffffffff


	//   ....[77]....
        /*0b28*/ 	.word	0xffffffff


	//   ....[78]....
        /*0b2c*/ 	.word	0xffffffff


	//   ....[79]....
        /*0b30*/ 	.word	0xffffffff


	//   ....[80]....
        /*0b34*/ 	.word	0xffffffff


	//   ....[81]....
        /*0b38*/ 	.word	0xffffffff


	//   ....[82]....
        /*0b3c*/ 	.word	0xffffffff


	//   ....[83]....
        /*0b40*/ 	.word	0xffffffff


	//   ....[84]....
        /*0b44*/ 	.word	0xffffffff


	//   ....[85]....
        /*0b48*/ 	.word	0xffffffff


	//   ....[86]....
        /*0b4c*/ 	.word	0xffffffff


	//   ....[87]....
        /*0b50*/ 	.word	0xffffffff


	//   ....[88]....
        /*0b54*/ 	.word	0xffffffff


	//   ....[89]....
        /*0b58*/ 	.word	0xffffffff


	//   ....[90]....
        /*0b5c*/ 	.word	0xffffffff


	//   ....[91]....
        /*0b60*/ 	.word	0xffffffff


	//   ....[92]....
        /*0b64*/ 	.word	0xffffffff


	//   ....[93]....
        /*0b68*/ 	.word	0xffffffff


	//   ....[94]....
        /*0b6c*/ 	.word	0xffffffff


	//   ....[95]....
        /*0b70*/ 	.word	0xffffffff


	//   ....[96]....
        /*0b74*/ 	.word	0xffffffff


	//   ....[97]....
        /*0b78*/ 	.word	0xffffffff


	//   ....[98]....
        /*0b7c*/ 	.word	0xffffffff


	//   ....[99]....
        /*0b80*/ 	.word	0xffffffff


	//   ....[100]....
        /*0b84*/ 	.word	0xffffffff


	//   ....[101]....
        /*0b88*/ 	.word	0xffffffff


	//   ....[102]....
        /*0b8c*/ 	.word	0xffffffff


	//   ....[103]....
        /*0b90*/ 	.word	0xffffffff


	//   ....[104]....
        /*0b94*/ 	.word	0xffffffff


	//   ....[105]....
        /*0b98*/ 	.word	0xffffffff


	//   ....[106]....
        /*0b9c*/ 	.word	0xffffffff


	//   ....[107]....
        /*0ba0*/ 	.word	0xffffffff


	//   ....[108]....
        /*0ba4*/ 	.word	0xffffffff


	//   ....[109]....
        /*0ba8*/ 	.word	0xffffffff


	//   ....[110]....
        /*0bac*/ 	.word	0xffffffff


	//   ....[111]....
        /*0bb0*/ 	.word	0xffffffff


	//   ....[112]....
        /*0bb4*/ 	.word	0xffffffff


	//   ....[113]....
        /*0bb8*/ 	.word	0xffffffff


	//   ....[114]....
        /*0bbc*/ 	.word	0xffffffff


	//   ....[115]....
        /*0bc0*/ 	.word	0xffffffff


	//   ....[116]....
        /*0bc4*/ 	.word	0xffffffff


	//   ....[117]....
        /*0bc8*/ 	.word	0xffffffff


	//   ....[118]....
        /*0bcc*/ 	.word	0xffffffff


	//   ....[119]....
        /*0bd0*/ 	.word	0xffffffff


	//   ....[120]....
        /*0bd4*/ 	.word	0xffffffff


	//   ....[121]....
        /*0bd8*/ 	.word	0xffffffff


	//   ....[122]....
        /*0bdc*/ 	.word	0xffffffff


	//   ....[123]....
        /*0be0*/ 	.word	0xffffffff


	//   ....[124]....
        /*0be4*/ 	.word	0xffffffff


	//   ....[125]....
        /*0be8*/ 	.word	0xffffffff


	//   ....[126]....
        /*0bec*/ 	.word	0xffffffff


	//   ....[127]....
        /*0bf0*/ 	.word	0xffffffff


	//   ....[128]....
        /*0bf4*/ 	.word	0xffffffff


	//   ....[129]....
        /*0bf8*/ 	.word	0xffffffff


	//   ....[130]....
        /*0bfc*/ 	.word	0xffffffff


	//   ....[131]....
        /*0c00*/ 	.word	0xffffffff


	//   ....[132]....
        /*0c04*/ 	.word	0xffffffff


	//   ....[133]....
        /*0c08*/ 	.word	0xffffffff


	//   ....[134]....
        /*0c0c*/ 	.word	0xffffffff


	//   ....[135]....
        /*0c10*/ 	.word	0xffffffff


	//   ....[136]....
        /*0c14*/ 	.word	0xffffffff


	//   ....[137]....
        /*0c18*/ 	.word	0xffffffff


	//   ....[138]....
        /*0c1c*/ 	.word	0xffffffff


	//   ....[139]....
        /*0c20*/ 	.word	0xffffffff


	//   ....[140]....
        /*0c24*/ 	.word	0xffffffff


	//   ....[141]....
        /*0c28*/ 	.word	0xffffffff


	//   ....[142]....
        /*0c2c*/ 	.word	0xffffffff


	//   ....[143]....
        /*0c30*/ 	.word	0xffffffff


	//   ....[144]....
        /*0c34*/ 	.word	0xffffffff


	//   ....[145]....
        /*0c38*/ 	.word	0xffffffff


	//   ....[146]....
        /*0c3c*/ 	.word	0xffffffff


	//   ....[147]....
        /*0c40*/ 	.word	0xffffffff


	//   ....[148]....
        /*0c44*/ 	.word	0xffffffff


	//   ....[149]....
        /*0c48*/ 	.word	0xffffffff


	//   ....[150]....
        /*0c4c*/ 	.word	0xffffffff


	//   ....[151]....
        /*0c50*/ 	.word	0xffffffff


	//   ....[152]....
        /*0c54*/ 	.word	0xffffffff


	//   ....[153]....
        /*0c58*/ 	.word	0xffffffff


	//   ....[154]....
        /*0c5c*/ 	.word	0xffffffff


	//   ....[155]....
        /*0c60*/ 	.word	0xffffffff


	//   ....[156]....
        /*0c64*/ 	.word	0xffffffff


	//   ....[157]....
        /*0c68*/ 	.word	0xffffffff


	//   ....[158]....
        /*0c6c*/ 	.word	0xffffffff


	//   ....[159]....
        /*0c70*/ 	.word	0xffffffff


	//   ....[160]....
        /*0c74*/ 	.word	0xffffffff


	//   ....[161]....
        /*0c78*/ 	.word	0xffffffff


	//   ....[162]....
        /*0c7c*/ 	.word	0xffffffff


	//   ....[163]....
        /*0c80*/ 	.word	0xffffffff


	//   ....[164]....
        /*0c84*/ 	.word	0xffffffff


	//   ....[165]....
        /*0c88*/ 	.word	0xffffffff


	//   ....[166]....
        /*0c8c*/ 	.word	0xffffffff


	//   ....[167]....
        /*0c90*/ 	.word	0xffffffff


	//   ....[168]....
        /*0c94*/ 	.word	0xffffffff


	//   ....[169]....
        /*0c98*/ 	.word	0xffffffff


	//   ....[170]....
        /*0c9c*/ 	.word	0xffffffff


	//   ....[171]....
        /*0ca0*/ 	.word	0xffffffff


	//   ....[172]....
        /*0ca4*/ 	.word	0xffffffff


	//   ....[173]....
        /*0ca8*/ 	.word	0xffffffff


	//   ....[174]....
        /*0cac*/ 	.word	0xffffffff


	//   ....[175]....
        /*0cb0*/ 	.word	0xffffffff


	//   ....[176]....
        /*0cb4*/ 	.word	0xffffffff


	//   ....[177]....
        /*0cb8*/ 	.word	0xffffffff


	//   ....[178]....
        /*0cbc*/ 	.word	0xffffffff


	//   ....[179]....
        /*0cc0*/ 	.word	0xffffffff


	//   ....[180]....
        /*0cc4*/ 	.word	0xffffffff


	//   ....[181]....
        /*0cc8*/ 	.word	0xffffffff


	//   ....[182]....
        /*0ccc*/ 	.word	0xffffffff


	//   ....[183]....
        /*0cd0*/ 	.word	0xffffffff


	//   ....[184]....
        /*0cd4*/ 	.word	0xffffffff


	//   ....[185]....
        /*0cd8*/ 	.word	0xffffffff


	//   ....[186]....
        /*0cdc*/ 	.word	0xffffffff


	//   ....[187]....
        /*0ce0*/ 	.word	0xffffffff


	//   ....[188]....
        /*0ce4*/ 	.word	0xffffffff


	//   ....[189]....
        /*0ce8*/ 	.word	0xffffffff


	//   ....[190]....
        /*0cec*/ 	.word	0xffffffff


	//   ....[191]....
        /*0cf0*/ 	.word	0xffffffff


	//   ....[192]....
        /*0cf4*/ 	.word	0xffffffff


	//   ....[193]....
        /*0cf8*/ 	.word	0xffffffff


	//   ....[194]....
        /*0cfc*/ 	.word	0xffffffff


	//   ....[195]....
        /*0d00*/ 	.word	0xffffffff


	//   ....[196]....
        /*0d04*/ 	.word	0xffffffff


	//   ....[197]....
        /*0d08*/ 	.word	0xffffffff


	//   ....[198]....
        /*0d0c*/ 	.word	0xffffffff


	//   ....[199]....
        /*0d10*/ 	.word	0xffffffff


	//   ....[200]....
        /*0d14*/ 	.word	0xffffffff


	//   ....[201]....
        /*0d18*/ 	.word	0xffffffff


	//   ....[202]....
        /*0d1c*/ 	.word	0xffffffff


	//   ....[203]....
        /*0d20*/ 	.word	0xffffffff


	//   ....[204]....
        /*0d24*/ 	.word	0xffffffff


	//   ....[205]....
        /*0d28*/ 	.word	0xffffffff


	//   ....[206]....
        /*0d2c*/ 	.word	0xffffffff


	//   ....[207]....
        /*0d30*/ 	.word	0xffffffff


	//   ....[208]....
        /*0d34*/ 	.word	0xffffffff


	//   ....[209]....
        /*0d38*/ 	.word	0xffffffff


	//   ....[210]....
        /*0d3c*/ 	.word	0xffffffff


	//   ....[211]....
        /*0d40*/ 	.word	0xffffffff


	//   ....[212]....
        /*0d44*/ 	.word	0xffffffff


	//   ....[213]....
        /*0d48*/ 	.word	0xffffffff


	//   ....[214]....
        /*0d4c*/ 	.word	0xffffffff


	//   ....[215]....
        /*0d50*/ 	.word	0xffffffff


	//   ....[216]....
        /*0d54*/ 	.word	0xffffffff


	//   ....[217]....
        /*0d58*/ 	.word	0xffffffff


	//   ....[218]....
        /*0d5c*/ 	.word	0xffffffff


	//   ....[219]....
        /*0d60*/ 	.word	0xffffffff


	//   ....[220]....
        /*0d64*/ 	.word	0xffffffff


	//   ....[221]....
        /*0d68*/ 	.word	0xffffffff


	//   ....[222]....
        /*0d6c*/ 	.word	0xffffffff


	//   ....[223]....
        /*0d70*/ 	.word	0xffffffff


	//   ....[224]....
        /*0d74*/ 	.word	0xffffffff


	//   ....[225]....
        /*0d78*/ 	.word	0xffffffff


	//   ....[226]....
        /*0d7c*/ 	.word	0xffffffff


	//   ....[227]....
        /*0d80*/ 	.word	0xffffffff


	//   ....[228]....
        /*0d84*/ 	.word	0xffffffff


	//   ....[229]....
        /*0d88*/ 	.word	0xffffffff


	//   ....[230]....
        /*0d8c*/ 	.word	0xffffffff


	//   ....[231]....
        /*0d90*/ 	.word	0xffffffff


	//   ....[232]....
        /*0d94*/ 	.word	0xffffffff


	//   ....[233]....
        /*0d98*/ 	.word	0xffffffff


	//   ....[234]....
        /*0d9c*/ 	.word	0xffffffff


	//   ....[235]....
        /*0da0*/ 	.word	0xffffffff


	//   ....[236]....
        /*0da4*/ 	.word	0xffffffff


	//   ....[237]....
        /*0da8*/ 	.word	0xffffffff


	//----- nvinfo : EIATTR_COOP_GROUP_INSTR_OFFSETS
	.align		4
.L_224:
        /*0dac*/ 	.byte	0x04, 0x28
        /*0dae*/ 	.short	(.L_226 - .L_225)


	//   ....[0]....
.L_225:
        /*0db0*/ 	.word	0x00000050


	//   ....[1]....
        /*0db4*/ 	.word	0x00000200


	//   ....[2]....
        /*0db8*/ 	.word	0x00000230


	//   ....[3]....
        /*0dbc*/ 	.word	0x00000260


	//   ....[4]....
        /*0dc0*/ 	.word	0x00000290


	//   ....[5]....
        /*0dc4*/ 	.word	0x000002c0


	//   ....[6]....
        /*0dc8*/ 	.word	0x000002f0


	//   ....[7]....
        /*0dcc*/ 	.word	0x00000450


	//   ....[8]....
        /*0dd0*/ 	.word	0x00000490


	//   ....[9]....
        /*0dd4*/ 	.word	0x000004c0


	//   ....[10]....
        /*0dd8*/ 	.word	0x000004f0


	//   ....[11]....
        /*0ddc*/ 	.word	0x00000520


	//   ....[12]....
        /*0de0*/ 	.word	0x00000550


	//   ....[13]....
        /*0de4*/ 	.word	0x000005e0


	//   ....[14]....
        /*0de8*/ 	.word	0x00000630


	//   ....[15]....
        /*0dec*/ 	.word	0x00000650


	//   ....[16]....
        /*0df0*/ 	.word	0x000006b0


	//   ....[17]....
        /*0df4*/ 	.word	0x00004080


	//   ....[18]....
        /*0df8*/ 	.word	0x000040d0


	//   ....[19]....
        /*0dfc*/ 	.word	0x000048c0


	//   ....[20]....
        /*0e00*/ 	.word	0x000048e0


	//   ....[21]....
        /*0e04*/ 	.word	0x00005050


	//   ....[22]....
        /*0e08*/ 	.word	0x00005060


	//   ....[23]....
        /*0e0c*/ 	.word	0x000058c0


	//   ....[24]....
        /*0e10*/ 	.word	0x000058f0


	//   ....[25]....
        /*0e14*/ 	.word	0x00006530


	//   ....[26]....
        /*0e18*/ 	.word	0x00006560


	//   ....[27]....
        /*0e1c*/ 	.word	0x00006d20


	//   ....[28]....
        /*0e20*/ 	.word	0x00006d40


	//   ....[29]....
        /*0e24*/ 	.word	0x00007520


	//   ....[30]....
        /*0e28*/ 	.word	0x00007550


	//   ....[31]....
        /*0e2c*/ 	.word	0x00007680


	//   ....[32]....
        /*0e30*/ 	.word	0x000076b0


	//   ....[33]....
        /*0e34*/ 	.word	0x000077a0


	//   ....[34]....
        /*0e38*/ 	.word	0x000077c0


	//   ....[35]....
        /*0e3c*/ 	.word	0x00007d70


	//   ....[36]....
        /*0e40*/ 	.word	0x00007da0


	//   ....[37]....
        /*0e44*/ 	.word	0x00007f00


	//   ....[38]....
        /*0e48*/ 	.word	0x00007f30


	//   ....[39]....
        /*0e4c*/ 	.word	0x00008020


	//   ....[40]....
        /*0e50*/ 	.word	0x00008050


	//   ....[41]....
        /*0e54*/ 	.word	0x00008f20


	//   ....[42]....
        /*0e58*/ 	.word	0x00008f40


	//   ....[43]....
        /*0e5c*/ 	.word	0x00009010


	//   ....[44]....
        /*0e60*/ 	.word	0x00009020


	//   ....[45]....
        /*0e64*/ 	.word	0x000090f0


	//   ....[46]....
        /*0e68*/ 	.word	0x00009110


	//   ....[47]....
        /*0e6c*/ 	.word	0x000091e0


	//   ....[48]....
        /*0e70*/ 	.word	0x000091f0


	//   ....[49]....
        /*0e74*/ 	.word	0x000092c0


	//   ....[50]....
        /*0e78*/ 	.word	0x000092e0


	//   ....[51]....
        /*0e7c*/ 	.word	0x000093b0


	//   ....[52]....
        /*0e80*/ 	.word	0x000093c0


	//   ....[53]....
        /*0e84*/ 	.word	0x00009490


	//   ....[54]....
        /*0e88*/ 	.word	0x000094b0


	//   ....[55]....
        /*0e8c*/ 	.word	0x00009580


	//   ....[56]....
        /*0e90*/ 	.word	0x00009590


	//   ....[57]....
        /*0e94*/ 	.word	0x00009a10


	//   ....[58]....
        /*0e98*/ 	.word	0x00009a20


	//   ....[59]....
        /*0e9c*/ 	.word	0x00009a40


	//   ....[60]....
        /*0ea0*/ 	.word	0x00009a50


	//   ....[61]....
        /*0ea4*/ 	.word	0x00009a60


	//   ....[62]....
        /*0ea8*/ 	.word	0x00009a70


	//   ....[63]....
        /*0eac*/ 	.word	0x00009a90


	//   ....[64]....
        /*0eb0*/ 	.word	0x00009ae0


	//   ....[65]....
        /*0eb4*/ 	.word	0x00009b20


	//   ....[66]....
        /*0eb8*/ 	.word	0x00009b50


	//   ....[67]....
        /*0ebc*/ 	.word	0x00009e80


	//   ....[68]....
        /*0ec0*/ 	.word	0x00009ea0


	//   ....[69]....
        /*0ec4*/ 	.word	0x00009ec0


	//   ....[70]....
        /*0ec8*/ 	.word	0x00009ee0


	//   ....[71]....
        /*0ecc*/ 	.word	0x0000a0c0


	//   ....[72]....
        /*0ed0*/ 	.word	0x0000a100


	//   ....[73]....
        /*0ed4*/ 	.word	0x0000a150


	//   ....[74]....
        /*0ed8*/ 	.word	0x0000a190


	//   ....[75]....
        /*0edc*/ 	.word	0x0000a3a0


	//   ....[76]....
        /*0ee0*/ 	.word	0x0000a3e0


	//   ....[77]....
        /*0ee4*/ 	.word	0x0000a430


	//   ....[78]....
        /*0ee8*/ 	.word	0x0000a470


	//   ....[79]....
        /*0eec*/ 	.word	0x0000a690


	//   ....[80]....
        /*0ef0*/ 	.word	0x0000a6e0


	//   ....[81]....
        /*0ef4*/ 	.word	0x0000a740


	//   ....[82]....
        /*0ef8*/ 	.word	0x0000a760


	//   ....[83]....
        /*0efc*/ 	.word	0x0000c550


	//   ....[84]....
        /*0f00*/ 	.word	0x0000c5b0


	//   ....[85]....
        /*0f04*/ 	.word	0x0000c5e0


	//   ....[86]....
        /*0f08*/ 	.word	0x0000c620


	//   ....[87]....
        /*0f0c*/ 	.word	0x0000c6c0


	//   ....[88]....
        /*0f10*/ 	.word	0x0000c6e0


	//   ....[89]....
        /*0f14*/ 	.word	0x0000c700


	//   ....[90]....
        /*0f18*/ 	.word	0x0000c720


	//   ....[91]....
        /*0f1c*/ 	.word	0x0000c920


	//   ....[92]....
        /*0f20*/ 	.word	0x0000c960


	//   ....[93]....
        /*0f24*/ 	.word	0x0000c980


	//   ....[94]....
        /*0f28*/ 	.word	0x0000c9d0


	//   ....[95]....
        /*0f2c*/ 	.word	0x0000cb10


	//   ....[96]....
        /*0f30*/ 	.word	0x0000cb30


	//   ....[97]....
        /*0f34*/ 	.word	0x0000cb40


	//   ....[98]....
        /*0f38*/ 	.word	0x0000cb50


	//   ....[99]....
        /*0f3c*/ 	.word	0x0000eb20


	//   ....[100]....
        /*0f40*/ 	.word	0x0000eb30


	//   ....[101]....
        /*0f44*/ 	.word	0x0000eb40


	//   ....[102]....
        /*0f48*/ 	.word	0x0000eb50


	//   ....[103]....
        /*0f4c*/ 	.word	0x0000eb60


	//   ....[104]....
        /*0f50*/ 	.word	0x0000eb70


	//   ....[105]....
        /*0f54*/ 	.word	0x0000eb80


	//   ....[106]....
        /*0f58*/ 	.word	0x0000eb90


	//   ....[107]....
        /*0f5c*/ 	.word	0x0000eba0


	//   ....[108]....
        /*0f60*/ 	.word	0x0000ec00


	//   ....[109]....
        /*0f64*/ 	.word	0x00010030


	//   ....[110]....
        /*0f68*/ 	.word	0x00010050


	//   ....[111]....
        /*0f6c*/ 	.word	0x00010060


	//   ....[112]....
        /*0f70*/ 	.word	0x00010070


	//   ....[113]....
        /*0f74*/ 	.word	0x00010080


	//   ....[114]....
        /*0f78*/ 	.word	0x00010090


	//   ....[115]....
        /*0f7c*/ 	.word	0x000100a0


	//   ....[116]....
        /*0f80*/ 	.word	0x000100b0


	//   ....[117]....
        /*0f84*/ 	.word	0x000100e0


	//   ....[118]....
        /*0f88*/ 	.word	0x00010110


	//   ....[119]....
        /*0f8c*/ 	.word	0x00010330


	//   ....[120]....
        /*0f90*/ 	.word	0x00010bd0


	//   ....[121]....
        /*0f94*/ 	.word	0x00011240


	//   ....[122]....
        /*0f98*/ 	.word	0x000118b0


	//   ....[123]....
        /*0f9c*/ 	.word	0x000123e0


	//   ....[124]....
        /*0fa0*/ 	.word	0x00012410


	//   ....[125]....
        /*0fa4*/ 	.word	0x00012420


	//   ....[126]....
        /*0fa8*/ 	.word	0x00012430


	//   ....[127]....
        /*0fac*/ 	.word	0x00012440


	//   ....[128]....
        /*0fb0*/ 	.word	0x00012470


	//   ....[129]....
        /*0fb4*/ 	.word	0x00012490


	//   ....[130]....
        /*0fb8*/ 	.word	0x000124b0


	//   ....[131]....
        /*0fbc*/ 	.word	0x00014260


	//   ....[132]....
        /*0fc0*/ 	.word	0x00014280


	//   ....[133]....
        /*0fc4*/ 	.word	0x00014290


	//   ....[134]....
        /*0fc8*/ 	.word	0x000142a0


	//   ....[135]....
        /*0fcc*/ 	.word	0x000142b0


	//   ....[136]....
        /*0fd0*/ 	.word	0x000142c0


	//   ....[137]....
        /*0fd4*/ 	.word	0x00014300


	//   ....[138]....
        /*0fd8*/ 	.word	0x00014330


	//   ....[139]....
        /*0fdc*/ 	.word	0x00014360


	//   ....[140]....
        /*0fe0*/ 	.word	0x00014390


	//   ....[141]....
        /*0fe4*/ 	.word	0x00015700


	//   ....[142]....
        /*0fe8*/ 	.word	0x00015720


	//   ....[143]....
        /*0fec*/ 	.word	0x00015780


	//   ....[144]....
        /*0ff0*/ 	.word	0x00015790


	//   ....[145]....
        /*0ff4*/ 	.word	0x000157d0


	//   ....[146]....
        /*0ff8*/ 	.word	0x000157e0


	//   ....[147]....
        /*0ffc*/ 	.word	0x00015820


	//   ....[148]....
        /*1000*/ 	.word	0x00015830


	//   ....[149]....
        /*1004*/ 	.word	0x00015840


	//   ....[150]....
        /*1008*/ 	.word	0x00015850


	//   ....[151]....
        /*100c*/ 	.word	0x000159e0


	//   ....[152]....
        /*1010*/ 	.word	0x000162d0


	//   ....[153]....
        /*1014*/ 	.word	0x00016980


	//   ....[154]....
        /*1018*/ 	.word	0x00017030


	//   ....[155]....
        /*101c*/ 	.word	0x00017be0


	//   ....[156]....
        /*1020*/ 	.word	0x00017c10


	//   ....[157]....
        /*1024*/ 	.word	0x00017c30


	//   ....[158]....
        /*1028*/ 	.word	0x00017c50


	//   ....[159]....
        /*102c*/ 	.word	0x00017c70


	//   ....[160]....
        /*1030*/ 	.word	0x00017c90


	//   ....[161]....
        /*1034*/ 	.word	0x00017cb0


	//   ....[162]....
        /*1038*/ 	.word	0x00017cd0


	//   ....[163]....
        /*103c*/ 	.word	0x0001a010


	//   ....[164]....
        /*1040*/ 	.word	0x0001a030


	//   ....[165]....
        /*1044*/ 	.word	0x0001a040


	//   ....[166]....
        /*1048*/ 	.word	0x0001a050


	//   ....[167]....
        /*104c*/ 	.word	0x0001a060


	//   ....[168]....
        /*1050*/ 	.word	0x0001a070


	//   ....[169]....
        /*1054*/ 	.word	0x0001a0b0


	//   ....[170]....
        /*1058*/ 	.word	0x0001a0e0


	//   ....[171]....
        /*105c*/ 	.word	0x0001a110


	//   ....[172]....
        /*1060*/ 	.word	0x0001a140


	//   ....[173]....
        /*1064*/ 	.word	0x0001b4b0


	//   ....[174]....
        /*1068*/ 	.word	0x0001b4d0


	//   ....[175]....
        /*106c*/ 	.word	0x0001b530


	//   ....[176]....
        /*1070*/ 	.word	0x0001b540


	//   ....[177]....
        /*1074*/ 	.word	0x0001b580


	//   ....[178]....
        /*1078*/ 	.word	0x0001b590


	//   ....[179]....
        /*107c*/ 	.word	0x0001b5d0


	//   ....[180]....
        /*1080*/ 	.word	0x0001b5e0


	//   ....[181]....
        /*1084*/ 	.word	0x0001b5f0


	//   ....[182]....
        /*1088*/ 	.word	0x0001b600


	//   ....[183]....
        /*108c*/ 	.word	0x0001bbd0


	//   ....[184]....
        /*1090*/ 	.word	0x0001bc00


	//   ....[185]....
        /*1094*/ 	.word	0x0001bc20


	//   ....[186]....
        /*1098*/ 	.word	0x0001bc40


	//   ....[187]....
        /*109c*/ 	.word	0x0001bc60


	//   ....[188]....
        /*10a0*/ 	.word	0x0001bc80


	//   ....[189]....
        /*10a4*/ 	.word	0x0001bca0


	//   ....[190]....
        /*10a8*/ 	.word	0x0001bcc0


	//   ....[191]....
        /*10ac*/ 	.word	0x0001dcd0


	//   ....[192]....
        /*10b0*/ 	.word	0x0001dcf0


	//   ....[193]....
        /*10b4*/ 	.word	0x0001dd20


	//   ....[194]....
        /*10b8*/ 	.word	0x0001dd40


	//   ....[195]....
        /*10bc*/ 	.word	0x0001dd60


	//   ....[196]....
        /*10c0*/ 	.word	0x0001dd80


	//   ....[197]....
        /*10c4*/ 	.word	0x0001dda0


	//   ....[198]....
        /*10c8*/ 	.word	0x0001ddc0


	//   ....[199]....
        /*10cc*/ 	.word	0x0001dde0


	//   ....[200]....
        /*10d0*/ 	.word	0x0001de00


	//   ....[201]....
        /*10d4*/ 	.word	0x0001f110


	//   ....[202]....
        /*10d8*/ 	.word	0x0001f130


	//   ....[203]....
        /*10dc*/ 	.word	0x0001f190


	//   ....[204]....
        /*10e0*/ 	.word	0x0001f1a0


	//   ....[205]....
        /*10e4*/ 	.word	0x0001f1e0


	//   ....[206]....
        /*10e8*/ 	.word	0x0001f1f0


	//   ....[207]....
        /*10ec*/ 	.word	0x0001f230


	//   ....[208]....
        /*10f0*/ 	.word	0x0001f240


	//   ....[209]....
        /*10f4*/ 	.word	0x0001f250


	//   ....[210]....
        /*10f8*/ 	.word	0x0001f260


	//   ....[211]....
        /*10fc*/ 	.word	0x0001f410


	//   ....[212]....
        /*1100*/ 	.word	0x0001fd00


	//   ....[213]....
        /*1104*/ 	.word	0x000203b0


	//   ....[214]....
        /*1108*/ 	.word	0x00020a60


	//   ....[215]....
        /*110c*/ 	.word	0x00021610


	//   ....[216]....
        /*1110*/ 	.word	0x00021640


	//   ....[217]....
        /*1114*/ 	.word	0x00021660


	//   ....[218]....
        /*1118*/ 	.word	0x00021680


	//   ....[219]....
        /*111c*/ 	.word	0x000216a0


	//   ....[220]....
        /*1120*/ 	.word	0x000216c0


	//   ....[221]....
        /*1124*/ 	.word	0x000216e0


	//   ....[222]....
        /*1128*/ 	.word	0x00021700


	//   ....[223]....
        /*112c*/ 	.word	0x00023560


	//   ....[224]....
        /*1130*/ 	.word	0x00023590


	//   ....[225]....
        /*1134*/ 	.word	0x000235a0


	//   ....[226]....
        /*1138*/ 	.word	0x000235b0


	//   ....[227]....
        /*113c*/ 	.word	0x000235c0


	//   ....[228]....
        /*1140*/ 	.word	0x000235f0


	//   ....[229]....
        /*1144*/ 	.word	0x00023610


	//   ....[230]....
        /*1148*/ 	.word	0x00023630


	//   ....[231]....
        /*114c*/ 	.word	0x00024820


	//   ....[232]....
        /*1150*/ 	.word	0x00024840


	//   ....[233]....
        /*1154*/ 	.word	0x00024850


	//   ....[234]....
        /*1158*/ 	.word	0x00024860


	//   ....[235]....
        /*115c*/ 	.word	0x00024870


	//   ....[236]....
        /*1160*/ 	.word	0x00024880


	//   ....[237]....
        /*1164*/ 	.word	0x000248a0


	//   ....[238]....
        /*1168*/ 	.word	0x000248b0


	//   ....[239]....
        /*116c*/ 	.word	0x00024cd0


	//   ....[240]....
        /*1170*/ 	.word	0x00024cf0


	//   ....[241]....
        /*1174*/ 	.word	0x00024d50


	//   ....[242]....
        /*1178*/ 	.word	0x00024d60


	//   ....[243]....
        /*117c*/ 	.word	0x00024dd0


	//   ....[244]....
        /*1180*/ 	.word	0x00024df0


	//   ....[245]....
        /*1184*/ 	.word	0x00024e60


	//   ....[246]....
        /*1188*/ 	.word	0x00024e70


	//   ....[247]....
        /*118c*/ 	.word	0x00024ee0


	//   ....[248]....
        /*1190*/ 	.word	0x00024f00


	//   ....[249]....
        /*1194*/ 	.word	0x00024f70


	//   ....[250]....
        /*1198*/ 	.word	0x00024f80


	//   ....[251]....
        /*119c*/ 	.word	0x00024ff0


	//   ....[252]....
        /*11a0*/ 	.word	0x00025010


	//   ....[253]....
        /*11a4*/ 	.word	0x00025080


	//   ....[254]....
        /*11a8*/ 	.word	0x00025090


	//   ....[255]....
        /*11ac*/ 	.word	0x00025310


	//   ....[0]....
        /*11b0*/ 	.word	0x00025330


	//   ....[1]....
        /*11b4*/ 	.word	0x000256e0


	//   ....[2]....
        /*11b8*/ 	.word	0x000256f0


	//   ....[3]....
        /*11bc*/ 	.word	0x00025aa0


	//   ....[4]....
        /*11c0*/ 	.word	0x00025ac0


	//   ....[5]....
        /*11c4*/ 	.word	0x00025e80


	//   ....[6]....
        /*11c8*/ 	.word	0x00025e90


	//   ....[7]....
        /*11cc*/ 	.word	0x00026a00


	//   ....[8]....
        /*11d0*/ 	.word	0x00026a20


	//   ....[9]....
        /*11d4*/ 	.word	0x00026a90


	//   ....[10]....
        /*11d8*/ 	.word	0x00026aa0


	//   ....[11]....
        /*11dc*/ 	.word	0x00026b10


	//   ....[12]....
        /*11e0*/ 	.word	0x00026b30


	//   ....[13]....
        /*11e4*/ 	.word	0x00026ba0


	//   ....[14]....
        /*11e8*/ 	.word	0x00026bb0


	//   ....[15]....
        /*11ec*/ 	.word	0x00026c20


	//   ....[16]....
        /*11f0*/ 	.word	0x00026c40


	//   ....[17]....
        /*11f4*/ 	.word	0x00026cb0


	//   ....[18]....
        /*11f8*/ 	.word	0x00026cc0


	//   ....[19]....
        /*11fc*/ 	.word	0x00026d30


	//   ....[20]....
        /*1200*/ 	.word	0x00026d50


	//   ....[21]....
        /*1204*/ 	.word	0x00026dc0


	//   ....[22]....
        /*1208*/ 	.word	0x00026dd0


	//   ....[23]....
        /*120c*/ 	.word	0x00026f20


	//   ....[24]....
        /*1210*/ 	.word	0x00026f40


	//   ....[25]....
        /*1214*/ 	.word	0x00027070


	//   ....[26]....
        /*1218*/ 	.word	0x000270b0


	//   ....[27]....
        /*121c*/ 	.word	0x000270e0


	//   ....[28]....
        /*1220*/ 	.word	0x00027110


	//   ....[29]....
        /*1224*/ 	.word	0x00027140


	//   ....[30]....
        /*1228*/ 	.word	0x00027170


	//   ....[31]....
        /*122c*/ 	.word	0x000272d0


	//   ....[32]....
        /*1230*/ 	.word	0x00027310


	//   ....[33]....
        /*1234*/ 	.word	0x00027340


	//   ....[34]....
        /*1238*/ 	.word	0x00027370


	//   ....[35]....
        /*123c*/ 	.word	0x000273a0


	//   ....[36]....
        /*1240*/ 	.word	0x000273d0


	//   ....[37]....
        /*1244*/ 	.word	0x00027460


	//   ....[38]....
        /*1248*/ 	.word	0x000274c0


	//   ....[39]....
        /*124c*/ 	.word	0x000274d0


	//   ....[40]....
        /*1250*/ 	.word	0x00027530


	//   ....[41]....
        /*1254*/ 	.word	0x00027f90


	//   ....[42]....
        /*1258*/ 	.word	0x00027ff0


	//   ....[43]....
        /*125c*/ 	.word	0x00028040


	//   ....[44]....
        /*1260*/ 	.word	0x00028090


	//   ....[45]....
        /*1264*/ 	.word	0x000280e0


	//   ....[46]....
        /*1268*/ 	.word	0x00028150


	//   ....[47]....
        /*126c*/ 	.word	0x000281a0


	//   ....[48]....
        /*1270*/ 	.word	0x00028210


	//   ....[49]....
        /*1274*/ 	.word	0x00028280


	//   ....[50]....
        /*1278*/ 	.word	0x000282f0


	//   ....[51]....
        /*127c*/ 	.word	0x00028360


	//   ....[52]....
        /*1280*/ 	.word	0x000283d0


	//   ....[53]....
        /*1284*/ 	.word	0x00028440


	//   ....[54]....
        /*1288*/ 	.word	0x000284a0


	//   ....[55]....
        /*128c*/ 	.word	0x00028510


	//   ....[56]....
        /*1290*/ 	.word	0x00028580


	//   ....[57]....
        /*1294*/ 	.word	0x000285f0


	//   ....[58]....
        /*1298*/ 	.word	0x00028650


	//   ....[59]....
        /*129c*/ 	.word	0x000286c0


	//   ....[60]....
        /*12a0*/ 	.word	0x00028730


	//   ....[61]....
        /*12a4*/ 	.word	0x000287a0


	//   ....[62]....
        /*12a8*/ 	.word	0x00028800


	//   ....[63]....
        /*12ac*/ 	.word	0x00028870


	//   ....[64]....
        /*12b0*/ 	.word	0x000288e0


	//   ....[65]....
        /*12b4*/ 	.word	0x00028950


	//   ....[66]....
        /*12b8*/ 	.word	0x000289b0


	//   ....[67]....
        /*12bc*/ 	.word	0x00028a20


	//   ....[68]....
        /*12c0*/ 	.word	0x00028a90


	//   ....[69]....
        /*12c4*/ 	.word	0x00028b40


	//   ....[70]....
        /*12c8*/ 	.word	0x00028ba0


	//   ....[71]....
        /*12cc*/ 	.word	0x00028c50


	//   ....[72]....
        /*12d0*/ 	.word	0x00028cb0


	//   ....[73]....
        /*12d4*/ 	.word	0x00028d60


	//   ....[74]....
        /*12d8*/ 	.word	0x00028dc0


	//   ....[75]....
        /*12dc*/ 	.word	0x00028e70


	//   ....[76]....
        /*12e0*/ 	.word	0x00028ed0


	//   ....[77]....
        /*12e4*/ 	.word	0x00028f40


	//   ....[78]....
        /*12e8*/ 	.word	0x00028fb0


	//   ....[79]....
        /*12ec*/ 	.word	0x00029020


	//   ....[80]....
        /*12f0*/ 	.word	0x00029090


	//   ....[81]....
        /*12f4*/ 	.word	0x000290e0


	//   ....[82]....
        /*12f8*/ 	.word	0x00029120


	//   ....[83]....
        /*12fc*/ 	.word	0x00029170


	//   ....[84]....
        /*1300*/ 	.word	0x000291c0


	//   ....[85]....
        /*1304*/ 	.word	0x00029210


	//   ....[86]....
        /*1308*/ 	.word	0x00029260


	//   ....[87]....
        /*130c*/ 	.word	0x000292b0


	//   ....[88]....
        /*1310*/ 	.word	0x00029300


	//   ....[89]....
        /*1314*/ 	.word	0x00029370


	//   ....[90]....
        /*1318*/ 	.word	0x000293e0


	//   ....[91]....
        /*131c*/ 	.word	0x00029490


	//   ....[92]....
        /*1320*/ 	.word	0x000294f0


	//   ....[93]....
        /*1324*/ 	.word	0x000295a0


	//   ....[94]....
        /*1328*/ 	.word	0x00029600


	//   ....[95]....
        /*132c*/ 	.word	0x000296b0


	//   ....[96]....
        /*1330*/ 	.word	0x00029710


	//   ....[97]....
        /*1334*/ 	.word	0x000297c0


	//   ....[98]....
        /*1338*/ 	.word	0x00029820


	//   ....[99]....
        /*133c*/ 	.word	0x00029890


	//   ....[100]....
        /*1340*/ 	.word	0x00029900


	//   ....[101]....
        /*1344*/ 	.word	0x000299b0


	//   ....[102]....
        /*1348*/ 	.word	0x00029a10


	//   ....[103]....
        /*134c*/ 	.word	0x00029ac0


	//   ....[104]....
        /*1350*/ 	.word	0x00029b20


	//   ....[105]....
        /*1354*/ 	.word	0x00029bd0


	//   ....[106]....
        /*1358*/ 	.word	0x00029c30


	//   ....[107]....
        /*135c*/ 	.word	0x00029ce0


	//   ....[108]....
        /*1360*/ 	.word	0x00029d40


	//   ....[109]....
        /*1364*/ 	.word	0x00029db0


	//   ....[110]....
        /*1368*/ 	.word	0x00029e20


	//   ....[111]....
        /*136c*/ 	.word	0x00029e90


	//   ....[112]....
        /*1370*/ 	.word	0x00029f00


	//   ....[113]....
        /*1374*/ 	.word	0x00029f50


	//   ....[114]....
        /*1378*/ 	.word	0x00029f90


	//   ....[115]....
        /*137c*/ 	.word	0x00029fe0


	//   ....[116]....
        /*1380*/ 	.word	0x0002a020


	//   ....[117]....
        /*1384*/ 	.word	0x0002a070


	//   ....[118]....
        /*1388*/ 	.word	0x0002a0b0


	//   ....[119]....
        /*138c*/ 	.word	0x0002a100


	//   ....[120]....
        /*1390*/ 	.word	0x0002a140


	//   ....[121]....
        /*1394*/ 	.word	0x0002a1a0


	//   ....[122]....
        /*1398*/ 	.word	0x0002a210


	//   ....[123]....
        /*139c*/ 	.word	0x0002a2c0


	//   ....[124]....
        /*13a0*/ 	.word	0x0002a320


	//   ....[125]....
        /*13a4*/ 	.word	0x0002a3d0


	//   ....[126]....
        /*13a8*/ 	.word	0x0002a430


	//   ....[127]....
        /*13ac*/ 	.word	0x0002a4e0


	//   ....[128]....
        /*13b0*/ 	.word	0x0002a540


	//   ....[129]....
        /*13b4*/ 	.word	0x0002a5f0


	//   ....[130]....
        /*13b8*/ 	.word	0x0002a650


	//   ....[131]....
        /*13bc*/ 	.word	0x0002a6c0


	//   ....[132]....
        /*13c0*/ 	.word	0x0002a730


	//   ....[133]....
        /*13c4*/ 	.word	0x0002a7e0


	//   ....[134]....
        /*13c8*/ 	.word	0x0002a840


	//   ....[135]....
        /*13cc*/ 	.word	0x0002a8f0


	//   ....[136]....
        /*13d0*/ 	.word	0x0002a950


	//   ....[137]....
        /*13d4*/ 	.word	0x0002aa00


	//   ....[138]....
        /*13d8*/ 	.word	0x0002aa60


	//   ....[139]....
        /*13dc*/ 	.word	0x0002ab10


	//   ....[140]....
        /*13e0*/ 	.word	0x0002ab70


	//   ....[141]....
        /*13e4*/ 	.word	0x0002abc0


	//   ....[142]....
        /*13e8*/ 	.word	0x0002ac00


	//   ....[143]....
        /*13ec*/ 	.word	0x0002ac50


	//   ....[144]....
        /*13f0*/ 	.word	0x0002ac90


	//   ....[145]....
        /*13f4*/ 	.word	0x0002ace0


	//   ....[146]....
        /*13f8*/ 	.word	0x0002ad20


	//   ....[147]....
        /*13fc*/ 	.word	0x0002ad70


	//   ....[148]....
        /*1400*/ 	.word	0x0002adb0


	//   ....[149]....
        /*1404*/ 	.word	0x0002ae00


	//   ....[150]....
        /*1408*/ 	.word	0x0002ae70


	//   ....[151]....
        /*140c*/ 	.word	0x0002aee0


	//   ....[152]....
        /*1410*/ 	.word	0x0002af90


	//   ....[153]....
        /*1414*/ 	.word	0x0002aff0


	//   ....[154]....
        /*1418*/ 	.word	0x0002b0a0


	//   ....[155]....
        /*141c*/ 	.word	0x0002b100


	//   ....[156]....
        /*1420*/ 	.word	0x0002b1b0


	//   ....[157]....
        /*1424*/ 	.word	0x0002b210


	//   ....[158]....
        /*1428*/ 	.word	0x0002b2c0


	//   ....[159]....
        /*142c*/ 	.word	0x0002b320


	//   ....[160]....
        /*1430*/ 	.word	0x0002b390


	//   ....[161]....
        /*1434*/ 	.word	0x0002b400


	//   ....[162]....
        /*1438*/ 	.word	0x0002b470


	//   ....[163]....
        /*143c*/ 	.word	0x0002b4e0


	//   ....[164]....
        /*1440*/ 	.word	0x0002b530


	//   ....[165]....
        /*1444*/ 	.word	0x0002b570


	//   ....[166]....
        /*1448*/ 	.word	0x0002b5c0


	//   ....[167]....
        /*144c*/ 	.word	0x0002b600


	//   ....[168]....
        /*1450*/ 	.word	0x0002b650


	//   ....[169]....
        /*1454*/ 	.word	0x0002b690


	//   ....[170]....
        /*1458*/ 	.word	0x0002b6e0


	//   ....[171]....
        /*145c*/ 	.word	0x0002b720


	//   ....[172]....
        /*1460*/ 	.word	0x0002b770


	//   ....[173]....
        /*1464*/ 	.word	0x0002b7c0


	//   ....[174]....
        /*1468*/ 	.word	0x0002b810


	//   ....[175]....
        /*146c*/ 	.word	0x0002b860


	//   ....[176]....
        /*1470*/ 	.word	0x0002b8b0


	//   ....[177]....
        /*1474*/ 	.word	0x0002b900


	//   ....[178]....
        /*1478*/ 	.word	0x0002b950


	//   ....[179]....
        /*147c*/ 	.word	0x0002b990


	//   ....[180]....
        /*1480*/ 	.word	0x0002ba00


	//   ....[181]....
        /*1484*/ 	.word	0x0002ba70


	//   ....[182]....
        /*1488*/ 	.word	0x0002bae0


	//   ....[183]....
        /*148c*/ 	.word	0x0002bb40


	//   ....[184]....
        /*1490*/ 	.word	0x0002bbb0


	//   ....[185]....
        /*1494*/ 	.word	0x0002bc20


	//   ....[186]....
        /*1498*/ 	.word	0x0002bc90


	//   ....[187]....
        /*149c*/ 	.word	0x0002bcf0


	//   ....[188]....
        /*14a0*/ 	.word	0x0002bd60


	//   ....[189]....
        /*14a4*/ 	.word	0x0002bdd0


	//   ....[190]....
        /*14a8*/ 	.word	0x0002be40


	//   ....[191]....
        /*14ac*/ 	.word	0x0002bea0


	//   ....[192]....
        /*14b0*/ 	.word	0x0002bf10


	//   ....[193]....
        /*14b4*/ 	.word	0x0002bf80


	//   ....[194]....
        /*14b8*/ 	.word	0x0002bff0


	//   ....[195]....
        /*14bc*/ 	.word	0x0002c050


	//   ....[196]....
        /*14c0*/ 	.word	0x0002c0c0


	//   ....[197]....
        /*14c4*/ 	.word	0x0002c130


	//   ....[198]....
        /*14c8*/ 	.word	0x0002c1a0


	//   ....[199]....
        /*14cc*/ 	.word	0x0002c200


	//   ....[200]....
        /*14d0*/ 	.word	0x0002c270


	//   ....[201]....
        /*14d4*/ 	.word	0x0002c2e0


	//   ....[202]....
        /*14d8*/ 	.word	0x0002c350


	//   ....[203]....
        /*14dc*/ 	.word	0x0002c3b0


	//   ....[204]....
        /*14e0*/ 	.word	0x0002c420


	//   ....[205]....
        /*14e4*/ 	.word	0x0002c490


	//   ....[206]....
        /*14e8*/ 	.word	0x0002c500


	//   ....[207]....
        /*14ec*/ 	.word	0x0002c560


	//   ....[208]....
        /*14f0*/ 	.word	0x0002c5d0


	//   ....[209]....
        /*14f4*/ 	.word	0x0002c640


	//   ....[210]....
        /*14f8*/ 	.word	0x0002c6b0


	//   ....[211]....
        /*14fc*/ 	.word	0x0002c710


	//   ....[212]....
        /*1500*/ 	.word	0x0002c780


	//   ....[213]....
        /*1504*/ 	.word	0x0002c7f0


	//   ....[214]....
        /*1508*/ 	.word	0x0002c860


	//   ....[215]....
        /*150c*/ 	.word	0x0002c8c0


	//   ....[216]....
        /*1510*/ 	.word	0x0002c930


	//   ....[217]....
        /*1514*/ 	.word	0x0002c9a0


	//   ....[218]....
        /*1518*/ 	.word	0x0002ca10


	//   ....[219]....
        /*151c*/ 	.word	0x0002ca70


	//   ....[220]....
        /*1520*/ 	.word	0x0002cae0


	//   ....[221]....
        /*1524*/ 	.word	0x0002cb50


	//   ....[222]....
        /*1528*/ 	.word	0x0002cba0


	//   ....[223]....
        /*152c*/ 	.word	0x0002cbe0


	//   ....[224]....
        /*1530*/ 	.word	0x0002cc30


	//   ....[225]....
        /*1534*/ 	.word	0x0002cc80


	//   ....[226]....
        /*1538*/ 	.word	0x0002ccd0


	//   ....[227]....
        /*153c*/ 	.word	0x0002cd40


	//   ....[228]....
        /*1540*/ 	.word	0x0002cd90


	//   ....[229]....
        /*1544*/ 	.word	0x0002cde0


	//   ....[230]....
        /*1548*/ 	.word	0x0002ce30


	//   ....[231]....
        /*154c*/ 	.word	0x0002ce80


	//   ....[232]....
        /*1550*/ 	.word	0x0002ced0


	//   ....[233]....
        /*1554*/ 	.word	0x0002cf40


	//   ....[234]....
        /*1558*/ 	.word	0x0002cf90


	//   ....[235]....
        /*155c*/ 	.word	0x0002d000


	//   ....[236]....
        /*1560*/ 	.word	0x0002d060


	//   ....[237]....
        /*1564*/ 	.word	0x0002d0d0


	//----- nvinfo : EIATTR_EXIT_INSTR_OFFSETS
	.align		4
.L_226:
        /*1568*/ 	.byte	0x04, 0x1c
        /*156a*/ 	.short	(.L_228 - .L_227)


	//   ....[0]....
.L_227:
        /*156c*/ 	.word	0x000010d0


	//   ....[1]....
        /*1570*/ 	.word	0x00027f50


	//----- nvinfo : EIATTR_MAX_THREADS
	.align		4
.L_228:
        /*1574*/ 	.byte	0x04, 0x05
        /*1576*/ 	.short	(.L_230 - .L_229)
.L_229:
        /*1578*/ 	.word	0x00000080
        /*157c*/ 	.word	0x00000001
        /*1580*/ 	.word	0x00000001


	//----- nvinfo : EIATTR_CRS_STACK_SIZE
	.align		4
.L_230:
        /*1584*/ 	.byte	0x04, 0x1e
        /*1586*/ 	.short	(.L_232 - .L_231)
.L_231:
        /*1588*/ 	.word	0x00000000
.L_232:


//--------------------- .nv.info._ZN7cutlass13device_kernelIN5flash19enable_sm80_to_sm89INS1_16FlashAttnFwdSm80INS1_25CollectiveMainloopFwdSm80ILi4ELi1ELb0EN4cute5tupleIJNS5_1CILi128EEENS7_ILi112EEENS7_ILi64EEEEEELi64ENS_10bfloat16_tEfNS_4arch4Sm80ELb1ELb0ELb1ELb0ELb1ELb0ELb1ELb1EEENS1_21CollectiveEpilogueFwdINS6_IJS8_SA_S9_EEENS6_IJNS7_ILi1EEESI_SI_EEESC_SE_Li128ELb0ELb1ELb1ELb0EEENS1_30DynamicPersistentTileSchedulerILi128ELi128ELb1ELb1ELb0EEEEEEEEEvNT_6ParamsE --------------------------
	.section	.nv.info._ZN7cutlass13device_kernelIN5flash19enable_sm80_to_sm89INS1_16FlashAttnFwdSm80INS1_25CollectiveMainloopFwdSm80ILi4ELi1ELb0EN4cute5tupleIJNS5_1CILi128EEENS7_ILi112EEENS7_ILi64EEEEEELi64ENS_10bfloat16_tEfNS_4arch4Sm80ELb1ELb0ELb1ELb0ELb1ELb0ELb1ELb1EEENS1_21CollectiveEpilogueFwdINS6_IJS8_SA_S9_EEENS6_IJNS7_ILi1EEESI_SI_EEESC_SE_Li128ELb0ELb1ELb1ELb0EEENS1_30DynamicPersistentTileSchedulerILi128ELi128ELb1ELb1ELb0EEEEEEEEEvNT_6ParamsE,"",@"SHT_CUDA_INFO"
	.sectionflags	@""
	.align	4


	//----- nvinfo : EIATTR_CUDA_API_VERSION
	.align		4
        /*0000*/ 	.byte	0x04, 0x37
        /*0002*/ 	.short	(.L_234 - .L_233)
.L_233:
        /*0004*/ 	.word	0x00000082


	//----- nvinfo : EIATTR_SW2861232_WAR
	.align		4
.L_234:
        /*0008*/ 	.byte	0x01, 0x35
	.zero		2


	//----- nvinfo : EIATTR_PARAM_CBANK
	.align		4
        /*000c*/ 	.byte	0x04, 0x0a
        /*000e*/ 	.short	(.L_236 - .L_235)
	.align		4
.L_235:
        /*0010*/ 	.word	index@(.nv.constant0._ZN7cutlass13device_kernelIN5flash19enable_sm80_to_sm89INS1_16FlashAttnFwdSm80INS1_25CollectiveMainloopFwdSm80ILi4ELi1ELb0EN4cute5tupleIJNS5_1CILi128EEENS7_ILi112EEENS7_ILi64EEEEEELi64ENS_10bfloat16_tEfNS_4arch4Sm80ELb1ELb0ELb1ELb0ELb1ELb0ELb1ELb1EEENS1_21CollectiveEpilogueFwdINS6_IJS8_SA_S9_EEENS6_IJNS7_ILi1EEESI_SI_EEESC_SE_Li128ELb0ELb1ELb1ELb0EEENS1_30DynamicPersistentTileSchedulerILi128ELi128ELb1ELb1ELb0EEEEEEEEEvNT_6ParamsE)
        /*0014*/ 	.short	0x0160
        /*0016*/ 	.short	0x0428


	//----- nvinfo : EIATTR_CBANK_PARAM_SIZE
	.align		4
.L_236:
        /*0018*/ 	.byte	0x03, 0x19
        /*001a*/ 	.short	0x0428


	//----- nvinfo : EIATTR_KPARAM_INFO
	.align		4
        /*001c*/ 	.byte	0x04, 0x17
        /*001e*/ 	.short	(.L_238 - .L_237)
.L_237:
        /*0020*/ 	.word	0x00000000
        /*0024*/ 	.short	0x0000
        /*0026*/ 	.short	0x0000
        /*0028*/ 	.byte	0x00, 0xf0, 0xa1, 0x10


	//----- nvinfo : EIATTR_MAXREG_COUNT
	.align		4
.L_238:
        /*002c*/ 	.byte	0x03, 0x1b
        /*002e*/ 	.short	0x00ff


	//----- nvinfo : EIATTR_NUM_BARRIERS
	.align		4
        /*0030*/ 	.byte	0x02, 0x4c
        /*0032*/ 	.byte	0x06
	.zero		1


	//----- nvinfo : EIATTR_ANNOTATIONS
	.align		4
        /*0034*/ 	.byte	0x04, 0x55
        /*0036*/ 	.short	(.L_240 - .L_239)


	//   ....[0]....
.L_239:
        /* <DEDUP_REMOVED lines=58> */


	//----- nvinfo : EIATTR_MERCURY_ISA_VERSION
	.align		4
.L_240:
        /*03c0*/ 	.byte	0x03, 0x5f
        /*03c2*/ 	.short	0x0000


	//----- nvinfo : EIATTR_INT_WARP_WIDE_INSTR_OFFSETS
	.align		4
        /*03c4*/ 	.byte	0x04, 0x31
        /*03c6*/ 	.short	(.L_242 - .L_241)


	//   ....[0]....
.L_241:
        /*03c8*/ 	.word	0x000137d0


	//   ....[1]....
        /*03cc*/ 	.word	0x00013870


	//----- nvinfo : EIATTR_COOP_GROUP_MASK_REGIDS
	.align		4
.L_242:
        /*03d0*/ 	.byte	0x04, 0x29
        /*03d2*/ 	.short	(.L_244 - .L_243)


	//   ....[0]....
.L_243:
        /*03d4*/ 	.word	0xffffffff


	//   ....[1]....
        /*03d8*/ 	.word	0xffffffff


	//   ....[2]....
        /*03dc*/ 	.word	0xffffffff


	//   ....[3]....
        /*03e0*/ 	.word	0xffffffff


	//   ....[4]....
        /*03e4*/ 	.word	0xffffffff


	//   ....[5]....
        /*03e8*/ 	.word	0xffffffff


	//   ....[6]....
        /*03ec*/ 	.word	0xffffffff


	//   ....[7]....
        /*03f0*/ 	.word	0xffffffff


	//   ....[8]....
        /*03f4*/ 	.word	0xffffffff


	//   ....[9]....
        /*03f8*/ 	.word	0xffffffff


	//   ....[10]....
        /*03fc*/ 	.word	0xffffffff


	//   ....[11]....
        /*0400*/ 	.word	0xffffffff


	//   ....[12]....
        /*0404*/ 	.word	0xffffffff


	//   ....[13]....
        /*0408*/ 	.word	0xffffffff


	//   ....[14]....
        /*040c*/ 	.word	0xffffffff


	//   ....[15]....
        /*0410*/ 	.word	0xffffffff


	//   ....[16]....
        /*0414*/ 	.word	0xffffffff


	//   ....[17]....
        /*0418*/ 	.word	0xffffffff


	//   ....[18]....
        /*041c*/ 	.word	0xffffffff


	//   ....[19]....
        /*0420*/ 	.word	0xffffffff


	//   ....[20]....
        /*0424*/ 	.word	0xffffffff


	//   ....[21]....
        /*0428*/ 	.word	0xffffffff


	//   ....[22]....
        /*042c*/ 	.word	0xffffffff


	//   ....[23]....
        /*0430*/ 	.word	0xffffffff


	//   ....[24]....
        /*0434*/ 	.word	0xffffffff


	//   ....[25]....
        /*0438*/ 	.word	0xffffffff


	//   ....[26]....
        /*043c*/ 	.word	0xffffffff


	//   ....[27]....
        /*0440*/ 	.word	0xffffffff


	//   ....[28]....
        /*0444*/ 	.word	0xffffffff


	//   ....[29]....
        /*0448*/ 	.word	0xffffffff


	//   ....[30]....
        /*044c*/ 	.word	0xffffffff


	//   ....[31]....
        /*0450*/ 	.word	0xffffffff


	//   ....[32]....
        /*0454*/ 	.word	0xffffffff


	//   ....[33]....
        /*0458*/ 	.word	0xffffffff


	//   ....[34]....
        /*045c*/ 	.word	0xffffffff


	//   ....[35]....
        /*0460*/ 	.word	0xffffffff


	//   ....[36]....
        /*0464*/ 	.word	0xffffffff


	//   ....[37]....
        /*0468*/ 	.word	0xffffffff


	//   ....[38]....
        /*046c*/ 	.word	0xffffffff


	//   ....[39]....
        /*0470*/ 	.word	0xffffffff


	//   ....[40]....
        /*0474*/ 	.word	0xffffffff


	//   ....[41]....
        /*0478*/ 	.word	0xffffffff


	//   ....[42]....
        /*047c*/ 	.word	0xffffffff


	//   ....[43]....
        /*0480*/ 	.word	0xffffffff


	//   ....[44]....
        /*0484*/ 	.word	0xffffffff


	//   ....[45]....
        /*0488*/ 	.word	0xffffffff


	//   ....[46]....
        /*048c*/ 	.word	0xffffffff


	//   ....[47]....
        /*0490*/ 	.word	0xffffffff


	//   ....[48]....
        /*0494*/ 	.word	0xffffffff


	//   ....[49]....
        /*0498*/ 	.word	0xffffffff


	//   ....[50]....
        /*049c*/ 	.word	0xffffffff


	//   ....[51]....
        /*04a0*/ 	.word	0xffffffff


	//   ....[52]....
        /*04a4*/ 	.word	0xffffffff


	//   ....[53]....
        /*04a8*/ 	.word	0xffffffff


	//   ....[54]....
        /*04ac*/ 	.word	0xffffffff


	//   ....[55]....
        /*04b0*/ 	.word	0xffffffff


	//   ....[56]....
        /*04b4*/ 	.word	0xffffffff


	//   ....[57]....
        /*04b8*/ 	.word	0xffffffff


	//   ....[58]....
        /*04bc*/ 	.word	0xffffffff


	//   ....[59]....
        /*04c0*/ 	.word	0xffffffff


	//   ....[60]....
        /*04c4*/ 	.word	0xffffffff


	//   ....[61]....
        /*04c8*/ 	.word	0xffffffff


	//   ....[62]....
        /*04cc*/ 	.word	0xffffffff


	//   ....[63]....
        /*04d0*/ 	.word	0xffffffff


	//   ....[64]....
        /*04d4*/ 	.word	0xffffffff


	//   ....[65]....
        /*04d8*/ 	.word	0xffffffff


	//   ....[66]....
        /*04dc*/ 	.word	0xffffffff


	//   ....[67]....
        /*04e0*/ 	.word	0xffffffff


	//   ....[68]....
        /*04e4*/ 	.word	0xffffffff


	//   ....[69]....
        /*04e8*/ 	.word	0xffffffff


	//   ....[70]....
        /*04ec*/ 	.word	0xffffffff


	//   ....[71]....
        /*04f0*/ 	.word	0xffffffff


	//   ....[72]....
        /*04f4*/ 	.word	0xffffffff


	//   ....[73]....
        /*04f8*/ 	.word	0xffffffff


	//   ....[74]....
        /*04fc*/ 	.word	0xffffffff


	//   ....[75]....
        /*0500*/ 	.word	0xffffffff


	//   ....[76]....
        /*0504*/ 	.word	0xffffffff


	//   ....[77]....
        /*0508*/ 	.word	0xffffffff


	//   ....[78]....
        /*050c*/ 	.word	0xffffffff


	//   ....[79]....
        /*0510*/ 	.word	0xffffffff


	//   ....[80]....
        /*0514*/ 	.word	0xffffffff


	//   ....[81]....
        /*0518*/ 	.word	0xffffffff


	//   ....[82]....
        /*051c*/ 	.word	0xffffffff


	//   ....[83]....
        /*0520*/ 	.word	0xffffffff


	//   ....[84]....
        /*0524*/ 	.word	0xffffffff


	//   ....[85]....
        /*0528*/ 	.word	0xffffffff


	//   ....[86]....
        /*052c*/ 	.word	0xffffffff


	//   ....[87]....
        /*0530*/ 	.word	0xffffffff


	//   ....[88]....
        /*0534*/ 	.word	0xffffffff


	//   ....[89]....
        /*0538*/ 	.word	0xffffffff


	//   ....[90]....
        /*053c*/ 	.word	0xffffffff


	//   ....[91]....
        /*0540*/ 	.word	0xffffffff


	//   ....[92]....
        /*0544*/ 	.word	0xffffffff


	//   ....[93]....
        /*0548*/ 	.word	0xffffffff


	//   ....[94]....
        /*054c*/ 	.word	0xffffffff


	//   ....[95]....
        /*0550*/ 	.word	0xffffffff


	//   ....[96]....
        /*0554*/ 	.word	0xffffffff


	//   ....[97]....
        /*0558*/ 	.word	0xffffffff


	//   ....[98]....
        /*055c*/ 	.word	0xffffffff


	//   ....[99]....
        /*0560*/ 	.word	0xffffffff


	//   ....[100]....
        /*0564*/ 	.word	0xffffffff


	//   ....[101]....
        /*0568*/ 	.word	0xffffffff


	//   ....[102]....
        /*056c*/ 	.word	0xffffffff


	//   ....[103]....
        /*0570*/ 	.word	0xffffffff


	//   ....[104]....
        /*0574*/ 	.word	0xffffffff


	//   ....[105]....
        /*0578*/ 	.word	0xffffffff


	//   ....[106]....
        /*057c*/ 	.word	0xffffffff


	//   ....[107]....
        /*0580*/ 	.word	0xffffffff


	//   ....[108]....
        /*0584*/ 	.word	0xffffffff


	//   ....[109]....
        /*0588*/ 	.word	0xffffffff


	//   ....[110]....
        /*058c*/ 	.word	0xffffffff


	//   ....[111]....
        /*0590*/ 	.word	0xffffffff


	//   ....[112]....
        /*0594*/ 	.word	0xffffffff


	//   ....[113]....
        /*0598*/ 	.word	0xffffffff


	//   ....[114]....
        /*059c*/ 	.word	0xffffffff


	//   ....[115]....
        /*05a0*/ 	.word	0xffffffff


	//   ....[116]....
        /*05a4*/ 	.word	0xffffffff


	//   ....[117]....
        /*05a8*/ 	.word	0xffffffff


	//   ....[118]....
        /*05ac*/ 	.word	0xffffffff


	//   ....[119]....
        /*05b0*/ 	.word	0xffffffff


	//   ....[120]....
        /*05b4*/ 	.word	0xffffffff


	//   ....[121]....
        /*05b8*/ 	.word	0xffffffff


	//   ....[122]....
        /*05bc*/ 	.word	0xffffffff


	//   ....[123]....
        /*05c0*/ 	.word	0xffffffff


	//   ....[124]....
        /*05c4*/ 	.word	0xffffffff


	//   ....[125]....
        /*05c8*/ 	.word	0xffffffff


	//   ....[126]....
        /*05cc*/ 	.word	0xffffffff


	//   ....[127]....
        /*05d0*/ 	.word	0xffffffff


	//   ....[128]....
        /*05d4*/ 	.word	0xffffffff


	//   ....[129]....
        /*05d8*/ 	.word	0xffffffff


	//   ....[130]....
        /*05dc*/ 	.word	0xffffffff


	//   ....[131]....
        /*05e0*/ 	.word	0xffffffff


	//   ....[132]....
        /*05e4*/ 	.word	0xffffffff


	//   ....[133]....
        /*05e8*/ 	.word	0xffffffff


	//   ....[134]....
        /*05ec*/ 	.word	0xffffffff


	//   ....[135]....
        /*05f0*/ 	.word	0xffffffff


	//   ....[136]....
        /*05f4*/ 	.word	0xffffffff


	//   ....[137]....
        /*05f8*/ 	.word	0xffffffff


	//   ....[138]....
        /*05fc*/ 	.word	0xffffffff


	//   ....[139]....
        /*0600*/ 	.word	0xffffffff


	//   ....[140]....
        /*0604*/ 	.word	0xffffffff


	//   ....[141]....
        /*0608*/ 	.word	0xffffffff


	//   ....[142]....
        /*060c*/ 	.word	0xffffffff


	//   ....[143]....
        /*0610*/ 	.word	0xffffffff


	//   ....[144]....
        /*0614*/ 	.word	0xffffffff


	//   ....[145]....
        /*0618*/ 	.word	0xffffffff


	//   ....[146]....
        /*061c*/ 	.word	0xffffffff


	//   ....[147]....
        /*0620*/ 	.word	0xffffffff


	//   ....[148]....
        /*0624*/ 	.word	0xffffffff


	//   ....[149]....
        /*0628*/ 	.word	0xffffffff


	//   ....[150]....
        /*062c*/ 	.word	0xffffffff


	//   ....[151]....
        /*0630*/ 	.word	0xffffffff


	//   ....[152]....
        /*0634*/ 	.word	0xffffffff


	//   ....[153]....
        /*0638*/ 	.word	0xffffffff


	//   ....[154]....
        /*063c*/ 	.word	0xffffffff


	//   ....[155]....
        /*0640*/ 	.word	0xffffffff


	//   ....[156]....
        /*0644*/ 	.word	0xffffffff


	//   ....[157]....
        /*0648*/ 	.word	0xffffffff


	//   ....[158]....
        /*064c*/ 	.word	0xffffffff


	//   ....[159]....
        /*0650*/ 	.word	0xffffffff


	//   ....[160]....
        /*0654*/ 	.word	0xffffffff


	//   ....[161]....
        /*0658*/ 	.word	0xffffffff


	//   ....[162]....
        /*065c*/ 	.word	0xffffffff


	//   ....[163]....
        /*0660*/ 	.word	0xffffffff


	//   ....[164]....
        /*0664*/ 	.word	0xffffffff


	//   ....[165]....
        /*0668*/ 	.word	0xffffffff


	//   ....[166]....
        /*066c*/ 	.word	0xffffffff


	//   ....[167]....
        /*0670*/ 	.word	0xffffffff


	//   ....[168]....
        /*0674*/ 	.word	0xffffffff


	//   ....[169]....
        /*0678*/ 	.word	0xffffffff


	//   ....[170]....
        /*067c*/ 	.word	0xffffffff


	//   ....[171]....
        /*0680*/ 	.word	0xffffffff


	//   ....[172]....
        /*0684*/ 	.word	0xffffffff


	//   ....[173]....
        /*0688*/ 	.word	0xffffffff


	//   ....[174]....
        /*068c*/ 	.word	0xffffffff


	//   ....[175]....
        /*0690*/ 	.word	0xffffffff


	//   ....[176]....
        /*0694*/ 	.word	0xffffffff


	//   ....[177]....
        /*0698*/ 	.word	0xffffffff


	//   ....[178]....
        /*069c*/ 	.word	0xffffffff


	//   ....[179]....
        /*06a0*/ 	.word	0xffffffff


	//   ....[180]....
        /*06a4*/ 	.word	0xffffffff


	//   ....[181]....
        /*06a8*/ 	.word	0xffffffff


	//   ....[182]....
        /*06ac*/ 	.word	0xffffffff


	//   ....[183]....
        /*06b0*/ 	.word	0xffffffff


	//   ....[184]....
        /*06b4*/ 	.word	0xffffffff


	//   ....[185]....
        /*06b8*/ 	.word	0xffffffff


	//   ....[186]....
        /*06bc*/ 	.word	0xffffffff


	//   ....[187]....
        /*06c0*/ 	.word	0xffffffff


	//   ....[188]....
        /*06c4*/ 	.word	0xffffffff


	//   ....[189]....
        /*06c8*/ 	.word	0xffffffff


	//   ....[190]....
        /*06cc*/ 	.word	0xffffffff


	//   ....[191]....
        /*06d0*/ 	.word	0xffffffff


	//   ....[192]....
        /*06d4*/ 	.word	0xffffffff


	//   ....[193]....
        /*06d8*/ 	.word	0xffffffff


	//   ....[194]....
        /*06dc*/ 	.word	0xffffffff


	//   ....[195]....
        /*06e0*/ 	.word	0xffffffff


	//   ....[196]....
        /*06e4*/ 	.word	0xffffffff


	//   ....[197]....
        /*06e8*/ 	.word	0xffffffff


	//   ....[198]....
        /*06ec*/ 	.word	0xffffffff


	//   ....[199]....
        /*06f0*/ 	.word	0xffffffff


	//   ....[200]....
        /*06f4*/ 	.word	0xffffffff


	//   ....[201]....
        /*06f8*/ 	.word	0xffffffff


	//   ....[202]....
        /*06fc*/ 	.word	0xffffffff


	//   ....[203]....
        /*0700*/ 	.word	0xffffffff


	//   ....[204]....
        /*0704*/ 	.word	0xffffffff


	//   ....[205]....
        /*0708*/ 	.word	0xffffffff


	//   ....[206]....
        /*070c*/ 	.word	0xffffffff


	//   ....[207]....
        /*0710*/ 	.word	0xffffffff


	//   ....[208]....
        /*0714*/ 	.word	0xffffffff


	//   ....[209]....
        /*0718*/ 	.word	0xffffffff


	//   ....[210]....
        /*071c*/ 	.word	0xffffffff


	//   ....[211]....
        /*0720*/ 	.word	0xffffffff


	//   ....[212]....
        /*0724*/ 	.word	0xffffffff


	//   ....[213]....
        /*0728*/ 	.word	0xffffffff


	//   ....[214]....
        /*072c*/ 	.word	0xffffffff


	//   ....[215]....
        /*0730*/ 	.word	0xffffffff


	//   ....[216]....
        /*0734*/ 	.word	0xffffffff


	//   ....[217]....
        /*0738*/ 	.word	0xffffffff


	//   ....[218]....
        /*073c*/ 	.word	0xffffffff


	//   ....[219]....
        /*0740*/ 	.word	0xffffffff


	//   ....[220]....
        /*0744*/ 	.word	0xffffffff


	//   ....[221]....
        /*0748*/ 	.word	0xffffffff


	//   ....[222]....
        /*074c*/ 	.word	0xffffffff


	//   ....[223]....
        /*0750*/ 	.word	0xffffffff


	//   ....[224]....
        /*0754*/ 	.word	0xffffffff


	//   ....[225]....
        /*0758*/ 	.word	0xffffffff


	//   ....[226]....
        /*075c*/ 	.word	0xffffffff


	//   ....[227]....
        /*0760*/ 	.word	0xffffffff


	//   ....[228]....
        /*0764*/ 	.word	0xffffffff


	//   ....[229]....
        /*0768*/ 	.word	0xffffffff


	//   ....[230]....
        /*076c*/ 	.word	0xffffffff


	//   ....[231]....
        /*0770*/ 	.word	0xffffffff


	//   ....[232]....
        /*0774*/ 	.word	0xffffffff


	//   ....[233]....
        /*0778*/ 	.word	0xffffffff


	//   ....[234]....
        /*077c*/ 	.word	0xffffffff


	//   ....[235]....
        /*0780*/ 	.word	0xffffffff


	//   ....[236]....
        /*0784*/ 	.word	0xffffffff


	//   ....[237]....
        /*0788*/ 	.word	0xffffffff


	//   ....[238]....
        /*078c*/ 	.word	0xffffffff


	//   ....[239]....
        /*0790*/ 	.word	0xffffffff


	//   ....[240]....
        /*0794*/ 	.word	0xffffffff


	//   ....[241]....
        /*0798*/ 	.word	0xffffffff


	//   ....[242]....
        /*079c*/ 	.word	0xffffffff


	//   ....[243]....
        /*07a0*/ 	.word	0xffffffff


	//   ....[244]....
        /*07a4*/ 	.word	0xffffffff


	//   ....[245]....
        /*07a8*/ 	.word	0xffffffff


	//   ....[246]....
        /*07ac*/ 	.word	0xffffffff


	//   ....[247]....
        /*07b0*/ 	.word	0xffffffff


	//   ....[248]....
        /*07b4*/ 	.word	0xffffffff


	//   ....[249]....
        /*07b8*/ 	.word	0xffffffff


	//   ....[250]....
        /*07bc*/ 	.word	0xffffffff


	//   ....[251]....
        /*07c0*/ 	.word	0xffffffff


	//   ....[252]....
        /*07c4*/ 	.word	0xffffffff


	//   ....[253]....
        /*07c8*/ 	.word	0xffffffff


	//   ....[254]....
        /*07cc*/ 	.word	0xffffffff


	//   ....[255]....
        /*07d0*/ 	.word	0xffffffff


	//   ....[0]....
        /*07d4*/ 	.word	0xffffffff


	//   ....[1]....
        /*07d8*/ 	.word	0xffffffff


	//   ....[2]....
        /*07dc*/ 	.word	0xffffffff


	//   ....[3]....
        /*07e0*/ 	.word	0xffffffff


	//   ....[4]....
        /*07e4*/ 	.word	0xffffffff


	//   ....[5]....
        /*07e8*/ 	.word	0xffffffff


	//   ....[6]....
        /*07ec*/ 	.word	0xffffffff


	//   ....[7]....
        /*07f0*/ 	.word	0xffffffff


	//   ....[8]....
        /*07f4*/ 	.word	0xffffffff


	//   ....[9]....
        /*07f8*/ 	.word	0xffffffff


	//   ....[10]....
        /*07fc*/ 	.word	0xffffffff


	//   ....[11]....
        /*0800*/ 	.word	0xffffffff


	//   ....[12]....
        /*0804*/ 	.word	0xffffffff


	//   ....[13]....
        /*0808*/ 	.word	0xffffffff


	//   ....[14]....
        /*080c*/ 	.word	0xffffffff


	//   ....[15]....
        /*0810*/ 	.word	0xffffffff


	//   ....[16]....
        /*0814*/ 	.word	0xffffffff


	//   ....[17]....
        /*0818*/ 	.word	0xffffffff


	//   ....[18]....
        /*081c*/ 	.word	0xffffffff


	//   ....[19]....
        /*0820*/ 	.word	0xffffffff


	//   ....[20]....
        /*0824*/ 	.word	0xffffffff


	//   ....[21]....
        /*0828*/ 	.word	0xffffffff


	//   ....[22]....
        /*082c*/ 	.word	0xffffffff


	//   ....[23]....
        /*0830*/ 	.word	0xffffffff


	//   ....[24]....
        /*0834*/ 	.word	0xffffffff


	//   ....[25]....
        /*0838*/ 	.word	0xffffffff


	//   ....[26]....
        /*083c*/ 	.word	0xffffffff


	//   ....[27]....
        /*0840*/ 	.word	0xffffffff


	//   ....[28]....
        /*0844*/ 	.word	0xffffffff


	//   ....[29]....
        /*0848*/ 	.word	0xffffffff


	//   ....[30]....
        /*084c*/ 	.word	0xffffffff


	//   ....[31]....
        /*0850*/ 	.word	0xffffffff


	//----- nvinfo : EIATTR_COOP_GROUP_INSTR_OFFSETS
	.align		4
.L_244:
        /*0854*/ 	.byte	0x04, 0x28
        /*0856*/ 	.short	(.L_246 - .L_245)


	//   ....[0]....
.L_245:
        /*0858*/ 	.word	0x00000050


	//   ....[1]....
        /*085c*/ 	.word	0x00000060


	//   ....[2]....
        /*0860*/ 	.word	0x00001400


	//   ....[3]....
        /*0864*/ 	.word	0x00001420


	//   ....[4]....
        /*0868*/ 	.word	0x00001520


	//   ....[5]....
        /*086c*/ 	.word	0x00001530


	//   ....[6]....
        /*0870*/ 	.word	0x00001600


	//   ....[7]....
        /*0874*/ 	.word	0x00001620


	//   ....[8]....
        /*0878*/ 	.word	0x000016f0


	//   ....[9]....
        /*087c*/ 	.word	0x00001700


	//   ....[10]....
        /*0880*/ 	.word	0x000017d0


	//   ....[11]....
        /*0884*/ 	.word	0x000017f0


	//   ....[12]....
        /*0888*/ 	.word	0x000018c0


	//   ....[13]....
        /*088c*/ 	.word	0x000018d0


	//   ....[14]....
        /*0890*/ 	.word	0x000019a0


	//   ....[15]....
        /*0894*/ 	.word	0x000019c0


	//   ....[16]....
        /*0898*/ 	.word	0x00001a90


	//   ....[17]....
        /*089c*/ 	.word	0x00001aa0


	//   ....[18]....
        /*08a0*/ 	.word	0x00001f60


	//   ....[19]....
        /*08a4*/ 	.word	0x00001f80


	//   ....[20]....
        /*08a8*/ 	.word	0x00001f90


	//   ....[21]....
        /*08ac*/ 	.word	0x00001fb0


	//   ....[22]....
        /*08b0*/ 	.word	0x00001fd0


	//   ....[23]....
        /*08b4*/ 	.word	0x00001fe0


	//   ....[24]....
        /*08b8*/ 	.word	0x00002020


	//   ....[25]....
        /*08bc*/ 	.word	0x00002040


	//   ....[26]....
        /*08c0*/ 	.word	0x00002060


	//   ....[27]....
        /*08c4*/ 	.word	0x00002090


	//   ....[28]....
        /*08c8*/ 	.word	0x00002110


	//   ....[29]....
        /*08cc*/ 	.word	0x00002120


	//   ....[30]....
        /*08d0*/ 	.word	0x00002150


	//   ....[31]....
        /*08d4*/ 	.word	0x00002180


	//   ....[32]....
        /*08d8*/ 	.word	0x000022a0


	//   ....[33]....
        /*08dc*/ 	.word	0x000022f0


	//   ....[34]....
        /*08e0*/ 	.word	0x00002310


	//   ....[35]....
        /*08e4*/ 	.word	0x00002320


	//   ....[36]....
        /*08e8*/ 	.word	0x00002340


	//   ....[37]....
        /*08ec*/ 	.word	0x00002360


	//   ....[38]....
        /*08f0*/ 	.word	0x00002370


	//   ....[39]....
        /*08f4*/ 	.word	0x00002380


	//   ....[40]....
        /*08f8*/ 	.word	0x00002390


	//   ....[41]....
        /*08fc*/ 	.word	0x000023a0


	//   ....[42]....
        /*0900*/ 	.word	0x000023d0


	//   ....[43]....
        /*0904*/ 	.word	0x000023f0


	//   ....[44]....
        /*0908*/ 	.word	0x00002420


	//   ....[45]....
        /*090c*/ 	.word	0x00002480


	//   ....[46]....
        /*0910*/ 	.word	0x00003fa0


	//   ....[47]....
        /*0914*/ 	.word	0x00003fc0


	//   ....[48]....
        /*0918*/ 	.word	0x00003fd0


	//   ....[49]....
        /*091c*/ 	.word	0x00003fe0


	//   ....[50]....
        /*0920*/ 	.word	0x00003ff0


	//   ....[51]....
        /*0924*/ 	.word	0x00004000


	//   ....[52]....
        /*0928*/ 	.word	0x00004010


	//   ....[53]....
        /*092c*/ 	.word	0x00004020


	//   ....[54]....
        /*0930*/ 	.word	0x00004040


	//   ....[55]....
        /*0934*/ 	.word	0x00004070


	//   ....[56]....
        /*0938*/ 	.word	0x00004090


	//   ....[57]....
        /*093c*/ 	.word	0x000040b0


	//   ....[58]....
        /*0940*/ 	.word	0x00004120


	//   ....[59]....
        /*0944*/ 	.word	0x00004140


	//   ....[60]....
        /*0948*/ 	.word	0x000042d0


	//   ....[61]....
        /*094c*/ 	.word	0x00004690


	//   ....[62]....
        /*0950*/ 	.word	0x000046a0


	//   ....[63]....
        /*0954*/ 	.word	0x000046b0


	//   ....[64]....
        /*0958*/ 	.word	0x00005830


	//   ....[65]....
        /*095c*/ 	.word	0x00005860


	//   ....[66]....
        /*0960*/ 	.word	0x00005880


	//   ....[67]....
        /*0964*/ 	.word	0x00005890


	//   ....[68]....
        /*0968*/ 	.word	0x000058c0


	//   ....[69]....
        /*096c*/ 	.word	0x000058e0


	//   ....[70]....
        /*0970*/ 	.word	0x00005900


	//   ....[71]....
        /*0974*/ 	.word	0x00005910


	//   ....[72]....
        /*0978*/ 	.word	0x00007fb0


	//   ....[73]....
        /*097c*/ 	.word	0x00007fd0


	//   ....[74]....
        /*0980*/ 	.word	0x00007fe0


	//   ....[75]....
        /*0984*/ 	.word	0x00007ff0


	//   ....[76]....
        /*0988*/ 	.word	0x00008000


	//   ....[77]....
        /*098c*/ 	.word	0x00008010


	//   ....[78]....
        /*0990*/ 	.word	0x00008020


	//   ....[79]....
        /*0994*/ 	.word	0x00008030


	//   ....[80]....
        /*0998*/ 	.word	0x00008040


	//   ....[81]....
        /*099c*/ 	.word	0x00008050


	//   ....[82]....
        /*09a0*/ 	.word	0x00008060


	//   ....[83]....
        /*09a4*/ 	.word	0x00008070


	//   ....[84]....
        /*09a8*/ 	.word	0x00008080


	//   ....[85]....
        /*09ac*/ 	.word	0x000081a0


	//   ....[86]....
        /*09b0*/ 	.word	0x00009b40


	//   ....[87]....
        /*09b4*/ 	.word	0x00009b60


	//   ....[88]....
        /*09b8*/ 	.word	0x00009b80


	//   ....[89]....
        /*09bc*/ 	.word	0x00009bd0


	//   ....[90]....
        /*09c0*/ 	.word	0x00009be0


	//   ....[91]....
        /*09c4*/ 	.word	0x00009c00


	//   ....[92]....
        /*09c8*/ 	.word	0x00009c30


	//   ....[93]....
        /*09cc*/ 	.word	0x00009c50


	//   ....[94]....
        /*09d0*/ 	.word	0x00009c80


	//   ....[95]....
        /*09d4*/ 	.word	0x00009ca0


	//   ....[96]....
        /*09d8*/ 	.word	0x00009cd0


	//   ....[97]....
        /*09dc*/ 	.word	0x00009cf0


	//   ....[98]....
        /*09e0*/ 	.word	0x00009d10


	//   ....[99]....
        /*09e4*/ 	.word	0x00009d40


	//   ....[100]....
        /*09e8*/ 	.word	0x00009e90


	//   ....[101]....
        /*09ec*/ 	.word	0x0000a240


	//   ....[102]....
        /*09f0*/ 	.word	0x0000a250


	//   ....[103]....
        /*09f4*/ 	.word	0x0000a260


	//   ....[104]....
        /*09f8*/ 	.word	0x0000acf0


	//   ....[105]....
        /*09fc*/ 	.word	0x0000adf0


	//   ....[106]....
        /*0a00*/ 	.word	0x0000b0e0


	//   ....[107]....
        /*0a04*/ 	.word	0x0000b100


	//   ....[108]....
        /*0a08*/ 	.word	0x0000b2e0


	//   ....[109]....
        /*0a0c*/ 	.word	0x0000b300


	//   ....[110]....
        /*0a10*/ 	.word	0x0000b4e0


	//   ....[111]....
        /*0a14*/ 	.word	0x0000b500


	//   ....[112]....
        /*0a18*/ 	.word	0x0000e100


	//   ....[113]....
        /*0a1c*/ 	.word	0x0000e120


	//   ....[114]....
        /*0a20*/ 	.word	0x0000e150


	//   ....[115]....
        /*0a24*/ 	.word	0x0000e170


	//   ....[116]....
        /*0a28*/ 	.word	0x0000e190


	//   ....[117]....
        /*0a2c*/ 	.word	0x0000e1b0


	//   ....[118]....
        /*0a30*/ 	.word	0x0000e1d0


	//   ....[119]....
        /*0a34*/ 	.word	0x0000e1f0


	//   ....[120]....
        /*0a38*/ 	.word	0x0000e210


	//   ....[121]....
        /*0a3c*/ 	.word	0x0000e230


	//   ....[122]....
        /*0a40*/ 	.word	0x0000e250


	//   ....[123]....
        /*0a44*/ 	.word	0x0000e270


	//   ....[124]....
        /*0a48*/ 	.word	0x0000e3b0


	//   ....[125]....
        /*0a4c*/ 	.word	0x0000e490


	//   ....[126]....
        /*0a50*/ 	.word	0x0000fc50


	//   ....[127]....
        /*0a54*/ 	.word	0x0000fc70


	//   ....[128]....
        /*0a58*/ 	.word	0x0000fc90


	//   ....[129]....
        /*0a5c*/ 	.word	0x0000fce0


	//   ....[130]....
        /*0a60*/ 	.word	0x0000fcf0


	//   ....[131]....
        /*0a64*/ 	.word	0x0000fd10


	//   ....[132]....
        /*0a68*/ 	.word	0x0000fd40


	//   ....[133]....
        /*0a6c*/ 	.word	0x0000fd60


	//   ....[134]....
        /*0a70*/ 	.word	0x0000fd90


	//   ....[135]....
        /*0a74*/ 	.word	0x0000fdb0


	//   ....[136]....
        /*0a78*/ 	.word	0x0000fde0


	//   ....[137]....
        /*0a7c*/ 	.word	0x0000fe00


	//   ....[138]....
        /*0a80*/ 	.word	0x0000fe20


	//   ....[139]....
        /*0a84*/ 	.word	0x0000fe50


	//   ....[140]....
        /*0a88*/ 	.word	0x00010600


	//   ....[141]....
        /*0a8c*/ 	.word	0x00010620


	//   ....[142]....
        /*0a90*/ 	.word	0x00010640


	//   ....[143]....
        /*0a94*/ 	.word	0x00010660


	//   ....[144]....
        /*0a98*/ 	.word	0x00010680


	//   ....[145]....
        /*0a9c*/ 	.word	0x000106a0


	//   ....[146]....
        /*0aa0*/ 	.word	0x000106c0


	//   ....[147]....
        /*0aa4*/ 	.word	0x000106e0


	//   ....[148]....
        /*0aa8*/ 	.word	0x00012ff0


	//   ....[149]....
        /*0aac*/ 	.word	0x00013060


	//   ....[150]....
        /*0ab0*/ 	.word	0x00013070


	//   ....[151]....
        /*0ab4*/ 	.word	0x00013080


	//   ....[152]....
        /*0ab8*/ 	.word	0x000130a0


	//   ....[153]....
        /*0abc*/ 	.word	0x000130c0


	//   ....[154]....
        /*0ac0*/ 	.word	0x000130e0


	//   ....[155]....
        /*0ac4*/ 	.word	0x000130f0


	//   ....[156]....
        /*0ac8*/ 	.word	0x00013970


	//   ....[157]....
        /*0acc*/ 	.word	0x00013ed0


	//   ....[158]....
        /*0ad0*/ 	.word	0x00013f00


	//   ....[159]....
        /*0ad4*/ 	.word	0x00013f40


	//   ....[160]....
        /*0ad8*/ 	.word	0x00013f70


	//   ....[161]....
        /*0adc*/ 	.word	0x00013fa0


	//   ....[162]....
        /*0ae0*/ 	.word	0x00013fc0


	//   ....[163]....
        /*0ae4*/ 	.word	0x00013fe0


	//   ....[164]....
        /*0ae8*/ 	.word	0x00013ff0


	//   ....[165]....
        /*0aec*/ 	.word	0x000140b0


	//   ....[166]....
        /*0af0*/ 	.word	0x00014100


	//   ....[167]....
        /*0af4*/ 	.word	0x00014340


	//   ....[168]....
        /*0af8*/ 	.word	0x00014360


	//   ....[169]....
        /*0afc*/ 	.word	0x00014590


	//   ....[170]....
        /*0b00*/ 	.word	0x000145b0


	//   ....[171]....
        /*0b04*/ 	.word	0x000147e0


	//   ....[172]....
        /*0b08*/ 	.word	0x000147f0


	//   ....[173]....
        /*0b0c*/ 	.word	0x00014d70


	//   ....[174]....
        /*0b10*/ 	.word	0x00014e70


	//   ....[175]....
        /*0b14*/ 	.word	0x00014ee0


	//   ....[176]....
        /*0b18*/ 	.word	0x00014f40


	//   ....[177]....
        /*0b1c*/ 	.word	0x00014fa0


	//   ....[178]....
        /*0b20*/ 	.word	0x00015000


	//   ....[179]....
        /*0b24*/ 	.word	0x00015070


	//   ....[180]....
        /*0b28*/ 	.word	0x000150d0


	//   ....[181]....
        /*0b2c*/ 	.word	0x00015130


	//   ....[182]....
        /*0b30*/ 	.word	0x00015190


	//   ....[183]....
        /*0b34*/ 	.word	0x00015200


	//   ....[184]....
        /*0b38*/ 	.word	0x00015260


	//   ....[185]....
        /*0b3c*/ 	.word	0x000152c0


	//   ....[186]....
        /*0b40*/ 	.word	0x00015320


	//   ....[187]....
        /*0b44*/ 	.word	0x00015390


	//   ....[188]....
        /*0b48*/ 	.word	0x000153f0


	//   ....[189]....
        /*0b4c*/ 	.word	0x00015450


	//   ....[190]....
        /*0b50*/ 	.word	0x000154c0


	//   ....[191]....
        /*0b54*/ 	.word	0x00015530


	//   ....[192]....
        /*0b58*/ 	.word	0x000155e0


	//   ....[193]....
        /*0b5c*/ 	.word	0x00015640


	//   ....[194]....
        /*0b60*/ 	.word	0x000156f0


	//   ....[195]....
        /*0b64*/ 	.word	0x00015750


	//   ....[196]....
        /*0b68*/ 	.word	0x00015800


	//   ....[197]....
        /*0b6c*/ 	.word	0x00015860


	//   ....[198]....
        /*0b70*/ 	.word	0x00015910


	//   ....[199]....
        /*0b74*/ 	.word	0x00015970


	//   ....[200]....
        /*0b78*/ 	.word	0x00015a20


	//   ....[201]....
        /*0b7c*/ 	.word	0x00015a80


	//   ....[202]....
        /*0b80*/ 	.word	0x00015b30


	//   ....[203]....
        /*0b84*/ 	.word	0x00015b90


	//   ....[204]....
        /*0b88*/ 	.word	0x00015bf0


	//   ....[205]....
        /*0b8c*/ 	.word	0x00015c50


	//   ....[206]....
        /*0b90*/ 	.word	0x00016030


	//   ....[207]....
        /*0b94*/ 	.word	0x00016410


	//   ....[208]....
        /*0b98*/ 	.word	0x00016eb0


	//   ....[209]....
        /*0b9c*/ 	.word	0x00016f00


	//   ....[210]....
        /*0ba0*/ 	.word	0x00016f50


	//   ....[211]....
        /*0ba4*/ 	.word	0x00016fa0


	//   ....[212]....
        /*0ba8*/ 	.word	0x00016ff0


	//   ....[213]....
        /*0bac*/ 	.word	0x00017040


	//   ....[214]....
        /*0bb0*/ 	.word	0x00017090


	//   ....[215]....
        /*0bb4*/ 	.word	0x000170e0


	//   ....[216]....
        /*0bb8*/ 	.word	0x00017140


	//   ....[217]....
        /*0bbc*/ 	.word	0x000171b0


	//   ....[218]....
        /*0bc0*/ 	.word	0x00017260


	//   ....[219]....
        /*0bc4*/ 	.word	0x000172c0


	//   ....[220]....
        /*0bc8*/ 	.word	0x00017370


	//   ....[221]....
        /*0bcc*/ 	.word	0x000173d0


	//   ....[222]....
        /*0bd0*/ 	.word	0x00017480


	//   ....[223]....
        /*0bd4*/ 	.word	0x000174e0


	//   ....[224]....
        /*0bd8*/ 	.word	0x00017590


	//   ....[225]....
        /*0bdc*/ 	.word	0x000175f0


	//   ....[226]....
        /*0be0*/ 	.word	0x000176a0


	//   ....[227]....
        /*0be4*/ 	.word	0x00017700


	//   ....[228]....
        /*0be8*/ 	.word	0x000177b0


	//   ....[229]....
        /*0bec*/ 	.word	0x00017810


	//   ....[230]....
        /*0bf0*/ 	.word	0x00017870


	//   ....[231]....
        /*0bf4*/ 	.word	0x000178e0


	//   ....[232]....
        /*0bf8*/ 	.word	0x00017990


	//   ....[233]....
        /*0bfc*/ 	.word	0x000179f0


	//   ....[234]....
        /*0c00*/ 	.word	0x00017aa0


	//   ....[235]....
        /*0c04*/ 	.word	0x00017b00


	//   ....[236]....
        /*0c08*/ 	.word	0x00017bb0


	//   ....[237]....
        /*0c0c*/ 	.word	0x00017c10


	//   ....[238]....
        /*0c10*/ 	.word	0x00017cc0


	//   ....[239]....
        /*0c14*/ 	.word	0x00017d20


	//   ....[240]....
        /*0c18*/ 	.word	0x00017dd0


	//   ....[241]....
        /*0c1c*/ 	.word	0x00017e30


	//   ....[242]....
        /*0c20*/ 	.word	0x00017ee0


	//   ....[243]....
        /*0c24*/ 	.word	0x00017f40


	//   ....[244]....
        /*0c28*/ 	.word	0x00017f90


	//   ....[245]....
        /*0c2c*/ 	.word	0x00017fe0


	//   ....[246]....
        /*0c30*/ 	.word	0x000183b0


	//   ....[247]....
        /*0c34*/ 	.word	0x00018780


	//   ....[248]....
        /*0c38*/ 	.word	0x00019240


	//   ....[249]....
        /*0c3c*/ 	.word	0x00019280


	//   ....[250]....
        /*0c40*/ 	.word	0x000192d0


	//   ....[251]....
        /*0c44*/ 	.word	0x00019310


	//   ....[252]....
        /*0c48*/ 	.word	0x00019360


	//   ....[253]....
        /*0c4c*/ 	.word	0x000193a0


	//   ....[254]....
        /*0c50*/ 	.word	0x000193f0


	//   ....[255]....
        /*0c54*/ 	.word	0x00019430


	//   ....[0]....
        /*0c58*/ 	.word	0x000194a0


	//   ....[1]....
        /*0c5c*/ 	.word	0x00019510


	//   ....[2]....
        /*0c60*/ 	.word	0x00019580


	//   ....[3]....
        /*0c64*/ 	.word	0x00019630


	//   ....[4]....
        /*0c68*/ 	.word	0x00019690


	//   ....[5]....
        /*0c6c*/ 	.word	0x00019740


	//   ....[6]....
        /*0c70*/ 	.word	0x000197a0


	//   ....[7]....
        /*0c74*/ 	.word	0x00019850


	//   ....[8]....
        /*0c78*/ 	.word	0x000198b0


	//   ....[9]....
        /*0c7c*/ 	.word	0x00019960


	//   ....[10]....
        /*0c80*/ 	.word	0x000199c0


	//   ....[11]....
        /*0c84*/ 	.word	0x00019a70


	//   ....[12]....
        /*0c88*/ 	.word	0x00019ad0


	//   ....[13]....
        /*0c8c*/ 	.word	0x00019b80


	//   ....[14]....
        /*0c90*/ 	.word	0x00019be0


	//   ....[15]....
        /*0c94*/ 	.word	0x00019c20


	//   ....[16]....
        /*0c98*/ 	.word	0x00019c60


	//   ....[17]....
        /*0c9c*/ 	.word	0x00019cb0


	//   ....[18]....
        /*0ca0*/ 	.word	0x00019cf0


	//   ....[19]....
        /*0ca4*/ 	.word	0x00019d40


	//   ....[20]....
        /*0ca8*/ 	.word	0x00019d80


	//   ....[21]....
        /*0cac*/ 	.word	0x00019dd0


	//   ....[22]....
        /*0cb0*/ 	.word	0x00019e10


	//   ....[23]....
        /*0cb4*/ 	.word	0x00019e70


	//   ....[24]....
        /*0cb8*/ 	.word	0x00019ed0


	//   ....[25]....
        /*0cbc*/ 	.word	0x00019f20


	//   ....[26]....
        /*0cc0*/ 	.word	0x00019f80


	//   ....[27]....
        /*0cc4*/ 	.word	0x00019fd0


	//   ....[28]....
        /*0cc8*/ 	.word	0x0001a030


	//   ....[29]....
        /*0ccc*/ 	.word	0x0001a080


	//   ....[30]....
        /*0cd0*/ 	.word	0x0001a0d0


	//   ....[31]....
        /*0cd4*/ 	.word	0x0001a140


	//----- nvinfo : EIATTR_EXIT_INSTR_OFFSETS
	.align		4
.L_246:
        /*0cd8*/ 	.byte	0x04, 0x1c
        /*0cda*/ 	.short	(.L_248 - .L_247)


	//   ....[0]....
.L_247:
        /*0cdc*/ 	.word	0x000000b0


	//   ....[1]....
        /*0ce0*/ 	.word	0x00014e20


	//----- nvinfo : EIATTR_MAX_THREADS
	.align		4
.L_248:
        /*0ce4*/ 	.byte	0x04, 0x05
        /*0ce6*/ 	.short	(.L_250 - .L_249)
.L_249:
        /*0ce8*/ 	.word	0x00000080
        /*0cec*/ 	.word	0x00000001
        /*0cf0*/ 	.word	0x00000001


	//----- nvinfo : EIATTR_CRS_STACK_SIZE
	.align		4
.L_250:
        /*0cf4*/ 	.byte	0x04, 0x1e
        /*0cf6*/ 	.short	(.L_252 - .L_251)
.L_251:
        /*0cf8*/ 	.word	0x00000000
.L_252:


//--------------------- .nv.info._ZN7cutlass13device_kernelIN5flash19enable_sm80_to_sm89INS1_16FlashAttnFwdSm80INS1_25CollectiveMainloopFwdSm80ILi4ELi1ELb0EN4cute5tupleIJNS5_1CILi128EEENS7_ILi80EEENS7_ILi64EEEEEELi64ENS_10bfloat16_tEfNS_4arch4Sm80ELb1ELb0ELb1ELb1ELb1ELb0ELb1ELb1EEENS1_21CollectiveEpilogueFwdINS6_IJS8_SA_S9_EEENS6_IJNS7_ILi1EEESI_SI_EEESC_SE_Li128ELb1ELb1ELb1ELb0EEENS1_36VarlenDynamicPersistentTileSchedulerILi128ELi80ELi128ELi128ELb1ELb1ELb0ELb1ELb1ELb1EEEEEEEEEvNT_6ParamsE --------------------------
	.section	.nv.info._ZN7cutlass13device_kernelIN5flash19enable_sm80_to_sm89INS1_16FlashAttnFwdSm80INS1_25CollectiveMainloopFwdSm80ILi4ELi1ELb0EN4cute5tupleIJNS5_1CILi128EEENS7_ILi80EEENS7_ILi64EEEEEELi64ENS_10bfloat16_tEfNS_4arch4Sm80ELb1ELb0ELb1ELb1ELb1ELb0ELb1ELb1EEENS1_21CollectiveEpilogueFwdINS6_IJS8_SA_S9_EEENS6_IJNS7_ILi1EEESI_SI_EEESC_SE_Li128ELb1ELb1ELb1ELb0EEENS1_36VarlenDynamicPersistentTileSchedulerILi128ELi80ELi128ELi128ELb1ELb1ELb0ELb1ELb1ELb1EEEEEEEEEvNT_6ParamsE,"",@"SHT_CUDA_INFO"
	.sectionflags	@""
	.align	4


	//----- nvinfo : EIATTR_CUDA_API_VERSION
	.align		4
        /*0000*/ 	.byte	0x04, 0x37
        /*0002*/ 	.short	(.L_254 - .L_253)
.L_253:
        /*0004*/ 	.word	0x00000082


	//----- nvinfo : EIATTR_SW2861232_WAR
	.align		4
.L_254:
        /*0008*/ 	.byte	0x01, 0x35
	.zero		2


	//----- nvinfo : EIATTR_PARAM_CBANK
	.align		4
        /*000c*/ 	.byte	0x04, 0x0a
        /*000e*/ 	.short	(.L_256 - .L_255)
	.align		4
.L_255:
        /*0010*/ 	.word	index@(.nv.constant0._ZN7cutlass13device_kernelIN5flash19enable_sm80_to_sm89INS1_16FlashAttnFwdSm80INS1_25CollectiveMainloopFwdSm80ILi4ELi1ELb0EN4cute5tupleIJNS5_1CILi128EEENS7_ILi80EEENS7_ILi64EEEEEELi64ENS_10bfloat16_tEfNS_4arch4Sm80ELb1ELb0ELb1ELb1ELb1ELb0ELb1ELb1EEENS1_21CollectiveEpilogueFwdINS6_IJS8_SA_S9_EEENS6_IJNS7_ILi1EEESI_SI_EEESC_SE_Li128ELb1ELb1ELb1ELb0EEENS1_36VarlenDynamicPersistentTileSchedulerILi128ELi80ELi128ELi128ELb1ELb1ELb0ELb1ELb1ELb1EEEEEEEEEvNT_6ParamsE)
        /*0014*/ 	.short	0x0160
        /*0016*/ 	.short	0x0438


	//----- nvinfo : EIATTR_CBANK_PARAM_SIZE
	.align		4
.L_256:
        /*0018*/ 	.byte	0x03, 0x19
        /*001a*/ 	.short	0x0438


	//----- nvinfo : EIATTR_KPARAM_INFO
	.align		4
        /*001c*/ 	.byte	0x04, 0x17
        /*001e*/ 	.short	(.L_258 - .L_257)
.L_257:
        /*0020*/ 	.word	0x00000000
        /*0024*/ 	.short	0x0000
        /*0026*/ 	.short	0x0000
        /*0028*/ 	.byte	0x00, 0xf0, 0xe1, 0x10


	//----- nvinfo : EIATTR_MAXREG_COUNT
	.align		4
.L_258:
        /*002c*/ 	.byte	0x03, 0x1b
        /*002e*/ 	.short	0x00ff


	//----- nvinfo : EIATTR_NUM_BARRIERS
	.align		4
        /*0030*/ 	.byte	0x02, 0x4c
        /*0032*/ 	.byte	0x06
	.zero		1


	//----- nvinfo : EIATTR_ANNOTATIONS
	.align		4
        /*0034*/ 	.byte	0x04, 0x55
        /*0036*/ 	.short	(.L_260 - .L_259)


	//   ....[0]....
.L_259:
        /* <DEDUP_REMOVED lines=123> */


	//----- nvinfo : EIATTR_MERCURY_ISA_VERSION
	.align		4
.L_260:
        /*07d0*/ 	.byte	0x03, 0x5f
        /*07d2*/ 	.short	0x0000


	//----- nvinfo : EIATTR_INT_WARP_WIDE_INSTR_OFFSETS
	.align		4
        /*07d4*/ 	.byte	0x04, 0x31
        /*07d6*/ 	.short	(.L_262 - .L_261)


	//   ....[0]....
.L_261:
        /*07d8*/ 	.word	0x00010710


	//   ....[1]....
        /*07dc*/ 	.word	0x00010790


	//----- nvinfo : EIATTR_COOP_GROUP_MASK_REGIDS
	.align		4
.L_262:
        /*07e0*/ 	.byte	0x04, 0x29
        /*07e2*/ 	.short	(.L_264 - .L_263)


	//   ....[0]....
.L_263:
        /*07e4*/ 	.word	0xffffffff


	//   ....[1]....
        /*07e8*/ 	.word	0xffffffff


	//   ....[2]....
        /*07ec*/ 	.word	0xffffffff


	//   ....[3]....
        /*07f0*/ 	.word	0xffffffff


	//   ....[4]....
        /*07f4*/ 	.word	0xffffffff


	//   ....[5]....
        /*07f8*/ 	.word	0xffffffff


	//   ....[6]....
        /*07fc*/ 	.word	0xffffffff


	//   ....[7]....
        /*0800*/ 	.word	0xffffffff


	//   ....[8]....
        /*0804*/ 	.word	0xffffffff


	//   ....[9]....
        /*0808*/ 	.word	0xffffffff


	//   ....[10]....
        /*080c*/ 	.word	0xffffffff


	//   ....[11]....
        /*0810*/ 	.word	0xffffffff


	//   ....[12]....
        /*0814*/ 	.word	0xffffffff


	//   ....[13]....
        /*0818*/ 	.word	0xffffffff


	//   ....[14]....
        /*081c*/ 	.word	0xffffffff


	//   ....[15]....
        /*0820*/ 	.word	0xffffffff


	//   ....[16]....
        /*0824*/ 	.word	0xffffffff


	//   ....[17]....
        /*0828*/ 	.word	0xffffffff


	//   ....[18]....
        /*082c*/ 	.word	0xffffffff


	//   ....[19]....
        /*0830*/ 	.word	0xffffffff


	//   ....[20]....
        /*0834*/ 	.word	0xffffffff


	//   ....[21]....
        /*0838*/ 	.word	0xffffffff


	//   ....[22]....
        /*083c*/ 	.word	0xffffffff


	//   ....[23]....
        /*0840*/ 	.word	0xffffffff


	//   ....[24]....
        /*0844*/ 	.word	0xffffffff


	//   ....[25]....
        /*0848*/ 	.word	0xffffffff


	//   ....[26]....
        /*084c*/ 	.word	0xffffffff


	//   ....[27]....
        /*0850*/ 	.word	0xffffffff


	//   ....[28]....
        /*0854*/ 	.word	0xffffffff


	//   ....[29]....
        /*0858*/ 	.word	0xffffffff


	//   ....[30]....
        /*085c*/ 	.word	0xffffffff


	//   ....[31]....
        /*0860*/ 	.word	0xffffffff


	//   ....[32]....
        /*0864*/ 	.word	0xffffffff


	//   ....[33]....
        /*0868*/ 	.word	0xffffffff


	//   ....[34]....
        /*086c*/ 	.word	0xffffffff


	//   ....[35]....
        /*0870*/ 	.word	0xffffffff


	//   ....[36]....
        /*0874*/ 	.word	0xffffffff


	//   ....[37]....
        /*0878*/ 	.word	0xffffffff


	//   ....[38]....
        /*087c*/ 	.word	0xffffffff


	//   ....[39]....
        /*0880*/ 	.word	0xffffffff


	//   ....[40]....
        /*0884*/ 	.word	0xffffffff


	//   ....[41]....
        /*0888*/ 	.word	0xffffffff


	//   ....[42]....
        /*088c*/ 	.word	0xffffffff


	//   ....[43]....
        /*0890*/ 	.word	0xffffffff


	//   ....[44]....
        /*0894*/ 	.word	0xffffffff


	//   ....[45]....
        /*0898*/ 	.word	0xffffffff


	//   ....[46]....
        /*089c*/ 	.word	0xffffffff


	//   ....[47]....
        /*08a0*/ 	.word	0xffffffff


	//   ....[48]....
        /*08a4*/ 	.word	0xffffffff


	//   ....[49]....
        /*08a8*/ 	.word	0xffffffff


	//   ....[50]....
        /*08ac*/ 	.word	0xffffffff


	//   ....[51]....
        /*08b0*/ 	.word	0xffffffff


	//   ....[52]....
        /*08b4*/ 	.word	0xffffffff


	//   ....[53]....
        /*08b8*/ 	.word	0xffffffff


	//   ....[54]....
        /*08bc*/ 	.word	0xffffffff


	//   ....[55]....
        /*08c0*/ 	.word	0xffffffff


	//   ....[56]....
        /*08c4*/ 	.word	0xffffffff


	//   ....[57]....
        /*08c8*/ 	.word	0xffffffff


	//   ....[58]....
        /*08cc*/ 	.word	0xffffffff


	//   ....[59]....
        /*08d0*/ 	.word	0xffffffff


	//   ....[60]....
        /*08d4*/ 	.word	0xffffffff


	//   ....[61]....
        /*08d8*/ 	.word	0xffffffff


	//   ....[62]....
        /*08dc*/ 	.word	0xffffffff


	//   ....[63]....
        /*08e0*/ 	.word	0xffffffff


	//   ....[64]....
        /*08e4*/ 	.word	0xffffffff


	//   ....[65]....
        /*08e8*/ 	.word	0xffffffff


	//   ....[66]....
        /*08ec*/ 	.word	0xffffffff


	//   ....[67]....
        /*08f0*/ 	.word	0xffffffff


	//   ....[68]....
        /*08f4*/ 	.word	0xffffffff


	//   ....[69]....
        /*08f8*/ 	.word	0xffffffff


	//   ....[70]....
        /*08fc*/ 	.word	0xffffffff


	//   ....[71]....
        /*0900*/ 	.word	0xffffffff


	//   ....[72]....
        /*0904*/ 	.word	0xffffffff


	//   ....[73]....
        /*0908*/ 	.word	0xffffffff


	//   ....[74]....
        /*090c*/ 	.word	0xffffffff


	//   ....[75]....
        /*0910*/ 	.word	0xffffffff


	//   ....[76]....
        /*0914*/ 	.word	0xffffffff


	//   ....[77]....
        /*0918*/ 	.word	0xffffffff


	//   ....[78]....
        /*091c*/ 	.word	0xffffffff


	//   ....[79]....
        /*0920*/ 	.word	0xffffffff


	//   ....[80]....
        /*0924*/ 	.word	0xffffffff


	//   ....[81]....
        /*0928*/ 	.word	0xffffffff


	//   ....[82]....
        /*092c*/ 	.word	0xffffffff


	//   ....[83]....
        /*0930*/ 	.word	0xffffffff


	//   ....[84]....
        /*0934*/ 	.word	0xffffffff


	//   ....[85]....
        /*0938*/ 	.word	0xffffffff


	//   ....[86]....
        /*093c*/ 	.word	0xffffffff


	//   ....[87]....
        /*0940*/ 	.word	0xffffffff


	//   ....[88]....
        /*0944*/ 	.word	0xffffffff


	//   ....[89]....
        /*0948*/ 	.word	0xffffffff


	//   ....[90]....
        /*094c*/ 	.word	0xffffffff


	//   ....[91]....
        /*0950*/ 	.word	0xffffffff


	//   ....[92]....
        /*0954*/ 	.word	0xffffffff


	//   ....[93]....
        /*0958*/ 	.word	0xffffffff


	//   ....[94]....
        /*095c*/ 	.word	0xffffffff


	//   ....[95]....
        /*0960*/ 	.word	0xffffffff


	//   ....[96]....
        /*0964*/ 	.word	0xffffffff


	//   ....[97]....
        /*0968*/ 	.word	0xffffffff


	//   ....[98]....
        /*096c*/ 	.word	0xffffffff


	//   ....[99]....
        /*0970*/ 	.word	0xffffffff


	//   ....[100]....
        /*0974*/ 	.word	0xffffffff


	//   ....[101]....
        /*0978*/ 	.word	0xffffffff


	//   ....[102]....
        /*097c*/ 	.word	0xffffffff


	//   ....[103]....
        /*0980*/ 	.word	0xffffffff


	//   ....[104]....
        /*0984*/ 	.word	0xffffffff


	//   ....[105]....
        /*0988*/ 	.word	0xffffffff


	//   ....[106]....
        /*098c*/ 	.word	0xffffffff


	//   ....[107]....
        /*0990*/ 	.word	0xffffffff


	//   ....[108]....
        /*0994*/ 	.word	0xffffffff


	//   ....[109]....
        /*0998*/ 	.word	0xffffffff


	//   ....[110]....
        /*099c*/ 	.word	0xffffffff


	//   ....[111]....
        /*09a0*/ 	.word	0xffffffff


	//   ....[112]....
        /*09a4*/ 	.word	0xffffffff


	//   ....[113]....
        /*09a8*/ 	.word	0xffffffff


	//   ....[114]....
        /*09ac*/ 	.word	0xffffffff


	//   ....[115]....
        /*09b0*/ 	.word	0xffffffff


	//   ....[116]....
        /*09b4*/ 	.word	0xffffffff


	//   ....[117]....
        /*09b8*/ 	.word	0xffffffff


	//   ....[118]....
        /*09bc*/ 	.word	0xffffffff


	//   ....[119]....
        /*09c0*/ 	.word	0xffffffff


	//   ....[120]....
        /*09c4*/ 	.word	0xffffffff


	//   ....[121]....
        /*09c8*/ 	.word	0xffffffff


	//   ....[122]....
        /*09cc*/ 	.word	0xffffffff


	//   ....[123]....
        /*09d0*/ 	.word	0xffffffff


	//   ....[124]....
        /*09d4*/ 	.word	0xffffffff


	//   ....[125]....
        /*09d8*/ 	.word	0xffffffff


	//   ....[126]....
        /*09dc*/ 	.word	0xffffffff


	//   ....[127]....
        /*09e0*/ 	.word	0xffffffff


	//   ....[128]....
        /*09e4*/ 	.word	0xffffffff


	//   ....[129]....
        /*09e8*/ 	.word	0xffffffff


	//   ....[130]....
        /*09ec*/ 	.word	0xffffffff


	//   ....[131]....
        /*09f0*/ 	.word	0xffffffff


	//   ....[132]....
        /*09f4*/ 	.word	0xffffffff


	//   ....[133]....
        /*09f8*/ 	.word	0xffffffff


	//   ....[134]....
        /*09fc*/ 	.word	0xffffffff


	//   ....[135]....
        /*0a00*/ 	.word	0xffffffff


	//   ....[136]....
        /*0a04*/ 	.word	0xffffffff


	//   ....[137]....
        /*0a08*/ 	.word	0xffffffff


	//   ....[138]....
        /*0a0c*/ 	.word	0xffffffff


	//   ....[139]....
        /*0a10*/ 	.word	0xffffffff


	//   ....[140]....
        /*0a14*/ 	.word	0xffffffff


	//   ....[141]....
        /*0a18*/ 	.word	0xffffffff


	//   ....[142]....
        /*0a1c*/ 	.word	0xffffffff


	//   ....[143]....
        /*0a20*/ 	.word	0xffffffff


	//   ....[144]....
        /*0a24*/ 	.word	0xffffffff


	//   ....[145]....
        /*0a28*/ 	.word	0xffffffff


	//   ....[146]....
        /*0a2c*/ 	.word	0xffffffff


	//   ....[147]....
        /*0a30*/ 	.word	0xffffffff


	//   ....[148]....
        /*0a34*/ 	.word	0xffffffff


	//   ....[149]....
        /*0a38*/ 	.word	0xffffffff


	//   ....[150]....
        /*0a3c*/ 	.word	0xffffffff


	//   ....[151]....
        /*0a40*/ 	.word	0xffffffff


	//   ....[152]....
        /*0a44*/ 	.word	0xffffffff


	//   ....[153]....
        /*0a48*/ 	.word	0xffffffff


	//   ....[154]....
        /*0a4c*/ 	.word	0xffffffff


	//   ....[155]....
        /*0a50*/ 	.word	0xffffffff


	//   ....[156]....
        /*0a54*/ 	.word	0xffffffff


	//   ....[157]....
        /*0a58*/ 	.word	0xffffffff


	//   ....[158]....
        /*0a5c*/ 	.word	0xffffffff


	//   ....[159]....
        /*0a60*/ 	.word	0xffffffff


	//   ....[160]....
        /*0a64*/ 	.word	0xffffffff


	//   ....[161]....
        /*0a68*/ 	.word	0xffffffff


	//   ....[162]....
        /*0a6c*/ 	.word	0xffffffff


	//   ....[163]....
        /*0a70*/ 	.word	0xffffffff


	//   ....[164]....
        /*0a74*/ 	.word	0xffffffff


	//   ....[165]....
        /*0a78*/ 	.word	0xffffffff


	//   ....[166]....
        /*0a7c*/ 	.word	0xffffffff


	//   ....[167]....
        /*0a80*/ 	.word	0xffffffff


	//   ....[168]....
        /*0a84*/ 	.word	0xffffffff


	//   ....[169]....
        /*0a88*/ 	.word	0xffffffff


	//   ....[170]....
        /*0a8c*/ 	.word	0xffffffff


	//   ....[171]....
        /*0a90*/ 	.word	0xffffffff


	//   ....[172]....
        /*0a94*/ 	.word	0xffffffff


	//   ....[173]....
        /*0a98*/ 	.word	0xffffffff


	//   ....[174]....
        /*0a9c*/ 	.word	0xffffffff


	//   ....[175]....
        /*0aa0*/ 	.word	0xffffffff


	//   ....[176]....
        /*0aa4*/ 	.word	0xffffffff


	//   ....[177]....
        /*0aa8*/ 	.word	0xffffffff


	//   ....[178]....
        /*0aac*/ 	.word	0xffffffff


	//   ....[179]....
        /*0ab0*/ 	.word	0xffffffff


	//   ....[180]....
        /*0ab4*/ 	.word	0xffffffff


	//   ....[181]....
        /*0ab8*/ 	.word	0xffffffff


	//   ....[182]....
        /*0abc*/ 	.word	0xffffffff


	//   ....[183]....
        /*0ac0*/ 	.word	0xffffffff


	//   ....[184]....
        /*0ac4*/ 	.word	0xffffffff


	//   ....[185]....
        /*0ac8*/ 	.word	0xffffffff


	//   ....[186]....
        /*0acc*/ 	.word	0xffffffff


	//   ....[187]....
        /*0ad0*/ 	.word	0xffffffff


	//   ....[188]....
        /*0ad4*/ 	.word	0xffffffff


	//   ....[189]....
        /*0ad8*/ 	.word	0xffffffff


	//   ....[190]....
        /*0adc*/ 	.word	0xffffffff


	//   ....[191]....
        /*0ae0*/ 	.word	0xffffffff


	//   ....[192]....
        /*0ae4*/ 	.word	0xffffffff


	//   ....[193]....
        /*0ae8*/ 	.word	0xffffffff


	//   ....[194]....
        /*0aec*/ 	.word	0xffffffff


	//   ....[195]....
        /*0af0*/ 	.word	0xffffffff


	//   ....[196]....
        /*0af4*/ 	.word	0xffffffff


	//   ....[197]....
        /*0af8*/ 	.word	0xffffffff


	//   ....[198]....
        /*0afc*/ 	.word	0xffffffff


	//   ....[199]....
        /*0b00*/ 	.word	0xffffffff


	//   ....[200]....
        /*0b04*/ 	.word	0xffffffff


	//   ....[201]....
        /*0b08*/ 	.word	0xffffffff


	//   ....[202]....
        /*0b0c*/ 	.word	0xffffffff


	//   ....[203]....
        /*0b10*/ 	.word	0xffffffff


	//   ....[204]....
        /*0b14*/ 	.word	0xffffffff


	//   ....[205]....
        /*0b18*/ 	.word	0xffffffff


	//   ....[206]....
        /*0b1c*/ 	.word	0xffffffff


	//   ....[207]....
        /*0b20*/ 	.word	0xffffffff


	//   ....[208]....
        /*0b24*/ 	.word	0xffffffff


	//   ....[209]....
        /*0b28*/ 	.word	0xffffffff


	//   ....[210]....
        /*0b2c*/ 	.word	0xffffffff


	//   ....[211]....
        /*0b30*/ 	.word	0xffffffff


	//   ....[212]....
        /*0b34*/ 	.word	0xffffffff


	//   ....[213]....
        /*0b38*/ 	.word	0xffffffff


	//   ....[214]....
        /*0b3c*/ 	.word	0xffffffff


	//   ....[215]....
        /*0b40*/ 	.word	0xffffffff


	//   ....[216]....
        /*0b44*/ 	.word	0xffffffff


	//   ....[217]....
        /*0b48*/ 	.word	0xffffffff


	//   ....[218]....
        /*0b4c*/ 	.word	0xffffffff


	//   ....[219]....
        /*0b50*/ 	.word	0xffffffff


	//   ....[220]....
        /*0b54*/ 	.word	0xffffffff


	//   ....[221]....
        /*0b58*/ 	.word	0xffffffff


	//   ....[222]....
        /*0b5c*/ 	.word	0xffffffff


	//   ....[223]....
        /*0b60*/ 	.word	0xffffffff


	//   ....[224]....
        /*0b64*/ 	.word	0xffffffff


	//   ....[225]....
        /*0b68*/ 	.word	0xffffffff


	//   ....[226]....
        /*0b6c*/ 	.word	0xffffffff


	//   ....[227]....
        /*0b70*/ 	.word	0xffffffff


	//   ....[228]....
        /*0b74*/ 	.word	0xffffffff


	//   ....[229]....
        /*0b78*/ 	.word	0xffffffff


	//   ....[230]....
        /*0b7c*/ 	.word	0xffffffff


	//   ....[231]....
        /*0b80*/ 	.word	0xffffffff


	//   ....[232]....
        /*0b84*/ 	.word	0xffffffff


	//   ....[233]....
        /*0b88*/ 	.word	0xffffffff


	//   ....[234]....
        /*0b8c*/ 	.word	0xffffffff


	//   ....[235]....
        /*0b90*/ 	.word	0xffffffff


	//   ....[236]....
        /*0b94*/ 	.word	0xffffffff


	//   ....[237]....
        /*0b98*/ 	.word	0xffffffff


	//   ....[238]....
        /*0b9c*/ 	.word	0xffffffff


	//   ....[239]....
        /*0ba0*/ 	.word	0xffffffff


	//   ....[240]....
        /*0ba4*/ 	.word	0xffffffff


	//   ....[241]....
        /*0ba8*/ 	.word	0xffffffff


	//   ....[242]....
        /*0bac*/ 	.word	0xffffffff


	//   ....[243]....
        /*0bb0*/ 	.word	0xffffffff


	//   ....[244]....
        /*0bb4*/ 	.word	0xffffffff


	//   ....[245]....
        /*0bb8*/ 	.word	0xffffffff


	//   ....[246]....
        /*0bbc*/ 	.word	0xffffffff


	//   ....[247]....
        /*0bc0*/ 	.word	0xffffffff


	//   ....[248]....
        /*0bc4*/ 	.word	0xffffffff


	//   ....[249]....
        /*0bc8*/ 	.word	0xffffffff


	//   ....[250]....
        /*0bcc*/ 	.word	0xffffffff


	//   ....[251]....
        /*0bd0*/ 	.word	0xffffffff


	//   ....[252]....
        /*0bd4*/ 	.word	0xffffffff


	//   ....[253]....
        /*0bd8*/ 	.word	0xffffffff


	//   ....[254]....
        /*0bdc*/ 	.word	0xffffffff


	//   ....[255]....
        /*0be0*/ 	.word	0xffffffff


	//   ....[0]....
        /*0be4*/ 	.word	0xffffffff


	//   ....[1]....
        /*0be8*/ 	.word	0xffffffff


	//   ....[2]....
        /*0bec*/ 	.word	0xffffffff


	//   ....[3]....
        /*0bf0*/ 	.word	0xffffffff


	//   ....[4]....
        /*0bf4*/ 	.word	0xffffffff


	//   ....[5]....
        /*0bf8*/ 	.word	0xffffffff


	//   ....[6]....
        /*0bfc*/ 	.word	0xffffffff


	//   ....[7]....
        /*0c00*/ 	.word	0xffffffff


	//   ....[8]....
        /*0c04*/ 	.word	0xffffffff


	//   ....[9]....
        /*0c08*/ 	.word	0xffffffff


	//   ....[10]....
        /*0c0c*/ 	.word	0xffffffff


	//   ....[11]....
        /*0c10*/ 	.word	0xffffffff


	//   ....[12]....
        /*0c14*/ 	.word	0xffffffff


	//   ....[13]....
        /*0c18*/ 	.word	0xffffffff


	//   ....[14]....
        /*0c1c*/ 	.word	0xffffffff


	//   ....[15]....
        /*0c20*/ 	.word	0xffffffff


	//   ....[16]....
        /*0c24*/ 	.word	0xffffffff


	//   ....[17]....
        /*0c28*/ 	.word	0xffffffff


	//   ....[18]....
        /*0c2c*/ 	.word	0xffffffff


	//   ....[19]....
        /*0c30*/ 	.word	0xffffffff


	//   ....[20]....
        /*0c34*/ 	.word	0xffffffff


	//   ....[21]....
        /*0c38*/ 	.word	0xffffffff


	//   ....[22]....
        /*0c3c*/ 	.word	0xffffffff


	//   ....[23]....
        /*0c40*/ 	.word	0xffffffff


	//   ....[24]....
        /*0c44*/ 	.word	0xffffffff


	//   ....[25]....
        /*0c48*/ 	.word	0xffffffff


	//   ....[26]....
        /*0c4c*/ 	.word	0xffffffff


	//   ....[27]....
        /*0c50*/ 	.word	0xffffffff


	//   ....[28]....
        /*0c54*/ 	.word	0xffffffff


	//   ....[29]....
        /*0c58*/ 	.word	0xffffffff


	//   ....[30]....
        /*0c5c*/ 	.word	0xffffffff


	//   ....[31]....
        /*0c60*/ 	.word	0xffffffff


	//   ....[32]....
        /*0c64*/ 	.word	0xffffffff


	//   ....[33]....
        /*0c68*/ 	.word	0xffffffff


	//   ....[34]....
        /*0c6c*/ 	.word	0xffffffff


	//   ....[35]....
        /*0c70*/ 	.word	0xffffffff


	//   ....[36]....
        /*0c74*/ 	.word	0xffffffff


	//   ....[37]....
        /*0c78*/ 	.word	0xffffffff


	//   ....[38]....
        /*0c7c*/ 	.word	0xffffffff


	//   ....[39]....
        /*0c80*/ 	.word	0xffffffff


	//   ....[40]....
        /*0c84*/ 	.word	0xffffffff


	//   ....[41]....
        /*0c88*/ 	.word	0xffffffff


	//   ....[42]....
        /*0c8c*/ 	.word	0xffffffff


	//   ....[43]....
        /*0c90*/ 	.word	0xffffffff


	//   ....[44]....
        /*0c94*/ 	.word	0xffffffff


	//   ....[45]....
        /*0c98*/ 	.word	0xffffffff


	//   ....[46]....
        /*0c9c*/ 	.word	0xffffffff


	//   ....[47]....
        /*0ca0*/ 	.word	0xffffffff


	//   ....[48]....
        /*0ca4*/ 	.word	0xffffffff


	//   ....[49]....
        /*0ca8*/ 	.word	0xffffffff


	//   ....[50]....
        /*0cac*/ 	.word	0xffffffff


	//   ....[51]....
        /*0cb0*/ 	.word	0xffffffff


	//   ....[52]....
        /*0cb4*/ 	.word	0xffffffff


	//   ....[53]....
        /*0cb8*/ 	.word	0xffffffff


	//   ....[54]....
        /*0cbc*/ 	.word	0xffffffff


	//   ....[55]....
        /*0cc0*/ 	.word	0xffffffff


	//   ....[56]....
        /*0cc4*/ 	.word	0xffffffff


	//   ....[57]....
        /*0cc8*/ 	.word	0xffffffff


	//   ....[58]....
        /*0ccc*/ 	.word	0xffffffff


	//   ....[59]....
        /*0cd0*/ 	.word	0xffffffff


	//   ....[60]....
        /*0cd4*/ 	.word	0xffffffff


	//   ....[61]....
        /*0cd8*/ 	.word	0xffffffff


	//   ....[62]....
        /*0cdc*/ 	.word	0xffffffff


	//   ....[63]....
        /*0ce0*/ 	.word	0xffffffff


	//   ....[64]....
        /*0ce4*/ 	.word	0xffffffff


	//   ....[65]....
        /*0ce8*/ 	.word	0xffffffff


	//   ....[66]....
        /*0cec*/ 	.word	0xffffffff


	//   ....[67]....
        /*0cf0*/ 	.word	0xffffffff


	//   ....[68]....
        /*0cf4*/ 	.word	0xffffffff


	//   ....[69]....
        /*0cf8*/ 	.word	0xffffffff


	//   ....[70]....
        /*0cfc*/ 	.word	0xffffffff


	//   ....[71]....
        /*0d00*/ 	.word	0xffffffff


	//   ....[72]....
        /*0d04*/ 	.word	0xffffffff


	//   ....[73]....
        /*0d08*/ 	.word	0xffffffff


	//   ....[74]....
        /*0d0c*/ 	.word	0xffffffff


	//   ....[75]....
        /*0d10*/ 	.word	0xffffffff


	//   ....[76]....
        /*0d14*/ 	.word	0xffffffff


	//   ....[77]....
        /*0d18*/ 	.word	0xffffffff


	//   ....[78]....
        /*0d1c*/ 	.word	0xffffffff


	//   ....[79]....
        /*0d20*/ 	.word	0xffffffff


	//   ....[80]....
        /*0d24*/ 	.word	0xffffffff


	//   ....[81]....
        /*0d28*/ 	.word	0xffffffff


	//   ....[82]....
        /*0d2c*/ 	.word	0xffffffff


	//   ....[83]....
        /*0d30*/ 	.word	0xffffffff


	//   ....[84]....
        /*0d34*/ 	.word	0xffffffff


	//   ....[85]....
        /*0d38*/ 	.word	0xffffffff


	//   ....[86]....
        /*0d3c*/ 	.word	0xffffffff


	//   ....[87]....
        /*0d40*/ 	.word	0xffffffff


	//   ....[88]....
        /*0d44*/ 	.word	0xffffffff


	//   ....[89]....
        /*0d48*/ 	.word	0xffffffff


	//   ....[90]....
        /*0d4c*/ 	.word	0xffffffff


	//   ....[91]....
        /*0d50*/ 	.word	0xffffffff


	//   ....[92]....
        /*0d54*/ 	.word	0xffffffff


	//   ....[93]....
        /*0d58*/ 	.word	0xffffffff


	//   ....[94]....
        /*0d5c*/ 	.word	0xffffffff


	//   ....[95]....
        /*0d60*/ 	.word	0xffffffff


	//   ....[96]....
        /*0d64*/ 	.word	0xffffffff


	//   ....[97]....
        /*0d68*/ 	.word	0xffffffff


	//   ....[98]....
        /*0d6c*/ 	.word	0xffffffff


	//   ....[99]....
        /*0d70*/ 	.word	0xffffffff


	//   ....[100]....
        /*0d74*/ 	.word	0xffffffff


	//   ....[101]....
        /*0d78*/ 	.word	0xffffffff


	//   ....[102]....
        /*0d7c*/ 	.word	0xffffffff


	//   ....[103]....
        /*0d80*/ 	.word	0xffffffff


	//   ....[104]....
        /*0d84*/ 	.word	0xffffffff


	//   ....[105]....
        /*0d88*/ 	.word	0xffffffff


	//   ....[106]....
        /*0d8c*/ 	.word	0xffffffff


	//   ....[107]....
        /*0d90*/ 	.word	0xffffffff


	//   ....[108]....
        /*0d94*/ 	.word	0xffffffff


	//   ....[109]....
        /*0d98*/ 	.word	0xffffffff


	//   ....[110]....
        /*0d9c*/ 	.word	0xffffffff


	//   ....[111]....
        /*0da0*/ 	.word	0xffffffff


	//   ....[112]....
        /*0da4*/ 	.word	0xffffffff


	//   ....[113]....
        /*0da8*/ 	.word	0xffffffff


	//   ....[114]....
        /*0dac*/ 	.word	0xffffffff


	//   ....[115]....
        /*0db0*/ 	.word	0xffffffff


	//   ....[116]....
        /*0db4*/ 	.word	0xffffffff


	//   ....[117]....
        /*0db8*/ 	.word	0xffffffff


	//----- nvinfo : EIATTR_COOP_GROUP_INSTR_OFFSETS
	.align		4
.L_264:
        /*0dbc*/ 	.byte	0x04, 0x28
        /*0dbe*/ 	.short	(.L_266 - .L_265)


	//   ....[0]....
.L_265:
        /*0dc0*/ 	.word	0x00000050


	//   ....[1]....
        /*0dc4*/ 	.word	0x00000200


	//   ....[2]....
        /*0dc8*/ 	.word	0x00000230


	//   ....[3]....
        /*0dcc*/ 	.word	0x00000260


	//   ....[4]....
        /*0dd0*/ 	.word	0x00000290


	//   ....[5]....
        /*0dd4*/ 	.word	0x000002c0


	//   ....[6]....
        /*0dd8*/ 	.word	0x000002f0


	//   ....[7]....
        /*0ddc*/ 	.word	0x00000450


	//   ....[8]....
        /*0de0*/ 	.word	0x00000490


	//   ....[9]....
        /*0de4*/ 	.word	0x000004c0


	//   ....[10]....
        /*0de8*/ 	.word	0x000004f0


	//   ....[11]....
        /*0dec*/ 	.word	0x00000520


	//   ....[12]....
        /*0df0*/ 	.word	0x00000550


	//   ....[13]....
        /*0df4*/ 	.word	0x000005e0


	//   ....[14]....
        /*0df8*/ 	.word	0x00000630


	//   ....[15]....
        /*0dfc*/ 	.word	0x00000650


	//   ....[16]....
        /*0e00*/ 	.word	0x000006b0


	//   ....[17]....
        /*0e04*/ 	.word	0x000027d0


	//   ....[18]....
        /*0e08*/ 	.word	0x000027f0


	//   ....[19]....
        /*0e0c*/ 	.word	0x00002930


	//   ....[20]....
        /*0e10*/ 	.word	0x00002940


	//   ....[21]....
        /*0e14*/ 	.word	0x00002a20


	//   ....[22]....
        /*0e18*/ 	.word	0x00002a40


	//   ....[23]....
        /*0e1c*/ 	.word	0x00002b20


	//   ....[24]....
        /*0e20*/ 	.word	0x00002b30


	//   ....[25]....
        /*0e24*/ 	.word	0x00002c10


	//   ....[26]....
        /*0e28*/ 	.word	0x00002c30


	//   ....[27]....
        /*0e2c*/ 	.word	0x00002d10


	//   ....[28]....
        /*0e30*/ 	.word	0x00002d20


	//   ....[29]....
        /*0e34*/ 	.word	0x00002e00


	//   ....[30]....
        /*0e38*/ 	.word	0x00002e20


	//   ....[31]....
        /*0e3c*/ 	.word	0x00002f00


	//   ....[32]....
        /*0e40*/ 	.word	0x00002f10


	//   ....[33]....
        /*0e44*/ 	.word	0x000033b0


	//   ....[34]....
        /*0e48*/ 	.word	0x000033c0


	//   ....[35]....
        /*0e4c*/ 	.word	0x000033d0


	//   ....[36]....
        /*0e50*/ 	.word	0x000033e0


	//   ....[37]....
        /*0e54*/ 	.word	0x00003400


	//   ....[38]....
        /*0e58*/ 	.word	0x00003410


	//   ....[39]....
        /*0e5c*/ 	.word	0x00003450


	//   ....[40]....
        /*0e60*/ 	.word	0x00003470


	//   ....[41]....
        /*0e64*/ 	.word	0x00003480


	//   ....[42]....
        /*0e68*/ 	.word	0x000034c0


	//   ....[43]....
        /*0e6c*/ 	.word	0x000036a0


	//   ....[44]....
        /*0e70*/ 	.word	0x000036b0


	//   ....[45]....
        /*0e74*/ 	.word	0x000036c0


	//   ....[46]....
        /*0e78*/ 	.word	0x000036f0


	//   ....[47]....
        /*0e7c*/ 	.word	0x00003700


	//   ....[48]....
        /*0e80*/ 	.word	0x00003710


	//   ....[49]....
        /*0e84*/ 	.word	0x00003720


	//   ....[50]....
        /*0e88*/ 	.word	0x00003730


	//   ....[51]....
        /*0e8c*/ 	.word	0x00003740


	//   ....[52]....
        /*0e90*/ 	.word	0x00003770


	//   ....[53]....
        /*0e94*/ 	.word	0x00004ba0


	//   ....[54]....
        /*0e98*/ 	.word	0x00004bc0


	//   ....[55]....
        /*0e9c*/ 	.word	0x00004be0


	//   ....[56]....
        /*0ea0*/ 	.word	0x00004bf0


	//   ....[57]....
        /*0ea4*/ 	.word	0x00004c00


	//   ....[58]....
        /*0ea8*/ 	.word	0x00004c10


	//   ....[59]....
        /*0eac*/ 	.word	0x00004c20


	//   ....[60]....
        /*0eb0*/ 	.word	0x00004c30


	//   ....[61]....
        /*0eb4*/ 	.word	0x00004c60


	//   ....[62]....
        /*0eb8*/ 	.word	0x00004c90


	//   ....[63]....
        /*0ebc*/ 	.word	0x00004e80


	//   ....[64]....
        /*0ec0*/ 	.word	0x00005140


	//   ....[65]....
        /*0ec4*/ 	.word	0x00005150


	//   ....[66]....
        /*0ec8*/ 	.word	0x00005160


	//   ....[67]....
        /*0ecc*/ 	.word	0x00005df0


	//   ....[68]....
        /*0ed0*/ 	.word	0x00005e10


	//   ....[69]....
        /*0ed4*/ 	.word	0x00005e30


	//   ....[70]....
        /*0ed8*/ 	.word	0x00005e40


	//   ....[71]....
        /*0edc*/ 	.word	0x00005e70


	//   ....[72]....
        /*0ee0*/ 	.word	0x00005e90


	//   ....[73]....
        /*0ee4*/ 	.word	0x00005eb0


	//   ....[74]....
        /*0ee8*/ 	.word	0x00005ec0


	//   ....[75]....
        /*0eec*/ 	.word	0x00007b20


	//   ....[76]....
        /*0ef0*/ 	.word	0x00007b40


	//   ....[77]....
        /*0ef4*/ 	.word	0x00007b60


	//   ....[78]....
        /*0ef8*/ 	.word	0x00007b70


	//   ....[79]....
        /*0efc*/ 	.word	0x00007b80


	//   ....[80]....
        /*0f00*/ 	.word	0x00007b90


	//   ....[81]....
        /*0f04*/ 	.word	0x00007ba0


	//   ....[82]....
        /*0f08*/ 	.word	0x00007bb0


	//   ....[83]....
        /*0f0c*/ 	.word	0x00007bc0


	//   ....[84]....
        /*0f10*/ 	.word	0x00007bd0


	//   ....[85]....
        /*0f14*/ 	.word	0x00008ff0


	//   ....[86]....
        /*0f18*/ 	.word	0x00009010


	//   ....[87]....
        /*0f1c*/ 	.word	0x00009030


	//   ....[88]....
        /*0f20*/ 	.word	0x00009040


	//   ....[89]....
        /*0f24*/ 	.word	0x00009050


	//   ....[90]....
        /*0f28*/ 	.word	0x00009060


	//   ....[91]....
        /*0f2c*/ 	.word	0x00009070


	//   ....[92]....
        /*0f30*/ 	.word	0x00009080


	//   ....[93]....
        /*0f34*/ 	.word	0x00009090


	//   ....[94]....
        /*0f38*/ 	.word	0x000090a0


	//   ....[95]....
        /*0f3c*/ 	.word	0x000092d0


	//   ....[96]....
        /*0f40*/ 	.word	0x00009580


	//   ....[97]....
        /*0f44*/ 	.word	0x00009590


	//   ....[98]....
        /*0f48*/ 	.word	0x000095a0


	//   ....[99]....
        /*0f4c*/ 	.word	0x0000a230


	//   ....[100]....
        /*0f50*/ 	.word	0x0000a270


	//   ....[101]....
        /*0f54*/ 	.word	0x0000a280


	//   ....[102]....
        /*0f58*/ 	.word	0x0000a290


	//   ....[103]....
        /*0f5c*/ 	.word	0x0000a2c0


	//   ....[104]....
        /*0f60*/ 	.word	0x0000a2e0


	//   ....[105]....
        /*0f64*/ 	.word	0x0000a300


	//   ....[106]....
        /*0f68*/ 	.word	0x0000a310


	//   ....[107]....
        /*0f6c*/ 	.word	0x0000c470


	//   ....[108]....
        /*0f70*/ 	.word	0x0000c490


	//   ....[109]....
        /*0f74*/ 	.word	0x0000c4e0


	//   ....[110]....
        /*0f78*/ 	.word	0x0000c500


	//   ....[111]....
        /*0f7c*/ 	.word	0x0000c520


	//   ....[112]....
        /*0f80*/ 	.word	0x0000c540


	//   ....[113]....
        /*0f84*/ 	.word	0x0000c560


	//   ....[114]....
        /*0f88*/ 	.word	0x0000c580


	//   ....[115]....
        /*0f8c*/ 	.word	0x0000c5a0


	//   ....[116]....
        /*0f90*/ 	.word	0x0000c6f0


	//   ....[117]....
        /*0f94*/ 	.word	0x0000d8e0


	//   ....[118]....
        /*0f98*/ 	.word	0x0000d900


	//   ....[119]....
        /*0f9c*/ 	.word	0x0000d930


	//   ....[120]....
        /*0fa0*/ 	.word	0x0000d950


	//   ....[121]....
        /*0fa4*/ 	.word	0x0000d960


	//   ....[122]....
        /*0fa8*/ 	.word	0x0000d970


	//   ....[123]....
        /*0fac*/ 	.word	0x0000d980


	//   ....[124]....
        /*0fb0*/ 	.word	0x0000d990


	//   ....[125]....
        /*0fb4*/ 	.word	0x0000d9a0


	//   ....[126]....
        /*0fb8*/ 	.word	0x0000d9b0


	//   ....[127]....
        /*0fbc*/ 	.word	0x0000e040


	//   ....[128]....
        /*0fc0*/ 	.word	0x0000e050


	//   ....[129]....
        /*0fc4*/ 	.word	0x0000e060


	//   ....[130]....
        /*0fc8*/ 	.word	0x0000e070


	//   ....[131]....
        /*0fcc*/ 	.word	0x0000e0b0


	//   ....[132]....
        /*0fd0*/ 	.word	0x0000e0d0


	//   ....[133]....
        /*0fd4*/ 	.word	0x0000e0e0


	//   ....[134]....
        /*0fd8*/ 	.word	0x0000e0f0


	//   ....[135]....
        /*0fdc*/ 	.word	0x0000ff20


	//   ....[136]....
        /*0fe0*/ 	.word	0x0000ff80


	//   ....[137]....
        /*0fe4*/ 	.word	0x0000ff90


	//   ....[138]....
        /*0fe8*/ 	.word	0x0000ffa0


	//   ....[139]....
        /*0fec*/ 	.word	0x0000ffd0


	//   ....[140]....
        /*0ff0*/ 	.word	0x0000fff0


	//   ....[141]....
        /*0ff4*/ 	.word	0x00010000


	//   ....[142]....
        /*0ff8*/ 	.word	0x00010010


	//   ....[143]....
        /*0ffc*/ 	.word	0x00011210


	//   ....[144]....
        /*1000*/ 	.word	0x00011230


	//   ....[145]....
        /*1004*/ 	.word	0x00011250


	//   ....[146]....
        /*1008*/ 	.word	0x00011260


	//   ....[147]....
        /*100c*/ 	.word	0x00011270


	//   ....[148]....
        /*1010*/ 	.word	0x00011280


	//   ....[149]....
        /*1014*/ 	.word	0x00011290


	//   ....[150]....
        /*1018*/ 	.word	0x000112a0


	//   ....[151]....
        /*101c*/ 	.word	0x00011660


	//   ....[152]....
        /*1020*/ 	.word	0x00011680


	//   ....[153]....
        /*1024*/ 	.word	0x00011750


	//   ....[154]....
        /*1028*/ 	.word	0x00011760


	//   ....[155]....
        /*102c*/ 	.word	0x000117e0


	//   ....[156]....
        /*1030*/ 	.word	0x00011800


	//   ....[157]....
        /*1034*/ 	.word	0x00011880


	//   ....[158]....
        /*1038*/ 	.word	0x00011890


	//   ....[159]....
        /*103c*/ 	.word	0x00011910


	//   ....[160]....
        /*1040*/ 	.word	0x00011930


	//   ....[161]....
        /*1044*/ 	.word	0x000119b0


	//   ....[162]....
        /*1048*/ 	.word	0x000119c0


	//   ....[163]....
        /*104c*/ 	.word	0x00011a40


	//   ....[164]....
        /*1050*/ 	.word	0x00011a60


	//   ....[165]....
        /*1054*/ 	.word	0x00011ae0


	//   ....[166]....
        /*1058*/ 	.word	0x00011af0


	//   ....[167]....
        /*105c*/ 	.word	0x00011d80


	//   ....[168]....
        /*1060*/ 	.word	0x00011da0


	//   ....[169]....
        /*1064*/ 	.word	0x000120f0


	//   ....[170]....
        /*1068*/ 	.word	0x00012100


	//   ....[171]....
        /*106c*/ 	.word	0x00012450


	//   ....[172]....
        /*1070*/ 	.word	0x00012470


	//   ....[173]....
        /*1074*/ 	.word	0x000127c0


	//   ....[174]....
        /*1078*/ 	.word	0x000127d0


	//   ....[175]....
        /*107c*/ 	.word	0x00013280


	//   ....[176]....
        /*1080*/ 	.word	0x000132a0


	//   ....[177]....
        /*1084*/ 	.word	0x00013380


	//   ....[178]....
        /*1088*/ 	.word	0x00013390


	//   ....[179]....
        /*108c*/ 	.word	0x00013410


	//   ....[180]....
        /*1090*/ 	.word	0x00013430


	//   ....[181]....
        /*1094*/ 	.word	0x000134b0


	//   ....[182]....
        /*1098*/ 	.word	0x000134c0


	//   ....[183]....
        /*109c*/ 	.word	0x00013540


	//   ....[184]....
        /*10a0*/ 	.word	0x00013560


	//   ....[185]....
        /*10a4*/ 	.word	0x000135e0


	//   ....[186]....
        /*10a8*/ 	.word	0x000135f0


	//   ....[187]....
        /*10ac*/ 	.word	0x00013670


	//   ....[188]....
        /*10b0*/ 	.word	0x00013690


	//   ....[189]....
        /*10b4*/ 	.word	0x00013710


	//   ....[190]....
        /*10b8*/ 	.word	0x00013720


	//   ....[191]....
        /*10bc*/ 	.word	0x00013880


	//   ....[192]....
        /*10c0*/ 	.word	0x000138a0


	//   ....[193]....
        /*10c4*/ 	.word	0x000139d0


	//   ....[194]....
        /*10c8*/ 	.word	0x00013a10


	//   ....[195]....
        /*10cc*/ 	.word	0x00013a40


	//   ....[196]....
        /*10d0*/ 	.word	0x00013a70


	//   ....[197]....
        /*10d4*/ 	.word	0x00013aa0


	//   ....[198]....
        /*10d8*/ 	.word	0x00013ad0


	//   ....[199]....
        /*10dc*/ 	.word	0x00013c30


	//   ....[200]....
        /*10e0*/ 	.word	0x00013c70


	//   ....[201]....
        /*10e4*/ 	.word	0x00013ca0


	//   ....[202]....
        /*10e8*/ 	.word	0x00013cd0


	//   ....[203]....
        /*10ec*/ 	.word	0x00013d00


	//   ....[204]....
        /*10f0*/ 	.word	0x00013d30


	//   ....[205]....
        /*10f4*/ 	.word	0x00013dc0


	//   ....[206]....
        /*10f8*/ 	.word	0x00013e20


	//   ....[207]....
        /*10fc*/ 	.word	0x00013e30


	//   ....[208]....
        /*1100*/ 	.word	0x00013e90


	//   ....[209]....
        /*1104*/ 	.word	0x000148f0


	//   ....[210]....
        /*1108*/ 	.word	0x00014950


	//   ....[211]....
        /*110c*/ 	.word	0x000149a0


	//   ....[212]....
        /*1110*/ 	.word	0x000149f0


	//   ....[213]....
        /*1114*/ 	.word	0x00014a40


	//   ....[214]....
        /*1118*/ 	.word	0x00014ab0


	//   ....[215]....
        /*111c*/ 	.word	0x00014b00


	//   ....[216]....
        /*1120*/ 	.word	0x00014b70


	//   ....[217]....
        /*1124*/ 	.word	0x00014be0


	//   ....[218]....
        /*1128*/ 	.word	0x00014c50


	//   ....[219]....
        /*112c*/ 	.word	0x00014cc0


	//   ....[220]....
        /*1130*/ 	.word	0x00014d30


	//   ....[221]....
        /*1134*/ 	.word	0x00014da0


	//   ....[222]....
        /*1138*/ 	.word	0x00014e00


	//   ....[223]....
        /*113c*/ 	.word	0x00014e70


	//   ....[224]....
        /*1140*/ 	.word	0x00014ee0


	//   ....[225]....
        /*1144*/ 	.word	0x00014f50


	//   ....[226]....
        /*1148*/ 	.word	0x00014fb0


	//   ....[227]....
        /*114c*/ 	.word	0x00015020


	//   ....[228]....
        /*1150*/ 	.word	0x00015090


	//   ....[229]....
        /*1154*/ 	.word	0x00015100


	//   ....[230]....
        /*1158*/ 	.word	0x00015160


	//   ....[231]....
        /*115c*/ 	.word	0x000151d0


	//   ....[232]....
        /*1160*/ 	.word	0x00015240


	//   ....[233]....
        /*1164*/ 	.word	0x000152b0


	//   ....[234]....
        /*1168*/ 	.word	0x00015310


	//   ....[235]....
        /*116c*/ 	.word	0x00015380


	//   ....[236]....
        /*1170*/ 	.word	0x000153f0


	//   ....[237]....
        /*1174*/ 	.word	0x000154c0


	//   ....[238]....
        /*1178*/ 	.word	0x00015520


	//   ....[239]....
        /*117c*/ 	.word	0x00015600


	//   ....[240]....
        /*1180*/ 	.word	0x00015660


	//   ....[241]....
        /*1184*/ 	.word	0x00015740


	//   ....[242]....
        /*1188*/ 	.word	0x000157a0


	//   ....[243]....
        /*118c*/ 	.word	0x00015880


	//   ....[244]....
        /*1190*/ 	.word	0x000158e0


	//   ....[245]....
        /*1194*/ 	.word	0x00015950


	//   ....[246]....
        /*1198*/ 	.word	0x000159c0


	//   ....[247]....
        /*119c*/ 	.word	0x00015cb0


	//   ....[248]....
        /*11a0*/ 	.word	0x00015fa0


	//   ....[249]....
        /*11a4*/ 	.word	0x00016740


	//   ....[250]....
        /*11a8*/ 	.word	0x00016790


	//   ....[251]....
        /*11ac*/ 	.word	0x000167e0


	//   ....[252]....
        /*11b0*/ 	.word	0x00016830


	//   ....[253]....
        /*11b4*/ 	.word	0x00016880


	//   ....[254]....
        /*11b8*/ 	.word	0x000168d0


	//   ....[255]....
        /*11bc*/ 	.word	0x00016920


	//   ....[0]....
        /*11c0*/ 	.word	0x00016970


	//   ....[1]....
        /*11c4*/ 	.word	0x000169e0


	//   ....[2]....
        /*11c8*/ 	.word	0x00016a50


	//   ....[3]....
        /*11cc*/ 	.word	0x00016b20


	//   ....[4]....
        /*11d0*/ 	.word	0x00016b80


	//   ....[5]....
        /*11d4*/ 	.word	0x00016c60


	//   ....[6]....
        /*11d8*/ 	.word	0x00016cc0


	//   ....[7]....
        /*11dc*/ 	.word	0x00016da0


	//   ....[8]....
        /*11e0*/ 	.word	0x00016e00


	//   ....[9]....
        /*11e4*/ 	.word	0x00016ee0


	//   ....[10]....
        /*11e8*/ 	.word	0x00016f40


	//   ....[11]....
        /*11ec*/ 	.word	0x00016fb0


	//   ....[12]....
        /*11f0*/ 	.word	0x00017020


	//   ....[13]....
        /*11f4*/ 	.word	0x000170f0


	//   ....[14]....
        /*11f8*/ 	.word	0x00017150


	//   ....[15]....
        /*11fc*/ 	.word	0x00017230


	//   ....[16]....
        /*1200*/ 	.word	0x00017290


	//   ....[17]....
        /*1204*/ 	.word	0x00017370


	//   ....[18]....
        /*1208*/ 	.word	0x000173d0


	//   ....[19]....
        /*120c*/ 	.word	0x000174b0


	//   ....[20]....
        /*1210*/ 	.word	0x00017510


	//   ....[21]....
        /*1214*/ 	.word	0x00017580


	//   ....[22]....
        /*1218*/ 	.word	0x000175f0


	//   ....[23]....
        /*121c*/ 	.word	0x000178d0


	//   ....[24]....
        /*1220*/ 	.word	0x00017bb0


	//   ....[25]....
        /*1224*/ 	.word	0x00018370


	//   ....[26]....
        /*1228*/ 	.word	0x000183b0


	//   ....[27]....
        /*122c*/ 	.word	0x00018400


	//   ....[28]....
        /*1230*/ 	.word	0x00018440


	//   ....[29]....
        /*1234*/ 	.word	0x00018490


	//   ....[30]....
        /*1238*/ 	.word	0x000184d0


	//   ....[31]....
        /*123c*/ 	.word	0x00018520


	//   ....[32]....
        /*1240*/ 	.word	0x00018560


	//   ....[33]....
        /*1244*/ 	.word	0x000185b0


	//   ....[34]....
        /*1248*/ 	.word	0x00018620


	//   ....[35]....
        /*124c*/ 	.word	0x00018690


	//   ....[36]....
        /*1250*/ 	.word	0x00018770


	//   ....[37]....
        /*1254*/ 	.word	0x000187d0


	//   ....[38]....
        /*1258*/ 	.word	0x000188b0


	//   ....[39]....
        /*125c*/ 	.word	0x00018910


	//   ....[40]....
        /*1260*/ 	.word	0x000189f0


	//   ....[41]....
        /*1264*/ 	.word	0x00018a50


	//   ....[42]....
        /*1268*/ 	.word	0x00018b30


	//   ....[43]....
        /*126c*/ 	.word	0x00018b90


	//   ....[44]....
        /*1270*/ 	.word	0x00018be0


	//   ....[45]....
        /*1274*/ 	.word	0x00018c20


	//   ....[46]....
        /*1278*/ 	.word	0x00018c70


	//   ....[47]....
        /*127c*/ 	.word	0x00018cb0


	//   ....[48]....
        /*1280*/ 	.word	0x00018d00


	//   ....[49]....
        /*1284*/ 	.word	0x00018d40


	//   ....[50]....
        /*1288*/ 	.word	0x00018d90


	//   ....[51]....
        /*128c*/ 	.word	0x00018dd0


	//   ....[52]....
        /*1290*/ 	.word	0x00018e20


	//   ....[53]....
        /*1294*/ 	.word	0x00018e70


	//   ....[54]....
        /*1298*/ 	.word	0x00018ec0


	//   ....[55]....
        /*129c*/ 	.word	0x00018f20


	//   ....[56]....
        /*12a0*/ 	.word	0x00018f70


	//   ....[57]....
        /*12a4*/ 	.word	0x00018fd0


	//   ....[58]....
        /*12a8*/ 	.word	0x00019020


	//   ....[59]....
        /*12ac*/ 	.word	0x00019070


	//   ....[60]....
        /*12b0*/ 	.word	0x000190e0


	//   ....[61]....
        /*12b4*/ 	.word	0x00019150


	//   ....[62]....
        /*12b8*/ 	.word	0x000191c0


	//   ....[63]....
        /*12bc*/ 	.word	0x00019220


	//   ....[64]....
        /*12c0*/ 	.word	0x00019290


	//   ....[65]....
        /*12c4*/ 	.word	0x00019300


	//   ....[66]....
        /*12c8*/ 	.word	0x00019370


	//   ....[67]....
        /*12cc*/ 	.word	0x000193d0


	//   ....[68]....
        /*12d0*/ 	.word	0x00019440


	//   ....[69]....
        /*12d4*/ 	.word	0x000194b0


	//   ....[70]....
        /*12d8*/ 	.word	0x00019520


	//   ....[71]....
        /*12dc*/ 	.word	0x00019580


	//   ....[72]....
        /*12e0*/ 	.word	0x000195f0


	//   ....[73]....
        /*12e4*/ 	.word	0x00019660


	//   ....[74]....
        /*12e8*/ 	.word	0x000196d0


	//   ....[75]....
        /*12ec*/ 	.word	0x00019730


	//   ....[76]....
        /*12f0*/ 	.word	0x000197a0


	//   ....[77]....
        /*12f4*/ 	.word	0x00019810


	//   ....[78]....
        /*12f8*/ 	.word	0x00019880


	//   ....[79]....
        /*12fc*/ 	.word	0x000198e0


	//   ....[80]....
        /*1300*/ 	.word	0x00019950


	//   ....[81]....
        /*1304*/ 	.word	0x000199c0


	//   ....[82]....
        /*1308*/ 	.word	0x00019a30


	//   ....[83]....
        /*130c*/ 	.word	0x00019a90


	//   ....[84]....
        /*1310*/ 	.word	0x00019b00


	//   ....[85]....
        /*1314*/ 	.word	0x00019b70


	//   ....[86]....
        /*1318*/ 	.word	0x00019be0


	//   ....[87]....
        /*131c*/ 	.word	0x00019c40


	//   ....[88]....
        /*1320*/ 	.word	0x00019cb0


	//   ....[89]....
        /*1324*/ 	.word	0x00019d20


	//   ....[90]....
        /*1328*/ 	.word	0x00019d90


	//   ....[91]....
        /*132c*/ 	.word	0x00019df0


	//   ....[92]....
        /*1330*/ 	.word	0x00019e60


	//   ....[93]....
        /*1334*/ 	.word	0x00019ed0


	//   ....[94]....
        /*1338*/ 	.word	0x00019f40


	//   ....[95]....
        /*133c*/ 	.word	0x00019fa0


	//   ....[96]....
        /*1340*/ 	.word	0x0001a010


	//   ....[97]....
        /*1344*/ 	.word	0x0001a080


	//   ....[98]....
        /*1348*/ 	.word	0x0001a0f0


	//   ....[99]....
        /*134c*/ 	.word	0x0001a150


	//   ....[100]....
        /*1350*/ 	.word	0x0001a1c0


	//   ....[101]....
        /*1354*/ 	.word	0x0001a230


	//   ....[102]....
        /*1358*/ 	.word	0x0001a280


	//   ....[103]....
        /*135c*/ 	.word	0x0001a2c0


	//   ....[104]....
        /*1360*/ 	.word	0x0001a310


	//   ....[105]....
        /*1364*/ 	.word	0x0001a360


	//   ....[106]....
        /*1368*/ 	.word	0x0001a3b0


	//   ....[107]....
        /*136c*/ 	.word	0x0001a420


	//   ....[108]....
        /*1370*/ 	.word	0x0001a470


	//   ....[109]....
        /*1374*/ 	.word	0x0001a4c0


	//   ....[110]....
        /*1378*/ 	.word	0x0001a510


	//   ....[111]....
        /*137c*/ 	.word	0x0001a560


	//   ....[112]....
        /*1380*/ 	.word	0x0001a5b0


	//   ....[113]....
        /*1384*/ 	.word	0x0001a620


	//   ....[114]....
        /*1388*/ 	.word	0x0001a670


	//   ....[115]....
        /*138c*/ 	.word	0x0001a6e0


	//   ....[116]....
        /*1390*/ 	.word	0x0001a740


	//   ....[117]....
        /*1394*/ 	.word	0x0001a7b0


	//----- nvinfo : EIATTR_EXIT_INSTR_OFFSETS
	.align		4
.L_266:
        /*1398*/ 	.byte	0x04, 0x1c
        /*139a*/ 	.short	(.L_268 - .L_267)


	//   ....[0]....
.L_267:
        /*139c*/ 	.word	0x000010d0


	//   ....[1]....
        /*13a0*/ 	.word	0x000148b0


	//----- nvinfo : EIATTR_MAX_THREADS
	.align		4
.L_268:
        /*13a4*/ 	.byte	0x04, 0x05
        /*13a6*/ 	.short	(.L_270 - .L_269)
.L_269:
        /*13a8*/ 	.word	0x00000080
        /*13ac*/ 	.word	0x00000001
        /*13b0*/ 	.word	0x00000001


	//----- nvinfo : EIATTR_CRS_STACK_SIZE
	.align		4
.L_270:
        /*13b4*/ 	.byte	0x04, 0x1e
        /*13b6*/ 	.short	(.L_272 - .L_271)
.L_271:
        /*13b8*/ 	.word	0x00000000
.L_272:


//--------------------- .nv.info._ZN7cutlass13device_kernelIN5flash19enable_sm80_to_sm89INS1_16FlashAttnFwdSm80INS1_25CollectiveMainloopFwdSm80ILi4ELi1ELb0EN4cute5tupleIJNS5_1CILi128EEENS7_ILi80EEENS7_ILi64EEEEEELi64ENS_10bfloat16_tEfNS_4arch4Sm80ELb1ELb0ELb1ELb1ELb1ELb1ELb1ELb1EEENS1_21CollectiveEpilogueFwdINS6_IJS8_SA_S9_EEENS6_IJNS7_ILi1EEESI_SI_EEESC_SE_Li128ELb1ELb1ELb1ELb0EEENS1_36VarlenDynamicPersistentTileSchedulerILi128ELi80ELi128ELi128ELb1ELb1ELb0ELb1ELb1ELb1EEEEEEEEEvNT_6ParamsE --------------------------
	.section	.nv.info._ZN7cutlass13device_kernelIN5flash19enable_sm80_to_sm89INS1_16FlashAttnFwdSm80INS1_25CollectiveMainloopFwdSm80ILi4ELi1ELb0EN4cute5tupleIJNS5_1CILi128EEENS7_ILi80EEENS7_ILi64EEEEEELi64ENS_10bfloat16_tEfNS_4arch4Sm80ELb1ELb0ELb1ELb1ELb1ELb1ELb1ELb1EEENS1_21CollectiveEpilogueFwdINS6_IJS8_SA_S9_EEENS6_IJNS7_ILi1EEESI_SI_EEESC_SE_Li128ELb1ELb1ELb1ELb0EEENS1_36VarlenDynamicPersistentTileSchedulerILi128ELi80ELi128ELi128ELb1ELb1ELb0ELb1ELb1ELb1EEEEEEEEEvNT_6ParamsE,"",@"SHT_CUDA_INFO"
	.sectionflags	@""
	.align	4


	//----- nvinfo : EIATTR_CUDA_API_VERSION
	.align		4
        /*0000*/ 	.byte	0x04, 0x37
        /*0002*/ 	.short	(.L_274 - .L_273)
.L_273:
        /*0004*/ 	.word	0x00000082


	//----- nvinfo : EIATTR_SW2861232_WAR
	.align		4
.L_274:
        /*0008*/ 	.byte	0x01, 0x35
	.zero		2


	//----- nvinfo : EIATTR_PARAM_CBANK
	.align		4
        /*000c*/ 	.byte	0x04, 0x0a
        /*000e*/ 	.short	(.L_276 - .L_275)
	.align		4
.L_275:
        /*0010*/ 	.word	index@(.nv.constant0._ZN7cutlass13device_kernelIN5flash19enable_sm80_to_sm89INS1_16FlashAttnFwdSm80INS1_25CollectiveMainloopFwdSm80ILi4ELi1ELb0EN4cute5tupleIJNS5_1CILi128EEENS7_ILi80EEENS7_ILi64EEEEEELi64ENS_10bfloat16_tEfNS_4arch4Sm80ELb1ELb0ELb1ELb1ELb1ELb1ELb1ELb1EEENS1_21CollectiveEpilogueFwdINS6_IJS8_SA_S9_EEENS6_IJNS7_ILi1EEESI_SI_EEESC_SE_Li128ELb1ELb1ELb1ELb0EEENS1_36VarlenDynamicPersistentTileSchedulerILi128ELi80ELi128ELi128ELb1ELb1ELb0ELb1ELb1ELb1EEEEEEEEEvNT_6ParamsE)
        /*0014*/ 	.short	0x0160
        /*0016*/ 	.short	0x0438


	//----- nvinfo : EIATTR_CBANK_PARAM_SIZE
	.align		4
.L_276:
        /*0018*/ 	.byte	0x03, 0x19
        /*001a*/ 	.short	0x0438


	//----- nvinfo : EIATTR_KPARAM_INFO
	.align		4
        /*001c*/ 	.byte	0x04, 0x17
        /*001e*/ 	.short	(.L_278 - .L_277)
.L_277:
        /*0020*/ 	.word	0x00000000
        /*0024*/ 	.short	0x0000
        /*0026*/ 	.short	0x0000
        /*0028*/ 	.byte	0x00, 0xf0, 0xe1, 0x10


	//----- nvinfo : EIATTR_MAXREG_COUNT
	.align		4
.L_278:
        /*002c*/ 	.byte	0x03, 0x1b
        /*002e*/ 	.short	0x00ff


	//----- nvinfo : EIATTR_NUM_BARRIERS
	.align		4
        /*0030*/ 	.byte	0x02, 0x4c
        /*0032*/ 	.byte	0x06
	.zero		1


	//----- nvinfo : EIATTR_ANNOTATIONS
	.align		4
        /*0034*/ 	.byte	0x04, 0x55
        /*0036*/ 	.short	(.L_280 - .L_279)


	//   ....[0]....
.L_279:
        /* <DEDUP_REMOVED lines=130> */


	//----- nvinfo : EIATTR_MERCURY_ISA_VERSION
	.align		4
.L_280:
        /*0840*/ 	.byte	0x03, 0x5f
        /*0842*/ 	.short	0x0000


	//----- nvinfo : EIATTR_INT_WARP_WIDE_INSTR_OFFSETS
	.align		4
        /*0844*/ 	.byte	0x04, 0x31
        /*0846*/ 	.short	(.L_282 - .L_281)


	//   ....[0]....
.L_281:
        /*0848*/ 	.word	0x0001b730


	//   ....[1]....
        /*084c*/ 	.word	0x0001b7b0


	//----- nvinfo : EIATTR_COOP_GROUP_MASK_REGIDS
	.align		4
.L_282:
        /*0850*/ 	.byte	0x04, 0x29
        /*0852*/ 	.short	(.L_284 - .L_283)


	//   ....[0]....
.L_283:
        /*0854*/ 	.word	0xffffffff


	//   ....[1]....
        /*0858*/ 	.word	0xffffffff


	//   ....[2]....
        /*085c*/ 	.word	0xffffffff


	//   ....[3]....
        /*0860*/ 	.word	0xffffffff


	//   ....[4]....
        /*0864*/ 	.word	0xffffffff


	//   ....[5]....
        /*0868*/ 	.word	0xffffffff


	//   ....[6]....
        /*086c*/ 	.word	0xffffffff


	//   ....[7]....
        /*0870*/ 	.word	0xffffffff


	//   ....[8]....
        /*0874*/ 	.word	0xffffffff


	//   ....[9]....
        /*0878*/ 	.word	0xffffffff


	//   ....[10]....
        /*087c*/ 	.word	0xffffffff


	//   ....[11]....
        /*0880*/ 	.word	0xffffffff


	//   ....[12]....
        /*0884*/ 	.word	0xffffffff


	//   ....[13]....
        /*0888*/ 	.word	0xffffffff


	//   ....[14]....
        /*088c*/ 	.word	0xffffffff


	//   ....[15]....
        /*0890*/ 	.word	0xffffffff


	//   ....[16]....
        /*0894*/ 	.word	0xffffffff


	//   ....[17]....
        /*0898*/ 	.word	0xffffffff


	//   ....[18]....
        /*089c*/ 	.word	0xffffffff


	//   ....[19]....
        /*08a0*/ 	.word	0xffffffff


	//   ....[20]....
        /*08a4*/ 	.word	0xffffffff


	//   ....[21]....
        /*08a8*/ 	.word	0xffffffff


	//   ....[22]....
        /*08ac*/ 	.word	0xffffffff


	//   ....[23]....
        /*08b0*/ 	.word	0xffffffff


	//   ....[24]....
        /*08b4*/ 	.word	0xffffffff


	//   ....[25]....
        /*08b8*/ 	.word	0xffffffff


	//   ....[26]....
        /*08bc*/ 	.word	0xffffffff


	//   ....[27]....
        /*08c0*/ 	.word	0xffffffff


	//   ....[28]....
        /*08c4*/ 	.word	0xffffffff


	//   ....[29]....
        /*08c8*/ 	.word	0xffffffff


	//   ....[30]....
        /*08cc*/ 	.word	0xffffffff


	//   ....[31]....
        /*08d0*/ 	.word	0xffffffff


	//   ....[32]....
        /*08d4*/ 	.word	0xffffffff


	//   ....[33]....
        /*08d8*/ 	.word	0xffffffff


	//   ....[34]....
        /*08dc*/ 	.word	0xffffffff


	//   ....[35]....
        /*08e0*/ 	.word	0xffffffff


	//   ....[36]....
        /*08e4*/ 	.word	0xffffffff


	//   ....[37]....
        /*08e8*/ 	.word	0xffffffff


	//   ....[38]....
        /*08ec*/ 	.word	0xffffffff


	//   ....[39]....
        /*08f0*/ 	.word	0xffffffff


	//   ....[40]....
        /*08f4*/ 	.word	0xffffffff


	//   ....[41]....
        /*08f8*/ 	.word	0xffffffff


	//   ....[42]....
        /*08fc*/ 	.word	0xffffffff


	//   ....[43]....
        /*0900*/ 	.word	0xffffffff


	//   ....[44]....
        /*0904*/ 	.word	0xffffffff


	//   ....[45]....
        /*0908*/ 	.word	0xffffffff


	//   ....[46]....
        /*090c*/ 	.word	0xffffffff


	//   ....[47]....
        /*0910*/ 	.word	0xffffffff


	//   ....[48]....
        /*0914*/ 	.word	0xffffffff


	//   ....[49]....
        /*0918*/ 	.word	0xffffffff


	//   ....[50]....
        /*091c*/ 	.word	0xffffffff


	//   ....[51]....
        /*0920*/ 	.word	0xffffffff


	//   ....[52]....
        /*0924*/ 	.word	0xffffffff


	//   ....[53]....
        /*0928*/ 	.word	0xffffffff


	//   ....[54]....
        /*092c*/ 	.word	0xffffffff


	//   ....[55]....
        /*0930*/ 	.word	0xffffffff


	//   ....[56]....
        /*0934*/ 	.word	0xffffffff


	//   ....[57]....
        /*0938*/ 	.word	0xffffffff


	//   ....[58]....
        /*093c*/ 	.word	0xffffffff


	//   ....[59]....
        /*0940*/ 	.word	0xffffffff


	//   ....[60]....
        /*0944*/ 	.word	0xffffffff


	//   ....[61]....
        /*0948*/ 	.word	0xffffffff


	//   ....[62]....
        /*094c*/ 	.word	0xffffffff


	//   ....[63]....
        /*0950*/ 	.word	0xffffffff


	//   ....[64]....
        /*0954*/ 	.word	0xffffffff


	//   ....[65]....
        /*0958*/ 	.word	0xffffffff


	//   ....[66]....
        /*095c*/ 	.word	0xffffffff


	//   ....[67]....
        /*0960*/ 	.word	0xffffffff


	//   ....[68]....
        /*0964*/ 	.word	0xffffffff


	//   ....[69]....
        /*0968*/ 	.word	0xffffffff


	//   ....[70]....
        /*096c*/ 	.word	0xffffffff


	//   ....[71]....
        /*0970*/ 	.word	0xffffffff


	//   ....[72]....
        /*0974*/ 	.word	0xffffffff


	//   ....[73]....
        /*0978*/ 	.word	0xffffffff


	//   ....[74]....
        /*097c*/ 	.word	0xffffffff


	//   ....[75]....
        /*0980*/ 	.word	0xffffffff


	//   ....[76]....
        /*0984*/ 	.word	0xffffffff


	//   ....[77]....
        /*0988*/ 	.word	0xffffffff


	//   ....[78]....
        /*098c*/ 	.word	0xffffffff


	//   ....[79]....
        /*0990*/ 	.word	0xffffffff


	//   ....[80]....
        /*0994*/ 	.word	0xffffffff


	//   ....[81]....
        /*0998*/ 	.word	0xffffffff


	//   ....[82]....
        /*099c*/ 	.word	0xffffffff


	//   ....[83]....
        /*09a0*/ 	.word	0xffffffff


	//   ....[84]....
        /*09a4*/ 	.word	0xffffffff


	//   ....[85]....
        /*09a8*/ 	.word	0xffffffff


	//   ....[86]....
        /*09ac*/ 	.word	0xffffffff


	//   ....[87]....
        /*09b0*/ 	.word	0xffffffff


	//   ....[88]....
        /*09b4*/ 	.word	0xffffffff


	//   ....[89]....
        /*09b8*/ 	.word	0xffffffff


	//   ....[90]....
        /*09bc*/ 	.word	0xffffffff


	//   ....[91]....
        /*09c0*/ 	.word	0xffffffff


	//   ....[92]....
        /*09c4*/ 	.word	0xffffffff


	//   ....[93]....
        /*09c8*/ 	.word	0xffffffff


	//   ....[94]....
        /*09cc*/ 	.word	0xffffffff


	//   ....[95]....
        /*09d0*/ 	.word	0xffffffff


	//   ....[96]....
        /*09d4*/ 	.word	0xffffffff


	//   ....[97]....
        /*09d8*/ 	.word	0xffffffff


	//   ....[98]....
        /*09dc*/ 	.word	0xffffffff


	//   ....[99]....
        /*09e0*/ 	.word	0xffffffff


	//   ....[100]....
        /*09e4*/ 	.word	0xffffffff


	//   ....[101]....
        /*09e8*/ 	.word	0xffffffff


	//   ....[102]....
        /*09ec*/ 	.word	0xffffffff


	//   ....[103]....
        /*09f0*/ 	.word	0xffffffff


	//   ....[104]....
        /*09f4*/ 	.word	0xffffffff


	//   ....[105]....
        /*09f8*/ 	.word	0xffffffff


	//   ....[106]....
        /*09fc*/ 	.word	0xffffffff


	//   ....[107]....
        /*0a00*/ 	.word	0xffffffff


	//   ....[108]....
        /*0a04*/ 	.word	0xffffffff


	//   ....[109]....
        /*0a08*/ 	.word	0xffffffff


	//   ....[110]....
        /*0a0c*/ 	.word	0xffffffff


	//   ....[111]....
        /*0a10*/ 	.word	0xffffffff


	//   ....[112]....
        /*0a14*/ 	.word	0xffffffff


	//   ....[113]....
        /*0a18*/ 	.word	0xffffffff


	//   ....[114]....
        /*0a1c*/ 	.word	0xffffffff


	//   ....[115]....
        /*0a20*/ 	.word	0xffffffff


	//   ....[116]....
        /*0a24*/ 	.word	0xffffffff


	//   ....[117]....
        /*0a28*/ 	.word	0xffffffff


	//   ....[118]....
        /*0a2c*/ 	.word	0xffffffff


	//   ....[119]....
        /*0a30*/ 	.word	0xffffffff


	//   ....[120]....
        /*0a34*/ 	.word	0xffffffff


	//   ....[121]....
        /*0a38*/ 	.word	0xffffffff


	//   ....[122]....
        /*0a3c*/ 	.word	0xffffffff


	//   ....[123]....
        /*0a40*/ 	.word	0xffffffff


	//   ....[124]....
        /*0a44*/ 	.word	0xffffffff


	//   ....[125]....
        /*0a48*/ 	.word	0xffffffff


	//   ....[126]....
        /*0a4c*/ 	.word	0xffffffff


	//   ....[127]....
        /*0a50*/ 	.word	0xffffffff


	//   ....[128]....
        /*0a54*/ 	.word	0xffffffff


	//   ....[129]....
        /*0a58*/ 	.word	0xffffffff


	//   ....[130]....
        /*0a5c*/ 	.word	0xffffffff


	//   ....[131]....
        /*0a60*/ 	.word	0xffffffff


	//   ....[132]....
        /*0a64*/ 	.word	0xffffffff


	//   ....[133]....
        /*0a68*/ 	.word	0xffffffff


	//   ....[134]....
        /*0a6c*/ 	.word	0xffffffff


	//   ....[135]....
        /*0a70*/ 	.word	0xffffffff


	//   ....[136]....
        /*0a74*/ 	.word	0xffffffff


	//   ....[137]....
        /*0a78*/ 	.word	0xffffffff


	//   ....[138]....
        /*0a7c*/ 	.word	0xffffffff


	//   ....[139]....
        /*0a80*/ 	.word	0xffffffff


	//   ....[140]....
        /*0a84*/ 	.word	0xffffffff


	//   ....[141]....
        /*0a88*/ 	.word	0xffffffff


	//   ....[142]....
        /*0a8c*/ 	.word	0xffffffff


	//   ....[143]....
        /*0a90*/ 	.word	0xffffffff


	//   ....[144]....
        /*0a94*/ 	.word	0xffffffff


	//   ....[145]....
        /*0a98*/ 	.word	0xffffffff


	//   ....[146]....
        /*0a9c*/ 	.word	0xffffffff


	//   ....[147]....
        /*0aa0*/ 	.word	0xffffffff


	//   ....[148]....
        /*0aa4*/ 	.word	0xffffffff


	//   ....[149]....
        /*0aa8*/ 	.word	0xffffffff


	//   ....[150]....
        /*0aac*/ 	.word	0xffffffff


	//   ....[151]....
        /*0ab0*/ 	.word	0xffffffff


	//   ....[152]....
        /*0ab4*/ 	.word	0xffffffff


	//   ....[153]....
        /*0ab8*/ 	.word	0xffffffff


	//   ....[154]....
        /*0abc*/ 	.word	0xffffffff


	//   ....[155]....
        /*0ac0*/ 	.word	0xffffffff


	//   ....[156]....
        /*0ac4*/ 	.word	0xffffffff


	//   ....[157]....
        /*0ac8*/ 	.word	0xffffffff


	//   ....[158]....
        /*0acc*/ 	.word	0xffffffff


	//   ....[159]....
        /*0ad0*/ 	.word	0xffffffff


	//   ....[160]....
        /*0ad4*/ 	.word	0xffffffff


	//   ....[161]....
        /*0ad8*/ 	.word	0xffffffff


	//   ....[162]....
        /*0adc*/ 	.word	0xffffffff


	//   ....[163]....
        /*0ae0*/ 	.word	0xffffffff


	//   ....[164]....
        /*0ae4*/ 	.word	0xffffffff


	//   ....[165]....
        /*0ae8*/ 	.word	0xffffffff


	//   ....[166]....
        /*0aec*/ 	.word	0xffffffff


	//   ....[167]....
        /*0af0*/ 	.word	0xffffffff


	//   ....[168]....
        /*0af4*/ 	.word	0xffffffff


	//   ....[169]....
        /*0af8*/ 	.word	0xffffffff


	//   ....[170]....
        /*0afc*/ 	.word	0xffffffff


	//   ....[171]....
        /*0b00*/ 	.word	0xffffffff


	//   ....[172]....
        /*0b04*/ 	.word	0xffffffff


	//   ....[173]....
        /*0b08*/ 	.word	0xffffffff


	//   ....[174]....
        /*0b0c*/ 	.word	0xffffffff


	//   ....[175]....
        /*0b10*/ 	.word	0xffffffff


	//   ....[176]....
        /*0b14*/ 	.word	0xffffffff


	//   ....[177]....
        /*0b18*/ 	.word	0xffffffff


	//   ....[178]....
        /*0b1c*/ 	.word	0xffffffff


	//   ....[179]....
        /*0b20*/ 	.word	0xffffffff


	//   ....[180]....
        /*0b24*/ 	.word	0xffffffff


	//   ....[181]....
        /*0b28*/ 	.word	0xffffffff


	//   ....[182]....
        /*0b2c*/ 	.word	0xffffffff


	//   ....[183]....
        /*0b30*/ 	.word	0xffffffff


	//   ....[184]....
        /*0b34*/ 	.word	0xffffffff


	//   ....[185]....
        /*0b38*/ 	.word	0xffffffff


	//   ....[186]....
        /*0b3c*/ 	.word	0xffffffff


	//   ....[187]....
        /*0b40*/ 	.word	0xffffffff


	//   ....[188]....
        /*0b44*/ 	.word	0xffffffff


	//   ....[189]....
        /*0b48*/ 	.word	0xffffffff


	//   ....[190]....
        /*0b4c*/ 	.word	0xffffffff


	//   ....[191]....
        /*0b50*/ 	.word	0xffffffff


	//   ....[192]....
        /*0b54*/ 	.word	0xffffffff


	//   ....[193]....
        /*0b58*/ 	.word	0xffffffff


	//   ....[194]....
        /*0b5c*/ 	.word	0xffffffff


	//   ....[195]....
        /*0b60*/ 	.word	0xffffffff


	//   ....[196]....
        /*0b64*/ 	.word	0xffffffff


	//   ....[197]....
        /*0b68*/ 	.word	0xffffffff


	//   ....[198]....
        /*0b6c*/ 	.word	0xffffffff


	//   ....[199]....
        /*0b70*/ 	.word	0xffffffff


	//   ....[200]....
        /*0b74*/ 	.word	0xffffffff


	//   ....[201]....
        /*0b78*/ 	.word	0xffffffff


	//   ....[202]....
        /*0b7c*/ 	.word	0xffffffff


	//   ....[203]....
        /*0b80*/ 	.word	0xffffffff


	//   ....[204]....
        /*0b84*/ 	.word	0xffffffff


	//   ....[205]....
        /*0b88*/ 	.word	0xffffffff


	//   ....[206]....
        /*0b8c*/ 	.word	0xffffffff


	//   ....[207]....
        /*0b90*/ 	.word	0xffffffff


	//   ....[208]....
        /*0b94*/ 	.word	0xffffffff


	//   ....[209]....
        /*0b98*/ 	.word	0xffffffff


	//   ....[210]....
        /*0b9c*/ 	.word	0xffffffff


	//   ....[211]....
        /*0ba0*/ 	.word	0xffffffff


	//   ....[212]....
        /*0ba4*/ 	.word	0xffffffff


	//   ....[213]....
        /*0ba8*/ 	.word	0xffffffff


	//   ....[214]....
        /*0bac*/ 	.word	0xffffffff


	//   ....[215]....
        /*0bb0*/ 	.word	0xffffffff


	//   ....[216]....
        /*0bb4*/ 	.word	0xffffffff


	//   ....[217]....
        /*0bb8*/ 	.word	0xffffffff


	//   ....[218]....
        /*0bbc*/ 	.word	0xffffffff


	//   ....[219]....
        /*0bc0*/ 	.word	0xffffffff


	//   ....[220]....
        /*0bc4*/ 	.word	0xffffffff


	//   ....[221]....
        /*0bc8*/ 	.word	0xffffffff


	//   ....[222]....
        /*0bcc*/ 	.word	0xffffffff


	//   ....[223]....
        /*0bd0*/ 	.word	0xffffffff


	//   ....[224]....
        /*0bd4*/ 	.word	0xffffffff


	//   ....[225]....
        /*0bd8*/ 	.word	0xffffffff


	//   ....[226]....
        /*0bdc*/ 	.word	0xffffffff


	//   ....[227]....
        /*0be0*/ 	.word	0xffffffff


	//   ....[228]....
        /*0be4*/ 	.word	0xffffffff


	//   ....[229]....
        /*0be8*/ 	.word	0xffffffff


	//   ....[230]....
        /*0bec*/ 	.word	0xffffffff


	//   ....[231]....
        /*0bf0*/ 	.word	0xffffffff


	//   ....[232]....
        /*0bf4*/ 	.word	0xffffffff


	//   ....[233]....
        /*0bf8*/ 	.word	0xffffffff


	//   ....[234]....
        /*0bfc*/ 	.word	0xffffffff


	//   ....[235]....
        /*0c00*/ 	.word	0xffffffff


	//   ....[236]....
        /*0c04*/ 	.word	0xffffffff


	//   ....[237]....
        /*0c08*/ 	.word	0xffffffff


	//   ....[238]....
        /*0c0c*/ 	.word	0xffffffff


	//   ....[239]....
        /*0c10*/ 	.word	0xffffffff


	//   ....[240]....
        /*0c14*/ 	.word	0xffffffff


	//   ....[241]....
        /*0c18*/ 	.word	0xffffffff


	//   ....[242]....
        /*0c1c*/ 	.word	0xffffffff


	//   ....[243]....
        /*0c20*/ 	.word	0xffffffff


	//   ....[244]....
        /*0c24*/ 	.word	0xffffffff


	//   ....[245]....
        /*0c28*/ 	.word	0xffffffff


	//   ....[246]....
        /*0c2c*/ 	.word	0xffffffff


	//   ....[247]....
        /*0c30*/ 	.word	0xffffffff


	//   ....[248]....
        /*0c34*/ 	.word	0xffffffff


	//   ....[249]....
        /*0c38*/ 	.word	0xffffffff


	//   ....[250]....
        /*0c3c*/ 	.word	0xffffffff


	//   ....[251]....
        /*0c40*/ 	.word	0xffffffff


	//   ....[252]....
        /*0c44*/ 	.word	0xffffffff


	//   ....[253]....
        /*0c48*/ 	.word	0xffffffff


	//   ....[254]....
        /*0c4c*/ 	.word	0xffffffff


	//   ....[255]....
        /*0c50*/ 	.word	0xffffffff


	//   ....[0]....
        /*0c54*/ 	.word	0xffffffff


	//   ....[1]....
        /*0c58*/ 	.word	0xffffffff


	//   ....[2]....
        /*0c5c*/ 	.word	0xffffffff


	//   ....[3]....
        /*0c60*/ 	.word	0xffffffff


	//   ....[4]....
        /*0c64*/ 	.word	0xffffffff


	//   ....[5]....
        /*0c68*/ 	.word	0xffffffff


	//   ....[6]....
        /*0c6c*/ 	.word	0xffffffff


	//   ....[7]....
        /*0c70*/ 	.word	0xffffffff


	//   ....[8]....
        /*0c74*/ 	.word	0xffffffff


	//   ....[9]....
        /*0c78*/ 	.word	0xffffffff


	//   ....[10]....
        /*0c7c*/ 	.word	0xffffffff


	//   ....[11]....
        /*0c80*/ 	.word	0xffffffff


	//   ....[12]....
        /*0c84*/ 	.word	0xffffffff


	//   ....[13]....
        /*0c88*/ 	.word	0xffffffff


	//   ....[14]....
        /*0c8c*/ 	.word	0xffffffff


	//   ....[15]....
        /*0c90*/ 	.word	0xffffffff


	//   ....[16]....
        /*0c94*/ 	.word	0xffffffff


	//   ....[17]....
        /*0c98*/ 	.word	0xffffffff


	//   ....[18]....
        /*0c9c*/ 	.word	0xffffffff


	//   ....[19]....
        /*0ca0*/ 	.word	0xffffffff


	//   ....[20]....
        /*0ca4*/ 	.word	0xffffffff


	//   ....[21]....
        /*0ca8*/ 	.word	0xffffffff


	//   ....[22]....
        /*0cac*/ 	.word	0xffffffff


	//   ....[23]....
        /*0cb0*/ 	.word	0xffffffff


	//   ....[24]....
        /*0cb4*/ 	.word	0xffffffff


	//   ....[25]....
        /*0cb8*/ 	.word	0xffffffff


	//   ....[26]....
        /*0cbc*/ 	.word	0xffffffff


	//   ....[27]....
        /*0cc0*/ 	.word	0xffffffff


	//   ....[28]....
        /*0cc4*/ 	.word	0xffffffff


	//   ....[29]....
        /*0cc8*/ 	.word	0xffffffff


	//   ....[30]....
        /*0ccc*/ 	.word	0xffffffff


	//   ....[31]....
        /*0cd0*/ 	.word	0xffffffff


	//   ....[32]....
        /*0cd4*/ 	.word	0xffffffff


	//   ....[33]....
        /*0cd8*/ 	.word	0xffffffff


	//   ....[34]....
        /*0cdc*/ 	.word	0xffffffff


	//   ....[35]....
        /*0ce0*/ 	.word	0xffffffff


	//   ....[36]....
        /*0ce4*/ 	.word	0xffffffff


	//   ....[37]....
        /*0ce8*/ 	.word	0xffffffff


	//   ....[38]....
        /*0cec*/ 	.word	0xffffffff


	//   ....[39]....
        /*0cf0*/ 	.word	0xffffffff


	//   ....[40]....
        /*0cf4*/ 	.word	0xffffffff


	//   ....[41]....
        /*0cf8*/ 	.word	0xffffffff


	//   ....[42]....
        /*0cfc*/ 	.word	0xffffffff


	//   ....[43]....
        /*0d00*/ 	.word	0xffffffff


	//   ....[44]....
        /*0d04*/ 	.word	0xffffffff


	//   ....[45]....
        /*0d08*/ 	.word	0xffffffff


	//   ....[46]....
        /*0d0c*/ 	.word	0xffffffff


	//   ....[47]....
        /*0d10*/ 	.word	0xffffffff


	//   ....[48]....
        /*0d14*/ 	.word	0xffffffff


	//   ....[49]....
        /*0d18*/ 	.word	0xffffffff


	//   ....[50]....
        /*0d1c*/ 	.word	0xffffffff


	//   ....[51]....
        /*0d20*/ 	.word	0xffffffff


	//   ....[52]....
        /*0d24*/ 	.word	0xffffffff


	//   ....[53]....
        /*0d28*/ 	.word	0xffffffff


	//   ....[54]....
        /*0d2c*/ 	.word	0xffffffff


	//   ....[55]....
        /*0d30*/ 	.word	0xffffffff


	//   ....[56]....
        /*0d34*/ 	.word	0xffffffff


	//   ....[57]....
        /*0d38*/ 	.word	0xffffffff


	//   ....[58]....
        /*0d3c*/ 	.word	0xffffffff


	//   ....[59]....
        /*0d40*/ 	.word	0xffffffff


	//   ....[60]....
        /*0d44*/ 	.word	0xffffffff


	//   ....[61]....
        /*0d48*/ 	.word	0xffffffff


	//   ....[62]....
        /*0d4c*/ 	.word	0xffffffff


	//   ....[63]....
        /*0d50*/ 	.word	0xffffffff


	//   ....[64]....
        /*0d54*/ 	.word	0xffffffff


	//   ....[65]....
        /*0d58*/ 	.word	0xffffffff


	//   ....[66]....
        /*0d5c*/ 	.word	0xffffffff


	//   ....[67]....
        /*0d60*/ 	.word	0xffffffff


	//   ....[68]....
        /*0d64*/ 	.word	0xffffffff


	//   ....[69]....
        /*0d68*/ 	.word	0xffffffff


	//   ....[70]....
        /*0d6c*/ 	.word	0xffffffff


	//   ....[71]....
        /*0d70*/ 	.word	0xffffffff


	//   ....[72]....
        /*0d74*/ 	.word	0xffffffff


	//   ....[73]....
        /*0d78*/ 	.word	0xffffffff


	//   ....[74]....
        /*0d7c*/ 	.word	0xffffffff


	//   ....[75]....
        /*0d80*/ 	.word	0xffffffff


	//   ....[76]....
        /*0d84*/ 	.word	0xffffffff


	//   ....[77]....
        /*0d88*/ 	.word	0xffffffff


	//   ....[78]....
        /*0d8c*/ 	.word	0xffffffff


	//   ....[79]....
        /*0d90*/ 	.word	0xffffffff


	//   ....[80]....
        /*0d94*/ 	.word	0xffffffff


	//   ....[81]....
        /*0d98*/ 	.word	0xffffffff


	//   ....[82]....
        /*0d9c*/ 	.word	0xffffffff


	//   ....[83]....
        /*0da0*/ 	.word	0xffffffff


	//   ....[84]....
        /*0da4*/ 	.word	0xffffffff


	//   ....[85]....
        /*0da8*/ 	.word	0xffffffff


	//   ....[86]....
        /*0dac*/ 	.word	0xffffffff


	//   ....[87]....
        /*0db0*/ 	.word	0xffffffff


	//   ....[88]....
        /*0db4*/ 	.word	0xffffffff


	//   ....[89]....
        /*0db8*/ 	.word	0xffffffff


	//   ....[90]....
        /*0dbc*/ 	.word	0xffffffff


	//   ....[91]....
        /*0dc0*/ 	.word	0xffffffff


	//   ....[92]....
        /*0dc4*/ 	.word	0xffffffff


	//   ....[93]....
        /*0dc8*/ 	.word	0xffffffff


	//   ....[94]....
        /*0dcc*/ 	.word	0xffffffff


	//   ....[95]....
        /*0dd0*/ 	.word	0xffffffff


	//   ....[96]....
        /*0dd4*/ 	.word	0xffffffff


	//   ....[97]....
        /*0dd8*/ 	.word	0xffffffff


	//   ....[98]....
        /*0ddc*/ 	.word	0xffffffff


	//   ....[99]....
        /*0de0*/ 	.word	0xffffffff


	//   ....[100]....
        /*0de4*/ 	.word	0xffffffff


	//   ....[101]....
        /*0de8*/ 	.word	0xffffffff


	//   ....[102]....
        /*0dec*/ 	.word	0xffffffff


	//   ....[103]....
        /*0df0*/ 	.word	0xffffffff


	//   ....[104]....
        /*0df4*/ 	.word	0xffffffff


	//   ....[105]....
        /*0df8*/ 	.word	0xffffffff


	//   ....[106]....
        /*0dfc*/ 	.word	0xffffffff


	//   ....[107]....
        /*0e00*/ 	.word	0xffffffff


	//   ....[108]....
        /*0e04*/ 	.word	0xffffffff


	//   ....[109]....
        /*0e08*/ 	.word	0xffffffff


	//   ....[110]....
        /*0e0c*/ 	.word	0xffffffff


	//   ....[111]....
        /*0e10*/ 	.word	0xffffffff


	//   ....[112]....
        /*0e14*/ 	.word	0xffffffff


	//   ....[113]....
        /*0e18*/ 	.word	0xffffffff


	//   ....[114]....
        /*0e1c*/ 	.word	0xffffffff


	//   ....[115]....
        /*0e20*/ 	.word	0xffffffff


	//   ....[116]....
        /*0e24*/ 	.word	0xffffffff


	//   ....[117]....
        /*0e28*/ 	.word	0xffffffff


	//   ....[118]....
        /*0e2c*/ 	.word	0xffffffff


	//   ....[119]....
        /*0e30*/ 	.word	0xffffffff


	//   ....[120]....
        /*0e34*/ 	.word	0xffffffff


	//   ....[121]....
        /*0e38*/ 	.word	0xffffffff


	//   ....[122]....
        /*0e3c*/ 	.word	0xffffffff


	//   ....[123]....
        /*0e40*/ 	.word	0xffffffff


	//   ....[124]....
        /*0e44*/ 	.word	0xffffffff


	//   ....[125]....
        /*0e48*/ 	.word	0xffffffff


	//   ....[126]....
        /*0e4c*/ 	.word	0xffffffff


	//   ....[127]....
        /*0e50*/ 	.word	0xffffffff


	//   ....[128]....
        /*0e54*/ 	.word	0xffffffff


	//   ....[129]....
        /*0e58*/ 	.word	0xffffffff


	//   ....[130]....
        /*0e5c*/ 	.word	0xffffffff


	//   ....[131]....
        /*0e60*/ 	.word	0xffffffff


	//   ....[132]....
        /*0e64*/ 	.word	0xffffffff


	//   ....[133]....
        /*0e68*/ 	.word	0xffffffff


	//   ....[134]....
        /*0e6c*/ 	.word	0xffffffff


	//   ....[135]....
        /*0e70*/ 	.word	0xffffffff


	//   ....[136]....
        /*0e74*/ 	.word	0xffffffff


	//   ....[137]....
        /*0e78*/ 	.word	0xffffffff


	//   ....[138]....
        /*0e7c*/ 	.word	0xffffffff


	//   ....[139]....
        /*0e80*/ 	.word	0xffffffff


	//   ....[140]....
        /*0e84*/ 	.word	0xffffffff


	//   ....[141]....
        /*0e88*/ 	.word	0xffffffff


	//   ....[142]....
        /*0e8c*/ 	.word	0xffffffff


	//   ....[143]....
        /*0e90*/ 	.word	0xffffffff


	//   ....[144]....
        /*0e94*/ 	.word	0xffffffff


	//   ....[145]....
        /*0e98*/ 	.word	0xffffffff


	//   ....[146]....
        /*0e9c*/ 	.word	0xffffffff


	//   ....[147]....
        /*0ea0*/ 	.word	0xffffffff


	//   ....[148]....
        /*0ea4*/ 	.word	0xffffffff


	//   ....[149]....
        /*0ea8*/ 	.word	0xffffffff


	//   ....[150]....
        /*0eac*/ 	.word	0xffffffff


	//   ....[151]....
        /*0eb0*/ 	.word	0xffffffff


	//   ....[152]....
        /*0eb4*/ 	.word	0xffffffff


	//   ....[153]....
        /*0eb8*/ 	.word	0xffffffff


	//   ....[154]....
        /*0ebc*/ 	.word	0xffffffff


	//   ....[155]....
        /*0ec0*/ 	.word	0xffffffff


	//   ....[156]....
        /*0ec4*/ 	.word	0xffffffff


	//   ....[157]....
        /*0ec8*/ 	.word	0xffffffff


	//   ....[158]....
        /*0ecc*/ 	.word	0xffffffff


	//   ....[159]....
        /*0ed0*/ 	.word	0xffffffff


	//   ....[160]....
        /*0ed4*/ 	.word	0xffffffff


	//   ....[161]....
        /*0ed8*/ 	.word	0xffffffff


	//   ....[162]....
        /*0edc*/ 	.word	0xffffffff


	//   ....[163]....
        /*0ee0*/ 	.word	0xffffffff


	//   ....[164]....
        /*0ee4*/ 	.word	0xffffffff


	//   ....[165]....
        /*0ee8*/ 	.word	0xffffffff


	//   ....[166]....
        /*0eec*/ 	.word	0xffffffff


	//   ....[167]....
        /*0ef0*/ 	.word	0xffffffff


	//   ....[168]....
        /*0ef4*/ 	.word	0xffffffff


	//   ....[169]....
        /*0ef8*/ 	.word	0xffffffff


	//   ....[170]....
        /*0efc*/ 	.word	0xffffffff


	//   ....[171]....
        /*0f00*/ 	.word	0xffffffff


	//   ....[172]....
        /*0f04*/ 	.word	0xffffffff


	//   ....[173]....
        /*0f08*/ 	.word	0xffffffff


	//----- nvinfo : EIATTR_COOP_GROUP_INSTR_OFFSETS
	.align		4
.L_284:
        /*0f0c*/ 	.byte	0x04, 0x28
        /*0f0e*/ 	.short	(.L_286 - .L_285)


	//   ....[0]....
.L_285:
        /*0f10*/ 	.word	0x00000050


	//   ....[1]....
        /*0f14*/ 	.word	0x00000200


	//   ....[2]....
        /*0f18*/ 	.word	0x00000230


	//   ....[3]....
        /*0f1c*/ 	.word	0x00000260


	//   ....[4]....
        /*0f20*/ 	.word	0x00000290


	//   ....[5]....
        /*0f24*/ 	.word	0x000002c0


	//   ....[6]....
        /*0f28*/ 	.word	0x000002f0


	//   ....[7]....
        /*0f2c*/ 	.word	0x00000450


	//   ....[8]....
        /*0f30*/ 	.word	0x00000490


	//   ....[9]....
        /*0f34*/ 	.word	0x000004c0


	//   ....[10]....
        /*0f38*/ 	.word	0x000004f0


	//   ....[11]....
        /*0f3c*/ 	.word	0x00000520


	//   ....[12]....
        /*0f40*/ 	.word	0x00000550


	//   ....[13]....
        /*0f44*/ 	.word	0x000005e0


	//   ....[14]....
        /*0f48*/ 	.word	0x00000630


	//   ....[15]....
        /*0f4c*/ 	.word	0x00000650


	//   ....[16]....
        /*0f50*/ 	.word	0x000006b0


	//   ....[17]....
        /*0f54*/ 	.word	0x00003fa0


	//   ....[18]....
        /*0f58*/ 	.word	0x00003ff0


	//   ....[19]....
        /*0f5c*/ 	.word	0x000047e0


	//   ....[20]....
        /*0f60*/ 	.word	0x00004800


	//   ....[21]....
        /*0f64*/ 	.word	0x00004f70


	//   ....[22]....
        /*0f68*/ 	.word	0x00004f80


	//   ....[23]....
        /*0f6c*/ 	.word	0x000057e0


	//   ....[24]....
        /*0f70*/ 	.word	0x00005810


	//   ....[25]....
        /*0f74*/ 	.word	0x00006450


	//   ....[26]....
        /*0f78*/ 	.word	0x00006480


	//   ....[27]....
        /*0f7c*/ 	.word	0x00006c40


	//   ....[28]....
        /*0f80*/ 	.word	0x00006c60


	//   ....[29]....
        /*0f84*/ 	.word	0x00007440


	//   ....[30]....
        /*0f88*/ 	.word	0x00007470


	//   ....[31]....
        /*0f8c*/ 	.word	0x000075a0


	//   ....[32]....
        /*0f90*/ 	.word	0x000075d0


	//   ....[33]....
        /*0f94*/ 	.word	0x000076c0


	//   ....[34]....
        /*0f98*/ 	.word	0x000076e0


	//   ....[35]....
        /*0f9c*/ 	.word	0x00007c90


	//   ....[36]....
        /*0fa0*/ 	.word	0x00007cc0


	//   ....[37]....
        /*0fa4*/ 	.word	0x00007e20


	//   ....[38]....
        /*0fa8*/ 	.word	0x00007e50


	//   ....[39]....
        /*0fac*/ 	.word	0x00007f40


	//   ....[40]....
        /*0fb0*/ 	.word	0x00007f70


	//   ....[41]....
        /*0fb4*/ 	.word	0x00008b10


	//   ....[42]....
        /*0fb8*/ 	.word	0x00008b30


	//   ....[43]....
        /*0fbc*/ 	.word	0x00008c10


	//   ....[44]....
        /*0fc0*/ 	.word	0x00008c20


	//   ....[45]....
        /*0fc4*/ 	.word	0x00008cf0


	//   ....[46]....
        /*0fc8*/ 	.word	0x00008d10


	//   ....[47]....
        /*0fcc*/ 	.word	0x00008de0


	//   ....[48]....
        /*0fd0*/ 	.word	0x00008df0


	//   ....[49]....
        /*0fd4*/ 	.word	0x00008ec0


	//   ....[50]....
        /*0fd8*/ 	.word	0x00008ee0


	//   ....[51]....
        /*0fdc*/ 	.word	0x00008fb0


	//   ....[52]....
        /*0fe0*/ 	.word	0x00008fc0


	//   ....[53]....
        /*0fe4*/ 	.word	0x00009090


	//   ....[54]....
        /*0fe8*/ 	.word	0x000090b0


	//   ....[55]....
        /*0fec*/ 	.word	0x00009180


	//   ....[56]....
        /*0ff0*/ 	.word	0x00009190


	//   ....[57]....
        /*0ff4*/ 	.word	0x000095a0


	//   ....[58]....
        /*0ff8*/ 	.word	0x000095c0


	//   ....[59]....
        /*0ffc*/ 	.word	0x000095d0


	//   ....[60]....
        /*1000*/ 	.word	0x000095e0


	//   ....[61]....
        /*1004*/ 	.word	0x000095f0


	//   ....[62]....
        /*1008*/ 	.word	0x00009600


	//   ....[63]....
        /*100c*/ 	.word	0x00009620


	//   ....[64]....
        /*1010*/ 	.word	0x00009640


	//   ....[65]....
        /*1014*/ 	.word	0x00009660


	//   ....[66]....
        /*1018*/ 	.word	0x00009700


	//   ....[67]....
        /*101c*/ 	.word	0x00009a70


	//   ....[68]....
        /*1020*/ 	.word	0x00009a90


	//   ....[69]....
        /*1024*/ 	.word	0x00009ab0


	//   ....[70]....
        /*1028*/ 	.word	0x00009ad0


	//   ....[71]....
        /*102c*/ 	.word	0x00009cb0


	//   ....[72]....
        /*1030*/ 	.word	0x00009cf0


	//   ....[73]....
        /*1034*/ 	.word	0x00009d40


	//   ....[74]....
        /*1038*/ 	.word	0x00009d80


	//   ....[75]....
        /*103c*/ 	.word	0x00009f90


	//   ....[76]....
        /*1040*/ 	.word	0x00009fd0


	//   ....[77]....
        /*1044*/ 	.word	0x0000a020


	//   ....[78]....
        /*1048*/ 	.word	0x0000a060


	//   ....[79]....
        /*104c*/ 	.word	0x0000a290


	//   ....[80]....
        /*1050*/ 	.word	0x0000a2d0


	//   ....[81]....
        /*1054*/ 	.word	0x0000a320


	//   ....[82]....
        /*1058*/ 	.word	0x0000a360


	//   ....[83]....
        /*105c*/ 	.word	0x0000c100


	//   ....[84]....
        /*1060*/ 	.word	0x0000c160


	//   ....[85]....
        /*1064*/ 	.word	0x0000c190


	//   ....[86]....
        /*1068*/ 	.word	0x0000c1a0


	//   ....[87]....
        /*106c*/ 	.word	0x0000c280


	//   ....[88]....
        /*1070*/ 	.word	0x0000c290


	//   ....[89]....
        /*1074*/ 	.word	0x0000c2a0


	//   ....[90]....
        /*1078*/ 	.word	0x0000c2b0


	//   ....[91]....
        /*107c*/ 	.word	0x0000c4e0


	//   ....[92]....
        /*1080*/ 	.word	0x0000c520


	//   ....[93]....
        /*1084*/ 	.word	0x0000c540


	//   ....[94]....
        /*1088*/ 	.word	0x0000c550


	//   ....[95]....
        /*108c*/ 	.word	0x0000c630


	//   ....[96]....
        /*1090*/ 	.word	0x0000c6e0


	//   ....[97]....
        /*1094*/ 	.word	0x0000c750


	//   ....[98]....
        /*1098*/ 	.word	0x0000c760


	//   ....[99]....
        /*109c*/ 	.word	0x0000e6f0


	//   ....[100]....
        /*10a0*/ 	.word	0x0000e710


	//   ....[101]....
        /*10a4*/ 	.word	0x0000e720


	//   ....[102]....
        /*10a8*/ 	.word	0x0000e730


	//   ....[103]....
        /*10ac*/ 	.word	0x0000e740


	//   ....[104]....
        /*10b0*/ 	.word	0x0000e760


	//   ....[105]....
        /*10b4*/ 	.word	0x0000e780


	//   ....[106]....
        /*10b8*/ 	.word	0x0000e7a0


	//   ....[107]....
        /*10bc*/ 	.word	0x0000e7c0


	//   ....[108]....
        /*10c0*/ 	.word	0x0000e7e0


	//   ....[109]....
        /*10c4*/ 	.word	0x0000fc90


	//   ....[110]....
        /*10c8*/ 	.word	0x0000fcb0


	//   ....[111]....
        /*10cc*/ 	.word	0x0000fcd0


	//   ....[112]....
        /*10d0*/ 	.word	0x0000fce0


	//   ....[113]....
        /*10d4*/ 	.word	0x0000fcf0


	//   ....[114]....
        /*10d8*/ 	.word	0x0000fd00


	//   ....[115]....
        /*10dc*/ 	.word	0x0000fd10


	//   ....[116]....
        /*10e0*/ 	.word	0x0000fd20


	//   ....[117]....
        /*10e4*/ 	.word	0x0000fd50


	//   ....[118]....
        /*10e8*/ 	.word	0x0000fd80


	//   ....[119]....
        /*10ec*/ 	.word	0x0000ffa0


	//   ....[120]....
        /*10f0*/ 	.word	0x00010260


	//   ....[121]....
        /*10f4*/ 	.word	0x00010270


	//   ....[122]....
        /*10f8*/ 	.word	0x00010280


	//   ....[123]....
        /*10fc*/ 	.word	0x00010f10


	//   ....[124]....
        /*1100*/ 	.word	0x00010f30


	//   ....[125]....
        /*1104*/ 	.word	0x00010f50


	//   ....[126]....
        /*1108*/ 	.word	0x00010f60


	//   ....[127]....
        /*110c*/ 	.word	0x00010f90


	//   ....[128]....
        /*1110*/ 	.word	0x00010fb0


	//   ....[129]....
        /*1114*/ 	.word	0x00010fd0


	//   ....[130]....
        /*1118*/ 	.word	0x00010fe0


	//   ....[131]....
        /*111c*/ 	.word	0x00012c40


	//   ....[132]....
        /*1120*/ 	.word	0x00012c60


	//   ....[133]....
        /*1124*/ 	.word	0x00012ce0


	//   ....[134]....
        /*1128*/ 	.word	0x00012cf0


	//   ....[135]....
        /*112c*/ 	.word	0x00012d30


	//   ....[136]....
        /*1130*/ 	.word	0x00012d40


	//   ....[137]....
        /*1134*/ 	.word	0x00012d80


	//   ....[138]....
        /*1138*/ 	.word	0x00012d90


	//   ....[139]....
        /*113c*/ 	.word	0x00012da0


	//   ....[140]....
        /*1140*/ 	.word	0x00012db0


	//   ....[141]....
        /*1144*/ 	.word	0x00014100


	//   ....[142]....
        /*1148*/ 	.word	0x00014120


	//   ....[143]....
        /*114c*/ 	.word	0x00014140


	//   ....[144]....
        /*1150*/ 	.word	0x000141a0


	//   ....[145]....
        /*1154*/ 	.word	0x000141b0


	//   ....[146]....
        /*1158*/ 	.word	0x000141f0


	//   ....[147]....
        /*115c*/ 	.word	0x00014200


	//   ....[148]....
        /*1160*/ 	.word	0x00014240


	//   ....[149]....
        /*1164*/ 	.word	0x00014250


	//   ....[150]....
        /*1168*/ 	.word	0x00014260


	//   ....[151]....
        /*116c*/ 	.word	0x00014430


	//   ....[152]....
        /*1170*/ 	.word	0x000146e0


	//   ....[153]....
        /*1174*/ 	.word	0x000146f0


	//   ....[154]....
        /*1178*/ 	.word	0x00014700


	//   ....[155]....
        /*117c*/ 	.word	0x00014fc0


	//   ....[156]....
        /*1180*/ 	.word	0x00015020


	//   ....[157]....
        /*1184*/ 	.word	0x00015180


	//   ....[158]....
        /*1188*/ 	.word	0x000151a0


	//   ....[159]....
        /*118c*/ 	.word	0x00015300


	//   ....[160]....
        /*1190*/ 	.word	0x00015320


	//   ....[161]....
        /*1194*/ 	.word	0x00015480


	//   ....[162]....
        /*1198*/ 	.word	0x000154a0


	//   ....[163]....
        /*119c*/ 	.word	0x00017560


	//   ....[164]....
        /*11a0*/ 	.word	0x00017580


	//   ....[165]....
        /*11a4*/ 	.word	0x000175d0


	//   ....[166]....
        /*11a8*/ 	.word	0x000175f0


	//   ....[167]....
        /*11ac*/ 	.word	0x00017610


	//   ....[168]....
        /*11b0*/ 	.word	0x00017630


	//   ....[169]....
        /*11b4*/ 	.word	0x00017650


	//   ....[170]....
        /*11b8*/ 	.word	0x00017670


	//   ....[171]....
        /*11bc*/ 	.word	0x00017690


	//   ....[172]....
        /*11c0*/ 	.word	0x000177d0


	//   ....[173]....
        /*11c4*/ 	.word	0x000189a0


	//   ....[174]....
        /*11c8*/ 	.word	0x000189c0


	//   ....[175]....
        /*11cc*/ 	.word	0x00018a10


	//   ....[176]....
        /*11d0*/ 	.word	0x00018a30


	//   ....[177]....
        /*11d4*/ 	.word	0x00018a60


	//   ....[178]....
        /*11d8*/ 	.word	0x00018a80


	//   ....[179]....
        /*11dc*/ 	.word	0x00018ab0


	//   ....[180]....
        /*11e0*/ 	.word	0x00018ad0


	//   ....[181]....
        /*11e4*/ 	.word	0x00018af0


	//   ....[182]....
        /*11e8*/ 	.word	0x00018b00


	//   ....[183]....
        /*11ec*/ 	.word	0x00019100


	//   ....[184]....
        /*11f0*/ 	.word	0x00019120


	//   ....[185]....
        /*11f4*/ 	.word	0x00019140


	//   ....[186]....
        /*11f8*/ 	.word	0x00019160


	//   ....[187]....
        /*11fc*/ 	.word	0x00019180


	//   ....[188]....
        /*1200*/ 	.word	0x000191a0


	//   ....[189]....
        /*1204*/ 	.word	0x000191c0


	//   ....[190]....
        /*1208*/ 	.word	0x000191e0


	//   ....[191]....
        /*120c*/ 	.word	0x0001af70


	//   ....[192]....
        /*1210*/ 	.word	0x0001afa0


	//   ....[193]....
        /*1214*/ 	.word	0x0001afb0


	//   ....[194]....
        /*1218*/ 	.word	0x0001afc0


	//   ....[195]....
        /*121c*/ 	.word	0x0001afd0


	//   ....[196]....
        /*1220*/ 	.word	0x0001b000


	//   ....[197]....
        /*1224*/ 	.word	0x0001b020


	//   ....[198]....
        /*1228*/ 	.word	0x0001b040


	//   ....[199]....
        /*122c*/ 	.word	0x0001c250


	//   ....[200]....
        /*1230*/ 	.word	0x0001c270


	//   ....[201]....
        /*1234*/ 	.word	0x0001c280


	//   ....[202]....
        /*1238*/ 	.word	0x0001c290


	//   ....[203]....
        /*123c*/ 	.word	0x0001c2a0


	//   ....[204]....
        /*1240*/ 	.word	0x0001c2b0


	//   ....[205]....
        /*1244*/ 	.word	0x0001c2d0


	//   ....[206]....
        /*1248*/ 	.word	0x0001c340


	//   ....[207]....
        /*124c*/ 	.word	0x0001c720


	//   ....[208]....
        /*1250*/ 	.word	0x0001c740


	//   ....[209]....
        /*1254*/ 	.word	0x0001c7a0


	//   ....[210]....
        /*1258*/ 	.word	0x0001c7b0


	//   ....[211]....
        /*125c*/ 	.word	0x0001c820


	//   ....[212]....
        /*1260*/ 	.word	0x0001c840


	//   ....[213]....
        /*1264*/ 	.word	0x0001c8b0


	//   ....[214]....
        /*1268*/ 	.word	0x0001c8c0


	//   ....[215]....
        /*126c*/ 	.word	0x0001c930


	//   ....[216]....
        /*1270*/ 	.word	0x0001c950


	//   ....[217]....
        /*1274*/ 	.word	0x0001c9c0


	//   ....[218]....
        /*1278*/ 	.word	0x0001c9d0


	//   ....[219]....
        /*127c*/ 	.word	0x0001ca40


	//   ....[220]....
        /*1280*/ 	.word	0x0001ca60


	//   ....[221]....
        /*1284*/ 	.word	0x0001cad0


	//   ....[222]....
        /*1288*/ 	.word	0x0001cae0


	//   ....[223]....
        /*128c*/ 	.word	0x0001cd60


	//   ....[224]....
        /*1290*/ 	.word	0x0001cd80


	//   ....[225]....
        /*1294*/ 	.word	0x0001d0d0


	//   ....[226]....
        /*1298*/ 	.word	0x0001d0e0


	//   ....[227]....
        /*129c*/ 	.word	0x0001d430


	//   ....[228]....
        /*12a0*/ 	.word	0x0001d450


	//   ....[229]....
        /*12a4*/ 	.word	0x0001d7c0


	//   ....[230]....
        /*12a8*/ 	.word	0x0001d7d0


	//   ....[231]....
        /*12ac*/ 	.word	0x0001e300


	//   ....[232]....
        /*12b0*/ 	.word	0x0001e320


	//   ....[233]....
        /*12b4*/ 	.word	0x0001e390


	//   ....[234]....
        /*12b8*/ 	.word	0x0001e3a0


	//   ....[235]....
        /*12bc*/ 	.word	0x0001e410


	//   ....[236]....
        /*12c0*/ 	.word	0x0001e430


	//   ....[237]....
        /*12c4*/ 	.word	0x0001e4a0


	//   ....[238]....
        /*12c8*/ 	.word	0x0001e4b0


	//   ....[239]....
        /*12cc*/ 	.word	0x0001e520


	//   ....[240]....
        /*12d0*/ 	.word	0x0001e540


	//   ....[241]....
        /*12d4*/ 	.word	0x0001e5b0


	//   ....[242]....
        /*12d8*/ 	.word	0x0001e5c0


	//   ....[243]....
        /*12dc*/ 	.word	0x0001e630


	//   ....[244]....
        /*12e0*/ 	.word	0x0001e650


	//   ....[245]....
        /*12e4*/ 	.word	0x0001e6c0


	//   ....[246]....
        /*12e8*/ 	.word	0x0001e6d0


	//   ....[247]....
        /*12ec*/ 	.word	0x0001e820


	//   ....[248]....
        /*12f0*/ 	.word	0x0001e840


	//   ....[249]....
        /*12f4*/ 	.word	0x0001e970


	//   ....[250]....
        /*12f8*/ 	.word	0x0001e9b0


	//   ....[251]....
        /*12fc*/ 	.word	0x0001e9e0


	//   ....[252]....
        /*1300*/ 	.word	0x0001ea10


	//   ....[253]....
        /*1304*/ 	.word	0x0001ea40


	//   ....[254]....
        /*1308*/ 	.word	0x0001ea70


	//   ....[255]....
        /*130c*/ 	.word	0x0001ebd0


	//   ....[0]....
        /*1310*/ 	.word	0x0001ec10


	//   ....[1]....
        /*1314*/ 	.word	0x0001ec40


	//   ....[2]....
        /*1318*/ 	.word	0x0001ec70


	//   ....[3]....
        /*131c*/ 	.word	0x0001eca0


	//   ....[4]....
        /*1320*/ 	.word	0x0001ecd0


	//   ....[5]....
        /*1324*/ 	.word	0x0001ed60


	//   ....[6]....
        /*1328*/ 	.word	0x0001edc0


	//   ....[7]....
        /*132c*/ 	.word	0x0001edd0


	//   ....[8]....
        /*1330*/ 	.word	0x0001ee30


	//   ....[9]....
        /*1334*/ 	.word	0x0001f890


	//   ....[10]....
        /*1338*/ 	.word	0x0001f8f0


	//   ....[11]....
        /*133c*/ 	.word	0x0001f940


	//   ....[12]....
        /*1340*/ 	.word	0x0001f990


	//   ....[13]....
        /*1344*/ 	.word	0x0001f9e0


	//   ....[14]....
        /*1348*/ 	.word	0x0001fa50


	//   ....[15]....
        /*134c*/ 	.word	0x0001faa0


	//   ....[16]....
        /*1350*/ 	.word	0x0001fb10


	//   ....[17]....
        /*1354*/ 	.word	0x0001fb80


	//   ....[18]....
        /*1358*/ 	.word	0x0001fbf0


	//   ....[19]....
        /*135c*/ 	.word	0x0001fc60


	//   ....[20]....
        /*1360*/ 	.word	0x0001fcd0


	//   ....[21]....
        /*1364*/ 	.word	0x0001fd40


	//   ....[22]....
        /*1368*/ 	.word	0x0001fda0


	//   ....[23]....
        /*136c*/ 	.word	0x0001fe10


	//   ....[24]....
        /*1370*/ 	.word	0x0001fe80


	//   ....[25]....
        /*1374*/ 	.word	0x0001fef0


	//   ....[26]....
        /*1378*/ 	.word	0x0001ff50


	//   ....[27]....
        /*137c*/ 	.word	0x0001ffc0


	//   ....[28]....
        /*1380*/ 	.word	0x00020030


	//   ....[29]....
        /*1384*/ 	.word	0x000200a0


	//   ....[30]....
        /*1388*/ 	.word	0x00020100


	//   ....[31]....
        /*138c*/ 	.word	0x00020170


	//   ....[32]....
        /*1390*/ 	.word	0x000201e0


	//   ....[33]....
        /*1394*/ 	.word	0x00020250


	//   ....[34]....
        /*1398*/ 	.word	0x000202b0


	//   ....[35]....
        /*139c*/ 	.word	0x00020320


	//   ....[36]....
        /*13a0*/ 	.word	0x00020390


	//   ....[37]....
        /*13a4*/ 	.word	0x00020460


	//   ....[38]....
        /*13a8*/ 	.word	0x000204c0


	//   ....[39]....
        /*13ac*/ 	.word	0x000205a0


	//   ....[40]....
        /*13b0*/ 	.word	0x00020600


	//   ....[41]....
        /*13b4*/ 	.word	0x000206e0


	//   ....[42]....
        /*13b8*/ 	.word	0x00020740


	//   ....[43]....
        /*13bc*/ 	.word	0x00020820


	//   ....[44]....
        /*13c0*/ 	.word	0x00020880


	//   ....[45]....
        /*13c4*/ 	.word	0x000208f0


	//   ....[46]....
        /*13c8*/ 	.word	0x00020960


	//   ....[47]....
        /*13cc*/ 	.word	0x00020c50


	//   ....[48]....
        /*13d0*/ 	.word	0x00020f40


	//   ....[49]....
        /*13d4*/ 	.word	0x000216e0


	//   ....[50]....
        /*13d8*/ 	.word	0x00021730


	//   ....[51]....
        /*13dc*/ 	.word	0x00021780


	//   ....[52]....
        /*13e0*/ 	.word	0x000217d0


	//   ....[53]....
        /*13e4*/ 	.word	0x00021820


	//   ....[54]....
        /*13e8*/ 	.word	0x00021870


	//   ....[55]....
        /*13ec*/ 	.word	0x000218c0


	//   ....[56]....
        /*13f0*/ 	.word	0x00021910


	//   ....[57]....
        /*13f4*/ 	.word	0x00021980


	//   ....[58]....
        /*13f8*/ 	.word	0x000219f0


	//   ....[59]....
        /*13fc*/ 	.word	0x00021ac0


	//   ....[60]....
        /*1400*/ 	.word	0x00021b20


	//   ....[61]....
        /*1404*/ 	.word	0x00021c00


	//   ....[62]....
        /*1408*/ 	.word	0x00021c60


	//   ....[63]....
        /*140c*/ 	.word	0x00021d40


	//   ....[64]....
        /*1410*/ 	.word	0x00021da0


	//   ....[65]....
        /*1414*/ 	.word	0x00021e80


	//   ....[66]....
        /*1418*/ 	.word	0x00021ee0


	//   ....[67]....
        /*141c*/ 	.word	0x00021f50


	//   ....[68]....
        /*1420*/ 	.word	0x00021fc0


	//   ....[69]....
        /*1424*/ 	.word	0x00022090


	//   ....[70]....
        /*1428*/ 	.word	0x000220f0


	//   ....[71]....
        /*142c*/ 	.word	0x000221d0


	//   ....[72]....
        /*1430*/ 	.word	0x00022230


	//   ....[73]....
        /*1434*/ 	.word	0x00022310


	//   ....[74]....
        /*1438*/ 	.word	0x00022370


	//   ....[75]....
        /*143c*/ 	.word	0x00022450


	//   ....[76]....
        /*1440*/ 	.word	0x000224b0


	//   ....[77]....
        /*1444*/ 	.word	0x00022520


	//   ....[78]....
        /*1448*/ 	.word	0x00022590


	//   ....[79]....
        /*144c*/ 	.word	0x00022870


	//   ....[80]....
        /*1450*/ 	.word	0x00022b50


	//   ....[81]....
        /*1454*/ 	.word	0x00023310


	//   ....[82]....
        /*1458*/ 	.word	0x00023350


	//   ....[83]....
        /*145c*/ 	.word	0x000233a0


	//   ....[84]....
        /*1460*/ 	.word	0x000233e0


	//   ....[85]....
        /*1464*/ 	.word	0x00023430


	//   ....[86]....
        /*1468*/ 	.word	0x00023470


	//   ....[87]....
        /*146c*/ 	.word	0x000234c0


	//   ....[88]....
        /*1470*/ 	.word	0x00023500


	//   ....[89]....
        /*1474*/ 	.word	0x00023550


	//   ....[90]....
        /*1478*/ 	.word	0x000235c0


	//   ....[91]....
        /*147c*/ 	.word	0x00023630


	//   ....[92]....
        /*1480*/ 	.word	0x00023710


	//   ....[93]....
        /*1484*/ 	.word	0x00023770


	//   ....[94]....
        /*1488*/ 	.word	0x00023850


	//   ....[95]....
        /*148c*/ 	.word	0x000238b0


	//   ....[96]....
        /*1490*/ 	.word	0x00023990


	//   ....[97]....
        /*1494*/ 	.word	0x000239f0


	//   ....[98]....
        /*1498*/ 	.word	0x00023ad0


	//   ....[99]....
        /*149c*/ 	.word	0x00023b30


	//   ....[100]....
        /*14a0*/ 	.word	0x00023b80


	//   ....[101]....
        /*14a4*/ 	.word	0x00023bc0


	//   ....[102]....
        /*14a8*/ 	.word	0x00023c10


	//   ....[103]....
        /*14ac*/ 	.word	0x00023c50


	//   ....[104]....
        /*14b0*/ 	.word	0x00023ca0


	//   ....[105]....
        /*14b4*/ 	.word	0x00023ce0


	//   ....[106]....
        /*14b8*/ 	.word	0x00023d30


	//   ....[107]....
        /*14bc*/ 	.word	0x00023d70


	//   ....[108]....
        /*14c0*/ 	.word	0x00023dc0


	//   ....[109]....
        /*14c4*/ 	.word	0x00023e10


	//   ....[110]....
        /*14c8*/ 	.word	0x00023e60


	//   ....[111]....
        /*14cc*/ 	.word	0x00023eb0


	//   ....[112]....
        /*14d0*/ 	.word	0x00023f00


	//   ....[113]....
        /*14d4*/ 	.word	0x00023f50


	//   ....[114]....
        /*14d8*/ 	.word	0x00023fa0


	//   ....[115]....
        /*14dc*/ 	.word	0x00023fe0


	//   ....[116]....
        /*14e0*/ 	.word	0x00024050


	//   ....[117]....
        /*14e4*/ 	.word	0x000240c0


	//   ....[118]....
        /*14e8*/ 	.word	0x00024130


	//   ....[119]....
        /*14ec*/ 	.word	0x00024190


	//   ....[120]....
        /*14f0*/ 	.word	0x00024200


	//   ....[121]....
        /*14f4*/ 	.word	0x00024270


	//   ....[122]....
        /*14f8*/ 	.word	0x000242e0


	//   ....[123]....
        /*14fc*/ 	.word	0x00024340


	//   ....[124]....
        /*1500*/ 	.word	0x000243b0


	//   ....[125]....
        /*1504*/ 	.word	0x00024420


	//   ....[126]....
        /*1508*/ 	.word	0x00024490


	//   ....[127]....
        /*150c*/ 	.word	0x000244f0


	//   ....[128]....
        /*1510*/ 	.word	0x00024560


	//   ....[129]....
        /*1514*/ 	.word	0x000245d0


	//   ....[130]....
        /*1518*/ 	.word	0x00024640


	//   ....[131]....
        /*151c*/ 	.word	0x000246a0


	//   ....[132]....
        /*1520*/ 	.word	0x00024710


	//   ....[133]....
        /*1524*/ 	.word	0x00024780


	//   ....[134]....
        /*1528*/ 	.word	0x000247f0


	//   ....[135]....
        /*152c*/ 	.word	0x00024850


	//   ....[136]....
        /*1530*/ 	.word	0x000248c0


	//   ....[137]....
        /*1534*/ 	.word	0x00024930


	//   ....[138]....
        /*1538*/ 	.word	0x000249a0


	//   ....[139]....
        /*153c*/ 	.word	0x00024a00


	//   ....[140]....
        /*1540*/ 	.word	0x00024a70


	//   ....[141]....
        /*1544*/ 	.word	0x00024ae0


	//   ....[142]....
        /*1548*/ 	.word	0x00024b50


	//   ....[143]....
        /*154c*/ 	.word	0x00024bb0


	//   ....[144]....
        /*1550*/ 	.word	0x00024c20


	//   ....[145]....
        /*1554*/ 	.word	0x00024c90


	//   ....[146]....
        /*1558*/ 	.word	0x00024d00


	//   ....[147]....
        /*155c*/ 	.word	0x00024d60


	//   ....[148]....
        /*1560*/ 	.word	0x00024dd0


	//   ....[149]....
        /*1564*/ 	.word	0x00024e40


	//   ....[150]....
        /*1568*/ 	.word	0x00024eb0


	//   ....[151]....
        /*156c*/ 	.word	0x00024f10


	//   ....[152]....
        /*1570*/ 	.word	0x00024f80


	//   ....[153]....
        /*1574*/ 	.word	0x00024ff0


	//   ....[154]....
        /*1578*/ 	.word	0x00025060


	//   ....[155]....
        /*157c*/ 	.word	0x000250c0


	//   ....[156]....
        /*1580*/ 	.word	0x00025130


	//   ....[157]....
        /*1584*/ 	.word	0x000251a0


	//   ....[158]....
        /*1588*/ 	.word	0x000251f0


	//   ....[159]....
        /*158c*/ 	.word	0x00025230


	//   ....[160]....
        /*1590*/ 	.word	0x00025280


	//   ....[161]....
        /*1594*/ 	.word	0x000252d0


	//   ....[162]....
        /*1598*/ 	.word	0x00025320


	//   ....[163]....
        /*159c*/ 	.word	0x00025390


	//   ....[164]....
        /*15a0*/ 	.word	0x000253e0


	//   ....[165]....
        /*15a4*/ 	.word	0x00025430


	//   ....[166]....
        /*15a8*/ 	.word	0x00025480


	//   ....[167]....
        /*15ac*/ 	.word	0x000254d0


	//   ....[168]....
        /*15b0*/ 	.word	0x00025520


	//   ....[169]....
        /*15b4*/ 	.word	0x00025590


	//   ....[170]....
        /*15b8*/ 	.word	0x000255e0


	//   ....[171]....
        /*15bc*/ 	.word	0x00025650


	//   ....[172]....
        /*15c0*/ 	.word	0x000256b0


	//   ....[173]....
        /*15c4*/ 	.word	0x00025720


	//----- nvinfo : EIATTR_EXIT_INSTR_OFFSETS
	.align		4
.L_286:
        /*15c8*/ 	.byte	0x04, 0x1c
        /*15ca*/ 	.short	(.L_288 - .L_287)


	//   ....[0]....
.L_287:
        /*15cc*/ 	.word	0x000010d0


	//   ....[1]....
        /*15d0*/ 	.word	0x0001f850


	//----- nvinfo : EIATTR_MAX_THREADS
	.align		4
.L_288:
        /*15d4*/ 	.byte	0x04, 0x05
        /*15d6*/ 	.short	(.L_290 - .L_289)
.L_289:
        /*15d8*/ 	.word	0x00000080
        /*15dc*/ 	.word	0x00000001
        /*15e0*/ 	.word	0x00000001


	//----- nvinfo : EIATTR_CRS_STACK_SIZE
	.align		4
.L_290:
        /*15e4*/ 	.byte	0x04, 0x1e
        /*15e6*/ 	.short	(.L_292 - .L_291)
.L_291:
        /*15e8*/ 	.word	0x00000000
.L_292:


//--------------------- .nv.callgraph             --------------------------
	.section	.nv.callgraph,"",@"SHT_CUDA_CALLGRAPH"
	.align	4
	.sectionentsize	8
	.align		4
        /*0000*/ 	.word	0x00000000
	.align		4
        /*0004*/ 	.word	0xffffffff
	.align		4
        /*0008*/ 	.word	0x00000000
	.align		4
        /*000c*/ 	.word	0xfffffffe
	.align		4
        /*0010*/ 	.word	0x00000000
	.align		4
        /*0014*/ 	.word	0xfffffffd
	.align		4
        /*0018*/ 	.word	0x00000000
	.align		4
        /*001c*/ 	.word	0xfffffffc


//--------------------- .nv.rel.action            --------------------------
	.section	.nv.rel.action,"",@"SHT_CUDA_RELOCINFO"
	.align	8
	.sectionentsize	8
        /*0000*/ 	.byte	0x73, 0x00, 0x00, 0x00, 0x00, 0x00, 0x00, 0x00, 0x00, 0x00, 0x00, 0x11, 0x25, 0x00, 0x05, 0x36


//--------------------- .nv.constant4             --------------------------
	.section	.nv.constant4,"a",@progbits
	.align	8
	.align		8
.nv.constant4:
        /*0000*/ 	.dword	_ZN85_INTERNAL_8e267dba_49_flash_fwd_hdim64_bf16_paged_split_softcap_sm80_cu_ef95aea4_41624cuda3std3__45__cpo5beginE
	.align		8
        /*0008*/ 	.dword	_ZN85_INTERNAL_8e267dba_49_flash_fwd_hdim64_bf16_paged_split_softcap_sm80_cu_ef95aea4_41624cuda3std3__45__cpo3endE
	.align		8
        /*0010*/ 	.dword	_ZN85_INTERNAL_8e267dba_49_flash_fwd_hdim64_bf16_paged_split_softcap_sm80_cu_ef95aea4_41624cuda3std3__45__cpo6cbeginE
	.align		8
        /*0018*/ 	.dword	_ZN85_INTERNAL_8e267dba_49_flash_fwd_hdim64_bf16_paged_split_softcap_sm80_cu_ef95aea4_41624cuda3std3__45__cpo4cendE
	.align		8
        /*0020*/ 	.dword	_ZN85_INTERNAL_8e267dba_49_flash_fwd_hdim64_bf16_paged_split_softcap_sm80_cu_ef95aea4_41624cuda3std3__487_GLOBAL__N__8e267dba_49_flash_fwd_hdim64_bf16_paged_split_softcap_sm80_cu_ef95aea4_41626ignoreE
	.align		8
        /*0028*/ 	.dword	_ZN85_INTERNAL_8e267dba_49_flash_fwd_hdim64_bf16_paged_split_softcap_sm80_cu_ef95aea4_41624cuda3std3__419piecewise_constructE
	.align		8
        /*0030*/ 	.dword	_ZN85_INTERNAL_8e267dba_49_flash_fwd_hdim64_bf16_paged_split_softcap_sm80_cu_ef95aea4_41624cuda3std3__48in_placeE
	.align		8
        /*0038*/ 	.dword	_ZN85_INTERNAL_8e267dba_49_flash_fwd_hdim64_bf16_paged_split_softcap_sm80_cu_ef95aea4_41624cuda3std6ranges3__45__cpo4swapE
	.align		8
        /*0040*/ 	.dword	_ZN85_INTERNAL_8e267dba_49_flash_fwd_hdim64_bf16_paged_split_softcap_sm80_cu_ef95aea4_41624cuda3std6ranges3__45__cpo9iter_moveE
	.align		8
        /*0048*/ 	.dword	_ZN85_INTERNAL_8e267dba_49_flash_fwd_hdim64_bf16_paged_split_softcap_sm80_cu_ef95aea4_41624cute7productE
	.align		8
        /*0050*/ 	.dword	_ZN85_INTERNAL_8e267dba_49_flash_fwd_hdim64_bf16_paged_split_softcap_sm80_cu_ef95aea4_41624cute1_E


//--------------------- .nv.constant0._ZN7cutlass13device_kernelIN5flash19enable_sm80_to_sm89INS1_16FlashAttnFwdSm80INS1_25CollectiveMainloopFwdSm80ILi4ELi1ELb0EN4cute5tupleIJNS5_1CILi128EEENS7_ILi112EEENS7_ILi64EEEEEELi64ENS_10bfloat16_tEfNS_4arch4Sm80ELb0ELb0ELb1ELb0ELb1ELb0ELb1ELb1EEENS1_21CollectiveEpilogueFwdINS6_IJS8_SA_S9_EEENS6_IJNS7_ILi1EEESI_SI_EEESC_SE_Li128ELb0ELb1ELb1ELb0EEENS1_19SingleTileSchedulerILb0ELb1ELb1ELi128EEEEEEEEEvNT_6ParamsE --------------------------
	.section	.nv.constant0._ZN7cutlass13device_kernelIN5flash19enable_sm80_to_sm89INS1_16FlashAttnFwdSm80INS1_25CollectiveMainloopFwdSm80ILi4ELi1ELb0EN4cute5tupleIJNS5_1CILi128EEENS7_ILi112EEENS7_ILi64EEEEEELi64ENS_10bfloat16_tEfNS_4arch4Sm80ELb0ELb0ELb1ELb0ELb1ELb0ELb1ELb1EEENS1_21CollectiveEpilogueFwdINS6_IJS8_SA_S9_EEENS6_IJNS7_ILi1EEESI_SI_EEESC_SE_Li128ELb0ELb1ELb1ELb0EEENS1_19SingleTileSchedulerILb0ELb1ELb1ELi128EEEEEEEEEvNT_6ParamsE,"a",@progbits
	.sectionflags	@""
	.align	4
.nv.constant0._ZN7cutlass13device_kernelIN5flash19enable_sm80_to_sm89INS1_16FlashAttnFwdSm80INS1_25CollectiveMainloopFwdSm80ILi4ELi1ELb0EN4cute5tupleIJNS5_1CILi128EEENS7_ILi112EEENS7_ILi64EEEEEELi64ENS_10bfloat16_tEfNS_4arch4Sm80ELb0ELb0ELb1ELb0ELb1ELb0ELb1ELb1EEENS1_21CollectiveEpilogueFwdINS6_IJS8_SA_S9_EEENS6_IJNS7_ILi1EEESI_SI_EEESC_SE_Li128ELb0ELb1ELb1ELb0EEENS1_19SingleTileSchedulerILb0ELb1ELb1ELi128EEEEEEEEEvNT_6ParamsE:
	.zero		1400


//--------------------- .nv.constant0._ZN7cutlass13device_kernelIN5flash19enable_sm80_to_sm89INS1_16FlashAttnFwdSm80INS1_25CollectiveMainloopFwdSm80ILi4ELi1ELb0EN4cute5tupleIJNS5_1CILi128EEENS7_ILi80EEENS7_ILi64EEEEEELi64ENS_10bfloat16_tEfNS_4arch4Sm80ELb0ELb0ELb1ELb1ELb1ELb0ELb1ELb1EEENS1_21CollectiveEpilogueFwdINS6_IJS8_SA_S9_EEENS6_IJNS7_ILi1EEESI_SI_EEESC_SE_Li128ELb1ELb1ELb1ELb0EEENS1_36VarlenDynamicPersistentTileSchedulerILi128ELi80ELi128ELi128ELb1ELb1ELb0ELb0ELb1ELb1EEEEEEEEEvNT_6ParamsE --------------------------
	.section	.nv.constant0._ZN7cutlass13device_kernelIN5flash19enable_sm80_to_sm89INS1_16FlashAttnFwdSm80INS1_25CollectiveMainloopFwdSm80ILi4ELi1ELb0EN4cute5tupleIJNS5_1CILi128EEENS7_ILi80EEENS7_ILi64EEEEEELi64ENS_10bfloat16_tEfNS_4arch4Sm80ELb0ELb0ELb1ELb1ELb1ELb0ELb1ELb1EEENS1_21CollectiveEpilogueFwdINS6_IJS8_SA_S9_EEENS6_IJNS7_ILi1EEESI_SI_EEESC_SE_Li128ELb1ELb1ELb1ELb0EEENS1_36VarlenDynamicPersistentTileSchedulerILi128ELi80ELi128ELi128ELb1ELb1ELb0ELb0ELb1ELb1EEEEEEEEEvNT_6ParamsE,"a",@progbits
	.sectionflags	@""
	.align	4
.nv.constant0._ZN7cutlass13device_kernelIN5flash19enable_sm80_to_sm89INS1_16FlashAttnFwdSm80INS1_25CollectiveMainloopFwdSm80ILi4ELi1ELb0EN4cute5tupleIJNS5_1CILi128EEENS7_ILi80EEENS7_ILi64EEEEEELi64ENS_10bfloat16_tEfNS_4arch4Sm80ELb0ELb0ELb1ELb1ELb1ELb0ELb1ELb1EEENS1_21CollectiveEpilogueFwdINS6_IJS8_SA_S9_EEENS6_IJNS7_ILi1EEESI_SI_EEESC_SE_Li128ELb1ELb1ELb1ELb0EEENS1_36VarlenDynamicPersistentTileSchedulerILi128ELi80ELi128ELi128ELb1ELb1ELb0ELb0ELb1ELb1EEEEEEEEEvNT_6ParamsE:
	.zero		1432


//--------------------- .nv.constant0._ZN7cutlass13device_kernelIN5flash19enable_sm80_to_sm89INS1_16FlashAttnFwdSm80INS1_25CollectiveMainloopFwdSm80ILi4ELi1ELb0EN4cute5tupleIJNS5_1CILi128EEENS7_ILi80EEENS7_ILi64EEEEEELi64ENS_10bfloat16_tEfNS_4arch4Sm80ELb0ELb0ELb1ELb1ELb1ELb1ELb1ELb1EEENS1_21CollectiveEpilogueFwdINS6_IJS8_SA_S9_EEENS6_IJNS7_ILi1EEESI_SI_EEESC_SE_Li128ELb1ELb1ELb1ELb0EEENS1_36VarlenDynamicPersistentTileSchedulerILi128ELi80ELi128ELi128ELb1ELb1ELb0ELb0ELb1ELb1EEEEEEEEEvNT_6ParamsE --------------------------
	.section	.nv.constant0._ZN7cutlass13device_kernelIN5flash19enable_sm80_to_sm89INS1_16FlashAttnFwdSm80INS1_25CollectiveMainloopFwdSm80ILi4ELi1ELb0EN4cute5tupleIJNS5_1CILi128EEENS7_ILi80EEENS7_ILi64EEEEEELi64ENS_10bfloat16_tEfNS_4arch4Sm80ELb0ELb0ELb1ELb1ELb1ELb1ELb1ELb1EEENS1_21CollectiveEpilogueFwdINS6_IJS8_SA_S9_EEENS6_IJNS7_ILi1EEESI_SI_EEESC_SE_Li128ELb1ELb1ELb1ELb0EEENS1_36VarlenDynamicPersistentTileSchedulerILi128ELi80ELi128ELi128ELb1ELb1ELb0ELb0ELb1ELb1EEEEEEEEEvNT_6ParamsE,"a",@progbits
	.sectionflags	@""
	.align	4
.nv.constant0._ZN7cutlass13device_kernelIN5flash19enable_sm80_to_sm89INS1_16FlashAttnFwdSm80INS1_25CollectiveMainloopFwdSm80ILi4ELi1ELb0EN4cute5tupleIJNS5_1CILi128EEENS7_ILi80EEENS7_ILi64EEEEEELi64ENS_10bfloat16_tEfNS_4arch4Sm80ELb0ELb0ELb1ELb1ELb1ELb1ELb1ELb1EEENS1_21CollectiveEpilogueFwdINS6_IJS8_SA_S9_EEENS6_IJNS7_ILi1EEESI_SI_EEESC_SE_Li128ELb1ELb1ELb1ELb0EEENS1_36VarlenDynamicPersistentTileSchedulerILi128ELi80ELi128ELi128ELb1ELb1ELb0ELb0ELb1ELb1EEEEEEEEEvNT_6ParamsE:
	.zero		1432


//--------------------- .nv.constant0._ZN7cutlass13device_kernelIN5flash19enable_sm80_to_sm89INS1_16FlashAttnFwdSm80INS1_25CollectiveMainloopFwdSm80ILi4ELi1ELb0EN4cute5tupleIJNS5_1CILi128EEENS7_ILi96EEENS7_ILi64EEEEEELi64ENS_10bfloat16_tEfNS_4arch4Sm80ELb0ELb1ELb1ELb0ELb1ELb0ELb1ELb1EEENS1_21CollectiveEpilogueFwdINS6_IJS8_SA_S9_EEENS6_IJNS7_ILi1EEESI_SI_EEESC_SE_Li128ELb0ELb1ELb1ELb0EEENS1_19SingleTileSchedulerILb0ELb1ELb1ELi128EEEEEEEEEvNT_6ParamsE --------------------------
	.section	.nv.constant0._ZN7cutlass13device_kernelIN5flash19enable_sm80_to_sm89INS1_16FlashAttnFwdSm80INS1_25CollectiveMainloopFwdSm80ILi4ELi1ELb0EN4cute5tupleIJNS5_1CILi128EEENS7_ILi96EEENS7_ILi64EEEEEELi64ENS_10bfloat16_tEfNS_4arch4Sm80ELb0ELb1ELb1ELb0ELb1ELb0ELb1ELb1EEENS1_21CollectiveEpilogueFwdINS6_IJS8_SA_S9_EEENS6_IJNS7_ILi1EEESI_SI_EEESC_SE_Li128ELb0ELb1ELb1ELb0EEENS1_19SingleTileSchedulerILb0ELb1ELb1ELi128EEEEEEEEEvNT_6ParamsE,"a",@progbits
	.sectionflags	@""
	.align	4
.nv.constant0._ZN7cutlass13device_kernelIN5flash19enable_sm80_to_sm89INS1_16FlashAttnFwdSm80INS1_25CollectiveMainloopFwdSm80ILi4ELi1ELb0EN4cute5tupleIJNS5_1CILi128EEENS7_ILi96EEENS7_ILi64EEEEEELi64ENS_10bfloat16_tEfNS_4arch4Sm80ELb0ELb1ELb1ELb0ELb1ELb0ELb1ELb1EEENS1_21CollectiveEpilogueFwdINS6_IJS8_SA_S9_EEENS6_IJNS7_ILi1EEESI_SI_EEESC_SE_Li128ELb0ELb1ELb1ELb0EEENS1_19SingleTileSchedulerILb0ELb1ELb1ELi128EEEEEEEEEvNT_6ParamsE:
	.zero		1400


//--------------------- .nv.constant0._ZN7cutlass13device_kernelIN5flash19enable_sm80_to_sm89INS1_16FlashAttnFwdSm80INS1_25CollectiveMainloopFwdSm80ILi4ELi1ELb0EN4cute5tupleIJNS5_1CILi128EEENS7_ILi80EEENS7_ILi64EEEEEELi64ENS_10bfloat16_tEfNS_4arch4Sm80ELb0ELb1ELb1ELb1ELb1ELb0ELb1ELb1EEENS1_21CollectiveEpilogueFwdINS6_IJS8_SA_S9_EEENS6_IJNS7_ILi1EEESI_SI_EEESC_SE_Li128ELb1ELb1ELb1ELb0EEENS1_36VarlenDynamicPersistentTileSchedulerILi128ELi80ELi128ELi128ELb1ELb1ELb0ELb1ELb0ELb1EEEEEEEEEvNT_6ParamsE --------------------------
	.section	.nv.constant0._ZN7cutlass13device_kernelIN5flash19enable_sm80_to_sm89INS1_16FlashAttnFwdSm80INS1_25CollectiveMainloopFwdSm80ILi4ELi1ELb0EN4cute5tupleIJNS5_1CILi128EEENS7_ILi80EEENS7_ILi64EEEEEELi64ENS_10bfloat16_tEfNS_4arch4Sm80ELb0ELb1ELb1ELb1ELb1ELb0ELb1ELb1EEENS1_21CollectiveEpilogueFwdINS6_IJS8_SA_S9_EEENS6_IJNS7_ILi1EEESI_SI_EEESC_SE_Li128ELb1ELb1ELb1ELb0EEENS1_36VarlenDynamicPersistentTileSchedulerILi128ELi80ELi128ELi128ELb1ELb1ELb0ELb1ELb0ELb1EEEEEEEEEvNT_6ParamsE,"a",@progbits
	.sectionflags	@""
	.align	4
.nv.constant0._ZN7cutlass13device_kernelIN5flash19enable_sm80_to_sm89INS1_16FlashAttnFwdSm80INS1_25CollectiveMainloopFwdSm80ILi4ELi1ELb0EN4cute5tupleIJNS5_1CILi128EEENS7_ILi80EEENS7_ILi64EEEEEELi64ENS_10bfloat16_tEfNS_4arch4Sm80ELb0ELb1ELb1ELb1ELb1ELb0ELb1ELb1EEENS1_21CollectiveEpilogueFwdINS6_IJS8_SA_S9_EEENS6_IJNS7_ILi1EEESI_SI_EEESC_SE_Li128ELb1ELb1ELb1ELb0EEENS1_36VarlenDynamicPersistentTileSchedulerILi128ELi80ELi128ELi128ELb1ELb1ELb0ELb1ELb0ELb1EEEEEEEEEvNT_6ParamsE:
	.zero		1432


//--------------------- .nv.constant0._ZN7cutlass13device_kernelIN5flash19enable_sm80_to_sm89INS1_16FlashAttnFwdSm80INS1_25CollectiveMainloopFwdSm80ILi4ELi1ELb0EN4cute5tupleIJNS5_1CILi128EEENS7_ILi80EEENS7_ILi64EEEEEELi64ENS_10bfloat16_tEfNS_4arch4Sm80ELb0ELb1ELb1ELb1ELb1ELb1ELb1ELb1EEENS1_21CollectiveEpilogueFwdINS6_IJS8_SA_S9_EEENS6_IJNS7_ILi1EEESI_SI_EEESC_SE_Li128ELb1ELb1ELb1ELb0EEENS1_36VarlenDynamicPersistentTileSchedulerILi128ELi80ELi128ELi128ELb1ELb1ELb0ELb1ELb0ELb1EEEEEEEEEvNT_6ParamsE --------------------------
	.section	.nv.constant0._ZN7cutlass13device_kernelIN5flash19enable_sm80_to_sm89INS1_16FlashAttnFwdSm80INS1_25CollectiveMainloopFwdSm80ILi4ELi1ELb0EN4cute5tupleIJNS5_1CILi128EEENS7_ILi80EEENS7_ILi64EEEEEELi64ENS_10bfloat16_tEfNS_4arch4Sm80ELb0ELb1ELb1ELb1ELb1ELb1ELb1ELb1EEENS1_21CollectiveEpilogueFwdINS6_IJS8_SA_S9_EEENS6_IJNS7_ILi1EEESI_SI_EEESC_SE_Li128ELb1ELb1ELb1ELb0EEENS1_36VarlenDynamicPersistentTileSchedulerILi128ELi80ELi128ELi128ELb1ELb1ELb0ELb1ELb0ELb1EEEEEEEEEvNT_6ParamsE,"a",@progbits
	.sectionflags	@""
	.align	4
.nv.constant0._ZN7cutlass13device_kernelIN5flash19enable_sm80_to_sm89INS1_16FlashAttnFwdSm80INS1_25CollectiveMainloopFwdSm80ILi4ELi1ELb0EN4cute5tupleIJNS5_1CILi128EEENS7_ILi80EEENS7_ILi64EEEEEELi64ENS_10bfloat16_tEfNS_4arch4Sm80ELb0ELb1ELb1ELb1ELb1ELb1ELb1ELb1EEENS1_21CollectiveEpilogueFwdINS6_IJS8_SA_S9_EEENS6_IJNS7_ILi1EEESI_SI_EEESC_SE_Li128ELb1ELb1ELb1ELb0EEENS1_36VarlenDynamicPersistentTileSchedulerILi128ELi80ELi128ELi128ELb1ELb1ELb0ELb1ELb0ELb1EEEEEEEEEvNT_6ParamsE:
	.zero		1432


//--------------------- .nv.constant0._ZN7cutlass13device_kernelIN5flash19enable_sm80_to_sm89INS1_16FlashAttnFwdSm80INS1_25CollectiveMainloopFwdSm80ILi4ELi1ELb0EN4cute5tupleIJNS5_1CILi128EEENS7_ILi112EEENS7_ILi64EEEEEELi64ENS_10bfloat16_tEfNS_4arch4Sm80ELb1ELb0ELb1ELb0ELb1ELb0ELb1ELb1EEENS1_21CollectiveEpilogueFwdINS6_IJS8_SA_S9_EEENS6_IJNS7_ILi1EEESI_SI_EEESC_SE_Li128ELb0ELb1ELb1ELb0EEENS1_30DynamicPersistentTileSchedulerILi128ELi128ELb1ELb1ELb0EEEEEEEEEvNT_6ParamsE --------------------------
	.section	.nv.constant0._ZN7cutlass13device_kernelIN5flash19enable_sm80_to_sm89INS1_16FlashAttnFwdSm80INS1_25CollectiveMainloopFwdSm80ILi4ELi1ELb0EN4cute5tupleIJNS5_1CILi128EEENS7_ILi112EEENS7_ILi64EEEEEELi64ENS_10bfloat16_tEfNS_4arch4Sm80ELb1ELb0ELb1ELb0ELb1ELb0ELb1ELb1EEENS1_21CollectiveEpilogueFwdINS6_IJS8_SA_S9_EEENS6_IJNS7_ILi1EEESI_SI_EEESC_SE_Li128ELb0ELb1ELb1ELb0EEENS1_30DynamicPersistentTileSchedulerILi128ELi128ELb1ELb1ELb0EEEEEEEEEvNT_6ParamsE,"a",@progbits
	.sectionflags	@""
	.align	4
.nv.constant0._ZN7cutlass13device_kernelIN5flash19enable_sm80_to_sm89INS1_16FlashAttnFwdSm80INS1_25CollectiveMainloopFwdSm80ILi4ELi1ELb0EN4cute5tupleIJNS5_1CILi128EEENS7_ILi112EEENS7_ILi64EEEEEELi64ENS_10bfloat16_tEfNS_4arch4Sm80ELb1ELb0ELb1ELb0ELb1ELb0ELb1ELb1EEENS1_21CollectiveEpilogueFwdINS6_IJS8_SA_S9_EEENS6_IJNS7_ILi1EEESI_SI_EEESC_SE_Li128ELb0ELb1ELb1ELb0EEENS1_30DynamicPersistentTileSchedulerILi128ELi128ELb1ELb1ELb0EEEEEEEEEvNT_6ParamsE:
	.zero		1416


//--------------------- .nv.constant0._ZN7cutlass13device_kernelIN5flash19enable_sm80_to_sm89INS1_16FlashAttnFwdSm80INS1_25CollectiveMainloopFwdSm80ILi4ELi1ELb0EN4cute5tupleIJNS5_1CILi128EEENS7_ILi80EEENS7_ILi64EEEEEELi64ENS_10bfloat16_tEfNS_4arch4Sm80ELb1ELb0ELb1ELb1ELb1ELb0ELb1ELb1EEENS1_21CollectiveEpilogueFwdINS6_IJS8_SA_S9_EEENS6_IJNS7_ILi1EEESI_SI_EEESC_SE_Li128ELb1ELb1ELb1ELb0EEENS1_36VarlenDynamicPersistentTileSchedulerILi128ELi80ELi128ELi128ELb1ELb1ELb0ELb1ELb1ELb1EEEEEEEEEvNT_6ParamsE --------------------------
	.section	.nv.constant0._ZN7cutlass13device_kernelIN5flash19enable_sm80_to_sm89INS1_16FlashAttnFwdSm80INS1_25CollectiveMainloopFwdSm80ILi4ELi1ELb0EN4cute5tupleIJNS5_1CILi128EEENS7_ILi80EEENS7_ILi64EEEEEELi64ENS_10bfloat16_tEfNS_4arch4Sm80ELb1ELb0ELb1ELb1ELb1ELb0ELb1ELb1EEENS1_21CollectiveEpilogueFwdINS6_IJS8_SA_S9_EEENS6_IJNS7_ILi1EEESI_SI_EEESC_SE_Li128ELb1ELb1ELb1ELb0EEENS1_36VarlenDynamicPersistentTileSchedulerILi128ELi80ELi128ELi128ELb1ELb1ELb0ELb1ELb1ELb1EEEEEEEEEvNT_6ParamsE,"a",@progbits
	.sectionflags	@""
	.align	4
.nv.constant0._ZN7cutlass13device_kernelIN5flash19enable_sm80_to_sm89INS1_16FlashAttnFwdSm80INS1_25CollectiveMainloopFwdSm80ILi4ELi1ELb0EN4cute5tupleIJNS5_1CILi128EEENS7_ILi80EEENS7_ILi64EEEEEELi64ENS_10bfloat16_tEfNS_4arch4Sm80ELb1ELb0ELb1ELb1ELb1ELb0ELb1ELb1EEENS1_21CollectiveEpilogueFwdINS6_IJS8_SA_S9_EEENS6_IJNS7_ILi1EEESI_SI_EEESC_SE_Li128ELb1ELb1ELb1ELb0EEENS1_36VarlenDynamicPersistentTileSchedulerILi128ELi80ELi128ELi128ELb1ELb1ELb0ELb1ELb1ELb1EEEEEEEEEvNT_6ParamsE:
	.zero		1432


//--------------------- .nv.constant0._ZN7cutlass13device_kernelIN5flash19enable_sm80_to_sm89INS1_16FlashAttnFwdSm80INS1_25CollectiveMainloopFwdSm80ILi4ELi1ELb0EN4cute5tupleIJNS5_1CILi128EEENS7_ILi80EEENS7_ILi64EEEEEELi64ENS_10bfloat16_tEfNS_4arch4Sm80ELb1ELb0ELb1ELb1ELb1ELb1ELb1ELb1EEENS1_21CollectiveEpilogueFwdINS6_IJS8_SA_S9_EEENS6_IJNS7_ILi1EEESI_SI_EEESC_SE_Li128ELb1ELb1ELb1ELb0EEENS1_36VarlenDynamicPersistentTileSchedulerILi128ELi80ELi128ELi128ELb1ELb1ELb0ELb1ELb1ELb1EEEEEEEEEvNT_6ParamsE --------------------------
	.section	.nv.constant0._ZN7cutlass13device_kernelIN5flash19enable_sm80_to_sm89INS1_16FlashAttnFwdSm80INS1_25CollectiveMainloopFwdSm80ILi4ELi1ELb0EN4cute5tupleIJNS5_1CILi128EEENS7_ILi80EEENS7_ILi64EEEEEELi64ENS_10bfloat16_tEfNS_4arch4Sm80ELb1ELb0ELb1ELb1ELb1ELb1ELb1ELb1EEENS1_21CollectiveEpilogueFwdINS6_IJS8_SA_S9_EEENS6_IJNS7_ILi1EEESI_SI_EEESC_SE_Li128ELb1ELb1ELb1ELb0EEENS1_36VarlenDynamicPersistentTileSchedulerILi128ELi80ELi128ELi128ELb1ELb1ELb0ELb1ELb1ELb1EEEEEEEEEvNT_6ParamsE,"a",@progbits
	.sectionflags	@""
	.align	4
.nv.constant0._ZN7cutlass13device_kernelIN5flash19enable_sm80_to_sm89INS1_16FlashAttnFwdSm80INS1_25CollectiveMainloopFwdSm80ILi4ELi1ELb0EN4cute5tupleIJNS5_1CILi128EEENS7_ILi80EEENS7_ILi64EEEEEELi64ENS_10bfloat16_tEfNS_4arch4Sm80ELb1ELb0ELb1ELb1ELb1ELb1ELb1ELb1EEENS1_21CollectiveEpilogueFwdINS6_IJS8_SA_S9_EEENS6_IJNS7_ILi1EEESI_SI_EEESC_SE_Li128ELb1ELb1ELb1ELb0EEENS1_36VarlenDynamicPersistentTileSchedulerILi128ELi80ELi128ELi128ELb1ELb1ELb0ELb1ELb1ELb1EEEEEEEEEvNT_6ParamsE:
	.zero		1432


//--------------------- .text._ZN7cutlass13device_kernelIN5flash19enable_sm80_to_sm89INS1_16FlashAttnFwdSm80INS1_25CollectiveMainloopFwdSm80ILi4ELi1ELb0EN4cute5tupleIJNS5_1CILi128EEENS7_ILi112EEENS7_ILi64EEEEEELi64ENS_10bfloat16_tEfNS_4arch4Sm80ELb0ELb0ELb1ELb0ELb1ELb0ELb1ELb1EEENS1_21CollectiveEpilogueFwdINS6_IJS8_SA_S9_EEENS6_IJNS7_ILi1EEESI_SI_EEESC_SE_Li128ELb0ELb1ELb1ELb0EEENS1_19SingleTileSchedulerILb0ELb1ELb1ELi128EEEEEEEEEvNT_6ParamsE --------------------------
	.section	.text._ZN7cutlass13device_kernelIN5flash19enable_sm80_to_sm89INS1_16FlashAttnFwdSm80INS1_25CollectiveMainloopFwdSm80ILi4ELi1ELb0EN4cute5tupleIJNS5_1CILi128EEENS7_ILi112EEENS7_ILi64EEEEEELi64ENS_10bfloat16_tEfNS_4arch4Sm80ELb0ELb0ELb1ELb0ELb1ELb0ELb1ELb1EEENS1_21CollectiveEpilogueFwdINS6_IJS8_SA_S9_EEENS6_IJNS7_ILi1EEESI_SI_EEESC_SE_Li128ELb0ELb1ELb1ELb0EEENS1_19SingleTileSchedulerILb0ELb1ELb1ELi128EEEEEEEEEvNT_6ParamsE,"ax",@progbits
	.sectioninfo	@"SHI_REGISTERS=255"
	.align	128
.text._ZN7cutlass13device_kernelIN5flash19enable_sm80_to_sm89INS1_16FlashAttnFwdSm80INS1_25CollectiveMainloopFwdSm80ILi4ELi1ELb0EN4cute5tupleIJNS5_1CILi128EEENS7_ILi112EEENS7_ILi64EEEEEELi64ENS_10bfloat16_tEfNS_4arch4Sm80ELb0ELb0ELb1ELb0ELb1ELb0ELb1ELb1EEENS1_21CollectiveEpilogueFwdINS6_IJS8_SA_S9_EEENS6_IJNS7_ILi1EEESI_SI_EEESC_SE_Li128ELb0ELb1ELb1ELb0EEENS1_19SingleTileSchedulerILb0ELb1ELb1ELi128EEEEEEEEEvNT_6ParamsE:
        .type           _ZN7cutlass13device_kernelIN5flash19enable_sm80_to_sm89INS1_16FlashAttnFwdSm80INS1_25CollectiveMainloopFwdSm80ILi4ELi1ELb0EN4cute5tupleIJNS5_1CILi128EEENS7_ILi112EEENS7_ILi64EEEEEELi64ENS_10bfloat16_tEfNS_4arch4Sm80ELb0ELb0ELb1ELb0ELb1ELb0ELb1ELb1EEENS1_21CollectiveEpilogueFwdINS6_IJS8_SA_S9_EEENS6_IJNS7_ILi1EEESI_SI_EEESC_SE_Li128ELb0ELb1ELb1ELb0EEENS1_19SingleTileSchedulerILb0ELb1ELb1ELi128EEEEEEEEEvNT_6ParamsE,@function
        .size           _ZN7cutlass13device_kernelIN5flash19enable_sm80_to_sm89INS1_16FlashAttnFwdSm80INS1_25CollectiveMainloopFwdSm80ILi4ELi1ELb0EN4cute5tupleIJNS5_1CILi128EEENS7_ILi112EEENS7_ILi64EEEEEELi64ENS_10bfloat16_tEfNS_4arch4Sm80ELb0ELb0ELb1ELb0ELb1ELb0ELb1ELb1EEENS1_21CollectiveEpilogueFwdINS6_IJS8_SA_S9_EEENS6_IJNS7_ILi1EEESI_SI_EEESC_SE_Li128ELb0ELb1ELb1ELb0EEENS1_19SingleTileSchedulerILb0ELb1ELb1ELi128EEEEEEEEEvNT_6ParamsE,(.L_x_1909 - _ZN7cutlass13device_kernelIN5flash19enable_sm80_to_sm89INS1_16FlashAttnFwdSm80INS1_25CollectiveMainloopFwdSm80ILi4ELi1ELb0EN4cute5tupleIJNS5_1CILi128EEENS7_ILi112EEENS7_ILi64EEEEEELi64ENS_10bfloat16_tEfNS_4arch4Sm80ELb0ELb0ELb1ELb0ELb1ELb0ELb1ELb1EEENS1_21CollectiveEpilogueFwdINS6_IJS8_SA_S9_EEENS6_IJNS7_ILi1EEESI_SI_EEESC_SE_Li128ELb0ELb1ELb1ELb0EEENS1_19SingleTileSchedulerILb0ELb1ELb1ELi128EEEEEEEEEvNT_6ParamsE)
        .other          _ZN7cutlass13device_kernelIN5flash19enable_sm80_to_sm89INS1_16FlashAttnFwdSm80INS1_25CollectiveMainloopFwdSm80ILi4ELi1ELb0EN4cute5tupleIJNS5_1CILi128EEENS7_ILi112EEENS7_ILi64EEEEEELi64ENS_10bfloat16_tEfNS_4arch4Sm80ELb0ELb0ELb1ELb0ELb1ELb0ELb1ELb1EEENS1_21CollectiveEpilogueFwdINS6_IJS8_SA_S9_EEENS6_IJNS7_ILi1EEESI_SI_EEESC_SE_Li128ELb0ELb1ELb1ELb0EEENS1_19SingleTileSchedulerILb0ELb1ELb1ELi128EEEEEEEEEvNT_6ParamsE,@"STO_CUDA_ENTRY STV_DEFAULT"
_ZN7cutlass13device_kernelIN5flash19enable_sm80_to_sm89INS1_16FlashAttnFwdSm80INS1_25CollectiveMainloopFwdSm80ILi4ELi1ELb0EN4cute5tupleIJNS5_1CILi128EEENS7_ILi112EEENS7_ILi64EEEEEELi64ENS_10bfloat16_tEfNS_4arch4Sm80ELb0ELb0ELb1ELb0ELb1ELb0ELb1ELb1EEENS1_21CollectiveEpilogueFwdINS6_IJS8_SA_S9_EEENS6_IJNS7_ILi1EEESI_SI_EEESC_SE_Li128ELb0ELb1ELb1ELb0EEENS1_19SingleTileSchedulerILb0ELb1ELb1ELi128EEEEEEEEEvNT_6ParamsE:
[----:B------:R-:W-:Y:S02]  /*0000*/  MOV R1, c[0x0][0x28] ;  /* 0x00000a0000017a02 */ /* 0x000fe40000000f00 */
[----:B------:R-:W1:Y:S01]  /*0010*/  S2R R196, SR_TID.X ;  /* 0x0000000000c47919 */ /* 0x000e620000002100 */
[----:B------:R-:W2:Y:S01]  /*0020*/  S2UR UR7, SR_CTAID.Y ;  /* 0x00000000000779c3 */ /* 0x000ea20000002600 */
[----:B------:R-:W-:-:S07]  /*0030*/  IADD3 R1, R1, -0x48, RZ ;  /* 0xffffffb801017810 */ /* 0x000fce0007ffe0ff */
[----:B------:R-:W3:Y:S01]  /*0040*/  S2UR UR6, SR_CTAID.Z ;  /* 0x00000000000679c3 */ /* 0x000ee20000002700 */
[----:B-1----:R-:W-:-:S06]  /*0050*/  SHF.R.U32.HI R0, RZ, 0x5, R196 ;  /* 0x00000005ff007819 */ /* 0x002fcc00000116c4 */
[----:B------:R-:W1:Y:S02]  /*0060*/  SHFL.IDX PT, R0, R0, RZ, 0x1f ;  /* 0x00001fff00007589 */ /* 0x000e6400000e0000 */
[----:B-1----:R-:W-:-:S13]  /*0070*/  ISETP.NE.AND P0, PT, R0, RZ, PT ;  /* 0x000000ff0000720c */ /* 0x002fda0003f05270 */
[----:B--23--:R-:W-:Y:S05]  /*0080*/  @!P0 BRA `(.L_x_0) ;  /* 0x0000009000008947 */ /* 0x00cfea0003800000 */
[----:B------:R-:W-:Y:S01]  /*0090*/  MOV R0, c[0x0][0x550] ;  /* 0x0001540000007a02 */ /* 0x000fe20000000f00 */
[----:B------:R-:W-:-:S03]  /*00a0*/  UMOV UR10, UR7 ;  /* 0x00000007000a7c82 */ /* 0x000fc60008000000 */
[----:B------:R-:W-:-:S13]  /*00b0*/  ISETP.NE.AND P0, PT, R0, 0x1, PT ;  /* 0x000000010000780c */ /* 0x000fda0003f05270 */
[----:B------:R-:W-:Y:S05]  /*00c0*/  @!P0 BRA `(.L_x_1) ;  /* 0x000000b000008947 */ /* 0x000fea0003800000 */
[----:B------:R-:W-:Y:S02]  /*00d0*/  ULDC UR4, c[0x0][0x554] ;  /* 0x0001550000047ab9 */ /* 0x000fe40000000800 */
[----:B------:R-:W-:Y:S02]  /*00e0*/  UIMAD.WIDE.U32 UR4, UR7, UR4, URZ ;  /* 0x00000004070472a5 */ /* 0x000fe4000f8e003f */
[----:B------:R-:W-:Y:S02]  /*00f0*/  ULDC UR10, c[0x0][0x558] ;  /* 0x00015600000a7ab9 */ /* 0x000fe40000000800 */
[----:B------:R-:W-:Y:S01]  /*0100*/  USHF.R.U32.HI UR10, URZ, UR10, UR5 ;  /* 0x0000000a3f0a7299 */ /* 0x000fe20008011605 */
[----:B------:R-:W-:Y:S05]  /*0110*/  BRA `(.L_x_1) ;  /* 0x0000006000007947 */ /* 0x000fea0003800000 */
.L_x_0:
[----:B------:R-:W-:Y:S02]  /*0120*/  ULDC.64 UR4, c[0x0][0x550] ;  /* 0x0001540000047ab9 */ /* 0x000fe40000000a00 */
[----:B------:R-:W-:Y:S02]  /*0130*/  UISETP.NE.AND UP0, UPT, UR4, 0x1, UPT ;  /* 0x000000010400788c */ /* 0x000fe4000bf05270 */
[----:B------:R-:W-:-:S02]  /*0140*/  UIMAD.WIDE.U32 UR8, UR7, UR5, URZ ;  /* 0x00000005070872a5 */ /* 0x000fc4000f8e003f */
[----:B------:R-:W-:Y:S02]  /*0150*/  ULDC UR4, c[0x0][0x558] ;  /* 0x0001560000047ab9 */ /* 0x000fe40000000800 */
[----:B------:R-:W-:-:S05]  /*0160*/  UMOV UR10, UR7 ;  /* 0x00000007000a7c82 */ /* 0x000fca0008000000 */
[----:B------:R-:W-:-:S03]  /*0170*/  @UP0 USHF.R.U32.HI UR10, URZ, UR4, UR9 ;  /* 0x000000043f0a0299 */ /* 0x000fc60008011609 */
.L_x_1:
[----:B------:R-:W-:Y:S01]  /*0180*/  ISETP.LE.AND P0, PT, RZ, UR6, PT ;  /* 0x00000006ff007c0c */ /* 0x000fe2000bf03270 */
[----:B------:R-:W-:Y:S02]  /*0190*/  UIADD3 UR4, -UR10, URZ, URZ ;  /* 0x0000003f0a047290 */ /* 0x000fe4000fffe13f */
[----:B------:R-:W-:Y:S02]  /*01a0*/  ULDC UR8, c[0x0][0x550] ;  /* 0x0001540000087ab9 */ /* 0x000fe40000000800 */
[----:B------:R-:W-:-:S08]  /*01b0*/  UIMAD UR8, UR4, UR8, UR7 ;  /* 0x00000008040872a4 */ /* 0x000fd0000f8e0207 */
[----:B------:R-:W-:Y:S05]  /*01c0*/  @!P0 EXIT ;  /* 0x000000000000894d */ /* 0x000fea0003800000 */
[----:B------:R-:W-:Y:S02]  /*01d0*/  ULDC.64 UR4, c[0x0][0x370] ;  /* 0x0000dc0000047ab9 */ /* 0x000fe40000000a00 */
[----:B------:R-:W-:Y:S02]  /*01e0*/  UISETP.NE.U32.AND UP0, UPT, URZ, UR4, UPT ;  /* 0x000000043f00728c */ /* 0x000fe4000bf05070 */
[----:B------:R-:W-:Y:S02]  /*01f0*/  ULDC.64 UR12, c[0x0][0x370] ;  /* 0x0000dc00000c7ab9 */ /* 0x000fe40000000a00 */
[----:B------:R-:W-:Y:S02]  /*0200*/  UISETP.NE.AND.EX UP0, UPT, URZ, UR5, UPT, UP0 ;  /* 0x000000053f00728c */ /* 0x000fe4000bf05300 */
[----:B------:R-:W-:-:S04]  /*0210*/  ULDC.64 UR16, c[0x0][0x118] ;  /* 0x0000460000107ab9 */ /* 0x000fc80000000a00 */
[----:B------:R-:W-:-:S05]  /*0220*/  PLOP3.LUT P0, PT, PT, PT, UP0, 0x80, 0x0 ;  /* 0x000000000000781c */ /* 0x000fca0003f0f008 */
[----:B------:R-:W-:Y:S02]  /*0230*/  @UP0 UMOV UR4, 0x4 ;  /* 0x0000000400040882 */ /* 0x000fe40000000000 */
[----:B------:R-:W-:-:S06]  /*0240*/  @UP0 UIMAD.WIDE UR4, UR6, UR4, UR12 ;  /* 0x00000004060402a5 */ /* 0x000fcc000f8e020c */
[----:B------:R-:W-:Y:S02]  /*0250*/  IMAD.U32 R2, RZ, RZ, UR4 ;  /* 0x00000004ff027e24 */ /* 0x000fe4000f8e00ff */
[----:B------:R-:W-:-:S05]  /*0260*/  IMAD.U32 R3, RZ, RZ, UR5 ;  /* 0x00000005ff037e24 */ /* 0x000fca000f8e00ff */
[----:B------:R-:W2:Y:S01]  /*0270*/  @P0 LDG.E R2, [R2.64] ;  /* 0x0000001002020981 */ /* 0x000ea2000c1e1900 */
[----:B------:R-:W-:Y:S02]  /*0280*/  ULDC UR4, c[0x0][0x2ac] ;  /* 0x0000ab0000047ab9 */ /* 0x000fe40000000800 */
[----:B------:R-:W-:Y:S02]  /*0290*/  ULDC UR15, c[0x0][0x1d0] ;  /* 0x00007400000f7ab9 */ /* 0x000fe40000000800 */
[----:B------:R-:W-:Y:S02]  /*02a0*/  UIMAD UR15, UR4, UR15, URZ ;  /* 0x0000000f040f72a4 */ /* 0x000fe4000f8e023f */
[----:B------:R-:W-:Y:S02]  /*02b0*/  UMOV UR9, URZ ;  /* 0x0000003f00097c82 */ /* 0x000fe40008000000 */
[----:B------:R-:W-:Y:S02]  /*02c0*/  UISETP.GE.AND UP0, UPT, UR15, 0x1, UPT ;  /* 0x000000010f00788c */ /* 0x000fe4000bf06270 */
[----:B------:R-:W-:-:S02]  /*02d0*/  UIADD3 UR5, UR15, 0x6f, URZ ;  /* 0x0000006f0f057890 */ /* 0x000fc4000fffe03f */
[----:B------:R-:W-:Y:S02]  /*02e0*/  UMOV UR4, URZ ;  /* 0x0000003f00047c82 */ /* 0x000fe40008000000 */
[----:B------:R-:W-:Y:S02]  /*02f0*/  UIMAD.WIDE UR4, UR5, -0x6db6db6d, UR4 ;  /* 0x92492493050478a5 */ /* 0x000fe4000f8e0204 */
[----:B------:R-:W-:Y:S02]  /*0300*/  UMOV UR19, URZ ;  /* 0x0000003f00137c82 */ /* 0x000fe40008000000 */
[----:B------:R-:W-:-:S04]  /*0310*/  USHF.R.U32.HI UR7, URZ, 0x1f, UR5 ;  /* 0x0000001f3f077899 */ /* 0x000fc80008011605 */
[----:B------:R-:W-:Y:S01]  /*0320*/  ULEA.HI.SX32 UR7, UR5, UR7, 0x1a ;  /* 0x0000000705077291 */ /* 0x000fe2000f8fd23f */
[----:B--2---:R1:W2:Y:S01]  /*0330*/  @P0 R2UR UR9, R2 ;  /* 0x00000000020903c2 */ /* 0x0042a200000e0000 */
[----:B------:R-:W-:-:S13]  /*0340*/  PLOP3.LUT P0, PT, PT, PT, UP0, 0x80, 0x0 ;  /* 0x000000000000781c */ /* 0x000fda0003f0f008 */
[----:B------:R-:W-:Y:S05]  /*0350*/  @!P0 BRA `(.L_x_2) ;  /* 0x0000023000008947 */ /* 0x000fea0003800000 */
[----:B------:R-:W-:Y:S02]  /*0360*/  USHF.R.U32.HI UR4, URZ, 0x10, UR8 ;  /* 0x000000103f047899 */ /* 0x000fe40008011608 */
[----:B------:R-:W-:Y:S02]  /*0370*/  ULDC UR5, c[0x0][0x338] ;  /* 0x0000ce0000057ab9 */ /* 0x000fe40000000800 */
[----:B------:R-:W-:Y:S02]  /*0380*/  UISETP.NE.AND UP0, UPT, UR4, URZ, UPT ;  /* 0x0000003f0400728c */ /* 0x000fe4000bf05270 */
[----:B------:R-:W-:Y:S02]  /*0390*/  UMOV UR18, URZ ;  /* 0x0000003f00127c82 */ /* 0x000fe40008000000 */
[----:B------:R-:W-:-:S04]  /*03a0*/  USEL UR5, UR4, UR5, UP0 ;  /* 0x0000000504057287 */ /* 0x000fc80008000000 */
[----:B------:R-:W-:Y:S02]  /*03b0*/  UIADD3 UR14, UR7, -0x1, UR5 ;  /* 0xffffffff070e7890 */ /* 0x000fe4000fffe005 */
[----:B------:R-:W-:-:S05]  /*03c0*/  IMAD.U32 R3, RZ, RZ, UR5 ;  /* 0x00000005ff037e24 */ /* 0x000fca000f8e00ff */
[----:B------:R-:W-:-:S04]  /*03d0*/  IABS R0, R3 ;  /* 0x0000000300007213 */ /* 0x000fc80000000000 */
[----:B------:R-:W3:Y:S02]  /*03e0*/  R2UR UR13, R0 ;  /* 0x00000000000d73c2 */ /* 0x000ee400000e0000 */
[----:B---3--:R-:W3:Y:S08]  /*03f0*/  I2F.RP R0, UR13 ;  /* 0x0000000d00007d06 */ /* 0x008ef00008209400 */
[----:B---3--:R-:W3:Y:S02]  /*0400*/  MUFU.RCP R0, R0 ;  /* 0x0000000000007308 */ /* 0x008ee40000001000 */
[----:B---3--:R-:W-:-:S06]  /*0410*/  IADD3 R0, R0, 0xffffffe, RZ ;  /* 0x0ffffffe00007810 */ /* 0x008fcc0007ffe0ff */
[----:B------:R-:W3:Y:S02]  /*0420*/  F2I.FTZ.U32.TRUNC.NTZ R0, R0 ;  /* 0x0000000000007305 */ /* 0x000ee4000021f000 */
[----:B---3--:R3:W4:Y:S02]  /*0430*/  R2UR UR19, R0 ;  /* 0x00000000001373c2 */ /* 0x00872400000e0000 */
[----:B---3--:R-:W-:Y:S01]  /*0440*/  IMAD.U32 R0, RZ, RZ, UR14 ;  /* 0x0000000eff007e24 */ /* 0x008fe2000f8e00ff */
[----:B----4-:R-:W-:Y:S02]  /*0450*/  UIADD3 UR4, URZ, -UR19, URZ ;  /* 0x800000133f047290 */ /* 0x010fe4000fffe03f */
[----:B------:R-:W-:Y:S02]  /*0460*/  ULOP3.LUT UR14, UR14, UR5, URZ, 0x3c, !UPT ;  /* 0x000000050e0e7292 */ /* 0x000fe4000f8e3c3f */
[----:B-1----:R-:W-:Y:S01]  /*0470*/  IABS R2, R0 ;  /* 0x0000000000027213 */ /* 0x002fe20000000000 */
[----:B------:R-:W-:Y:S01]  /*0480*/  UIMAD UR4, UR4, UR13, URZ ;  /* 0x0000000d040472a4 */ /* 0x000fe2000f8e023f */
[----:B------:R-:W-:-:S02]  /*0490*/  IABS R0, R3 ;  /* 0x0000000300007213 */ /* 0x000fc40000000000 */
[----:B------:R-:W1:Y:S01]  /*04a0*/  R2UR UR12, R2 ;  /* 0x00000000020c73c2 */ /* 0x000e6200000e0000 */
[----:B------:R-:W-:Y:S02]  /*04b0*/  UIMAD.WIDE.U32 UR18, UR19, UR4, UR18 ;  /* 0x00000004131272a5 */ /* 0x000fe4000f8e0012 */
[----:B------:R-:W-:-:S05]  /*04c0*/  IMAD.MOV R0, RZ, RZ, -R0 ;  /* 0x000000ffff007224 */ /* 0x000fca00078e0a00 */
[----:B------:R-:W3:Y:S01]  /*04d0*/  R2UR UR11, R0 ;  /* 0x00000000000b73c2 */ /* 0x000ee200000e0000 */
[----:B-1----:R-:W-:-:S04]  /*04e0*/  UIMAD.WIDE.U32 UR18, UR19, UR12, URZ ;  /* 0x0000000c131272a5 */ /* 0x002fc8000f8e003f */
[----:B---3--:R-:W-:-:S04]  /*04f0*/  UIMAD UR11, UR19, UR11, UR12 ;  /* 0x0000000b130b72a4 */ /* 0x008fc8000f8e020c */
[----:B------:R-:W-:-:S11]  /*0500*/  UISETP.GT.U32.AND UP0, UPT, UR13, UR11, UPT ;  /* 0x0000000b0d00728c */ /* 0x000fd6000bf04070 */
[----:B------:R-:W-:Y:S02]  /*0510*/  @!UP0 UIADD3 UR11, UR11, -UR13, URZ ;  /* 0x8000000d0b0b8290 */ /* 0x000fe4000fffe03f */
[----:B------:R-:W-:Y:S02]  /*0520*/  @!UP0 UIADD3 UR19, UR19, 0x1, URZ ;  /* 0x0000000113138890 */ /* 0x000fe4000fffe03f */
[----:B------:R-:W-:Y:S02]  /*0530*/  UISETP.GE.U32.AND UP1, UPT, UR11, UR13, UPT ;  /* 0x0000000d0b00728c */ /* 0x000fe4000bf26070 */
[----:B------:R-:W-:-:S09]  /*0540*/  UISETP.GE.AND UP0, UPT, UR14, URZ, UPT ;  /* 0x0000003f0e00728c */ /* 0x000fd2000bf06270 */
[----:B------:R-:W-:Y:S02]  /*0550*/  @UP1 UIADD3 UR19, UR19, 0x1, URZ ;  /* 0x0000000113131890 */ /* 0x000fe4000fffe03f */
[----:B------:R-:W-:Y:S02]  /*0560*/  UISETP.NE.AND UP1, UPT, UR5, URZ, UPT ;  /* 0x0000003f0500728c */ /* 0x000fe4000bf25270 */
[----:B------:R-:W-:-:S09]  /*0570*/  @!UP0 UIADD3 UR19, -UR19, URZ, URZ ;  /* 0x0000003f13138290 */ /* 0x000fd2000fffe13f */
[----:B------:R-:W-:Y:S02]  /*0580*/  @!UP1 ULOP3.LUT UR19, URZ, UR5, URZ, 0x33, !UPT ;  /* 0x000000053f139292 */ /* 0x000fe4000f8e333f */
.L_x_2:
[----:B------:R-:W-:Y:S01]  /*0590*/  ULOP3.LUT UR8, UR8, 0xffff, URZ, 0xc0, !UPT ;  /* 0x0000ffff08087892 */ /* 0x000fe2000f8ec03f */
[----:B------:R-:W-:Y:S01]  /*05a0*/  PLOP3.LUT P4, PT, PT, PT, PT, 0x80, 0x0 ;  /* 0x000000000000781c */ /* 0x000fe20003f8f070 */
[----:B------:R-:W-:Y:S01]  /*05b0*/  CS2R R22, SRZ ;  /* 0x0000000000167805 */ /* 0x000fe2000001ff00 */
[----:B------:R-:W-:Y:S01]  /*05c0*/  CS2R R20, SRZ ;  /* 0x0000000000147805 */ /* 0x000fe2000001ff00 */
[----:B------:R-:W-:Y:S01]  /*05d0*/  UIMAD UR8, UR8, UR19, URZ ;  /* 0x00000013080872a4 */ /* 0x000fe2000f8e023f */
[----:B------:R-:W-:Y:S01]  /*05e0*/  CS2R R178, SRZ ;  /* 0x0000000000b27805 */ /* 0x000fe2000001ff00 */
[----:B------:R-:W-:Y:S01]  /*05f0*/  CS2R R176, SRZ ;  /* 0x0000000000b07805 */ /* 0x000fe2000001ff00 */
[----:B------:R-:W-:Y:S01]  /*0600*/  CS2R R182, SRZ ;  /* 0x0000000000b67805 */ /* 0x000fe2000001ff00 */
[----:B------:R-:W-:Y:S01]  /*0610*/  UIADD3 UR19, UR8, UR19, URZ ;  /* 0x0000001308137290 */ /* 0x000fe2000fffe03f */
[----:B------:R-:W-:Y:S01]  /*0620*/  CS2R R180, SRZ ;  /* 0x0000000000b47805 */ /* 0x000fe2000001ff00 */
[----:B------:R-:W-:Y:S01]  /*0630*/  CS2R R174, SRZ ;  /* 0x0000000000ae7805 */ /* 0x000fe2000001ff00 */
[----:B------:R-:W-:Y:S01]  /*0640*/  CS2R R172, SRZ ;  /* 0x0000000000ac7805 */ /* 0x000fe2000001ff00 */
[----:B------:R-:W-:Y:S01]  /*0650*/  UISETP.LT.AND UP0, UPT, UR7, UR19, UPT ;  /* 0x000000130700728c */ /* 0x000fe2000bf01270 */
[----:B------:R-:W-:Y:S01]  /*0660*/  CS2R R170, SRZ ;  /* 0x0000000000aa7805 */ /* 0x000fe2000001ff00 */
[----:B------:R-:W-:Y:S01]  /*0670*/  CS2R R168, SRZ ;  /* 0x0000000000a87805 */ /* 0x000fe2000001ff00 */
[----:B------:R-:W-:Y:S01]  /*0680*/  CS2R R162, SRZ ;  /* 0x0000000000a27805 */ /* 0x000fe2000001ff00 */
[----:B------:R-:W-:Y:S01]  /*0690*/  USEL UR7, UR7, UR19, UP0 ;  /* 0x0000001307077287 */ /* 0x000fe20008000000 */
[----:B------:R-:W-:Y:S01]  /*06a0*/  CS2R R160, SRZ ;  /* 0x0000000000a07805 */ /* 0x000fe2000001ff00 */
[----:B------:R-:W-:Y:S01]  /*06b0*/  CS2R R166, SRZ ;  /* 0x0000000000a67805 */ /* 0x000fe2000001ff00 */
[----:B------:R-:W-:Y:S01]  /*06c0*/  CS2R R164, SRZ ;  /* 0x0000000000a47805 */ /* 0x000fe2000001ff00 */
[----:B------:R-:W-:Y:S01]  /*06d0*/  UISETP.GT.AND UP0, UPT, UR7, UR8, UPT ;  /* 0x000000080700728c */ /* 0x000fe2000bf04270 */
[----:B------:R-:W-:Y:S01]  /*06e0*/  CS2R R158, SRZ ;  /* 0x00000000009e7805 */ /* 0x000fe2000001ff00 */
[----:B------:R-:W-:Y:S01]  /*06f0*/  CS2R R156, SRZ ;  /* 0x00000000009c7805 */ /* 0x000fe2000001ff00 */
[----:B------:R-:W-:Y:S01]  /*0700*/  CS2R R154, SRZ ;  /* 0x00000000009a7805 */ /* 0x000fe2000001ff00 */
[----:B------:R-:W-:Y:S01]  /*0710*/  CS2R R152, SRZ ;  /* 0x0000000000987805 */ /* 0x000fe2000001ff00 */
[----:B------:R-:W-:Y:S01]  /*0720*/  CS2R R146, SRZ ;  /* 0x0000000000927805 */ /* 0x000fe2000001ff00 */
[----:B------:R-:W-:Y:S01]  /*0730*/  PLOP3.LUT P0, PT, PT, PT, UP0, 0x80, 0x0 ;  /* 0x000000000000781c */ /* 0x000fe20003f0f008 */
[----:B------:R-:W-:Y:S01]  /*0740*/  CS2R R144, SRZ ;  /* 0x0000000000907805 */ /* 0x000fe2000001ff00 */
        /* <DEDUP_REMOVED lines=14> */
[----:B------:R-:W-:Y:S05]  /*0830*/  @!P0 BRA `(.L_x_3) ;  /* 0x0000ce0000008947 */ /* 0x000fea0003800000 */
[----:B------:R-:W-:Y:S02]  /*0840*/  ULDC.64 UR4, c[0x0][0x340] ;  /* 0x0000d00000047ab9 */ /* 0x000fe40000000a00 */
[----:B------:R-:W-:-:S02]  /*0850*/  UISETP.NE.U32.AND UP0, UPT, URZ, UR4, UPT ;  /* 0x000000043f00728c */ /* 0x000fc4000bf05070 */
[----:B------:R-:W-:Y:S02]  /*0860*/  ULDC.64 UR12, c[0x0][0x340] ;  /* 0x0000d000000c7ab9 */ /* 0x000fe40000000a00 */
[----:B------:R-:W-:-:S06]  /*0870*/  UISETP.NE.AND.EX UP0, UPT, URZ, UR5, UPT, UP0 ;  /* 0x000000053f00728c */ /* 0x000fcc000bf05300 */
[----:B------:R-:W-:-:S05]  /*0880*/  PLOP3.LUT P0, PT, PT, PT, UP0, 0x80, 0x0 ;  /* 0x000000000000781c */ /* 0x000fca0003f0f008 */
[----:B------:R-:W-:Y:S02]  /*0890*/  @UP0 UMOV UR4, 0x4 ;  /* 0x0000000400040882 */ /* 0x000fe40000000000 */
[----:B------:R-:W-:-:S06]  /*08a0*/  @UP0 UIMAD.WIDE UR4, UR6, UR4, UR12 ;  /* 0x00000004060402a5 */ /* 0x000fcc000f8e020c */
[----:B-1----:R-:W-:Y:S02]  /*08b0*/  IMAD.U32 R2, RZ, RZ, UR4 ;  /* 0x00000004ff027e24 */ /* 0x002fe4000f8e00ff */
[----:B------:R-:W-:Y:S01]  /*08c0*/  IMAD.U32 R3, RZ, RZ, UR5 ;  /* 0x00000005ff037e24 */ /* 0x000fe2000f8e00ff */
[----:B------:R-:W1:Y:S01]  /*08d0*/  S2R R12, SR_CTAID.X ;  /* 0x00000000000c7919 */ /* 0x000e620000002500 */
[----:B------:R-:W-:Y:S01]  /*08e0*/  SHF.R.S32.HI R27, RZ, 0x1f, R196 ;  /* 0x0000001fff1b7819 */ /* 0x000fe200000114c4 */
[----:B------:R-:W-:Y:S02]  /*08f0*/  USHF.R.S32.HI UR11, URZ, 0x1f, UR10 ;  /* 0x0000001f3f0b7899 */ /* 0x000fe4000801140a */
[----:B------:R3:W4:Y:S01]  /*0900*/  @P0 LDG.E R7, [R2.64] ;  /* 0x0000001002070981 */ /* 0x000722000c1e1900 */
[----:B------:R-:W-:Y:S01]  /*0910*/  ULDC.64 UR4, c[0x0][0x1b8] ;  /* 0x00006e0000047ab9 */ /* 0x000fe20000000a00 */
[CC--:B------:R-:W-:Y:S01]  /*0920*/  LEA.HI R13, R27.reuse, R196.reuse, RZ, 0x4 ;  /* 0x000000c41b0d7211 */ /* 0x0c0fe200078f20ff */
[----:B------:R-:W-:Y:S01]  /*0930*/  UIMAD UR11, UR11, UR4, URZ ;  /* 0x000000040b0b72a4 */ /* 0x000fe2000f8e023f */
[----:B------:R-:W-:Y:S01]  /*0940*/  LEA.HI R9, R27, R196, RZ, 0x6 ;  /* 0x000000c41b097211 */ /* 0x000fe200078f30ff */
[----:B------:R-:W-:Y:S01]  /*0950*/  UIMAD.WIDE.U32 UR18, UR10, UR4, URZ ;  /* 0x000000040a1272a5 */ /* 0x000fe2000f8e003f */
[----:B------:R-:W-:Y:S01]  /*0960*/  BSSY B0, `(.L_x_4) ;  /* 0x000004a000007945 */ /* 0x000fe20003800000 */
[----:B------:R-:W-:-:S02]  /*0970*/  UIMAD UR11, UR10, UR5, UR11 ;  /* 0x000000050a0b72a4 */ /* 0x000fc4000f8e020b */
[----:B------:R-:W-:Y:S02]  /*0980*/  USHF.R.S32.HI UR12, URZ, 0x1f, UR6 ;  /* 0x0000001f3f0c7899 */ /* 0x000fe40008011406 */
[----:B------:R-:W-:Y:S02]  /*0990*/  ULDC.64 UR4, c[0x0][0x1c0] ;  /* 0x0000700000047ab9 */ /* 0x000fe40000000a00 */
[----:B------:R-:W-:Y:S02]  /*09a0*/  UIADD3 UR19, UR19, UR11, URZ ;  /* 0x0000000b13137290 */ /* 0x000fe4000fffe03f */
[----:B------:R-:W-:Y:S02]  /*09b0*/  UIMAD UR12, UR12, UR4, URZ ;  /* 0x000000040c0c72a4 */ /* 0x000fe4000f8e023f */
[----:B------:R-:W-:Y:S02]  /*09c0*/  UIMAD.WIDE.U32 UR18, UR6, UR4, UR18 ;  /* 0x00000004061272a5 */ /* 0x000fe4000f8e0012 */
[----:B------:R-:W-:-:S02]  /*09d0*/  UIMAD UR5, UR6, UR5, UR12 ;  /* 0x00000005060572a4 */ /* 0x000fc4000f8e020c */
[----:B------:R-:W-:Y:S02]  /*09e0*/  ULDC UR4, c[0x0][0x2c4] ;  /* 0x0000b10000047ab9 */ /* 0x000fe40000000800 */
[----:B------:R-:W-:Y:S01]  /*09f0*/  UIADD3 UR5, UR19, UR5, URZ ;  /* 0x0000000513057290 */ /* 0x000fe2000fffe03f */
[----:B---3--:R-:W-:Y:S01]  /*0a00*/  LEA.HI R2, R27, R196, RZ, 0x3 ;  /* 0x000000c41b027211 */ /* 0x008fe200078f18ff */
[----:B------:R-:W-:Y:S01]  /*0a10*/  IMAD.MOV.U32 R3, RZ, RZ, c[0x0][0x2c4] ;  /* 0x0000b100ff037624 */ /* 0x000fe200078e00ff */
[----:B------:R-:W-:Y:S02]  /*0a20*/  ULDC UR11, c[0x0][0x168] ;  /* 0x00005a00000b7ab9 */ /* 0x000fe40000000800 */
[----:B------:R-:W-:Y:S01]  /*0a30*/  LOP3.LUT R0, R2, 0xfffffff8, RZ, 0xc0, !PT ;  /* 0xfffffff802007812 */ /* 0x000fe200078ec0ff */
[----:B------:R-:W-:Y:S01]  /*0a40*/  UIMAD UR11, UR4, UR11, URZ ;  /* 0x0000000b040b72a4 */ /* 0x000fe2000f8e023f */
[----:B------:R-:W-:Y:S01]  /*0a50*/  ISETP.NE.AND P1, PT, R3, 0x1, PT ;  /* 0x000000010300780c */ /* 0x000fe20003f25270 */
[----:B------:R-:W-:Y:S01]  /*0a60*/  IMAD.U32 R3, RZ, RZ, UR19 ;  /* 0x00000013ff037e24 */ /* 0x000fe2000f8e00ff */
[----:B------:R-:W-:Y:S01]  /*0a70*/  SHF.R.S32.HI R11, RZ, 0x3, R2 ;  /* 0x00000003ff0b7819 */ /* 0x000fe20000011402 */
[----:B------:R-:W-:Y:S01]  /*0a80*/  IMAD.IADD R15, R196, 0x1, -R0 ;  /* 0x00000001c40f7824 */ /* 0x000fe200078e0a00 */
[----:B------:R-:W-:Y:S01]  /*0a90*/  MOV R3, UR5 ;  /* 0x0000000500037c02 */ /* 0x000fe20008000f00 */
[----:B------:R-:W-:-:S02]  /*0aa0*/  IMAD.U32 R2, RZ, RZ, UR18 ;  /* 0x00000012ff027e24 */ /* 0x000fc4000f8e00ff */
[C---:B------:R-:W-:Y:S02]  /*0ab0*/  IMAD R198, R15.reuse, 0x10, R11 ;  /* 0x000000100fc67824 */ /* 0x040fe400078e020b */
[----:B------:R-:W-:Y:S02]  /*0ac0*/  IMAD.SHL.U32 R14, R15, 0x8, RZ ;  /* 0x000000080f0e7824 */ /* 0x000fe400078e00ff */
[C---:B-1----:R-:W-:Y:S01]  /*0ad0*/  IMAD R5, R12.reuse, 0x80, R198 ;  /* 0x000000800c057824 */ /* 0x042fe200078e02c6 */
[----:B------:R1:W-:Y:S01]  /*0ae0*/  STL [R1+0x24], R198 ;  /* 0x000024c601007387 */ /* 0x0003e20000100800 */
[----:B------:R-:W-:Y:S02]  /*0af0*/  LEA R12, R12, R11, 0x7 ;  /* 0x0000000b0c0c7211 */ /* 0x000fe400078e38ff */
[----:B------:R-:W-:Y:S01]  /*0b00*/  @P1 IMAD.HI.U32 R0, R5, c[0x0][0x2c8], RZ ;  /* 0x0000b20005001a27 */ /* 0x000fe200078e00ff */
[----:B------:R-:W-:Y:S02]  /*0b10*/  SHF.R.S32.HI R241, RZ, 0x1f, R14 ;  /* 0x0000001ffff17819 */ /* 0x000fe4000001140e */
[----:B------:R-:W-:Y:S01]  /*0b20*/  ISETP.GE.AND P3, PT, R12, UR11, PT ;  /* 0x0000000b0c007c0c */ /* 0x000fe2000bf66270 */
[----:B------:R-:W-:Y:S01]  /*0b30*/  IMAD.MOV.U32 R4, RZ, RZ, R5 ;  /* 0x000000ffff047224 */ /* 0x000fe200078e0005 */
[----:B------:R-:W-:-:S04]  /*0b40*/  @P1 SHF.R.U32.HI R4, RZ, c[0x0][0x2cc], R0 ;  /* 0x0000b300ff041a19 */ /* 0x000fc80000011600 */
[--C-:B------:R-:W-:Y:S01]  /*0b50*/  SHF.R.S32.HI R6, RZ, 0x1f, R4.reuse ;  /* 0x0000001fff067819 */ /* 0x100fe20000011404 */
[----:B------:R-:W-:Y:S02]  /*0b60*/  IMAD.MOV R0, RZ, RZ, -R4 ;  /* 0x000000ffff007224 */ /* 0x000fe400078e0a04 */
[----:B------:R-:W-:-:S04]  /*0b70*/  IMAD.WIDE.U32 R2, R4, c[0x0][0x1b0], R2 ;  /* 0x00006c0004027a25 */ /* 0x000fc800078e0002 */
[----:B------:R-:W-:Y:S02]  /*0b80*/  IMAD R5, R0, c[0x0][0x2c4], R5 ;  /* 0x0000b10000057a24 */ /* 0x000fe400078e0205 */
[----:B------:R-:W-:-:S03]  /*0b90*/  IMAD R6, R6, c[0x0][0x1b0], RZ ;  /* 0x00006c0006067a24 */ /* 0x000fc600078e02ff */
[----:B------:R-:W-:Y:S01]  /*0ba0*/  SHF.R.S32.HI R0, RZ, 0x1f, R5 ;  /* 0x0000001fff007819 */ /* 0x000fe20000011405 */
[----:B------:R-:W-:-:S04]  /*0bb0*/  IMAD R4, R4, c[0x0][0x1b4], R6 ;  /* 0x00006d0004047a24 */ /* 0x000fc800078e0206 */
[----:B------:R-:W-:Y:S02]  /*0bc0*/  IMAD R0, R0, c[0x0][0x1a8], RZ ;  /* 0x00006a0000007a24 */ /* 0x000fe400078e02ff */
[----:B------:R-:W-:Y:S02]  /*0bd0*/  IMAD.IADD R3, R3, 0x1, R4 ;  /* 0x0000000103037824 */ /* 0x000fe400078e0204 */
[----:B------:R-:W-:Y:S01]  /*0be0*/  IMAD R4, R5, c[0x0][0x1ac], R0 ;  /* 0x00006b0005047a24 */ /* 0x000fe200078e0200 */
[----:B------:R-:W-:Y:S01]  /*0bf0*/  LOP3.LUT R0, R13, 0xfffffff0, RZ, 0xc0, !PT ;  /* 0xfffffff00d007812 */ /* 0x000fe200078ec0ff */
[----:B------:R-:W-:-:S04]  /*0c00*/  IMAD.WIDE.U32 R2, R5, c[0x0][0x1a8], R2 ;  /* 0x00006a0005027a25 */ /* 0x000fc800078e0002 */
[----:B------:R-:W-:Y:S01]  /*0c10*/  IMAD.IADD R4, R3, 0x1, R4 ;  /* 0x0000000103047824 */ /* 0x000fe200078e0204 */
[----:B------:R-:W-:Y:S01]  /*0c20*/  LEA R8, P1, R2, c[0x0][0x160], 0x1 ;  /* 0x0000580002087a11 */ /* 0x000fe200078208ff */
[----:B------:R-:W-:Y:S02]  /*0c30*/  IMAD.IADD R3, R196, 0x1, -R0 ;  /* 0x00000001c4037824 */ /* 0x000fe400078e0a00 */
[----:B------:R-:W-:Y:S01]  /*0c40*/  IMAD.SHL.U32 R0, R11, 0x40, RZ ;  /* 0x000000400b007824 */ /* 0x000fe200078e00ff */
[----:B------:R-:W-:Y:S01]  /*0c50*/  LEA.HI.X R5, R2, c[0x0][0x164], R4, 0x1, P1 ;  /* 0x0000590002057a11 */ /* 0x000fe200008f0c04 */
[----:B------:R1:W3:Y:S01]  /*0c60*/  SHFL.IDX PT, R6, R8, RZ, 0x181f ;  /* 0x00181fff08067589 */ /* 0x0002e200000e0000 */
[----:B------:R-:W-:Y:S02]  /*0c70*/  SHF.R.S32.HI R2, RZ, 0x1f, R3 ;  /* 0x0000001fff027819 */ /* 0x000fe40000011403 */
[----:B------:R-:W-:Y:S02]  /*0c80*/  LOP3.LUT R0, R0, 0x1c0, RZ, 0xc0, !PT ;  /* 0x000001c000007812 */ /* 0x000fe400078ec0ff */
[----:B------:R-:W-:-:S02]  /*0c90*/  LEA.HI R26, R2, R3, RZ, 0x3 ;  /* 0x00000003021a7211 */ /* 0x000fc400078f18ff */
[----:B------:R-:W-:Y:S02]  /*0ca0*/  LOP3.LUT R2, R0, 0x38, R14, 0xf8, !PT ;  /* 0x0000003800027812 */ /* 0x000fe400078ef80e */
[----:B------:R-:W-:Y:S02]  /*0cb0*/  LOP3.LUT R4, R26, 0xfffffff8, RZ, 0xc0, !PT ;  /* 0xfffffff81a047812 */ /* 0x000fe400078ec0ff */
[----:B------:R-:W-:-:S03]  /*0cc0*/  SHF.R.U32.HI R0, RZ, 0x3, R0 ;  /* 0x00000003ff007819 */ /* 0x000fc60000011600 */
[----:B------:R-:W-:Y:S01]  /*0cd0*/  IMAD.IADD R25, R3, 0x1, -R4 ;  /* 0x0000000103197824 */ /* 0x000fe200078e0a04 */
[----:B------:R-:W-:Y:S01]  /*0ce0*/  LOP3.LUT R2, R2, R0, RZ, 0x3c, !PT ;  /* 0x0000000002027212 */ /* 0x000fe200078e3cff */
[----:B------:R-:W-:Y:S02]  /*0cf0*/  IMAD.SHL.U32 R0, R9, 0x8, RZ ;  /* 0x0000000809007824 */ /* 0x000fe400078e00ff */
[----:B------:R-:W-:Y:S02]  /*0d00*/  IMAD.MOV.U32 R3, RZ, RZ, 0x10 ;  /* 0x00000010ff037424 */ /* 0x000fe400078e00ff */
[----:B------:R-:W-:Y:S01]  /*0d10*/  IMAD.MOV.U32 R4, RZ, RZ, 0x20 ;  /* 0x00000020ff047424 */ /* 0x000fe200078e00ff */
[----:B------:R-:W-:Y:S01]  /*0d20*/  LOP3.LUT R10, R2, 0xfffffe00, R0, 0xf8, !PT ;  /* 0xfffffe00020a7812 */ /* 0x000fe200078ef800 */
[----:B----4-:R4:W5:Y:S01]  /*0d30*/  @P0 R2UR UR14, R7 ;  /* 0x00000000070e03c2 */ /* 0x01096200000e0000 */
[----:B------:R-:W-:Y:S01]  /*0d40*/  ISETP.GE.AND P0, PT, R14, c[0x0][0x198], PT ;  /* 0x000066000e007a0c */ /* 0x000fe20003f06270 */
[----:B-----5:R-:W-:-:S03]  /*0d50*/  @!UP0 UMOV UR14, UR6 ;  /* 0x00000006000e8c82 */ /* 0x020fc60008000000 */
[----:B------:R-:W-:-:S05]  /*0d60*/  R2P PR, R25, 0x6 ;  /* 0x0000000619007804 */ /* 0x000fca0000000000 */
[----:B------:R-:W-:Y:S02]  /*0d70*/  SEL R3, R3, 0xfffffff0, !P1 ;  /* 0xfffffff003037807 */ /* 0x000fe40004800000 */
[----:B------:R-:W-:Y:S01]  /*0d80*/  SEL R4, R4, 0xffffffe0, !P2 ;  /* 0xffffffe004047807 */ /* 0x000fe20005000000 */
[----:B----4-:R1:W4:Y:S01]  /*0d90*/  SHFL.IDX PT, R7, R5, RZ, 0x181f ;  /* 0x00181fff05077589 */ /* 0x01032200000e0000 */
[----:B------:R-:W-:Y:S05]  /*0da0*/  @P3 BRA `(.L_x_5) ;  /* 0x0000005000003947 */ /* 0x000fea0003800000 */
[----:B---3--:R-:W-:Y:S01]  /*0db0*/  LEA R6, P1, R14, R6, 0x1 ;  /* 0x000000060e067211 */ /* 0x008fe200078208ff */
[----:B------:R-:W-:-:S03]  /*0dc0*/  IMAD.SHL.U32 R0, R10, 0x2, RZ ;  /* 0x000000020a007824 */ /* 0x000fc600078e00ff */
[----:B----4-:R-:W-:-:S05]  /*0dd0*/  LEA.HI.X R7, R14, R7, R241, 0x1, P1 ;  /* 0x000000070e077211 */ /* 0x010fca00008f0cf1 */
[----:B------:R-:W-:Y:S01]  /*0de0*/  @!PT LDS RZ, [RZ] ;  /* 0x00000000fffff984 */ /* 0x000fe20000000800 */
[----:B------:R3:W-:Y:S04]  /*0df0*/  LDGSTS.E.BYPASS.LTC128B.128 [R0+0x7100], [R6.64], !P0 ;  /* 0x0710000006007fae */ /* 0x0007e8000c101d50 */
.L_x_5:
[----:B---3--:R-:W-:Y:S05]  /*0e00*/  BSYNC B0 ;  /* 0x0000000000007941 */ /* 0x008fea0003800000 */
.L_x_4:
[----:B------:R-:W-:Y:S01]  /*0e10*/  IADD3 R2, R12, 0x10, RZ ;  /* 0x000000100c027810 */ /* 0x000fe20007ffe0ff */
[----:B------:R3:W1:Y:S01]  /*0e20*/  SHFL.IDX PT, R0, R5, 0x1, 0x181f ;  /* 0x00381f0005007f89 */ /* 0x00066200000e0000 */
[----:B------:R-:W-:Y:S02]  /*0e30*/  BSSY B0, `(.L_x_6) ;  /* 0x0000009000007945 */ /* 0x000fe40003800000 */
[----:B------:R-:W-:Y:S01]  /*0e40*/  ISETP.GE.AND P1, PT, R2, UR11, PT ;  /* 0x0000000b02007c0c */ /* 0x000fe2000bf26270 */
[----:B------:R3:W4:-:S12]  /*0e50*/  SHFL.IDX PT, R6, R8, 0x1, 0x181f ;  /* 0x00381f0008067f89 */ /* 0x00071800000e0000 */
[----:B------:R-:W-:Y:S05]  /*0e60*/  @P1 BRA `(.L_x_7) ;  /* 0x0000005000001947 */ /* 0x000fea0003800000 */
[----:B----4-:R-:W-:-:S04]  /*0e70*/  LEA R6, P1, R14, R6, 0x1 ;  /* 0x000000060e067211 */ /* 0x010fc800078208ff */
[----:B-1----:R-:W-:Y:S01]  /*0e80*/  LEA.HI.X R7, R14, R0, R241, 0x1, P1 ;  /* 0x000000000e077211 */ /* 0x002fe200008f0cf1 */
[----:B------:R-:W-:-:S05]  /*0e90*/  IMAD.SHL.U32 R0, R10, 0x2, RZ ;  /* 0x000000020a007824 */ /* 0x000fca00078e00ff */
[----:B------:R-:W-:Y:S01]  /*0ea0*/  @!PT LDS RZ, [RZ] ;  /* 0x00000000fffff984 */ /* 0x000fe20000000800 */
[----:B------:R1:W-:Y:S03]  /*0eb0*/  LDGSTS.E.BYPASS.LTC128B.128 [R0+0x7900], [R6.64], !P0 ;  /* 0x0790000006007fae */ /* 0x0003e6000c101d50 */
.L_x_7:
[----:B------:R-:W-:Y:S05]  /*0ec0*/  BSYNC B0 ;  /* 0x0000000000007941 */ /* 0x000fea0003800000 */
.L_x_6:
[----:B------:R-:W-:Y:S01]  /*0ed0*/  IADD3 R2, R12, 0x20, RZ ;  /* 0x000000200c027810 */ /* 0x000fe20007ffe0ff */
[----:B-1----:R1:W3:Y:S01]  /*0ee0*/  SHFL.IDX PT, R0, R5, 0x2, 0x181f ;  /* 0x00581f0005007f89 */ /* 0x0022e200000e0000 */
[----:B------:R-:W-:Y:S02]  /*0ef0*/  BSSY B0, `(.L_x_8) ;  /* 0x0000009000007945 */ /* 0x000fe40003800000 */
[----:B------:R-:W-:Y:S01]  /*0f00*/  ISETP.GE.AND P1, PT, R2, UR11, PT ;  /* 0x0000000b02007c0c */ /* 0x000fe2000bf26270 */
[----:B----4-:R1:W4:-:S12]  /*0f10*/  SHFL.IDX PT, R6, R8, 0x2, 0x181f ;  /* 0x00581f0008067f89 */ /* 0x01031800000e0000 */
[----:B------:R-:W-:Y:S05]  /*0f20*/  @P1 BRA `(.L_x_9) ;  /* 0x0000005000001947 */ /* 0x000fea0003800000 */
[----:B----4-:R-:W-:-:S04]  /*0f30*/  LEA R6, P1, R14, R6, 0x1 ;  /* 0x000000060e067211 */ /* 0x010fc800078208ff */
[----:B---3--:R-:W-:Y:S01]  /*0f40*/  LEA.HI.X R7, R14, R0, R241, 0x1, P1 ;  /* 0x000000000e077211 */ /* 0x008fe200008f0cf1 */
[----:B------:R-:W-:-:S05]  /*0f50*/  IMAD.SHL.U32 R0, R10, 0x2, RZ ;  /* 0x000000020a007824 */ /* 0x000fca00078e00ff */
[----:B------:R-:W-:Y:S01]  /*0f60*/  @!PT LDS RZ, [RZ] ;  /* 0x00000000fffff984 */ /* 0x000fe20000000800 */
[----:B------:R3:W-:Y:S03]  /*0f70*/  LDGSTS.E.BYPASS.LTC128B.128 [R0+0x8100], [R6.64], !P0 ;  /* 0x0810000006007fae */ /* 0x0007e6000c101d50 */
.L_x_9:
[----:B------:R-:W-:Y:S05]  /*0f80*/  BSYNC B0 ;  /* 0x0000000000007941 */ /* 0x000fea0003800000 */
.L_x_8:
[----:B------:R-:W-:Y:S01]  /*0f90*/  IADD3 R2, R12, 0x30, RZ ;  /* 0x000000300c027810 */ /* 0x000fe20007ffe0ff */
[----:B---3--:R3:W1:Y:S01]  /*0fa0*/  SHFL.IDX PT, R0, R5, 0x3, 0x181f ;  /* 0x00781f0005007f89 */ /* 0x00866200000e0000 */
[----:B------:R-:W-:Y:S02]  /*0fb0*/  BSSY B0, `(.L_x_10) ;  /* 0x0000009000007945 */ /* 0x000fe40003800000 */
[----:B------:R-:W-:Y:S01]  /*0fc0*/  ISETP.GE.AND P1, PT, R2, UR11, PT ;  /* 0x0000000b02007c0c */ /* 0x000fe2000bf26270 */
[----:B----4-:R3:W4:-:S12]  /*0fd0*/  SHFL.IDX PT, R6, R8, 0x3, 0x181f ;  /* 0x00781f0008067f89 */ /* 0x01071800000e0000 */
[----:B------:R-:W-:Y:S05]  /*0fe0*/  @P1 BRA `(.L_x_11) ;  /* 0x0000005000001947 */ /* 0x000fea0003800000 */
[----:B----4-:R-:W-:-:S04]  /*0ff0*/  LEA R6, P1, R14, R6, 0x1 ;  /* 0x000000060e067211 */ /* 0x010fc800078208ff */
[----:B-1----:R-:W-:Y:S01]  /*1000*/  LEA.HI.X R7, R14, R0, R241, 0x1, P1 ;  /* 0x000000000e077211 */ /* 0x002fe200008f0cf1 */
[----:B------:R-:W-:-:S05]  /*1010*/  IMAD.SHL.U32 R0, R10, 0x2, RZ ;  /* 0x000000020a007824 */ /* 0x000fca00078e00ff */
[----:B------:R-:W-:Y:S01]  /*1020*/  @!PT LDS RZ, [RZ] ;  /* 0x00000000fffff984 */ /* 0x000fe20000000800 */
[----:B------:R1:W-:Y:S03]  /*1030*/  LDGSTS.E.BYPASS.LTC128B.128 [R0+0x8900], [R6.64], !P0 ;  /* 0x0890000006007fae */ /* 0x0003e6000c101d50 */
.L_x_11:
[----:B------:R-:W-:Y:S05]  /*1040*/  BSYNC B0 ;  /* 0x0000000000007941 */ /* 0x000fea0003800000 */
.L_x_10:
        /* <DEDUP_REMOVED lines=11> */
.L_x_13:
[----:B------:R-:W-:Y:S05]  /*1100*/  BSYNC B0 ;  /* 0x0000000000007941 */ /* 0x000fea0003800000 */
.L_x_12:
        /* <DEDUP_REMOVED lines=11> */
.L_x_15:
[----:B------:R-:W-:Y:S05]  /*11c0*/  BSYNC B0 ;  /* 0x0000000000007941 */ /* 0x000fea0003800000 */
.L_x_14:
        /* <DEDUP_REMOVED lines=11> */
.L_x_17:
[----:B------:R-:W-:Y:S05]  /*1280*/  BSYNC B0 ;  /* 0x0000000000007941 */ /* 0x000fea0003800000 */
.L_x_16:
[----:B-1-3--:R-:W1:Y:S01]  /*1290*/  SHFL.IDX PT, R8, R8, 0x7, 0x181f ;  /* 0x00f81f0008087f89 */ /* 0x00ae6200000e0000 */
[----:B------:R-:W-:Y:S01]  /*12a0*/  UMOV UR6, 0x70 ;  /* 0x0000007000067882 */ /* 0x000fe20000000000 */
[----:B------:R-:W-:Y:S01]  /*12b0*/  MOV R0, c[0x0][0x2b8] ;  /* 0x0000ae0000007a02 */ /* 0x000fe20000000f00 */
[----:B------:R-:W-:Y:S01]  /*12c0*/  UIMAD UR6, UR7, UR6, -0x70 ;  /* 0xffffff90070674a4 */ /* 0x000fe2000f8e0206 */
[----:B------:R3:W5:Y:S01]  /*12d0*/  SHFL.IDX PT, R9, R5, 0x7, 0x181f ;  /* 0x00f81f0005097f89 */ /* 0x00076200000e0000 */
[----:B------:R-:W-:Y:S01]  /*12e0*/  SHF.L.U32 R197, R10, 0x1, RZ ;  /* 0x000000010ac57819 */ /* 0x000fe200000006ff */
[----:B------:R-:W-:Y:S01]  /*12f0*/  USHF.R.S32.HI UR18, URZ, 0x1f, UR14 ;  /* 0x0000001f3f127899 */ /* 0x000fe2000801140e */
[----:B------:R-:W-:Y:S01]  /*1300*/  ISETP.NE.AND P5, PT, R0, 0x1, PT ;  /* 0x000000010000780c */ /* 0x000fe20003fa5270 */
[----:B------:R-:W-:Y:S01]  /*1310*/  ULDC.64 UR4, c[0x0][0x2b0] ;  /* 0x0000ac0000047ab9 */ /* 0x000fe20000000a00 */
[----:B------:R-:W-:Y:S01]  /*1320*/  IADD3 R0, R198, UR6, RZ ;  /* 0x00000006c6007c10 */ /* 0x000fe2000fffe0ff */
[----:B------:R-:W-:Y:S01]  /*1330*/  UIMAD UR18, UR18, UR4, URZ ;  /* 0x00000004121272a4 */ /* 0x000fe2000f8e023f */
[----:B------:R-:W-:Y:S01]  /*1340*/  MOV R243, RZ ;  /* 0x000000ff00f37202 */ /* 0x000fe20000000f00 */
[----:B------:R-:W-:Y:S01]  /*1350*/  UIMAD.WIDE.U32 UR12, UR14, UR4, URZ ;  /* 0x000000040e0c72a5 */ /* 0x000fe2000f8e003f */
[C---:B------:R-:W-:Y:S01]  /*1360*/  ISETP.GE.AND P4, PT, R0.reuse, UR15, PT ;  /* 0x0000000f00007c0c */ /* 0x040fe2000bf86270 */
[----:B------:R-:W-:Y:S01]  /*1370*/  UIMAD UR14, UR14, UR5, UR18 ;  /* 0x000000050e0e72a4 */ /* 0x000fe2000f8e0212 */
[----:B--2---:R-:W-:Y:S01]  /*1380*/  IADD3 R2, R0, UR9, RZ ;  /* 0x0000000900027c10 */ /* 0x004fe2000fffe0ff */
[----:B------:R-:W-:Y:S01]  /*1390*/  UIADD3 UR19, UR7, -0x1, URZ ;  /* 0xffffffff07137890 */ /* 0x000fe2000fffe03f */
[----:B------:R-:W-:Y:S01]  /*13a0*/  ISETP.GT.OR P4, PT, R198, 0x6f, P4 ;  /* 0x0000006fc600780c */ /* 0x000fe20002784670 */
[----:B------:R-:W-:Y:S01]  /*13b0*/  UIADD3 UR14, UR13, UR14, URZ ;  /* 0x0000000e0d0e7290 */ /* 0x000fe2000fffe03f */
[----:B------:R-:W-:Y:S01]  /*13c0*/  MOV R0, R2 ;  /* 0x0000000200007202 */ /* 0x000fe20000000f00 */
[----:B------:R-:W-:Y:S01]  /*13d0*/  ULDC.64 UR4, c[0x0][0x1e8] ;  /* 0x00007a0000047ab9 */ /* 0x000fe20000000a00 */
[----:B------:R-:W-:-:S02]  /*13e0*/  SHF.R.S32.HI R22, RZ, 0x4, R13 ;  /* 0x00000004ff167819 */ /* 0x000fc4000001140d */
[----:B---3--:R-:W-:Y:S01]  /*13f0*/  IADD3 R5, R12, 0x70, RZ ;  /* 0x000000700c057810 */ /* 0x008fe20007ffe0ff */
[----:B------:R-:W-:Y:S03]  /*1400*/  STL [R1], R197 ;  /* 0x000000c501007387 */ /* 0x000fe60000100800 */
[----:B------:R-:W-:Y:S01]  /*1410*/  ISETP.GE.AND P3, PT, R5, UR11, PT ;  /* 0x0000000b05007c0c */ /* 0x000fe2000bf66270 */
[----:B------:R-:W-:-:S05]  /*1420*/  @P5 IMAD.HI.U32 R5, R2, c[0x0][0x2bc], RZ ;  /* 0x0000af0002055a27 */ /* 0x000fca00078e00ff */
[----:B------:R-:W-:-:S04]  /*1430*/  @P5 SHF.R.U32.HI R0, RZ, c[0x0][0x2c0], R5 ;  /* 0x0000b000ff005a19 */ /* 0x000fc80000011605 */
[----:B------:R-:W-:-:S03]  /*1440*/  @!P4 IADD3 R5, P1, R0, UR12, RZ ;  /* 0x0000000c0005cc10 */ /* 0x000fc6000ff3e0ff */
[----:B-1----:R-:W-:Y:S02]  /*1450*/  @!P3 LEA R8, P2, R14, R8, 0x1 ;  /* 0x000000080e08b211 */ /* 0x002fe400078408ff */
[----:B------:R-:W-:Y:S02]  /*1460*/  @!P4 LEA.HI.X.SX32 R7, R0, UR14, 0x1, P1 ;  /* 0x0000000e0007cc11 */ /* 0x000fe400088f0eff */
[----:B-----5:R-:W-:Y:S02]  /*1470*/  @!P3 LEA.HI.X R9, R14, R9, R241, 0x1, P2 ;  /* 0x000000090e09b211 */ /* 0x020fe400010f0cf1 */
[----:B----4-:R-:W-:-:S03]  /*1480*/  @!P4 LEA R6, P1, R5, c[0x0][0x2a0], 0x2 ;  /* 0x0000a8000506ca11 */ /* 0x010fc600078210ff */
[----:B------:R-:W-:Y:S01]  /*1490*/  @!PT LDS RZ, [RZ] ;  /* 0x00000000fffff984 */ /* 0x000fe20000000800 */
[----:B------:R1:W-:Y:S01]  /*14a0*/  @!P3 LDGSTS.E.BYPASS.LTC128B.128 [R197+0xa900], [R8.64], !P0 ;  /* 0x0a90000008c5bfae */ /* 0x0003e2000c101d50 */
[----:B------:R-:W-:-:S03]  /*14b0*/  @!P4 LEA.HI.X R7, R5, c[0x0][0x2a4], R7, 0x2, P1 ;  /* 0x0000a9000507ca11 */ /* 0x000fc600008f1407 */
[----:B------:R-:W0:Y:S04]  /*14c0*/  LDGDEPBAR ;  /* 0x00000000000079af */ /* 0x000e280000000000 */
[----:B------:R-:W-:Y:S06]  /*14d0*/  BAR.SYNC.DEFER_BLOCKING 0x0 ;  /* 0x0000000000007b1d */ /* 0x000fec0000010000 */
[----:B------:R2:W3:Y:S01]  /*14e0*/  @!P4 LDG.E R243, [R6.64] ;  /* 0x0000001006f3c981 */ /* 0x0004e2000c1e1900 */
[----:B------:R-:W-:Y:S01]  /*14f0*/  IADD3 R0, -R0, RZ, RZ ;  /* 0x000000ff00007210 */ /* 0x000fe20007ffe1ff */
[----:B------:R-:W-:Y:S01]  /*1500*/  USHF.R.S32.HI UR11, URZ, 0x1f, UR10 ;  /* 0x0000001f3f0b7899 */ /* 0x000fe2000801140a */
[----:B-1----:R-:W-:Y:S01]  /*1510*/  SHF.L.U32 R9, R11, 0x3, RZ ;  /* 0x000000030b097819 */ /* 0x002fe200000006ff */
[----:B------:R-:W-:Y:S01]  /*1520*/  UIMAD.WIDE.U32 UR20, UR10, UR4, URZ ;  /* 0x000000040a1472a5 */ /* 0x000fe2000f8e003f */
[----:B------:R-:W-:Y:S01]  /*1530*/  LEA.HI R10, R13, R22, RZ, 0x1 ;  /* 0x000000160d0a7211 */ /* 0x000fe200078f08ff */
[----:B------:R-:W-:Y:S01]  /*1540*/  IMAD R16, R0, c[0x0][0x2b8], R2 ;  /* 0x0000ae0000107a24 */ /* 0x000fe200078e0202 */
[----:B------:R-:W-:Y:S01]  /*1550*/  UIMAD UR18, UR11, UR4, URZ ;  /* 0x000000040b1272a4 */ /* 0x000fe2000f8e023f */
[----:B------:R-:W-:Y:S01]  /*1560*/  SHF.L.U32 R5, R15, 0x6, RZ ;  /* 0x000000060f057819 */ /* 0x000fe200000006ff */
[----:B------:R-:W-:Y:S01]  /*1570*/  UIMAD UR15, UR19, -0x70, UR15 ;  /* 0xffffff90130f78a4 */ /* 0x000fe2000f8e020f */
[----:B------:R-:W-:Y:S01]  /*1580*/  LOP3.LUT R10, R10, 0xfffffffe, RZ, 0xc0, !PT ;  /* 0xfffffffe0a0a7812 */ /* 0x000fe200078ec0ff */
[----:B------:R-:W-:Y:S01]  /*1590*/  UIMAD UR18, UR10, UR5, UR18 ;  /* 0x000000050a1272a4 */ /* 0x000fe2000f8e0212 */
[----:B------:R-:W-:Y:S01]  /*15a0*/  SHF.R.S32.HI R8, RZ, 0x1f, R16 ;  /* 0x0000001fff087819 */ /* 0x000fe20000011410 */
[----:B------:R-:W-:Y:S01]  /*15b0*/  STL [R1+0x4], R16 ;  /* 0x0000041001007387 */ /* 0x000fe20000100800 */
[----:B------:R-:W-:Y:S01]  /*15c0*/  LOP3.LUT R5, R5, 0x1c0, RZ, 0xc0, !PT ;  /* 0x000001c005057812 */ /* 0x000fe200078ec0ff */
[----:B------:R-:W-:Y:S01]  /*15d0*/  UIADD3 UR18, UR21, UR18, URZ ;  /* 0x0000001215127290 */ /* 0x000fe2000fffe03f */
[----:B------:R-:W-:Y:S01]  /*15e0*/  IADD3 R18, -R11, UR15, RZ ;  /* 0x0000000f0b127c10 */ /* 0x000fe2000fffe1ff */
[C---:B------:R-:W-:Y:S01]  /*15f0*/  IMAD R0, R8.reuse, c[0x0][0x1e0], RZ ;  /* 0x0000780008007a24 */ /* 0x040fe200078e02ff */
[----:B------:R-:W-:Y:S01]  /*1600*/  LOP3.LUT R9, R5, 0x8, R9, 0xf8, !PT ;  /* 0x0000000805097812 */ /* 0x000fe200078ef809 */
[----:B------:R-:W-:Y:S01]  /*1610*/  IMAD R8, R8, c[0x0][0x208], RZ ;  /* 0x0000820008087a24 */ /* 0x000fe200078e02ff */
[----:B------:R-:W-:Y:S01]  /*1620*/  ISETP.GE.AND P4, PT, R18, 0x1, PT ;  /* 0x000000011200780c */ /* 0x000fe20003f86270 */
[----:B------:R-:W-:Y:S01]  /*1630*/  IMAD R0, R16, c[0x0][0x1e4], R0 ;  /* 0x0000790010007a24 */ /* 0x000fe200078e0200 */
[----:B------:R-:W-:Y:S01]  /*1640*/  ISETP.GE.AND P3, PT, R18, 0x11, PT ;  /* 0x000000111200780c */ /* 0x000fe20003f66270 */
[C---:B------:R-:W-:Y:S01]  /*1650*/  IMAD R8, R16.reuse, c[0x0][0x20c], R8 ;  /* 0x0000830010087a24 */ /* 0x040fe200078e0208 */
[----:B------:R-:W-:Y:S01]  /*1660*/  SHF.R.U32.HI R5, RZ, 0x3, R5 ;  /* 0x00000003ff057819 */ /* 0x000fe20000011605 */
[----:B--2---:R-:W-:Y:S01]  /*1670*/  IMAD.WIDE.U32 R6, R16, c[0x0][0x1e0], RZ ;  /* 0x0000780010067a25 */ /* 0x004fe200078e00ff */
[----:B------:R-:W-:Y:S01]  /*1680*/  ISETP.GE.AND P6, PT, R14, c[0x0][0x1d4], PT ;  /* 0x000075000e007a0c */ /* 0x000fe20003fc6270 */
[----:B------:R-:W-:Y:S01]  /*1690*/  ULDC.64 UR4, c[0x0][0x210] ;  /* 0x0000840000047ab9 */ /* 0x000fe20000000a00 */
[----:B------:R-:W-:Y:S01]  /*16a0*/  LOP3.LUT R24, R9, R5, RZ, 0x3c, !PT ;  /* 0x0000000509187212 */ /* 0x000fe200078e3cff */
[----:B------:R-:W-:Y:S01]  /*16b0*/  IMAD R5, R16, c[0x0][0x1e0], RZ ;  /* 0x0000780010057a24 */ /* 0x000fe200078e02ff */
[----:B------:R-:W-:Y:S01]  /*16c0*/  IADD3 R7, R7, R0, RZ ;  /* 0x0000000007077210 */ /* 0x000fe20007ffe0ff */
[----:B------:R-:W-:Y:S01]  /*16d0*/  UIMAD.WIDE.U32 UR22, UR10, UR4, URZ ;  /* 0x000000040a1672a5 */ /* 0x000fe2000f8e003f */
[----:B------:R-:W-:Y:S01]  /*16e0*/  ISETP.GE.AND P2, PT, R18, 0x21, PT ;  /* 0x000000211200780c */ /* 0x000fe20003f46270 */
[----:B------:R-:W-:Y:S01]  /*16f0*/  UIMAD UR4, UR11, UR4, URZ ;  /* 0x000000040b0472a4 */ /* 0x000fe2000f8e023f */
[----:B------:R-:W-:Y:S01]  /*1700*/  IADD3 R22, R22, -R10, RZ ;  /* 0x8000000a16167210 */ /* 0x000fe20007ffe0ff */
[----:B------:R-:W-:Y:S01]  /*1710*/  UISETP.GT.AND UP0, UPT, UR19, UR8, UPT ;  /* 0x000000081300728c */ /* 0x000fe2000bf04270 */
[----:B------:R-:W-:Y:S01]  /*1720*/  MOV R9, UR10 ;  /* 0x0000000a00097c02 */ /* 0x000fe20008000f00 */
[----:B------:R-:W-:Y:S01]  /*1730*/  UIMAD UR4, UR10, UR5, UR4 ;  /* 0x000000050a0472a4 */ /* 0x000fe2000f8e0204 */
[----:B------:R-:W-:-:S02]  /*1740*/  LEA.HI R195, R27, R196, RZ, 0x5 ;  /* 0x000000c41bc37211 */ /* 0x000fc400078f28ff */
[----:B------:R-:W-:Y:S01]  /*1750*/  SHF.L.U32 R242, R14, 0x1, RZ ;  /* 0x000000010ef27819 */ /* 0x000fe200000006ff */
[----:B------:R-:W-:Y:S01]  /*1760*/  UIADD3 UR4, UR23, UR4, URZ ;  /* 0x0000000417047290 */ /* 0x000fe2000fffe03f */
[----:B---3--:R-:W-:Y:S01]  /*1770*/  SHF.R.S32.HI R23, RZ, 0x1f, R243 ;  /* 0x0000001fff177819 */ /* 0x008fe200000114f3 */
[----:B------:R-:W-:-:S04]  /*1780*/  IMAD.WIDE.U32 R6, R243, c[0x0][0x1f0], R6 ;  /* 0x00007c00f3067a25 */ /* 0x000fc800078e0006 */
[----:B------:R-:W-:Y:S01]  /*1790*/  IMAD R2, R23, c[0x0][0x1f0], RZ ;  /* 0x00007c0017027a24 */ /* 0x000fe200078e02ff */
[----:B------:R-:W-:Y:S01]  /*17a0*/  IADD3 R0, P0, R6, UR20, RZ ;  /* 0x0000001406007c10 */ /* 0x000fe2000ff1e0ff */
[C---:B------:R-:W-:Y:S02]  /*17b0*/  IMAD R5, R243.reuse, c[0x0][0x1f0], R5 ;  /* 0x00007c00f3057a24 */ /* 0x040fe400078e0205 */
[----:B------:R-:W-:Y:S02]  /*17c0*/  IMAD R2, R243, c[0x0][0x1f4], R2 ;  /* 0x00007d00f3027a24 */ /* 0x000fe400078e0202 */
[----:B------:R-:W-:-:S03]  /*17d0*/  IMAD R5, R9, c[0x0][0x1e8], R5 ;  /* 0x00007a0009057a24 */ /* 0x000fc600078e0205 */
[----:B------:R-:W-:Y:S02]  /*17e0*/  IADD3.X R6, R7, UR18, R2, P0, !PT ;  /* 0x0000001207067c10 */ /* 0x000fe400087fe402 */
[C---:B------:R-:W-:Y:S02]  /*17f0*/  LEA R2, P0, R0.reuse, c[0x0][0x1c8], 0x1 ;  /* 0x0000720000027a11 */ /* 0x040fe400078008ff */
[----:B------:R-:W-:Y:S02]  /*1800*/  LEA R5, R5, c[0x0][0x1c8], 0x1 ;  /* 0x0000720005057a11 */ /* 0x000fe400078e08ff */
[----:B------:R-:W-:Y:S01]  /*1810*/  LEA.HI.X R0, R0, c[0x0][0x1cc], R6, 0x1, P0 ;  /* 0x0000730000007a11 */ /* 0x000fe200000f0c06 */
[----:B------:R-:W1:Y:S01]  /*1820*/  SHFL.IDX PT, R12, R2, RZ, 0x181f ;  /* 0x00181fff020c7589 */ /* 0x000e6200000e0000 */
[----:B------:R-:W-:-:S03]  /*1830*/  IMAD.WIDE.U32 R6, R16, c[0x0][0x208], RZ ;  /* 0x0000820010067a25 */ /* 0x000fc600078e00ff */
[----:B------:R-:W2:Y:S02]  /*1840*/  SHFL.IDX PT, R11, R2, 0x1, 0x181f ;  /* 0x00381f00020b7f89 */ /* 0x000ea400000e0000 */
[----:B------:R-:W-:Y:S02]  /*1850*/  IADD3 R7, R7, R8, RZ ;  /* 0x0000000807077210 */ /* 0x000fe40007ffe0ff */
[----:B------:R-:W3:Y:S03]  /*1860*/  SHFL.IDX PT, R13, R0, RZ, 0x181f ;  /* 0x00181fff000d7589 */ /* 0x000ee600000e0000 */
[----:B------:R-:W-:Y:S01]  /*1870*/  IMAD.WIDE.U32 R6, R243, c[0x0][0x218], R6 ;  /* 0x00008600f3067a25 */ /* 0x000fe200078e0006 */
[----:B------:R-:W4:Y:S04]  /*1880*/  SHFL.IDX PT, R21, R0, 0x1, 0x181f ;  /* 0x00381f0000157f89 */ /* 0x000f2800000e0000 */
[----:B------:R-:W5:Y:S04]  /*1890*/  SHFL.IDX PT, R19, R2, 0x2, 0x181f ;  /* 0x00581f0002137f89 */ /* 0x000f6800000e0000 */
[----:B------:R-:W5:Y:S04]  /*18a0*/  SHFL.IDX PT, R20, R0, 0x2, 0x181f ;  /* 0x00581f0000147f89 */ /* 0x000f6800000e0000 */
[----:B------:R-:W5:Y:S01]  /*18b0*/  SHFL.IDX PT, R16, R2, 0x3, 0x181f ;  /* 0x00781f0002107f89 */ /* 0x000f6200000e0000 */
[----:B-1----:R-:W-:-:S03]  /*18c0*/  @P4 LEA R12, P1, R14, R12, 0x1 ;  /* 0x0000000c0e0c4211 */ /* 0x002fc600078208ff */
[----:B------:R-:W1:Y:S01]  /*18d0*/  SHFL.IDX PT, R17, R0, 0x3, 0x181f ;  /* 0x00781f0000117f89 */ /* 0x000e6200000e0000 */
[C---:B--2---:R-:W-:Y:S02]  /*18e0*/  @P3 LEA R10, P0, R14.reuse, R11, 0x1 ;  /* 0x0000000b0e0a3211 */ /* 0x044fe400078008ff */
[C-C-:B---3--:R-:W-:Y:S02]  /*18f0*/  @P4 LEA.HI.X R13, R14.reuse, R13, R241.reuse, 0x1, P1 ;  /* 0x0000000d0e0d4211 */ /* 0x148fe400008f0cf1 */
[----:B----4-:R-:W-:-:S03]  /*1900*/  @P3 LEA.HI.X R11, R14, R21, R241, 0x1, P0 ;  /* 0x000000150e0b3211 */ /* 0x010fc600000f0cf1 */
[----:B------:R2:W-:Y:S01]  /*1910*/  @P4 LDGSTS.E.BYPASS.LTC128B.128 [R197+0x3900], [R12.64], !P6 ;  /* 0x039000000cc54fae */ /* 0x0005e2000f101d50 */
[----:B------:R-:W-:Y:S02]  /*1920*/  ISETP.GE.AND P0, PT, R18, 0x31, PT ;  /* 0x000000311200780c */ /* 0x000fe40003f06270 */
[----:B-----5:R-:W-:Y:S01]  /*1930*/  @P2 LEA R8, P1, R14, R19, 0x1 ;  /* 0x000000130e082211 */ /* 0x020fe200078208ff */
[----:B------:R3:W-:Y:S01]  /*1940*/  @P3 LDGSTS.E.BYPASS.LTC128B.128 [R197+0x4100], [R10.64], !P6 ;  /* 0x041000000ac53fae */ /* 0x0007e2000f101d50 */
[----:B------:R-:W-:Y:S02]  /*1950*/  ISETP.GE.AND P4, PT, R18, 0x41, PT ;  /* 0x000000411200780c */ /* 0x000fe40003f86270 */
[----:B------:R-:W-:Y:S01]  /*1960*/  @P2 LEA.HI.X R9, R14, R20, R241, 0x1, P1 ;  /* 0x000000140e092211 */ /* 0x000fe200008f0cf1 */
[----:B------:R-:W-:Y:S01]  /*1970*/  SHFL.IDX PT, R19, R0, 0x5, 0x181f ;  /* 0x00b81f0000137f89 */ /* 0x000fe200000e0000 */
[----:B------:R-:W-:-:S03]  /*1980*/  ISETP.GE.AND P3, PT, R18, 0x51, PT ;  /* 0x000000511200780c */ /* 0x000fc60003f66270 */
[----:B------:R4:W-:Y:S01]  /*1990*/  @P2 LDGSTS.E.BYPASS.LTC128B.128 [R197+0x4900], [R8.64], !P6 ;  /* 0x0490000008c52fae */ /* 0x0009e2000f101d50 */
[----:B------:R-:W-:-:S03]  /*19a0*/  ISETP.GE.AND P2, PT, R18, 0x61, PT ;  /* 0x000000611200780c */ /* 0x000fc60003f46270 */
[----:B--2---:R-:W-:Y:S04]  /*19b0*/  SHFL.IDX PT, R12, R2, 0x5, 0x181f ;  /* 0x00b81f00020c7f89 */ /* 0x004fe800000e0000 */
[----:B---3--:R2:W3:Y:S04]  /*19c0*/  SHFL.IDX PT, R10, R2, 0x4, 0x181f ;  /* 0x00981f00020a7f89 */ /* 0x0084e800000e0000 */
[----:B------:R-:W5:Y:S01]  /*19d0*/  SHFL.IDX PT, R11, R0, 0x4, 0x181f ;  /* 0x00981f00000b7f89 */ /* 0x000f6200000e0000 */
[----:B----4-:R-:W-:-:S03]  /*19e0*/  @P0 LEA R8, P1, R14, R16, 0x1 ;  /* 0x000000100e080211 */ /* 0x010fc600078208ff */
[----:B------:R-:W4:Y:S01]  /*19f0*/  SHFL.IDX PT, R16, R5, 0x6, 0x181f ;  /* 0x00d81f0005107f89 */ /* 0x000f2200000e0000 */
[----:B-1----:R-:W-:-:S03]  /*1a00*/  @P0 LEA.HI.X R9, R14, R17, R241, 0x1, P1 ;  /* 0x000000110e090211 */ /* 0x002fc600008f0cf1 */
[----:B------:R1:W4:Y:S04]  /*1a10*/  SHFL.IDX PT, R17, R0, 0x6, 0x181f ;  /* 0x00d81f0000117f89 */ /* 0x00032800000e0000 */
[----:B------:R4:W-:Y:S01]  /*1a20*/  @P0 LDGSTS.E.BYPASS.LTC128B.128 [R197+0x5100], [R8.64], !P6 ;  /* 0x0510000008c50fae */ /* 0x0009e2000f101d50 */
[----:B--2---:R-:W-:Y:S02]  /*1a30*/  SHF.L.U32 R2, R25, 0x6, RZ ;  /* 0x0000000619027819 */ /* 0x004fe400000006ff */
[----:B---3--:R-:W-:-:S04]  /*1a40*/  @P4 LEA R10, P1, R14, R10, 0x1 ;  /* 0x0000000a0e0a4211 */ /* 0x008fc800078208ff */
[----:B-----5:R-:W-:-:S05]  /*1a50*/  @P4 LEA.HI.X R11, R14, R11, R241, 0x1, P1 ;  /* 0x0000000b0e0b4211 */ /* 0x020fca00008f0cf1 */
[----:B------:R2:W-:Y:S01]  /*1a60*/  @P4 LDGSTS.E.BYPASS.LTC128B.128 [R197+0x5900], [R10.64], !P6 ;  /* 0x059000000ac54fae */ /* 0x0005e2000f101d50 */
[----:B-1----:R-:W-:Y:S01]  /*1a70*/  LOP3.LUT R0, R2, 0x1c0, RZ, 0xc0, !PT ;  /* 0x000001c002007812 */ /* 0x002fe200078ec0ff */
[----:B------:R-:W-:-:S04]  /*1a80*/  IMAD R2, R23, c[0x0][0x218], RZ ;  /* 0x0000860017027a24 */ /* 0x000fc800078e02ff */
[----:B------:R-:W-:Y:S01]  /*1a90*/  IMAD R5, R243, c[0x0][0x21c], R2 ;  /* 0x00008700f3057a24 */ /* 0x000fe200078e0202 */
[----:B------:R-:W-:Y:S02]  /*1aa0*/  IADD3 R2, P0, R6, UR22, RZ ;  /* 0x0000001606027c10 */ /* 0x000fe4000ff1e0ff */
[----:B------:R-:W-:Y:S02]  /*1ab0*/  SHF.L.U32 R6, R22, 0x3, RZ ;  /* 0x0000000316067819 */ /* 0x000fe400000006ff */
[----:B----4-:R-:W-:Y:S02]  /*1ac0*/  @P3 LEA R8, P1, R14, R12, 0x1 ;  /* 0x0000000c0e083211 */ /* 0x010fe400078208ff */
[----:B------:R-:W-:Y:S02]  /*1ad0*/  IADD3.X R13, R7, UR4, R5, P0, !PT ;  /* 0x00000004070d7c10 */ /* 0x000fe400087fe405 */
[----:B------:R-:W-:Y:S02]  /*1ae0*/  LOP3.LUT R12, R0, 0x8, R6, 0xf8, !PT ;  /* 0x00000008000c7812 */ /* 0x000fe400078ef806 */
[----:B------:R-:W-:-:S02]  /*1af0*/  SHF.R.U32.HI R7, RZ, 0x3, R0 ;  /* 0x00000003ff077819 */ /* 0x000fc40000011600 */
[C-C-:B------:R-:W-:Y:S02]  /*1b00*/  @P3 LEA.HI.X R9, R14.reuse, R19, R241.reuse, 0x1, P1 ;  /* 0x000000130e093211 */ /* 0x140fe400008f0cf1 */
[----:B------:R-:W-:Y:S02]  /*1b10*/  @P2 LEA R6, P1, R14, R16, 0x1 ;  /* 0x000000100e062211 */ /* 0x000fe400078208ff */
[----:B------:R-:W-:Y:S01]  /*1b20*/  LOP3.LUT R117, R12, R7, RZ, 0x3c, !PT ;  /* 0x000000070c757212 */ /* 0x000fe200078e3cff */
[----:B------:R1:W-:Y:S01]  /*1b30*/  @P3 LDGSTS.E.BYPASS.LTC128B.128 [R197+0x6100], [R8.64], !P6 ;  /* 0x0610000008c53fae */ /* 0x0003e2000f101d50 */
[----:B------:R-:W-:Y:S02]  /*1b40*/  @P2 LEA.HI.X R7, R14, R17, R241, 0x1, P1 ;  /* 0x000000110e072211 */ /* 0x000fe400008f0cf1 */
[----:B------:R-:W-:Y:S02]  /*1b50*/  LEA R5, P0, R2, c[0x0][0x1f8], 0x1 ;  /* 0x00007e0002057a11 */ /* 0x000fe400078008ff */
[----:B------:R-:W-:Y:S01]  /*1b60*/  LEA R0, R22, R24, 0x9 ;  /* 0x0000001816007211 */ /* 0x000fe200078e48ff */
[----:B------:R3:W-:Y:S01]  /*1b70*/  @P2 LDGSTS.E.BYPASS.LTC128B.128 [R197+0x6900], [R6.64], !P6 ;  /* 0x0690000006c52fae */ /* 0x0007e2000f101d50 */
[----:B------:R-:W-:-:S02]  /*1b80*/  LEA.HI.X R2, R2, c[0x0][0x1fc], R13, 0x1, P0 ;  /* 0x00007f0002027a11 */ /* 0x000fc400000f0c0d */
[----:B------:R-:W-:Y:S01]  /*1b90*/  LOP3.LUT P0, RZ, R15, 0x2, RZ, 0xc0, !PT ;  /* 0x000000020fff7812 */ /* 0x000fe2000780c0ff */
[----:B------:R-:W0:Y:S01]  /*1ba0*/  LDGDEPBAR ;  /* 0x00000000000079af */ /* 0x000e220000000000 */
[----:B------:R-:W-:Y:S02]  /*1bb0*/  SHF.L.U32 R119, R0, 0x1, RZ ;  /* 0x0000000100777819 */ /* 0x000fe400000006ff */
[C---:B------:R-:W-:Y:S01]  /*1bc0*/  SHF.L.U64.HI R241, R14.reuse, 0x1, R241 ;  /* 0x000000010ef17819 */ /* 0x040fe200000102f1 */
[----:B--2---:R-:W2:Y:S01]  /*1bd0*/  SHFL.IDX PT, R10, R5, RZ, 0x181f ;  /* 0x00181fff050a7589 */ /* 0x004ea200000e0000 */
[C---:B------:R-:W-:Y:S02]  /*1be0*/  IADD3 R0, R119.reuse, 0x3900, RZ ;  /* 0x0000390077007810 */ /* 0x040fe40007ffe0ff */
[----:B------:R-:W-:Y:S01]  /*1bf0*/  IADD3 R234, R119, 0x3920, RZ ;  /* 0x0000392077ea7810 */ /* 0x000fe20007ffe0ff */
[----:B------:R-:W-:Y:S01]  /*1c00*/  SHFL.IDX PT, R11, R2, RZ, 0x181f ;  /* 0x00181fff020b7589 */ /* 0x000fe200000e0000 */
[----:B------:R-:W-:-:S03]  /*1c10*/  ISETP.GE.AND P3, PT, R14, c[0x0][0x1d4], PT ;  /* 0x000075000e007a0c */ /* 0x000fc60003f66270 */
[----:B------:R-:W-:Y:S01]  /*1c20*/  @P0 IADD3 R234, R0, -0x20, RZ ;  /* 0xffffffe000ea0810 */ /* 0x000fe20007ffe0ff */
[----:B------:R-:W-:Y:S01]  /*1c30*/  SHFL.IDX PT, R13, R2, 0x1, 0x181f ;  /* 0x00381f00020d7f89 */ /* 0x000fe200000e0000 */
[C---:B------:R-:W-:Y:S02]  /*1c40*/  ISETP.LT.OR P0, PT, R18.reuse, 0x1, P3 ;  /* 0x000000011200780c */ /* 0x040fe40001f01670 */
[----:B------:R-:W-:Y:S01]  /*1c50*/  ISETP.LT.OR P2, PT, R18, 0x11, P3 ;  /* 0x000000111200780c */ /* 0x000fe20001f41670 */
[----:B-1----:R-:W1:Y:S01]  /*1c60*/  SHFL.IDX PT, R9, R5, 0x1, 0x181f ;  /* 0x00381f0005097f89 */ /* 0x002e6200000e0000 */
[C---:B------:R-:W-:Y:S02]  /*1c70*/  IADD3 R240, R234.reuse, 0x800, RZ ;  /* 0x00000800eaf07810 */ /* 0x040fe40007ffe0ff */
[C---:B------:R-:W-:Y:S01]  /*1c80*/  IADD3 R239, R234.reuse, 0x1000, RZ ;  /* 0x00001000eaef7810 */ /* 0x040fe20007ffe0ff */
[----:B------:R-:W4:Y:S01]  /*1c90*/  SHFL.IDX PT, R8, R5, 0x2, 0x181f ;  /* 0x00581f0005087f89 */ /* 0x000f2200000e0000 */
[----:B------:R-:W-:Y:S01]  /*1ca0*/  IADD3 R238, R234, 0x1800, RZ ;  /* 0x00001800eaee7810 */ /* 0x000fe20007ffe0ff */
[----:B------:R-:W-:-:S04]  /*1cb0*/  DEPBAR.LE SB0, 0x1 ;  /* 0x000080400000791a */ /* 0x000fc80000000000 */
[----:B------:R-:W-:-:S04]  /*1cc0*/  DEPBAR.LE SB0, 0x0 ;  /* 0x000080000000791a */ /* 0x000fc80000000000 */
[----:B------:R-:W-:Y:S01]  /*1cd0*/  BAR.SYNC.DEFER_BLOCKING 0x0 ;  /* 0x0000000000007b1d */ /* 0x000fe20000010000 */
[----:B---3--:R-:W-:Y:S02]  /*1ce0*/  SHF.L.U32 R7, R26, 0x6, RZ ;  /* 0x000000061a077819 */ /* 0x008fe400000006ff */
[----:B------:R-:W-:Y:S02]  /*1cf0*/  SHF.L.U32 R6, R195, 0x5, RZ ;  /* 0x00000005c3067819 */ /* 0x000fe400000006ff */
[----:B------:R-:W-:Y:S01]  /*1d00*/  LOP3.LUT R116, R7, 0xfffffe00, RZ, 0xc0, !PT ;  /* 0xfffffe0007747812 */ /* 0x000fe200078ec0ff */
[----:B------:R-:W3:Y:S01]  /*1d10*/  SHFL.IDX PT, R19, R5, 0x3, 0x181f ;  /* 0x00781f0005137f89 */ /* 0x000ee200000e0000 */
[----:B------:R-:W-:Y:S02]  /*1d20*/  LOP3.LUT R0, R6, 0x7ffffc00, RZ, 0xc0, !PT ;  /* 0x7ffffc0006007812 */ /* 0x000fe400078ec0ff */
[----:B--2---:R-:W-:Y:S01]  /*1d30*/  IADD3 R16, P1, R10, R242, RZ ;  /* 0x000000f20a107210 */ /* 0x004fe20007f3e0ff */
[----:B------:R-:W2:Y:S01]  /*1d40*/  SHFL.IDX PT, R21, R2, 0x2, 0x181f ;  /* 0x00581f0002157f89 */ /* 0x000ea200000e0000 */
[----:B------:R-:W-:-:S02]  /*1d50*/  IADD3 R0, R117, R116, R0 ;  /* 0x0000007475007210 */ /* 0x000fc40007ffe000 */
[-C--:B-1----:R-:W-:Y:S01]  /*1d60*/  IADD3 R12, P4, R9, R242.reuse, RZ ;  /* 0x000000f2090c7210 */ /* 0x082fe20007f9e0ff */
[----:B------:R-:W1:Y:S01]  /*1d70*/  SHFL.IDX PT, R20, R5, 0x4, 0x181f ;  /* 0x00981f0005147f89 */ /* 0x000e6200000e0000 */
[----:B------:R-:W-:Y:S02]  /*1d80*/  SHF.L.U32 R230, R0, 0x1, RZ ;  /* 0x0000000100e67819 */ /* 0x000fe400000006ff */
[-C--:B------:R-:W-:Y:S01]  /*1d90*/  IADD3.X R17, R11, R241.reuse, RZ, P1, !PT ;  /* 0x000000f10b117210 */ /* 0x080fe20000ffe4ff */
[----:B------:R-:W5:Y:S01]  /*1da0*/  SHFL.IDX PT, R23, R2, 0x3, 0x181f ;  /* 0x00781f0002177f89 */ /* 0x000f6200000e0000 */
[----:B----4-:R-:W-:Y:S02]  /*1db0*/  IADD3 R8, P1, R8, R242, RZ ;  /* 0x000000f208087210 */ /* 0x010fe40007f3e0ff */
[----:B------:R-:W-:Y:S01]  /*1dc0*/  IADD3.X R13, R13, R241, RZ, P4, !PT ;  /* 0x000000f10d0d7210 */ /* 0x000fe200027fe4ff */
[----:B------:R-:W4:Y:S01]  /*1dd0*/  SHFL.IDX PT, R22, R2, 0x4, 0x181f ;  /* 0x00981f0002167f89 */ /* 0x000f2200000e0000 */
[----:B------:R-:W-:-:S02]  /*1de0*/  LEA R233, R3, R230, 0x1 ;  /* 0x000000e603e97211 */ /* 0x000fc400078e08ff */
[----:B------:R-:W-:Y:S01]  /*1df0*/  LEA R231, R4, R230, 0x1 ;  /* 0x000000e604e77211 */ /* 0x000fe200078e08ff */
[----:B------:R-:W-:Y:S01]  /*1e00*/  LDSM.16.M88.4 R36, [R230+0x7100] ;  /* 0x00710000e624783b */ /* 0x000fe20000000200 */
[C---:B------:R-:W-:Y:S02]  /*1e10*/  IADD3 R237, R234.reuse, 0x2000, RZ ;  /* 0x00002000eaed7810 */ /* 0x040fe40007ffe0ff */
[----:B------:R-:W-:Y:S01]  /*1e20*/  LEA R232, R3, R231, 0x1 ;  /* 0x000000e703e87211 */ /* 0x000fe200078e08ff */
[----:B------:R-:W4:Y:S01]  /*1e30*/  LDSM.16.M88.4 R48, [R119+0x3900] ;  /* 0x003900007730783b */ /* 0x000f220000000200 */
[----:B---3--:R-:W-:Y:S02]  /*1e40*/  IADD3 R6, P4, R19, R242, RZ ;  /* 0x000000f213067210 */ /* 0x008fe40007f9e0ff */
[----:B------:R-:W-:Y:S01]  /*1e50*/  IADD3 R236, R234, 0x2800, RZ ;  /* 0x00002800eaec7810 */ /* 0x000fe20007ffe0ff */
[----:B------:R-:W-:Y:S01]  /*1e60*/  SHFL.IDX PT, R0, R5, 0x5, 0x181f ;  /* 0x00b81f0005007f89 */ /* 0x000fe200000e0000 */
[----:B--2---:R-:W-:-:S02]  /*1e70*/  IADD3.X R9, R21, R241, RZ, P1, !PT ;  /* 0x000000f115097210 */ /* 0x004fc40000ffe4ff */
[----:B------:R-:W-:Y:S01]  /*1e80*/  IADD3 R235, R234, 0x3000, RZ ;  /* 0x00003000eaeb7810 */ /* 0x000fe20007ffe0ff */
[----:B------:R-:W-:Y:S01]  /*1e90*/  SHFL.IDX PT, R5, R5, 0x6, 0x181f ;  /* 0x00d81f0005057f89 */ /* 0x000fe200000e0000 */
[----:B-1----:R-:W-:-:S03]  /*1ea0*/  IADD3 R10, P1, R20, R242, RZ ;  /* 0x000000f2140a7210 */ /* 0x002fc60007f3e0ff */
[----:B------:R-:W-:Y:S01]  /*1eb0*/  SHFL.IDX PT, R14, R2, 0x5, 0x181f ;  /* 0x00b81f00020e7f89 */ /* 0x000fe200000e0000 */
[-C--:B-----5:R-:W-:Y:S02]  /*1ec0*/  IADD3.X R7, R23, R241.reuse, RZ, P4, !PT ;  /* 0x000000f117077210 */ /* 0x0a0fe400027fe4ff */
[----:B------:R-:W-:Y:S01]  /*1ed0*/  ISETP.LT.OR P4, PT, R18, 0x21, P3 ;  /* 0x000000211200780c */ /* 0x000fe20001f81670 */
[----:B------:R-:W1:Y:S01]  /*1ee0*/  LDSM.16.M88.4 R32, [R230+0x9100] ;  /* 0x00910000e620783b */ /* 0x000e620000000200 */
[----:B----4-:R-:W-:Y:S02]  /*1ef0*/  IADD3.X R11, R22, R241, RZ, P1, !PT ;  /* 0x000000f1160b7210 */ /* 0x010fe40000ffe4ff */
[C---:B------:R-:W-:Y:S01]  /*1f00*/  ISETP.LT.OR P1, PT, R18.reuse, 0x31, P3 ;  /* 0x000000311200780c */ /* 0x040fe20001f21670 */
[----:B------:R-:W-:Y:S04]  /*1f10*/  SHFL.IDX PT, R2, R2, 0x6, 0x181f ;  /* 0x00d81f0002027f89 */ /* 0x000fe800000e0000 */
[----:B------:R-:W-:Y:S04]  /*1f20*/  LDSM.16.M88.4 R80, [R119+0x4100] ;  /* 0x004100007750783b */ /* 0x000fe80000000200 */
[----:B------:R-:W-:Y:S04]  /*1f30*/  LDSM.16.M88.4 R88, [R119+0x4900] ;  /* 0x004900007758783b */ /* 0x000fe80000000200 */
[----:B------:R-:W-:Y:S04]  /*1f40*/  LDSM.16.M88.4 R96, [R119+0x5100] ;  /* 0x005100007760783b */ /* 0x000fe80000000200 */
[----:B------:R-:W-:Y:S04]  /*1f50*/  LDSM.16.M88.4 R104, [R119+0x5900] ;  /* 0x005900007768783b */ /* 0x000fe80000000200 */
[----:B------:R-:W-:Y:S01]  /*1f60*/  LDSM.16.M88.4 R112, [R119+0x6100] ;  /* 0x006100007770783b */ /* 0x000fe20000000200 */
[----:B------:R-:W-:Y:S03]  /*1f70*/  HMMA.16816.F32.BF16 R68, R36, R50, RZ ;  /* 0x000000322444723c */ /* 0x000fe600000418ff */
[----:B------:R-:W-:Y:S04]  /*1f80*/  LDSM.16.M88.4 R124, [R119+0x6900] ;  /* 0x00690000777c783b */ /* 0x000fe80000000200 */
[----:B------:R-:W-:Y:S04]  /*1f90*/  LDSM.16.M88.4 R28, [R233+0x7100] ;  /* 0x00710000e91c783b */ /* 0x000fe80000000200 */
[----:B------:R-:W-:Y:S04]  /*1fa0*/  LDSM.16.M88.4 R24, [R233+0x9100] ;  /* 0x00910000e918783b */ /* 0x000fe80000000200 */
[----:B------:R-:W2:Y:S01]  /*1fb0*/  LDSM.16.M88.4 R52, [R234] ;  /* 0x00000000ea34783b */ /* 0x000ea20000000200 */
[----:B-1----:R-:W-:Y:S03]  /*1fc0*/  HMMA.16816.F32.BF16 R56, R32, R48, RZ ;  /* 0x000000302038723c */ /* 0x002fe600000418ff */
[----:B------:R-:W-:Y:S04]  /*1fd0*/  LDSM.16.M88.4 R84, [R234+0x800] ;  /* 0x00080000ea54783b */ /* 0x000fe80000000200 */
[----:B------:R-:W-:Y:S04]  /*1fe0*/  LDSM.16.M88.4 R92, [R234+0x1000] ;  /* 0x00100000ea5c783b */ /* 0x000fe80000000200 */
[----:B------:R-:W-:Y:S04]  /*1ff0*/  LDSM.16.M88.4 R100, [R234+0x1800] ;  /* 0x00180000ea64783b */ /* 0x000fe80000000200 */
[----:B------:R-:W-:Y:S04]  /*2000*/  LDSM.16.M88.4 R108, [R234+0x2000] ;  /* 0x00200000ea6c783b */ /* 0x000fe80000000200 */
[----:B------:R-:W-:Y:S04]  /*2010*/  LDSM.16.M88.4 R120, [R234+0x2800] ;  /* 0x00280000ea78783b */ /* 0x000fe80000000200 */
[----:B------:R-:W-:Y:S04]  /*2020*/  LDSM.16.M88.4 R128, [R234+0x3000] ;  /* 0x00300000ea80783b */ /* 0x000fe80000000200 */
[----:B------:R-:W-:Y:S01]  /*2030*/  @!PT LDS RZ, [RZ] ;  /* 0x00000000fffff984 */ /* 0x000fe20000000800 */
[----:B------:R-:W-:Y:S01]  /*2040*/  @!PT LDS RZ, [RZ] ;  /* 0x00000000fffff984 */ /* 0x000fe20000000800 */
[----:B------:R-:W-:Y:S01]  /*2050*/  @!PT LDS RZ, [RZ] ;  /* 0x00000000fffff984 */ /* 0x000fe20000000800 */
[----:B------:R1:W-:Y:S01]  /*2060*/  LDGSTS.E.BYPASS.LTC128B.128 [R197+0x100], [R16.64], !P0 ;  /* 0x0010000010c57fae */ /* 0x0003e2000c101d50 */
[----:B------:R-:W-:-:S03]  /*2070*/  ISETP.LT.OR P0, PT, R18, 0x41, P3 ;  /* 0x000000411200780c */ /* 0x000fc60001f01670 */
[----:B------:R3:W-:Y:S01]  /*2080*/  LDGSTS.E.BYPASS.LTC128B.128 [R197+0x900], [R12.64], !P2 ;  /* 0x009000000cc57fae */ /* 0x0007e2000d101d50 */
[----:B------:R-:W-:-:S03]  /*2090*/  LOP3.LUT P2, RZ, R15, 0x4, RZ, 0xc0, !PT ;  /* 0x000000040fff7812 */ /* 0x000fc6000784c0ff */
[----:B------:R4:W-:Y:S01]  /*20a0*/  LDGSTS.E.BYPASS.LTC128B.128 [R197+0x1100], [R8.64], !P4 ;  /* 0x0110000008c57fae */ /* 0x0009e2000e101d50 */
[C---:B------:R-:W-:Y:S02]  /*20b0*/  ISETP.LT.OR P4, PT, R18.reuse, 0x51, P3 ;  /* 0x000000511200780c */ /* 0x040fe40001f81670 */
[----:B------:R-:W-:Y:S01]  /*20c0*/  ISETP.LT.OR P3, PT, R18, 0x61, P3 ;  /* 0x000000611200780c */ /* 0x000fe20001f61670 */
[----:B------:R5:W-:Y:S01]  /*20d0*/  LDGSTS.E.BYPASS.LTC128B.128 [R197+0x1900], [R6.64], !P1 ;  /* 0x0190000006c57fae */ /* 0x000be2000c901d50 */
[----:B--2---:R-:W-:Y:S03]  /*20e0*/  HMMA.16816.F32.BF16 R56, R24, R52, R56 ;  /* 0x000000341838723c */ /* 0x004fe60000041838 */
[----:B------:R2:W-:Y:S01]  /*20f0*/  LDGSTS.E.BYPASS.LTC128B.128 [R197+0x2100], [R10.64], !P0 ;  /* 0x021000000ac57fae */ /* 0x0005e2000c101d50 */
[----:B----4-:R-:W-:Y:S02]  /*2100*/  IADD3 R8, P1, R0, R242, RZ ;  /* 0x000000f200087210 */ /* 0x010fe40007f3e0ff */
[----:B-----5:R-:W-:-:S02]  /*2110*/  MOV R7, 0x40 ;  /* 0x0000004000077802 */ /* 0x020fc40000000f00 */
[----:B------:R-:W-:Y:S02]  /*2120*/  IADD3 R6, P0, R5, R242, RZ ;  /* 0x000000f205067210 */ /* 0x000fe40007f1e0ff */
[----:B------:R-:W-:Y:S02]  /*2130*/  SEL R0, R7, 0xffffffc0, !P2 ;  /* 0xffffffc007007807 */ /* 0x000fe40005000000 */
[-C--:B------:R-:W-:Y:S02]  /*2140*/  IADD3.X R9, R14, R241.reuse, RZ, P1, !PT ;  /* 0x000000f10e097210 */ /* 0x080fe40000ffe4ff */
[----:B---3--:R-:W-:Y:S01]  /*2150*/  HMMA.16816.F32.BF16 R12, R36, R48, RZ ;  /* 0x00000030240c723c */ /* 0x008fe200000418ff */
[----:B------:R-:W-:Y:S02]  /*2160*/  IADD3.X R7, R2, R241, RZ, P0, !PT ;  /* 0x000000f102077210 */ /* 0x000fe400007fe4ff */
[----:B------:R-:W-:Y:S01]  /*2170*/  IADD3 R229, R119, R0, RZ ;  /* 0x0000000077e57210 */ /* 0x000fe20007ffe0ff */
[----:B------:R2:W-:Y:S01]  /*2180*/  LDGSTS.E.BYPASS.LTC128B.128 [R197+0x2900], [R8.64], !P4 ;  /* 0x0290000008c57fae */ /* 0x0005e2000e101d50 */
[----:B------:R-:W-:-:S02]  /*2190*/  IADD3 R228, R0, R234, RZ ;  /* 0x000000ea00e47210 */ /* 0x000fc40007ffe0ff */
[----:B------:R-:W-:Y:S01]  /*21a0*/  IADD3 R2, R197, 0x100, RZ ;  /* 0x00000100c5027810 */ /* 0x000fe20007ffe0ff */
[----:B------:R3:W-:Y:S01]  /*21b0*/  LDGSTS.E.BYPASS.LTC128B.128 [R197+0x3100], [R6.64], !P3 ;  /* 0x0310000006c57fae */ /* 0x0007e2000d901d50 */
[----:B------:R-:W-:Y:S02]  /*21c0*/  PLOP3.LUT P0, PT, PT, PT, UP0, 0x80, 0x0 ;  /* 0x000000000000781c */ /* 0x000fe40003f0f008 */
[----:B------:R-:W-:Y:S01]  /*21d0*/  ISETP.GT.AND P4, PT, R198, 0x6f, PT ;  /* 0x0000006fc600780c */ /* 0x000fe20003f84270 */
[----:B------:R-:W-:Y:S04]  /*21e0*/  LDSM.16.M88.4 R40, [R229+0x3900] ;  /* 0x00390000e528783b */ /* 0x000fe80000000200 */
[----:B------:R-:W4:Y:S04]  /*21f0*/  LDSM.16.M88.4 R20, [R231+0x7100] ;  /* 0x00710000e714783b */ /* 0x000f280000000200 */
[----:B-1----:R-:W1:Y:S04]  /*2200*/  LDSM.16.M88.4 R16, [R231+0x9100] ;  /* 0x00910000e710783b */ /* 0x002e680000000200 */
[----:B------:R-:W-:Y:S01]  /*2210*/  HMMA.16816.F32.BF16 R60, R28, R52, R12 ;  /* 0x000000341c3c723c */ /* 0x000fe2000004180c */
[----:B------:R-:W-:Y:S04]  /*2220*/  LDSM.16.M88.4 R44, [R228] ;  /* 0x00000000e42c783b */ /* 0x000fe80000000200 */
[----:B------:R-:W5:Y:S04]  /*2230*/  LDSM.16.M88.4 R12, [R232+0x7100] ;  /* 0x00710000e80c783b */ /* 0x000f680000000200 */
[----:B--2---:R-:W2:Y:S04]  /*2240*/  LDSM.16.M88.4 R8, [R232+0x9100] ;  /* 0x00910000e808783b */ /* 0x004ea80000000200 */
[----:B------:R-:W0:Y:S04]  /*2250*/  LDGDEPBAR ;  /* 0x00000000000079af */ /* 0x000e280000000000 */
[----:B------:R-:W-:Y:S07]  /*2260*/  STL [R1+0xc], R2 ;  /* 0x00000c0201007387 */ /* 0x000fee0000100800 */
[----:B----4-:R-:W-:Y:S08]  /*2270*/  HMMA.16816.F32.BF16 R64, R20, R40, R60 ;  /* 0x000000281440723c */ /* 0x010ff0000004183c */
[----:B------:R-:W-:Y:S08]  /*2280*/  HMMA.16816.F32.BF16 R60, R32, R50, RZ ;  /* 0x00000032203c723c */ /* 0x000ff000000418ff */
[----:B-1----:R-:W-:Y:S08]  /*2290*/  HMMA.16816.F32.BF16 R48, R16, R40, R56 ;  /* 0x000000281030723c */ /* 0x002ff00000041838 */
[----:B------:R-:W-:Y:S08]  /*22a0*/  HMMA.16816.F32.BF16 R56, R28, R54, R68 ;  /* 0x000000361c38723c */ /* 0x000ff00000041844 */
[----:B-----5:R-:W-:Y:S08]  /*22b0*/  HMMA.16816.F32.BF16 R68, R12, R44, R64 ;  /* 0x0000002c0c44723c */ /* 0x020ff00000041840 */
[----:B------:R-:W-:Y:S08]  /*22c0*/  HMMA.16816.F32.BF16 R64, R24, R54, R60 ;  /* 0x000000361840723c */ /* 0x000ff0000004183c */
[----:B------:R-:W-:Y:S08]  /*22d0*/  HMMA.16816.F32.BF16 R60, R36, R80, RZ ;  /* 0x00000050243c723c */ /* 0x000ff000000418ff */
[----:B--2---:R-:W-:Y:S01]  /*22e0*/  HMMA.16816.F32.BF16 R76, R8, R44, R48 ;  /* 0x0000002c084c723c */ /* 0x004fe20000041830 */
[----:B------:R-:W1:Y:S01]  /*22f0*/  LDSM.16.M88.4 R48, [R229+0x4100] ;  /* 0x00410000e530783b */ /* 0x000e620000000200 */
[----:B------:R-:W-:-:S04]  /*2300*/  FMUL.FTZ R0, R68, c[0x0][0x320] ;  /* 0x0000c80044007a20 */ /* 0x000fc80000410000 */
[----:B------:R2:W4:Y:S02]  /*2310*/  MUFU.TANH R194, R0 ;  /* 0x0000000000c27308 */ /* 0x0005240000002400 */
[----:B------:R-:W-:Y:S08]  /*2320*/  HMMA.16816.F32.BF16 R52, R20, R42, R56 ;  /* 0x0000002a1434723c */ /* 0x000ff00000041838 */
[----:B------:R-:W-:Y:S01]  /*2330*/  HMMA.16816.F32.BF16 R56, R32, R80, RZ ;  /* 0x000000502038723c */ /* 0x000fe200000418ff */
[----:B--2---:R-:W-:-:S07]  /*2340*/  FMUL.FTZ R0, R69, c[0x0][0x320] ;  /* 0x0000c80045007a20 */ /* 0x004fce0000410000 */
[----:B------:R-:W-:Y:S01]  /*2350*/  HMMA.16816.F32.BF16 R60, R28, R84, R60 ;  /* 0x000000541c3c723c */ /* 0x000fe2000004183c */
[----:B------:R2:W1:Y:S07]  /*2360*/  MUFU.TANH R193, R0 ;  /* 0x0000000000c17308 */ /* 0x00046e0000002400 */
[----:B------:R-:W-:Y:S01]  /*2370*/  HMMA.16816.F32.BF16 R64, R16, R42, R64 ;  /* 0x0000002a1040723c */ /* 0x000fe20000041840 */
[----:B------:R-:W5:Y:S01]  /*2380*/  LDSM.16.M88.4 R40, [R228+0x800] ;  /* 0x00080000e428783b */ /* 0x000f620000000200 */
[----:B--2---:R-:W-:-:S04]  /*2390*/  FMUL.FTZ R0, R70, c[0x0][0x320] ;  /* 0x0000c80046007a20 */ /* 0x004fc80000410000 */
[----:B------:R2:W2:Y:S10]  /*23a0*/  MUFU.TANH R192, R0 ;  /* 0x0000000000c07308 */ /* 0x0004b40000002400 */
[----:B-1----:R-:W-:Y:S08]  /*23b0*/  HMMA.16816.F32.BF16 R60, R20, R48, R60 ;  /* 0x00000030143c723c */ /* 0x002ff0000004183c */
[----:B------:R-:W-:Y:S01]  /*23c0*/  HMMA.16816.F32.BF16 R72, R8, R46, R64 ;  /* 0x0000002e0848723c */ /* 0x000fe20000041840 */
[----:B--2---:R-:W-:-:S07]  /*23d0*/  FMUL.FTZ R0, R71, c[0x0][0x320] ;  /* 0x0000c80047007a20 */ /* 0x004fce0000410000 */
[----:B------:R-:W-:Y:S01]  /*23e0*/  HMMA.16816.F32.BF16 R68, R12, R46, R52 ;  /* 0x0000002e0c44723c */ /* 0x000fe20000041834 */
[----:B------:R1:W2:Y:S07]  /*23f0*/  MUFU.TANH R191, R0 ;  /* 0x0000000000bf7308 */ /* 0x0002ae0000002400 */
[----:B------:R-:W-:Y:S08]  /*2400*/  HMMA.16816.F32.BF16 R52, R24, R84, R56 ;  /* 0x000000541834723c */ /* 0x000ff00000041838 */
[----:B------:R-:W-:Y:S01]  /*2410*/  HMMA.16816.F32.BF16 R56, R36, R82, RZ ;  /* 0x000000522438723c */ /* 0x000fe200000418ff */
[----:B-1----:R-:W-:-:S04]  /*2420*/  FMUL.FTZ R0, R76, c[0x0][0x320] ;  /* 0x0000c8004c007a20 */ /* 0x002fc80000410000 */
[----:B------:R1:W1:Y:S03]  /*2430*/  MUFU.TANH R190, R0 ;  /* 0x0000000000be7308 */ /* 0x0002660000002400 */
[----:B------:R-:W-:Y:S08]  /*2440*/  HMMA.16816.F32.BF16 R64, R32, R82, RZ ;  /* 0x000000522040723c */ /* 0x000ff000000418ff */
[----:B------:R-:W-:Y:S01]  /*2450*/  HMMA.16816.F32.BF16 R44, R16, R48, R52 ;  /* 0x00000030102c723c */ /* 0x000fe20000041834 */
[----:B-1----:R-:W-:-:S07]  /*2460*/  FMUL.FTZ R0, R77, c[0x0][0x320] ;  /* 0x0000c8004d007a20 */ /* 0x002fce0000410000 */
[-C--:B------:R-:W-:Y:S01]  /*2470*/  HMMA.16816.F32.BF16 R52, R28, R86.reuse, R56 ;  /* 0x000000561c34723c */ /* 0x080fe20000041838 */
[----:B------:R1:W1:Y:S07]  /*2480*/  MUFU.TANH R189, R0 ;  /* 0x0000000000bd7308 */ /* 0x00026e0000002400 */
[----:B------:R-:W-:Y:S08]  /*2490*/  HMMA.16816.F32.BF16 R64, R24, R86, R64 ;  /* 0x000000561840723c */ /* 0x000ff00000041840 */
[----:B------:R-:W-:Y:S01]  /*24a0*/  HMMA.16816.F32.BF16 R56, R32, R88, RZ ;  /* 0x000000582038723c */ /* 0x000fe200000418ff */
[----:B-1----:R-:W-:-:S04]  /*24b0*/  FMUL.FTZ R0, R78, c[0x0][0x320] ;  /* 0x0000c8004e007a20 */ /* 0x002fc80000410000 */
[----:B------:R1:W1:Y:S03]  /*24c0*/  MUFU.TANH R185, R0 ;  /* 0x0000000000b97308 */ /* 0x0002660000002400 */
[-C--:B------:R-:W-:Y:S08]  /*24d0*/  HMMA.16816.F32.BF16 R52, R20, R50.reuse, R52 ;  /* 0x000000321434723c */ /* 0x080ff00000041834 */
[----:B------:R-:W-:Y:S01]  /*24e0*/  HMMA.16816.F32.BF16 R64, R16, R50, R64 ;  /* 0x000000321040723c */ /* 0x000fe20000041840 */
[----:B------:R-:W-:Y:S01]  /*24f0*/  LDSM.16.M88.4 R48, [R228+0x1000] ;  /* 0x00100000e430783b */ /* 0x000fe20000000200 */
[----:B-1----:R-:W-:-:S06]  /*2500*/  FMUL.FTZ R0, R79, c[0x0][0x320] ;  /* 0x0000c8004f007a20 */ /* 0x002fcc0000410000 */
[----:B-----5:R-:W-:Y:S01]  /*2510*/  HMMA.16816.F32.BF16 R76, R8, R40, R44 ;  /* 0x00000028084c723c */ /* 0x020fe2000004182c */
[----:B------:R-:W1:Y:S01]  /*2520*/  LDSM.16.M88.4 R44, [R229+0x4900] ;  /* 0x00490000e52c783b */ /* 0x000e620000000200 */
[----:B------:R5:W1:Y:S02]  /*2530*/  MUFU.TANH R186, R0 ;  /* 0x0000000000ba7308 */ /* 0x000a640000002400 */
[----:B-----5:R-:W-:-:S06]  /*2540*/  FMUL.FTZ R0, R68, c[0x0][0x320] ;  /* 0x0000c80044007a20 */ /* 0x020fcc0000410000 */
[----:B------:R5:W1:Y:S02]  /*2550*/  MUFU.TANH R188, R0 ;  /* 0x0000000000bc7308 */ /* 0x000a640000002400 */
[----:B-----5:R-:W-:-:S06]  /*2560*/  FMUL.FTZ R0, R69, c[0x0][0x320] ;  /* 0x0000c80045007a20 */ /* 0x020fcc0000410000 */
[----:B------:R5:W1:Y:S02]  /*2570*/  MUFU.TANH R187, R0 ;  /* 0x0000000000bb7308 */ /* 0x000a640000002400 */
[----:B-----5:R-:W-:-:S06]  /*2580*/  FMUL.FTZ R0, R70, c[0x0][0x320] ;  /* 0x0000c80046007a20 */ /* 0x020fcc0000410000 */
[----:B------:R5:W1:Y:S02]  /*2590*/  MUFU.TANH R184, R0 ;  /* 0x0000000000b87308 */ /* 0x000a640000002400 */
[----:B-----5:R-:W-:Y:S02]  /*25a0*/  FMUL.FTZ R0, R71, c[0x0][0x320] ;  /* 0x0000c80047007a20 */ /* 0x020fe40000410000 */
[----:B------:R-:W-:Y:S04]  /*25b0*/  HMMA.16816.F32.BF16 R68, R12, R40, R60 ;  /* 0x000000280c44723c */ /* 0x000fe8000004183c */
[----:B------:R5:W1:Y:S04]  /*25c0*/  MUFU.TANH R183, R0 ;  /* 0x0000000000b77308 */ /* 0x000a680000002400 */
[----:B------:R-:W-:Y:S01]  /*25d0*/  HMMA.16816.F32.BF16 R60, R36, R88, RZ ;  /* 0x00000058243c723c */ /* 0x000fe200000418ff */
[----:B-----5:R-:W-:-:S04]  /*25e0*/  FMUL.FTZ R0, R72, c[0x0][0x320] ;  /* 0x0000c80048007a20 */ /* 0x020fc80000410000 */
[----:B------:R5:W1:Y:S11]  /*25f0*/  MUFU.TANH R182, R0 ;  /* 0x0000000000b67308 */ /* 0x000a760000002400 */
[----:B------:R-:W-:Y:S08]  /*2600*/  @!UPT UIADD3 URZ, URZ, URZ, URZ ;  /* 0x0000003f3f3ff290 */ /* 0x000ff0000fffe03f */
[----:B------:R-:W-:Y:S01]  /*2610*/  HMMA.16816.F32.BF16 R60, R28, R92, R60 ;  /* 0x0000005c1c3c723c */ /* 0x000fe2000004183c */
[----:B-----5:R-:W-:-:S04]  /*2620*/  FMUL.FTZ R0, R73, c[0x0][0x320] ;  /* 0x0000c80049007a20 */ /* 0x020fc80000410000 */
[----:B------:R5:W2:Y:S11]  /*2630*/  MUFU.TANH R181, R0 ;  /* 0x0000000000b57308 */ /* 0x000ab60000002400 */
[----:B------:R-:W-:Y:S08]  /*2640*/  @!UPT UIADD3 URZ, URZ, URZ, URZ ;  /* 0x0000003f3f3ff290 */ /* 0x000ff0000fffe03f */
[----:B-1----:R-:W-:Y:S01]  /*2650*/  HMMA.16816.F32.BF16 R60, R20, R44, R60 ;  /* 0x0000002c143c723c */ /* 0x002fe2000004183c */
[----:B-----5:R-:W-:-:S04]  /*2660*/  FMUL.FTZ R0, R74, c[0x0][0x320] ;  /* 0x0000c8004a007a20 */ /* 0x020fc80000410000 */
[----:B------:R1:W1:Y:S02]  /*2670*/  MUFU.TANH R177, R0 ;  /* 0x0000000000b17308 */ /* 0x0002640000002400 */
[----:B-1----:R-:W-:Y:S02]  /*2680*/  FMUL.FTZ R0, R75, c[0x0][0x320] ;  /* 0x0000c8004b007a20 */ /* 0x002fe40000410000 */
[----:B------:R-:W-:Y:S04]  /*2690*/  HMMA.16816.F32.BF16 R72, R8, R42, R64 ;  /* 0x0000002a0848723c */ /* 0x000fe80000041840 */
[----:B------:R1:W1:Y:S04]  /*26a0*/  MUFU.TANH R178, R0 ;  /* 0x0000000000b27308 */ /* 0x0002680000002400 */
[----:B------:R-:W-:Y:S01]  /*26b0*/  HMMA.16816.F32.BF16 R64, R32, R90, RZ ;  /* 0x0000005a2040723c */ /* 0x000fe200000418ff */
[----:B-1----:R-:W-:-:S04]  /*26c0*/  FMUL.FTZ R0, R68, c[0x0][0x320] ;  /* 0x0000c80044007a20 */ /* 0x002fc80000410000 */
[----:B------:R1:W1:Y:S11]  /*26d0*/  MUFU.TANH R180, R0 ;  /* 0x0000000000b47308 */ /* 0x0002760000002400 */
[----:B------:R-:W-:Y:S08]  /*26e0*/  @!UPT UIADD3 URZ, URZ, URZ, URZ ;  /* 0x0000003f3f3ff290 */ /* 0x000ff0000fffe03f */
[----:B------:R-:W-:Y:S01]  /*26f0*/  HMMA.16816.F32.BF16 R64, R24, R94, R64 ;  /* 0x0000005e1840723c */ /* 0x000fe20000041840 */
[----:B-1----:R-:W-:-:S04]  /*2700*/  FMUL.FTZ R0, R69, c[0x0][0x320] ;  /* 0x0000c80045007a20 */ /* 0x002fc80000410000 */
[----:B------:R1:W1:Y:S11]  /*2710*/  MUFU.TANH R179, R0 ;  /* 0x0000000000b37308 */ /* 0x0002760000002400 */
[----:B------:R-:W-:Y:S08]  /*2720*/  @!UPT UIADD3 URZ, URZ, URZ, URZ ;  /* 0x0000003f3f3ff290 */ /* 0x000ff0000fffe03f */
[----:B------:R-:W-:Y:S01]  /*2730*/  HMMA.16816.F32.BF16 R64, R16, R46, R64 ;  /* 0x0000002e1040723c */ /* 0x000fe20000041840 */
[----:B-1----:R-:W-:-:S04]  /*2740*/  FMUL.FTZ R0, R70, c[0x0][0x320] ;  /* 0x0000c80046007a20 */ /* 0x002fc80000410000 */
[----:B------:R1:W1:Y:S02]  /*2750*/  MUFU.TANH R176, R0 ;  /* 0x0000000000b07308 */ /* 0x0002640000002400 */
[----:B-1----:R-:W-:Y:S02]  /*2760*/  FMUL.FTZ R0, R71, c[0x0][0x320] ;  /* 0x0000c80047007a20 */ /* 0x002fe40000410000 */
[----:B------:R-:W-:Y:S04]  /*2770*/  HMMA.16816.F32.BF16 R68, R12, R42, R52 ;  /* 0x0000002a0c44723c */ /* 0x000fe80000041834 */
[----:B------:R1:W1:Y:S04]  /*2780*/  MUFU.TANH R175, R0 ;  /* 0x0000000000af7308 */ /* 0x0002680000002400 */
[----:B------:R-:W-:Y:S08]  /*2790*/  HMMA.16816.F32.BF16 R52, R24, R92, R56 ;  /* 0x0000005c1834723c */ /* 0x000ff00000041838 */
[----:B------:R-:W-:Y:S01]  /*27a0*/  HMMA.16816.F32.BF16 R56, R36, R90, RZ ;  /* 0x0000005a2438723c */ /* 0x000fe200000418ff */
[----:B-1----:R-:W-:-:S04]  /*27b0*/  FMUL.FTZ R0, R76, c[0x0][0x320] ;  /* 0x0000c8004c007a20 */ /* 0x002fc80000410000 */
[----:B------:R1:W1:Y:S11]  /*27c0*/  MUFU.TANH R174, R0 ;  /* 0x0000000000ae7308 */ /* 0x0002760000002400 */
[----:B------:R-:W-:Y:S01]  /*27d0*/  HMMA.16816.F32.BF16 R40, R16, R44, R52 ;  /* 0x0000002c1028723c */ /* 0x000fe20000041834 */
[----:B-1----:R-:W-:-:S07]  /*27e0*/  FMUL.FTZ R0, R77, c[0x0][0x320] ;  /* 0x0000c8004d007a20 */ /* 0x002fce0000410000 */
[----:B------:R-:W-:Y:S01]  /*27f0*/  HMMA.16816.F32.BF16 R52, R28, R94, R56 ;  /* 0x0000005e1c34723c */ /* 0x000fe20000041838 */
[----:B------:R1:W1:Y:S07]  /*2800*/  MUFU.TANH R173, R0 ;  /* 0x0000000000ad7308 */ /* 0x00026e0000002400 */
[----:B------:R-:W-:Y:S01]  /*2810*/  HMMA.16816.F32.BF16 R56, R32, R96, RZ ;  /* 0x000000602038723c */ /* 0x000fe200000418ff */
[----:B-1----:R-:W-:-:S04]  /*2820*/  FMUL.FTZ R0, R78, c[0x0][0x320] ;  /* 0x0000c8004e007a20 */ /* 0x002fc80000410000 */
[----:B------:R1:W1:Y:S02]  /*2830*/  MUFU.TANH R169, R0 ;  /* 0x0000000000a97308 */ /* 0x0002640000002400 */
[----:B-1----:R-:W-:Y:S02]  /*2840*/  FMUL.FTZ R0, R79, c[0x0][0x320] ;  /* 0x0000c8004f007a20 */ /* 0x002fe40000410000 */
[----:B------:R-:W-:Y:S04]  /*2850*/  HMMA.16816.F32.BF16 R76, R8, R48, R40 ;  /* 0x00000030084c723c */ /* 0x000fe80000041828 */
[----:B------:R1:W1:Y:S04]  /*2860*/  MUFU.TANH R170, R0 ;  /* 0x0000000000aa7308 */ /* 0x0002680000002400 */
[----:B------:R-:W-:Y:S01]  /*2870*/  HMMA.16816.F32.BF16 R40, R20, R46, R52 ;  /* 0x0000002e1428723c */ /* 0x000fe20000041834 */
[----:B------:R-:W5:Y:S07]  /*2880*/  LDSM.16.M88.4 R52, [R229+0x5100] ;  /* 0x00510000e534783b */ /* 0x000f6e0000000200 */
[----:B------:R-:W-:Y:S01]  /*2890*/  HMMA.16816.F32.BF16 R44, R24, R100, R56 ;  /* 0x00000064182c723c */ /* 0x000fe20000041838 */
[----:B-1----:R-:W-:-:S04]  /*28a0*/  FMUL.FTZ R0, R68, c[0x0][0x320] ;  /* 0x0000c80044007a20 */ /* 0x002fc80000410000 */
[----:B------:R1:W1:Y:S02]  /*28b0*/  MUFU.TANH R172, R0 ;  /* 0x0000000000ac7308 */ /* 0x0002640000002400 */
[----:B-1----:R-:W-:-:S06]  /*28c0*/  FMUL.FTZ R0, R69, c[0x0][0x320] ;  /* 0x0000c80045007a20 */ /* 0x002fcc0000410000 */
[----:B------:R1:W1:Y:S11]  /*28d0*/  MUFU.TANH R171, R0 ;  /* 0x0000000000ab7308 */ /* 0x0002760000002400 */
[----:B-----5:R-:W-:Y:S01]  /*28e0*/  HMMA.16816.F32.BF16 R44, R16, R52, R44 ;  /* 0x00000034102c723c */ /* 0x020fe2000004182c */
[----:B-1----:R-:W-:-:S04]  /*28f0*/  FMUL.FTZ R0, R70, c[0x0][0x320] ;  /* 0x0000c80046007a20 */ /* 0x002fc80000410000 */
        /* <DEDUP_REMOVED lines=14> */
[----:B------:R1:W1:Y:S03]  /*29e0*/  MUFU.TANH R118, R0 ;  /* 0x0000000000767308 */ /* 0x0002660000002400 */
[----:B------:R-:W-:Y:S01]  /*29f0*/  HMMA.16816.F32.BF16 R60, R32, R98, RZ ;  /* 0x00000062203c723c */ /* 0x000fe200000418ff */
[----:B-1----:R-:W-:-:S07]  /*2a00*/  FMUL.FTZ R0, R75, c[0x0][0x320] ;  /* 0x0000c8004b007a20 */ /* 0x002fce0000410000 */
[----:B------:R-:W-:Y:S01]  /*2a10*/  HMMA.16816.F32.BF16 R72, R8, R50, R64 ;  /* 0x000000320848723c */ /* 0x000fe20000041840 */
[----:B------:R1:W1:Y:S11]  /*2a20*/  MUFU.TANH R158, R0 ;  /* 0x00000000009e7308 */ /* 0x0002760000002400 */
[----:B------:R-:W-:Y:S04]  /*2a30*/  @!UPT UIADD3 URZ, URZ, URZ, URZ ;  /* 0x0000003f3f3ff290 */ /* 0x000fe8000fffe03f */
[----:B------:R-:W-:Y:S08]  /*2a40*/  HMMA.16816.F32.BF16 R64, R24, R102, R60 ;  /* 0x000000661840723c */ /* 0x000ff0000004183c */
[----:B------:R-:W-:Y:S01]  /*2a50*/  HMMA.16816.F32.BF16 R60, R36, R104, RZ ;  /* 0x00000068243c723c */ /* 0x000fe200000418ff */
[----:B-1----:R-:W-:-:S04]  /*2a60*/  FMUL.FTZ R0, R68, c[0x0][0x320] ;  /* 0x0000c80044007a20 */ /* 0x002fc80000410000 */
[----:B------:R1:W1:Y:S11]  /*2a70*/  MUFU.TANH R164, R0 ;  /* 0x0000000000a47308 */ /* 0x0002760000002400 */
[----:B------:R-:W-:Y:S01]  /*2a80*/  HMMA.16816.F32.BF16 R64, R16, R54, R64 ;  /* 0x000000361040723c */ /* 0x000fe20000041840 */
[----:B-1----:R-:W-:-:S07]  /*2a90*/  FMUL.FTZ R0, R69, c[0x0][0x320] ;  /* 0x0000c80045007a20 */ /* 0x002fce0000410000 */
[----:B------:R-:W-:Y:S01]  /*2aa0*/  HMMA.16816.F32.BF16 R60, R28, R108, R60 ;  /* 0x0000006c1c3c723c */ /* 0x000fe2000004183c */
[----:B------:R1:W1:Y:S02]  /*2ab0*/  MUFU.TANH R161, R0 ;  /* 0x0000000000a17308 */ /* 0x0002640000002400 */
[----:B-1----:R-:W-:-:S06]  /*2ac0*/  FMUL.FTZ R0, R70, c[0x0][0x320] ;  /* 0x0000c80046007a20 */ /* 0x002fcc0000410000 */
[----:B------:R1:W1:Y:S02]  /*2ad0*/  MUFU.TANH R157, R0 ;  /* 0x00000000009d7308 */ /* 0x0002640000002400 */
[----:B-1----:R-:W-:Y:S02]  /*2ae0*/  FMUL.FTZ R0, R71, c[0x0][0x320] ;  /* 0x0000c80047007a20 */ /* 0x002fe40000410000 */
[----:B------:R-:W-:Y:S01]  /*2af0*/  HMMA.16816.F32.BF16 R68, R12, R50, R40 ;  /* 0x000000320c44723c */ /* 0x000fe20000041828 */
[----:B------:R-:W1:Y:S03]  /*2b00*/  LDSM.16.M88.4 R40, [R228+0x1800] ;  /* 0x00180000e428783b */ /* 0x000e660000000200 */
[----:B------:R5:W1:Y:S04]  /*2b10*/  MUFU.TANH R142, R0 ;  /* 0x00000000008e7308 */ /* 0x000a680000002400 */
[----:B------:R-:W-:Y:S01]  /*2b20*/  HMMA.16816.F32.BF16 R48, R36, R98, RZ ;  /* 0x000000622430723c */ /* 0x000fe200000418ff */
[----:B-----5:R-:W-:-:S04]  /*2b30*/  FMUL.FTZ R0, R76, c[0x0][0x320] ;  /* 0x0000c8004c007a20 */ /* 0x020fc80000410000 */
[----:B------:R5:W1:Y:S11]  /*2b40*/  MUFU.TANH R141, R0 ;  /* 0x00000000008d7308 */ /* 0x000a760000002400 */
[----:B------:R-:W-:Y:S08]  /*2b50*/  @!UPT UIADD3 URZ, URZ, URZ, URZ ;  /* 0x0000003f3f3ff290 */ /* 0x000ff0000fffe03f */
[----:B------:R-:W-:Y:S01]  /*2b60*/  HMMA.16816.F32.BF16 R48, R28, R102, R48 ;  /* 0x000000661c30723c */ /* 0x000fe20000041830 */
[----:B-----5:R-:W-:-:S04]  /*2b70*/  FMUL.FTZ R0, R77, c[0x0][0x320] ;  /* 0x0000c8004d007a20 */ /* 0x020fc80000410000 */
[----:B------:R5:W1:Y:S11]  /*2b80*/  MUFU.TANH R137, R0 ;  /* 0x0000000000897308 */ /* 0x000a760000002400 */
[----:B------:R-:W-:Y:S08]  /*2b90*/  @!UPT UIADD3 URZ, URZ, URZ, URZ ;  /* 0x0000003f3f3ff290 */ /* 0x000ff0000fffe03f */
[----:B------:R-:W-:Y:S01]  /*2ba0*/  HMMA.16816.F32.BF16 R48, R20, R54, R48 ;  /* 0x000000361430723c */ /* 0x000fe20000041830 */
[----:B-----5:R-:W-:-:S04]  /*2bb0*/  FMUL.FTZ R0, R78, c[0x0][0x320] ;  /* 0x0000c8004e007a20 */ /* 0x020fc80000410000 */
[----:B------:R5:W1:Y:S02]  /*2bc0*/  MUFU.TANH R133, R0 ;  /* 0x0000000000857308 */ /* 0x000a640000002400 */
[----:B-----5:R-:W-:Y:S02]  /*2bd0*/  FMUL.FTZ R0, R79, c[0x0][0x320] ;  /* 0x0000c8004f007a20 */ /* 0x020fe40000410000 */
[----:B-1----:R-:W-:Y:S01]  /*2be0*/  HMMA.16816.F32.BF16 R76, R8, R40, R44 ;  /* 0x00000028084c723c */ /* 0x002fe2000004182c */
[----:B------:R-:W1:Y:S03]  /*2bf0*/  LDSM.16.M88.4 R44, [R229+0x5900] ;  /* 0x00590000e52c783b */ /* 0x000e660000000200 */
[----:B------:R5:W1:Y:S02]  /*2c00*/  MUFU.TANH R134, R0 ;  /* 0x0000000000867308 */ /* 0x000a640000002400 */
[----:B-----5:R-:W-:-:S06]  /*2c10*/  FMUL.FTZ R0, R68, c[0x0][0x320] ;  /* 0x0000c80044007a20 */ /* 0x020fcc0000410000 */
[----:B------:R5:W1:Y:S02]  /*2c20*/  MUFU.TANH R153, R0 ;  /* 0x0000000000997308 */ /* 0x000a640000002400 */
[----:B-----5:R-:W-:Y:S01]  /*2c30*/  FMUL.FTZ R0, R69, c[0x0][0x320] ;  /* 0x0000c80045007a20 */ /* 0x020fe20000410000 */
[----:B-1----:R-:W-:Y:S05]  /*2c40*/  HMMA.16816.F32.BF16 R60, R20, R44, R60 ;  /* 0x0000002c143c723c */ /* 0x002fea000004183c */
[----:B------:R1:W1:Y:S02]  /*2c50*/  MUFU.TANH R139, R0 ;  /* 0x00000000008b7308 */ /* 0x0002640000002400 */
[----:B-1----:R-:W-:-:S06]  /*2c60*/  FMUL.FTZ R0, R70, c[0x0][0x320] ;  /* 0x0000c80046007a20 */ /* 0x002fcc0000410000 */
        /* <DEDUP_REMOVED lines=9> */
[----:B-1----:R-:W-:-:S07]  /*2d00*/  FMUL.FTZ R0, R73, c[0x0][0x320] ;  /* 0x0000c80049007a20 */ /* 0x002fce0000410000 */
[----:B------:R-:W-:Y:S01]  /*2d10*/  HMMA.16816.F32.BF16 R56, R36, R106, RZ ;  /* 0x0000006a2438723c */ /* 0x000fe200000418ff */
        /* <DEDUP_REMOVED lines=18> */
[----:B------:R-:W-:Y:S01]  /*2e40*/  HMMA.16816.F32.BF16 R68, R12, R42, R48 ;  /* 0x0000002a0c44723c */ /* 0x000fe20000041830 */
[----:B------:R-:W1:Y:S03]  /*2e50*/  LDSM.16.M88.4 R48, [R228+0x2000] ;  /* 0x00200000e430783b */ /* 0x000e660000000200 */
[----:B------:R5:W1:Y:S04]  /*2e60*/  MUFU.TANH R160, R0 ;  /* 0x0000000000a07308 */ /* 0x000a680000002400 */
[----:B------:R-:W-:Y:S08]  /*2e70*/  HMMA.16816.F32.BF16 R40, R16, R44, R52 ;  /* 0x0000002c1028723c */ /* 0x000ff00000041834 */
[----:B------:R-:W-:Y:S01]  /*2e80*/  HMMA.16816.F32.BF16 R52, R28, R110, R56 ;  /* 0x0000006e1c34723c */ /* 0x000fe20000041838 */
[----:B-----5:R-:W-:-:S04]  /*2e90*/  FMUL.FTZ R0, R76, c[0x0][0x320] ;  /* 0x0000c8004c007a20 */ /* 0x020fc80000410000 */
[----:B------:R5:W1:Y:S03]  /*2ea0*/  MUFU.TANH R147, R0 ;  /* 0x0000000000937308 */ /* 0x000a660000002400 */
[----:B------:R-:W-:Y:S01]  /*2eb0*/  HMMA.16816.F32.BF16 R56, R32, R112, RZ ;  /* 0x000000702038723c */ /* 0x000fe200000418ff */
[----:B-----5:R-:W-:-:S04]  /*2ec0*/  FMUL.FTZ R0, R77, c[0x0][0x320] ;  /* 0x0000c8004d007a20 */ /* 0x020fc80000410000 */
[----:B------:R5:W1:Y:S02]  /*2ed0*/  MUFU.TANH R148, R0 ;  /* 0x0000000000947308 */ /* 0x000a640000002400 */
[----:B-----5:R-:W-:-:S06]  /*2ee0*/  FMUL.FTZ R0, R78, c[0x0][0x320] ;  /* 0x0000c8004e007a20 */ /* 0x020fcc0000410000 */
[----:B------:R5:W1:Y:S02]  /*2ef0*/  MUFU.TANH R151, R0 ;  /* 0x0000000000977308 */ /* 0x000a640000002400 */
[----:B-----5:R-:W-:Y:S02]  /*2f00*/  FMUL.FTZ R0, R79, c[0x0][0x320] ;  /* 0x0000c8004f007a20 */ /* 0x020fe40000410000 */
[----:B-1----:R-:W-:Y:S04]  /*2f10*/  HMMA.16816.F32.BF16 R76, R8, R48, R40 ;  /* 0x00000030084c723c */ /* 0x002fe80000041828 */
        /* <DEDUP_REMOVED lines=33> */
[----:B------:R1:W1:Y:S02]  /*3130*/  MUFU.TANH R156, R0 ;  /* 0x00000000009c7308 */ /* 0x0002640000002400 */
[----:B-1----:R-:W-:Y:S11]  /*3140*/  FMUL.FTZ R0, R69, c[0x0][0x320] ;  /* 0x0000c80045007a20 */ /* 0x002ff60000410000 */
[----:B------:R-:W-:Y:S06]  /*3150*/  @!UPT UIADD3 URZ, URZ, URZ, URZ ;  /* 0x0000003f3f3ff290 */ /* 0x000fec000fffe03f */
        /* <DEDUP_REMOVED lines=8> */
[C---:B------:R-:W-:Y:S08]  /*31e0*/  HMMA.16816.F32.BF16 R48, R36.reuse, R114, RZ ;  /* 0x000000722430723c */ /* 0x040ff000000418ff */
[----:B------:R-:W-:Y:S01]  /*31f0*/  HMMA.16816.F32.BF16 R36, R36, R126, RZ ;  /* 0x0000007e2424723c */ /* 0x000fe200000418ff */
[----:B-----5:R-:W-:-:S04]  /*3200*/  FMUL.FTZ R0, R76, c[0x0][0x320] ;  /* 0x0000c8004c007a20 */ /* 0x020fc80000410000 */
[----:B------:R5:W1:Y:S11]  /*3210*/  MUFU.TANH R94, R0 ;  /* 0x00000000005e7308 */ /* 0x000a760000002400 */
[----:B------:R-:W-:Y:S01]  /*3220*/  HMMA.16816.F32.BF16 R48, R28, R122, R48 ;  /* 0x0000007a1c30723c */ /* 0x000fe20000041830 */
[----:B-----5:R-:W-:-:S07]  /*3230*/  FMUL.FTZ R0, R77, c[0x0][0x320] ;  /* 0x0000c8004d007a20 */ /* 0x020fce0000410000 */
[----:B------:R-:W-:Y:S01]  /*3240*/  HMMA.16816.F32.BF16 R28, R28, R130, R36 ;  /* 0x000000821c1c723c */ /* 0x000fe20000041824 */
[----:B------:R5:W1:Y:S11]  /*3250*/  MUFU.TANH R93, R0 ;  /* 0x00000000005d7308 */ /* 0x000a760000002400 */
[----:B------:R-:W-:Y:S04]  /*3260*/  @!UPT UIADD3 URZ, URZ, URZ, URZ ;  /* 0x0000003f3f3ff290 */ /* 0x000fe8000fffe03f */
[----:B------:R-:W-:Y:S01]  /*3270*/  HMMA.16816.F32.BF16 R48, R20, R54, R48 ;  /* 0x000000361430723c */ /* 0x000fe20000041830 */
[----:B-----5:R-:W-:-:S04]  /*3280*/  FMUL.FTZ R0, R78, c[0x0][0x320] ;  /* 0x0000c8004e007a20 */ /* 0x020fc80000410000 */
[----:B------:R5:W1:Y:S03]  /*3290*/  MUFU.TANH R92, R0 ;  /* 0x00000000005c7308 */ /* 0x000a660000002400 */
[----:B------:R-:W-:Y:S01]  /*32a0*/  HMMA.16816.F32.BF16 R52, R16, R54, R64 ;  /* 0x000000361034723c */ /* 0x000fe20000041840 */
[----:B-----5:R-:W-:-:S07]  /*32b0*/  FMUL.FTZ R0, R79, c[0x0][0x320] ;  /* 0x0000c8004f007a20 */ /* 0x020fce0000410000 */
[C---:B-1----:R-:W-:Y:S01]  /*32c0*/  HMMA.16816.F32.BF16 R76, R8.reuse, R40, R44 ;  /* 0x00000028084c723c */ /* 0x042fe2000004182c */
[----:B------:R-:W1:Y:S01]  /*32d0*/  LDSM.16.M88.4 R44, [R229+0x6900] ;  /* 0x00690000e52c783b */ /* 0x000e620000000200 */
[----:B------:R5:W1:Y:S11]  /*32e0*/  MUFU.TANH R91, R0 ;  /* 0x00000000005b7308 */ /* 0x000a760000002400 */
[----:B------:R-:W-:Y:S03]  /*32f0*/  @!UPT UIADD3 URZ, URZ, URZ, URZ ;  /* 0x0000003f3f3ff290 */ /* 0x000fe6000fffe03f */
[----:B------:R-:W-:Y:S08]  /*3300*/  HMMA.16816.F32.BF16 R64, R8, R42, R52 ;  /* 0x0000002a0840723c */ /* 0x000ff00000041834 */
[----:B------:R-:W-:Y:S01]  /*3310*/  HMMA.16816.F32.BF16 R52, R32, R126, RZ ;  /* 0x0000007e2034723c */ /* 0x000fe200000418ff */
[----:B-----5:R-:W-:-:S04]  /*3320*/  FMUL.FTZ R0, R68, c[0x0][0x320] ;  /* 0x0000c80044007a20 */ /* 0x020fc80000410000 */
[----:B------:R5:W1:Y:S01]  /*3330*/  MUFU.TANH R90, R0 ;  /* 0x00000000005a7308 */ /* 0x000a620000002400 */
[----:B------:R-:W-:Y:S02]  /*3340*/  FMUL.FTZ R77, R77, c[0x0][0x320] ;  /* 0x0000c8004d4d7a20 */ /* 0x000fe40000410000 */
[----:B------:R-:W-:Y:S02]  /*3350*/  FMUL.FTZ R78, R78, c[0x0][0x320] ;  /* 0x0000c8004e4e7a20 */ /* 0x000fe40000410000 */
[----:B------:R-:W-:-:S03]  /*3360*/  FMUL.FTZ R79, R79, c[0x0][0x320] ;  /* 0x0000c8004f4f7a20 */ /* 0x000fc60000410000 */
[----:B------:R-:W1:Y:S03]  /*3370*/  MUFU.TANH R77, R77 ;  /* 0x0000004d004d7308 */ /* 0x000e660000002400 */
[----:B------:R-:W-:Y:S02]  /*3380*/  FMUL.FTZ R64, R64, c[0x0][0x320] ;  /* 0x0000c80040407a20 */ /* 0x000fe40000410000 */
[----:B------:R-:W-:Y:S02]  /*3390*/  FMUL.FTZ R65, R65, c[0x0][0x320] ;  /* 0x0000c80041417a20 */ /* 0x000fe40000410000 */
[----:B------:R-:W-:Y:S02]  /*33a0*/  FMUL.FTZ R66, R66, c[0x0][0x320] ;  /* 0x0000c80042427a20 */ /* 0x000fe40000410000 */
[----:B-----5:R-:W-:Y:S01]  /*33b0*/  FMUL.FTZ R0, R69, c[0x0][0x320] ;  /* 0x0000c80045007a20 */ /* 0x020fe20000410000 */
[----:B------:R-:W1:Y:S01]  /*33c0*/  MUFU.TANH R78, R78 ;  /* 0x0000004e004e7308 */ /* 0x000e620000002400 */
[----:B------:R-:W-:Y:S07]  /*33d0*/  HMMA.16816.F32.BF16 R36, R24, R130, R52 ;  /* 0x000000821824723c */ /* 0x000fee0000041834 */
[----:B------:R5:W1:Y:S08]  /*33e0*/  MUFU.TANH R89, R0 ;  /* 0x0000000000597308 */ /* 0x000a700000002400 */
[----:B------:R-:W1:Y:S01]  /*33f0*/  MUFU.TANH R79, R79 ;  /* 0x0000004f004f7308 */ /* 0x000e620000002400 */
[----:B-----5:R-:W-:-:S07]  /*3400*/  FMUL.FTZ R0, R70, c[0x0][0x320] ;  /* 0x0000c80046007a20 */ /* 0x020fce0000410000 */
[----:B------:R-:W1:Y:S08]  /*3410*/  MUFU.TANH R64, R64 ;  /* 0x0000004000407308 */ /* 0x000e700000002400 */
[----:B------:R5:W1:Y:S08]  /*3420*/  MUFU.TANH R88, R0 ;  /* 0x0000000000587308 */ /* 0x000a700000002400 */
[----:B------:R-:W1:Y:S01]  /*3430*/  MUFU.TANH R65, R65 ;  /* 0x0000004100417308 */ /* 0x000e620000002400 */
[----:B-----5:R-:W-:-:S07]  /*3440*/  FMUL.FTZ R0, R71, c[0x0][0x320] ;  /* 0x0000c80047007a20 */ /* 0x020fce0000410000 */
[----:B------:R-:W1:Y:S01]  /*3450*/  MUFU.TANH R66, R66 ;  /* 0x0000004200427308 */ /* 0x000e620000002400 */
[----:B------:R-:W-:Y:S07]  /*3460*/  HMMA.16816.F32.BF16 R68, R12, R40, R56 ;  /* 0x000000280c44723c */ /* 0x000fee0000041838 */
[----:B------:R5:W1:Y:S01]  /*3470*/  MUFU.TANH R87, R0 ;  /* 0x0000000000577308 */ /* 0x000a620000002400 */
[----:B------:R-:W-:Y:S01]  /*3480*/  HMMA.16816.F32.BF16 R56, R32, R124, RZ ;  /* 0x0000007c2038723c */ /* 0x000fe200000418ff */
[----:B-----5:R-:W-:-:S06]  /*3490*/  FMUL.FTZ R0, R72, c[0x0][0x320] ;  /* 0x0000c80048007a20 */ /* 0x020fcc0000410000 */
[----:B------:R5:W1:Y:S11]  /*34a0*/  MUFU.TANH R86, R0 ;  /* 0x0000000000567308 */ /* 0x000a760000002400 */
[----:B------:R-:W-:Y:S06]  /*34b0*/  @!UPT UIADD3 URZ, URZ, URZ, URZ ;  /* 0x0000003f3f3ff290 */ /* 0x000fec000fffe03f */
[----:B------:R-:W-:Y:S01]  /*34c0*/  HMMA.16816.F32.BF16 R56, R24, R128, R56 ;  /* 0x000000801838723c */ /* 0x000fe20000041838 */
[----:B-----5:R-:W-:-:S04]  /*34d0*/  FMUL.FTZ R0, R73, c[0x0][0x320] ;  /* 0x0000c80049007a20 */ /* 0x020fc80000410000 */
[----:B------:R5:W2:Y:S11]  /*34e0*/  MUFU.TANH R85, R0 ;  /* 0x0000000000557308 */ /* 0x000ab60000002400 */
[----:B------:R-:W-:Y:S08]  /*34f0*/  @!UPT UIADD3 URZ, URZ, URZ, URZ ;  /* 0x0000003f3f3ff290 */ /* 0x000ff0000fffe03f */
[----:B-1----:R-:W-:Y:S01]  /*3500*/  HMMA.16816.F32.BF16 R32, R16, R44, R56 ;  /* 0x0000002c1020723c */ /* 0x002fe20000041838 */
[----:B-----5:R-:W-:-:S07]  /*3510*/  FMUL.FTZ R0, R74, c[0x0][0x320] ;  /* 0x0000c8004a007a20 */ /* 0x020fce0000410000 */
[----:B------:R-:W-:Y:S01]  /*3520*/  HMMA.16816.F32.BF16 R16, R16, R46, R36 ;  /* 0x0000002e1010723c */ /* 0x000fe20000041824 */
[----:B------:R1:W1:Y:S02]  /*3530*/  MUFU.TANH R84, R0 ;  /* 0x0000000000547308 */ /* 0x0002640000002400 */
[----:B-1----:R-:W-:-:S06]  /*3540*/  FMUL.FTZ R0, R75, c[0x0][0x320] ;  /* 0x0000c8004b007a20 */ /* 0x002fcc0000410000 */
[----:B------:R1:W1:Y:S02]  /*3550*/  MUFU.TANH R83, R0 ;  /* 0x0000000000537308 */ /* 0x0002640000002400 */
[----:B-1----:R-:W-:-:S06]  /*3560*/  FMUL.FTZ R0, R68, c[0x0][0x320] ;  /* 0x0000c80044007a20 */ /* 0x002fcc0000410000 */
[----:B------:R1:W1:Y:S02]  /*3570*/  MUFU.TANH R81, R0 ;  /* 0x0000000000517308 */ /* 0x0002640000002400 */
[----:B-1----:R-:W-:-:S06]  /*3580*/  FMUL.FTZ R0, R69, c[0x0][0x320] ;  /* 0x0000c80045007a20 */ /* 0x002fcc0000410000 */
[----:B------:R1:W1:Y:S02]  /*3590*/  MUFU.TANH R82, R0 ;  /* 0x0000000000527308 */ /* 0x0002640000002400 */
[----:B-1----:R-:W-:-:S06]  /*35a0*/  FMUL.FTZ R0, R70, c[0x0][0x320] ;  /* 0x0000c80046007a20 */ /* 0x002fcc0000410000 */
[----:B------:R1:W1:Y:S02]  /*35b0*/  MUFU.TANH R80, R0 ;  /* 0x0000000000507308 */ /* 0x0002640000002400 */
[----:B-1----:R-:W-:Y:S02]  /*35c0*/  FMUL.FTZ R0, R71, c[0x0][0x320] ;  /* 0x0000c80047007a20 */ /* 0x002fe40000410000 */
[----:B------:R-:W-:Y:S01]  /*35d0*/  HMMA.16816.F32.BF16 R68, R12, R42, R48 ;  /* 0x0000002a0c44723c */ /* 0x000fe20000041830 */
[----:B------:R-:W1:Y:S03]  /*35e0*/  LDSM.16.M88.4 R48, [R228+0x3000] ;  /* 0x00300000e430783b */ /* 0x000e660000000200 */
[----:B------:R5:W1:Y:S01]  /*35f0*/  MUFU.TANH R73, R0 ;  /* 0x0000000000497308 */ /* 0x000a620000002400 */
[----:B------:R-:W-:-:S04]  /*3600*/  DEPBAR.LE SB0, 0x0 ;  /* 0x000080000000791a */ /* 0x000fc80000000000 */
[C---:B------:R-:W-:Y:S08]  /*3610*/  HMMA.16816.F32.BF16 R40, R20.reuse, R44, R60 ;  /* 0x0000002c1428723c */ /* 0x040ff0000004183c */
[----:B------:R-:W-:Y:S01]  /*3620*/  HMMA.16816.F32.BF16 R20, R20, R46, R28 ;  /* 0x0000002e1414723c */ /* 0x000fe2000004181c */
[----:B-----5:R-:W-:-:S04]  /*3630*/  FMUL.FTZ R0, R76, c[0x0][0x320] ;  /* 0x0000c8004c007a20 */ /* 0x020fc80000410000 */
[----:B------:R5:W1:Y:S02]  /*3640*/  MUFU.TANH R72, R0 ;  /* 0x0000000000487308 */ /* 0x000a640000002400 */
[----:B------:R-:W-:Y:S02]  /*3650*/  FMUL.FTZ R71, R71, c[0x0][0x320] ;  /* 0x0000c80047477a20 */ /* 0x000fe40000410000 */
[----:B------:R-:W-:Y:S02]  /*3660*/  FMUL.FTZ R68, R68, c[0x0][0x320] ;  /* 0x0000c80044447a20 */ /* 0x000fe40000410000 */
[----:B------:R-:W-:Y:S02]  /*3670*/  FMUL.FTZ R69, R69, c[0x0][0x320] ;  /* 0x0000c80045457a20 */ /* 0x000fe40000410000 */
[----:B------:R-:W-:Y:S01]  /*3680*/  FMUL.FTZ R70, R70, c[0x0][0x320] ;  /* 0x0000c80046467a20 */ /* 0x000fe20000410000 */
[----:B------:R-:W2:Y:S01]  /*3690*/  MUFU.TANH R61, R68 ;  /* 0x00000044003d7308 */ /* 0x000ea20000002400 */
[----:B-----5:R-:W-:-:S07]  /*36a0*/  FMUL.FTZ R0, R67, c[0x0][0x320] ;  /* 0x0000c80043007a20 */ /* 0x020fce0000410000 */
[----:B------:R-:W2:Y:S01]  /*36b0*/  MUFU.TANH R62, R69 ;  /* 0x00000045003e7308 */ /* 0x000ea20000002400 */
[-C--:B-1----:R-:W-:Y:S07]  /*36c0*/  HMMA.16816.F32.BF16 R40, R12, R48.reuse, R40 ;  /* 0x000000300c28723c */ /* 0x082fee0000041828 */
[----:B------:R-:W1:Y:S01]  /*36d0*/  MUFU.TANH R60, R70 ;  /* 0x00000046003c7308 */ /* 0x000e620000002400 */
[----:B------:R-:W-:Y:S07]  /*36e0*/  HMMA.16816.F32.BF16 R24, R8, R48, R32 ;  /* 0x000000300818723c */ /* 0x000fee0000041820 */
[----:B------:R-:W1:Y:S01]  /*36f0*/  MUFU.TANH R71, R71 ;  /* 0x0000004700477308 */ /* 0x000e620000002400 */
[-C--:B------:R-:W-:Y:S07]  /*3700*/  HMMA.16816.F32.BF16 R12, R12, R50.reuse, R20 ;  /* 0x000000320c0c723c */ /* 0x080fee0000041814 */
[----:B------:R5:W1:Y:S01]  /*3710*/  MUFU.TANH R29, R0 ;  /* 0x00000000001d7308 */ /* 0x000a620000002400 */
[----:B------:R-:W-:Y:S01]  /*3720*/  HMMA.16816.F32.BF16 R8, R8, R50, R16 ;  /* 0x000000320808723c */ /* 0x000fe20000041810 */
[----:B------:R-:W-:-:S02]  /*3730*/  FMUL.FTZ R40, R40, c[0x0][0x320] ;  /* 0x0000c80028287a20 */ /* 0x000fc40000410000 */
[----:B------:R-:W-:Y:S02]  /*3740*/  FMUL.FTZ R41, R41, c[0x0][0x320] ;  /* 0x0000c80029297a20 */ /* 0x000fe40000410000 */
[----:B------:R-:W-:Y:S02]  /*3750*/  FMUL.FTZ R42, R42, c[0x0][0x320] ;  /* 0x0000c8002a2a7a20 */ /* 0x000fe40000410000 */
[----:B------:R-:W-:Y:S01]  /*3760*/  FMUL.FTZ R43, R43, c[0x0][0x320] ;  /* 0x0000c8002b2b7a20 */ /* 0x000fe20000410000 */
[----:B------:R-:W1:Y:S01]  /*3770*/  MUFU.TANH R40, R40 ;  /* 0x0000002800287308 */ /* 0x000e620000002400 */
[----:B------:R-:W-:Y:S02]  /*3780*/  FMUL.FTZ R24, R24, c[0x0][0x320] ;  /* 0x0000c80018187a20 */ /* 0x000fe40000410000 */
[----:B------:R-:W-:Y:S02]  /*3790*/  FMUL.FTZ R25, R25, c[0x0][0x320] ;  /* 0x0000c80019197a20 */ /* 0x000fe40000410000 */
[----:B------:R-:W-:Y:S01]  /*37a0*/  FMUL.FTZ R26, R26, c[0x0][0x320] ;  /* 0x0000c8001a1a7a20 */ /* 0x000fe20000410000 */
[----:B-----5:R-:W-:Y:S01]  /*37b0*/  LOP3.LUT R0, R117, R116, RZ, 0xfc, !PT ;  /* 0x0000007475007212 */ /* 0x020fe200078efcff */
[----:B------:R-:W-:Y:S01]  /*37c0*/  FMUL.FTZ R27, R27, c[0x0][0x320] ;  /* 0x0000c8001b1b7a20 */ /* 0x000fe20000410000 */
[----:B------:R3:W1:Y:S01]  /*37d0*/  MUFU.TANH R48, R42 ;  /* 0x0000002a00307308 */ /* 0x0006620000002400 */
[----:B------:R-:W-:-:S02]  /*37e0*/  FMUL.FTZ R12, R12, c[0x0][0x320] ;  /* 0x0000c8000c0c7a20 */ /* 0x000fc40000410000 */
[----:B------:R-:W-:Y:S02]  /*37f0*/  FMUL.FTZ R13, R13, c[0x0][0x320] ;  /* 0x0000c8000d0d7a20 */ /* 0x000fe40000410000 */
[----:B------:R-:W-:Y:S02]  /*3800*/  FMUL.FTZ R14, R14, c[0x0][0x320] ;  /* 0x0000c8000e0e7a20 */ /* 0x000fe40000410000 */
[----:B------:R-:W-:Y:S01]  /*3810*/  FMUL.FTZ R15, R15, c[0x0][0x320] ;  /* 0x0000c8000f0f7a20 */ /* 0x000fe20000410000 */
[----:B------:R3:W1:Y:S01]  /*3820*/  MUFU.TANH R46, R43 ;  /* 0x0000002b002e7308 */ /* 0x0006620000002400 */
[----:B------:R-:W-:Y:S02]  /*3830*/  FMUL.FTZ R8, R8, c[0x0][0x320] ;  /* 0x0000c80008087a20 */ /* 0x000fe40000410000 */
[----:B------:R-:W-:Y:S02]  /*3840*/  FMUL.FTZ R9, R9, c[0x0][0x320] ;  /* 0x0000c80009097a20 */ /* 0x000fe40000410000 */
[----:B------:R-:W-:-:S02]  /*3850*/  FMUL.FTZ R10, R10, c[0x0][0x320] ;  /* 0x0000c8000a0a7a20 */ /* 0x000fc40000410000 */
[----:B------:R-:W-:Y:S01]  /*3860*/  FMUL.FTZ R11, R11, c[0x0][0x320] ;  /* 0x0000c8000b0b7a20 */ /* 0x000fe20000410000 */
[----:B------:R-:W1:Y:S08]  /*3870*/  MUFU.TANH R41, R41 ;  /* 0x0000002900297308 */ /* 0x000e700000002400 */
[----:B------:R3:W1:Y:S08]  /*3880*/  MUFU.TANH R22, R24 ;  /* 0x0000001800167308 */ /* 0x0006700000002400 */
        /* <DEDUP_REMOVED lines=10> */
[----:B------:R3:W1:Y:S01]  /*3930*/  MUFU.TANH R30, R11 ;  /* 0x0000000b001e7308 */ /* 0x0006620000002400 */
[----:B------:R-:W-:Y:S06]  /*3940*/  BAR.SYNC.DEFER_BLOCKING 0x0 ;  /* 0x0000000000007b1d */ /* 0x000fec0000010000 */
[----:B------:R-:W-:Y:S05]  /*3950*/  @!P0 BRA `(.L_x_18) ;  /* 0x000003f000008947 */ /* 0x000fea0003800000 */
[----:B--2-4-:R-:W-:Y:S02]  /*3960*/  IMAD.U32 R2, RZ, RZ, UR9 ;  /* 0x00000009ff027e24 */ /* 0x014fe4000f8e00ff */
[----:B------:R-:W-:-:S03]  /*3970*/  IMAD.MOV.U32 R243, RZ, RZ, RZ ;  /* 0x000000fffff37224 */ /* 0x000fc600078e00ff */
[----:B------:R-:W-:-:S04]  /*3980*/  IADD3 R2, R198, UR6, R2 ;  /* 0x00000006c6027c10 */ /* 0x000fc8000fffe002 */
[----:B------:R-:W-:-:S05]  /*3990*/  IADD3 R5, R2, -0x70, RZ ;  /* 0xffffff9002057810 */ /* 0x000fca0007ffe0ff */
[----:B---3--:R-:W-:-:S04]  /*39a0*/  @P5 IMAD.HI.U32 R6, R5, c[0x0][0x2bc], RZ ;  /* 0x0000af0005065a27 */ /* 0x008fc800078e00ff */
[----:B------:R-:W-:Y:S01]  /*39b0*/  IMAD.MOV.U32 R2, RZ, RZ, R5 ;  /* 0x000000ffff027224 */ /* 0x000fe200078e0005 */
[----:B------:R-:W-:-:S04]  /*39c0*/  @P5 SHF.R.U32.HI R2, RZ, c[0x0][0x2c0], R6 ;  /* 0x0000b000ff025a19 */ /* 0x000fc80000011606 */
[----:B------:R-:W-:-:S04]  /*39d0*/  @!P4 IADD3 R7, P0, R2, UR12, RZ ;  /* 0x0000000c0207cc10 */ /* 0x000fc8000ff1e0ff */
[----:B------:R-:W-:Y:S02]  /*39e0*/  @!P4 LEA.HI.X.SX32 R8, R2, UR14, 0x1, P0 ;  /* 0x0000000e0208cc11 */ /* 0x000fe400080f0eff */
[----:B------:R-:W-:-:S04]  /*39f0*/  @!P4 LEA R6, P0, R7, c[0x0][0x2a0], 0x2 ;  /* 0x0000a8000706ca11 */ /* 0x000fc800078010ff */
[----:B------:R-:W-:-:S05]  /*3a00*/  @!P4 LEA.HI.X R7, R7, c[0x0][0x2a4], R8, 0x2, P0 ;  /* 0x0000a9000707ca11 */ /* 0x000fca00000f1408 */
[----:B------:R2:W3:Y:S01]  /*3a10*/  @!P4 LDG.E R243, [R6.64] ;  /* 0x0000001006f3c981 */ /* 0x0004e2000c1e1900 */
[----:B------:R-:W-:-:S04]  /*3a20*/  IMAD.MOV R2, RZ, RZ, -R2 ;  /* 0x000000ffff027224 */ /* 0x000fc800078e0a02 */
[----:B------:R-:W-:-:S05]  /*3a30*/  IMAD R9, R2, c[0x0][0x2b8], R5 ;  /* 0x0000ae0002097a24 */ /* 0x000fca00078e0205 */
[----:B------:R-:W-:Y:S01]  /*3a40*/  SHF.R.S32.HI R2, RZ, 0x1f, R9 ;  /* 0x0000001fff027819 */ /* 0x000fe20000011409 */
[----:B------:R-:W-:Y:S04]  /*3a50*/  STL [R1+0x4], R9 ;  /* 0x0000040901007387 */ /* 0x000fe80000100800 */
[----:B------:R-:W-:-:S04]  /*3a60*/  IMAD R2, R2, c[0x0][0x1e0], RZ ;  /* 0x0000780002027a24 */ /* 0x000fc800078e02ff */
[C---:B------:R-:W-:Y:S02]  /*3a70*/  IMAD R2, R9.reuse, c[0x0][0x1e4], R2 ;  /* 0x0000790009027a24 */ /* 0x040fe400078e0202 */
[----:B--2---:R-:W-:-:S04]  /*3a80*/  IMAD.WIDE.U32 R6, R9, c[0x0][0x1e0], RZ ;  /* 0x0000780009067a25 */ /* 0x004fc800078e00ff */
[----:B------:R-:W-:Y:S01]  /*3a90*/  IMAD.IADD R7, R7, 0x1, R2 ;  /* 0x0000000107077824 */ /* 0x000fe200078e0202 */
[----:B---3--:R-:W-:-:S03]  /*3aa0*/  SHF.R.S32.HI R5, RZ, 0x1f, R243 ;  /* 0x0000001fff057819 */ /* 0x008fc600000114f3 */
[----:B------:R-:W-:-:S04]  /*3ab0*/  IMAD.WIDE.U32 R6, R243, c[0x0][0x1f0], R6 ;  /* 0x00007c00f3067a25 */ /* 0x000fc800078e0006 */
[----:B------:R-:W-:Y:S01]  /*3ac0*/  IMAD R5, R5, c[0x0][0x1f0], RZ ;  /* 0x00007c0005057a24 */ /* 0x000fe200078e02ff */
[----:B------:R-:W-:-:S03]  /*3ad0*/  IADD3 R2, P1, R6, UR20, RZ ;  /* 0x0000001406027c10 */ /* 0x000fc6000ff3e0ff */
[----:B------:R-:W-:Y:S01]  /*3ae0*/  IMAD R6, R243, c[0x0][0x1f4], R5 ;  /* 0x00007d00f3067a24 */ /* 0x000fe200078e0205 */
[----:B------:R-:W-:-:S04]  /*3af0*/  LEA R5, P0, R2, c[0x0][0x1c8], 0x1 ;  /* 0x0000720002057a11 */ /* 0x000fc800078008ff */
[----:B------:R-:W-:Y:S01]  /*3b00*/  IADD3.X R6, R7, UR18, R6, P1, !PT ;  /* 0x0000001207067c10 */ /* 0x000fe20008ffe406 */
[----:B------:R-:W2:Y:S03]  /*3b10*/  SHFL.IDX PT, R8, R5, RZ, 0x181f ;  /* 0x00181fff05087589 */ /* 0x000ea600000e0000 */
[----:B------:R-:W-:Y:S01]  /*3b20*/  LEA.HI.X R2, R2, c[0x0][0x1cc], R6, 0x1, P0 ;  /* 0x0000730002027a11 */ /* 0x000fe200000f0c06 */
[----:B------:R-:W-:Y:S04]  /*3b30*/  SHFL.IDX PT, R14, R5, 0x2, 0x181f ;  /* 0x00581f00050e7f89 */ /* 0x000fe800000e0000 */
[----:B------:R-:W3:Y:S04]  /*3b40*/  SHFL.IDX PT, R6, R5, 0x1, 0x181f ;  /* 0x00381f0005067f89 */ /* 0x000ee800000e0000 */
[----:B------:R-:W4:Y:S04]  /*3b50*/  SHFL.IDX PT, R9, R2, RZ, 0x181f ;  /* 0x00181fff02097589 */ /* 0x000f2800000e0000 */
[----:B------:R-:W5:Y:S04]  /*3b60*/  SHFL.IDX PT, R7, R2, 0x1, 0x181f ;  /* 0x00381f0002077f89 */ /* 0x000f6800000e0000 */
[----:B------:R-:W1:Y:S04]  /*3b70*/  SHFL.IDX PT, R12, R5, 0x3, 0x181f ;  /* 0x00781f00050c7f89 */ /* 0x000e6800000e0000 */
[----:B------:R-:W1:Y:S01]  /*3b80*/  SHFL.IDX PT, R10, R5, 0x4, 0x181f ;  /* 0x00981f00050a7f89 */ /* 0x000e6200000e0000 */
[----:B--2---:R-:W-:-:S03]  /*3b90*/  IADD3 R8, P1, R8, R242, RZ ;  /* 0x000000f208087210 */ /* 0x004fc60007f3e0ff */
[----:B------:R-:W2:Y:S04]  /*3ba0*/  SHFL.IDX PT, R11, R2, 0x2, 0x181f ;  /* 0x00581f00020b7f89 */ /* 0x000ea800000e0000 */
[----:B------:R-:W-:Y:S01]  /*3bb0*/  SHFL.IDX PT, R13, R5, 0x5, 0x181f ;  /* 0x00b81f00050d7f89 */ /* 0x000fe200000e0000 */
[----:B---3--:R-:W-:-:S03]  /*3bc0*/  IADD3 R6, P0, R6, R242, RZ ;  /* 0x000000f206067210 */ /* 0x008fc60007f1e0ff */
[----:B------:R-:W-:Y:S01]  /*3bd0*/  SHFL.IDX PT, R5, R5, 0x6, 0x181f ;  /* 0x00d81f0005057f89 */ /* 0x000fe200000e0000 */
[----:B----4-:R-:W-:-:S03]  /*3be0*/  IMAD.X R9, R9, 0x1, R241, P1 ;  /* 0x0000000109097824 */ /* 0x010fc600008e06f1 */
[----:B------:R-:W-:Y:S01]  /*3bf0*/  SHFL.IDX PT, R18, R2, 0x3, 0x181f ;  /* 0x00781f0002127f89 */ /* 0x000fe200000e0000 */
[----:B-----5:R-:W-:Y:S01]  /*3c00*/  IMAD.X R7, R7, 0x1, R241, P0 ;  /* 0x0000000107077824 */ /* 0x020fe200000e06f1 */
[-C--:B------:R-:W-:Y:S02]  /*3c10*/  IADD3 R14, P0, R14, R242.reuse, RZ ;  /* 0x000000f20e0e7210 */ /* 0x080fe40007f1e0ff */
[----:B------:R-:W3:Y:S01]  /*3c20*/  SHFL.IDX PT, R17, R2, 0x4, 0x181f ;  /* 0x00981f0002117f89 */ /* 0x000ee200000e0000 */
[----:B-1----:R-:W-:-:S03]  /*3c30*/  IADD3 R12, P3, R12, R242, RZ ;  /* 0x000000f20c0c7210 */ /* 0x002fc60007f7e0ff */
[----:B------:R-:W1:Y:S01]  /*3c40*/  SHFL.IDX PT, R16, R2, 0x5, 0x181f ;  /* 0x00b81f0002107f89 */ /* 0x000e6200000e0000 */
[----:B------:R-:W-:-:S03]  /*3c50*/  IADD3 R10, P2, R10, R242, RZ ;  /* 0x000000f20a0a7210 */ /* 0x000fc60007f5e0ff */
[----:B------:R-:W4:Y:S01]  /*3c60*/  SHFL.IDX PT, R2, R2, 0x6, 0x181f ;  /* 0x00d81f0002027f89 */ /* 0x000f2200000e0000 */
[----:B--2---:R-:W-:-:S03]  /*3c70*/  IMAD.X R15, R11, 0x1, R241, P0 ;  /* 0x000000010b0f7824 */ /* 0x004fc600000e06f1 */
[----:B------:R2:W-:Y:S04]  /*3c80*/  LDGSTS.E.BYPASS.LTC128B.128 [R197+0x3900], [R8.64], !P6 ;  /* 0x0390000008c57fae */ /* 0x0005e8000f101d50 */
[----:B------:R5:W-:Y:S04]  /*3c90*/  LDGSTS.E.BYPASS.LTC128B.128 [R197+0x4100], [R6.64], !P6 ;  /* 0x0410000006c57fae */ /* 0x000be8000f101d50 */
[----:B------:R4:W-:Y:S01]  /*3ca0*/  LDGSTS.E.BYPASS.LTC128B.128 [R197+0x4900], [R14.64], !P6 ;  /* 0x049000000ec57fae */ /* 0x0009e2000f101d50 */
[--C-:B---3--:R-:W-:Y:S01]  /*3cb0*/  IMAD.X R11, R17, 0x1, R241.reuse, P2 ;  /* 0x00000001110b7824 */ /* 0x108fe200010e06f1 */
[-C--:B--2---:R-:W-:Y:S01]  /*3cc0*/  IADD3 R8, P1, R13, R242.reuse, RZ ;  /* 0x000000f20d087210 */ /* 0x084fe20007f3e0ff */
[----:B------:R-:W-:Y:S01]  /*3cd0*/  IMAD.X R13, R18, 0x1, R241, P3 ;  /* 0x00000001120d7824 */ /* 0x000fe200018e06f1 */
[----:B-----5:R-:W-:-:S03]  /*3ce0*/  IADD3 R6, P0, R5, R242, RZ ;  /* 0x000000f205067210 */ /* 0x020fc60007f1e0ff */
[--C-:B-1----:R-:W-:Y:S01]  /*3cf0*/  IMAD.X R9, R16, 0x1, R241.reuse, P1 ;  /* 0x0000000110097824 */ /* 0x102fe200008e06f1 */
[----:B------:R1:W-:Y:S01]  /*3d00*/  LDGSTS.E.BYPASS.LTC128B.128 [R197+0x5100], [R12.64], !P6 ;  /* 0x051000000cc57fae */ /* 0x0003e2000f101d50 */
[----:B----4-:R-:W-:-:S03]  /*3d10*/  IMAD.X R7, R2, 0x1, R241, P0 ;  /* 0x0000000102077824 */ /* 0x010fc600000e06f1 */
[----:B------:R1:W-:Y:S04]  /*3d20*/  LDGSTS.E.BYPASS.LTC128B.128 [R197+0x5900], [R10.64], !P6 ;  /* 0x059000000ac57fae */ /* 0x0003e8000f101d50 */
[----:B------:R1:W-:Y:S04]  /*3d30*/  LDGSTS.E.BYPASS.LTC128B.128 [R197+0x6100], [R8.64], !P6 ;  /* 0x0610000008c57fae */ /* 0x0003e8000f101d50 */
[----:B------:R1:W-:Y:S02]  /*3d40*/  LDGSTS.E.BYPASS.LTC128B.128 [R197+0x6900], [R6.64], !P6 ;  /* 0x0690000006c57fae */ /* 0x0003e4000f101d50 */
.L_x_18:
[----:B--2-4-:R-:W-:Y:S01]  /*3d50*/  LOP3.LUT R2, R195, 0xffffffe0, RZ, 0xc0, !PT ;  /* 0xffffffe0c3027812 */ /* 0x014fe200078ec0ff */
[----:B-1-3--:R-:W-:Y:S01]  /*3d60*/  IMAD.MOV.U32 R7, RZ, RZ, -0x2 ;  /* 0xfffffffeff077424 */ /* 0x00afe200078e00ff */
[----:B------:R-:W-:Y:S01]  /*3d70*/  UIADD3 UR6, UR7, -0x2, URZ ;  /* 0xfffffffe07067890 */ /* 0x000fe2000fffe03f */
[----:B------:R-:W-:Y:S01]  /*3d80*/  IMAD.SHL.U32 R224, R0, 0x2, RZ ;  /* 0x0000000200e07824 */ /* 0x000fe200078e00ff */
[----:B------:R-:W0:Y:S01]  /*3d90*/  LDGDEPBAR ;  /* 0x00000000000079af */ /* 0x000e220000000000 */
[----:B------:R-:W-:Y:S01]  /*3da0*/  IMAD.IADD R2, R196, 0x1, -R2 ;  /* 0x00000001c4027824 */ /* 0x000fe200078e0a02 */
[----:B------:R-:W-:Y:S01]  /*3db0*/  UISETP.GE.AND UP0, UPT, UR6, UR8, UPT ;  /* 0x000000080600728c */ /* 0x000fe2000bf06270 */
[----:B------:R-:W-:-:S02]  /*3dc0*/  IMAD R225, R4, 0x2, R224 ;  /* 0x0000000204e17824 */ /* 0x000fc400078e02e0 */
[C---:B------:R-:W-:Y:S01]  /*3dd0*/  IMAD R227, R3.reuse, 0x2, R224 ;  /* 0x0000000203e37824 */ /* 0x040fe200078e02e0 */
[----:B------:R-:W-:Y:S01]  /*3de0*/  SHF.R.S32.HI R5, RZ, 0x1f, R2 ;  /* 0x0000001fff057819 */ /* 0x000fe20000011402 */
[----:B------:R-:W-:-:S03]  /*3df0*/  IMAD R226, R3, 0x2, R225 ;  /* 0x0000000203e27824 */ /* 0x000fc600078e02e1 */
[----:B------:R-:W-:-:S04]  /*3e00*/  LEA.HI R5, R5, R2, RZ, 0x2 ;  /* 0x0000000205057211 */ /* 0x000fc800078f10ff */
[----:B------:R-:W-:-:S05]  /*3e10*/  LOP3.LUT R5, R5, 0x7ffffffc, RZ, 0xc0, !PT ;  /* 0x7ffffffc05057812 */ /* 0x000fca00078ec0ff */
[----:B------:R-:W-:-:S04]  /*3e20*/  IMAD.IADD R2, R2, 0x1, -R5 ;  /* 0x0000000102027824 */ /* 0x000fc800078e0a05 */
[----:B------:R-:W-:-:S05]  /*3e30*/  IMAD R2, R2, R7, UR15 ;  /* 0x0000000f02027e24 */ /* 0x000fca000f8e0207 */
[C---:B------:R-:W-:Y:S02]  /*3e40*/  ISETP.GT.AND P3, PT, R2.reuse, RZ, PT ;  /* 0x000000ff0200720c */ /* 0x040fe40003f64270 */
[C---:B------:R-:W-:Y:S02]  /*3e50*/  ISETP.GT.AND P2, PT, R2.reuse, 0x1, PT ;  /* 0x000000010200780c */ /* 0x040fe40003f44270 */
[----:B------:R-:W-:Y:S02]  /*3e60*/  ISETP.GT.AND P1, PT, R2, 0x8, PT ;  /* 0x000000080200780c */ /* 0x000fe40003f24270 */
[----:B------:R-:W-:Y:S02]  /*3e70*/  FSEL R11, R190, -INF , P3 ;  /* 0xff800000be0b7808 */ /* 0x000fe40001800000 */
[----:B------:R-:W-:Y:S02]  /*3e80*/  FSEL R10, R194, -INF , P3 ;  /* 0xff800000c20a7808 */ /* 0x000fe40001800000 */
[----:B------:R-:W-:-:S02]  /*3e90*/  FSEL R12, R189, -INF , P2 ;  /* 0xff800000bd0c7808 */ /* 0x000fc40001000000 */
[----:B------:R-:W-:Y:S02]  /*3ea0*/  FSEL R25, R193, -INF , P2 ;  /* 0xff800000c1197808 */ /* 0x000fe40001000000 */
[----:B------:R-:W-:Y:S02]  /*3eb0*/  ISETP.GT.AND P0, PT, R2, 0x9, PT ;  /* 0x000000090200780c */ /* 0x000fe40003f04270 */
[----:B------:R-:W-:Y:S02]  /*3ec0*/  FSEL R13, R182, -INF , P1 ;  /* 0xff800000b60d7808 */ /* 0x000fe40000800000 */
[----:B------:R-:W-:Y:S02]  /*3ed0*/  FSEL R26, R188, -INF , P1 ;  /* 0xff800000bc1a7808 */ /* 0x000fe40000800000 */
[----:B------:R-:W-:Y:S02]  /*3ee0*/  FMNMX.FTZ R5, R10, R25, !PT ;  /* 0x000000190a057209 */ /* 0x000fe40007810000 */
[----:B------:R-:W-:-:S02]  /*3ef0*/  FMNMX.FTZ R6, R11, R12, !PT ;  /* 0x0000000c0b067209 */ /* 0x000fc40007810000 */
[----:B------:R-:W-:Y:S02]  /*3f00*/  FSEL R15, R185, -INF , P3 ;  /* 0xff800000b90f7808 */ /* 0x000fe40001800000 */
[----:B------:R-:W-:Y:S02]  /*3f10*/  FSEL R32, R192, -INF , P3 ;  /* 0xff800000c0207808 */ /* 0x000fe40001800000 */
[----:B------:R-:W-:Y:S02]  /*3f20*/  ISETP.GT.AND P3, PT, R2, 0x10, PT ;  /* 0x000000100200780c */ /* 0x000fe40003f64270 */
[----:B------:R-:W-:Y:S02]  /*3f30*/  FSEL R14, R181, -INF , P0 ;  /* 0xff800000b50e7808 */ /* 0x000fe40000000000 */
[----:B------:R-:W-:Y:S02]  /*3f40*/  FSEL R27, R187, -INF , P0 ;  /* 0xff800000bb1b7808 */ /* 0x000fe40000000000 */
[----:B------:R-:W-:-:S02]  /*3f50*/  FMNMX.FTZ R5, R26, R5, !PT ;  /* 0x000000051a057209 */ /* 0x000fc40007810000 */
[----:B------:R-:W-:Y:S02]  /*3f60*/  FMNMX.FTZ R6, R13, R6, !PT ;  /* 0x000000060d067209 */ /* 0x000fe40007810000 */
[----:B------:R-:W-:Y:S02]  /*3f70*/  FSEL R16, R186, -INF , P2 ;  /* 0xff800000ba107808 */ /* 0x000fe40001000000 */
[----:B------:R-:W-:Y:S02]  /*3f80*/  FSEL R33, R191, -INF , P2 ;  /* 0xff800000bf217808 */ /* 0x000fe40001000000 */
[----:B------:R-:W-:Y:S02]  /*3f90*/  ISETP.GT.AND P2, PT, R2, 0x11, PT ;  /* 0x000000110200780c */ /* 0x000fe40003f44270 */
[----:B------:R-:W-:Y:S02]  /*3fa0*/  FSEL R17, R177, -INF , P1 ;  /* 0xff800000b1117808 */ /* 0x000fe40000800000 */
[----:B------:R-:W-:-:S02]  /*3fb0*/  FSEL R34, R184, -INF , P1 ;  /* 0xff800000b8227808 */ /* 0x000fc40000800000 */
[----:B------:R-:W-:Y:S02]  /*3fc0*/  FSEL R36, R174, -INF , P3 ;  /* 0xff800000ae247808 */ /* 0x000fe40001800000 */
[----:B------:R-:W-:Y:S02]  /*3fd0*/  FSEL R75, R180, -INF , P3 ;  /* 0xff800000b44b7808 */ /* 0x000fe40001800000 */
[----:B------:R-:W-:Y:S02]  /*3fe0*/  FMNMX.FTZ R5, R27, R5, !PT ;  /* 0x000000051b057209 */ /* 0x000fe40007810000 */
[----:B------:R-:W-:Y:S02]  /*3ff0*/  FMNMX.FTZ R6, R14, R6, !PT ;  /* 0x000000060e067209 */ /* 0x000fe40007810000 */
[----:B------:R-:W-:Y:S02]  /*4000*/  ISETP.GT.AND P1, PT, R2, 0x18, PT ;  /* 0x000000180200780c */ /* 0x000fe40003f24270 */
        /* <DEDUP_REMOVED lines=9> */
[----:B------:R-:W-:Y:S02]  /*40a0*/  FSEL R69, R170, -INF , P2 ;  /* 0xff800000aa457808 */ /* 0x000fe40001000000 */
[----:B------:R-:W-:Y:S02]  /*40b0*/  FSEL R116, R175, -INF , P2 ;  /* 0xff800000af747808 */ /* 0x000fe40001000000 */
[----:B------:R-:W-:Y:S02]  /*40c0*/  FSEL R70, R118, -INF , P1 ;  /* 0xff80000076467808 */ /* 0x000fe40000800000 */
[----:B------:R-:W-:-:S02]  /*40d0*/  FSEL R38, R166, -INF , P1 ;  /* 0xff800000a6267808 */ /* 0x000fc40000800000 */
[----:B------:R-:W-:Y:S02]  /*40e0*/  FSEL R117, R168, -INF , P1 ;  /* 0xff800000a8757808 */ /* 0x000fe40000800000 */
[----:B------:R-:W-:Y:S02]  /*40f0*/  FSEL R97, R172, -INF , P1 ;  /* 0xff800000ac617808 */ /* 0x000fe40000800000 */
[C---:B------:R-:W-:Y:S02]  /*4100*/  ISETP.GT.AND P3, PT, R2.reuse, 0x20, PT ;  /* 0x000000200200780c */ /* 0x040fe40003f64270 */
[C---:B------:R-:W-:Y:S02]  /*4110*/  ISETP.GT.AND P2, PT, R2.reuse, 0x21, PT ;  /* 0x000000210200780c */ /* 0x040fe40003f44270 */
[----:B------:R-:W-:Y:S02]  /*4120*/  ISETP.GT.AND P1, PT, R2, 0x28, PT ;  /* 0x000000280200780c */ /* 0x000fe40003f24270 */
[----:B------:R-:W-:-:S02]  /*4130*/  FSEL R74, R158, -INF , P0 ;  /* 0xff8000009e4a7808 */ /* 0x000fc40000000000 */
[----:B------:R-:W-:Y:S02]  /*4140*/  FSEL R39, R165, -INF , P0 ;  /* 0xff800000a5277808 */ /* 0x000fe40000000000 */
[----:B------:R-:W-:Y:S02]  /*4150*/  FSEL R118, R167, -INF , P0 ;  /* 0xff800000a7767808 */ /* 0x000fe40000000000 */
[----:B------:R-:W-:Y:S02]  /*4160*/  FSEL R98, R171, -INF , P0 ;  /* 0xff800000ab627808 */ /* 0x000fe40000000000 */
[----:B------:R-:W-:Y:S02]  /*4170*/  ISETP.GT.AND P0, PT, R2, 0x29, PT ;  /* 0x000000290200780c */ /* 0x000fe40003f04270 */
        /* <DEDUP_REMOVED lines=18> */
[C---:B------:R-:W-:Y:S02]  /*42a0*/  ISETP.GT.AND P3, PT, R2.reuse, 0x30, PT ;  /* 0x000000300200780c */ /* 0x040fe40003f64270 */
[----:B------:R-:W-:-:S02]  /*42b0*/  ISETP.GT.AND P2, PT, R2, 0x31, PT ;  /* 0x000000310200780c */ /* 0x000fc40003f44270 */
[C---:B------:R-:W-:Y:S02]  /*42c0*/  ISETP.GT.AND P1, PT, R2.reuse, 0x38, PT ;  /* 0x000000380200780c */ /* 0x040fe40003f24270 */
[----:B------:R-:W-:Y:S02]  /*42d0*/  ISETP.GT.AND P0, PT, R2, 0x39, PT ;  /* 0x000000390200780c */ /* 0x000fe40003f04270 */
[----:B------:R-:W-:Y:S02]  /*42e0*/  FMNMX.FTZ R5, R97, R5, !PT ;  /* 0x0000000561057209 */ /* 0x000fe40007810000 */
[----:B------:R-:W-:Y:S02]  /*42f0*/  FMNMX.FTZ R6, R38, R6, !PT ;  /* 0x0000000626067209 */ /* 0x000fe40007810000 */
        /* <DEDUP_REMOVED lines=16> */
[----:B------:R-:W-:Y:S02]  /*4400*/  FMNMX.FTZ R5, R98, R5, !PT ;  /* 0x0000000562057209 */ /* 0x000fe40007810000 */
[----:B------:R-:W-:Y:S02]  /*4410*/  FMNMX.FTZ R6, R39, R6, !PT ;  /* 0x0000000627067209 */ /* 0x000fe40007810000 */
[C---:B------:R-:W-:Y:S02]  /*4420*/  ISETP.GT.AND P3, PT, R2.reuse, 0x40, PT ;  /* 0x000000400200780c */ /* 0x040fe40003f64270 */
[----:B------:R-:W-:-:S02]  /*4430*/  ISETP.GT.AND P2, PT, R2, 0x41, PT ;  /* 0x000000410200780c */ /* 0x000fc40003f44270 */
[C---:B------:R-:W-:Y:S02]  /*4440*/  ISETP.GT.AND P1, PT, R2.reuse, 0x48, PT ;  /* 0x000000480200780c */ /* 0x040fe40003f24270 */
[----:B------:R-:W-:Y:S02]  /*4450*/  ISETP.GT.AND P0, PT, R2, 0x49, PT ;  /* 0x000000490200780c */ /* 0x000fe40003f04270 */
[----:B------:R-:W-:Y:S02]  /*4460*/  FMNMX.FTZ R7, R15, R16, !PT ;  /* 0x000000100f077209 */ /* 0x000fe40007810000 */
[----:B------:R-:W-:Y:S02]  /*4470*/  FMNMX.FTZ R5, R128, R5, !PT ;  /* 0x0000000580057209 */ /* 0x000fe40007810000 */
[----:B------:R-:W-:Y:S02]  /*4480*/  FMNMX.FTZ R6, R129, R6, !PT ;  /* 0x0000000681067209 */ /* 0x000fe40007810000 */
        /* <DEDUP_REMOVED lines=40> */
[C---:B------:R-:W-:Y:S02]  /*4710*/  ISETP.GT.AND P3, PT, R2.reuse, 0x60, PT ;  /* 0x000000600200780c */ /* 0x040fe40003f64270 */
[C---:B------:R-:W-:Y:S02]  /*4720*/  ISETP.GT.AND P2, PT, R2.reuse, 0x61, PT ;  /* 0x000000610200780c */ /* 0x040fe40003f44270 */
[----:B------:R-:W-:-:S02]  /*4730*/  ISETP.GT.AND P1, PT, R2, 0x68, PT ;  /* 0x000000680200780c */ /* 0x000fc40003f24270 */
[----:B------:R-:W-:Y:S02]  /*4740*/  ISETP.GT.AND P0, PT, R2, 0x69, PT ;  /* 0x000000690200780c */ /* 0x000fe40003f04270 */
[----:B------:R-:W-:Y:S02]  /*4750*/  FMNMX.FTZ R5, R138, R5, !PT ;  /* 0x000000058a057209 */ /* 0x000fe40007810000 */
[----:B------:R-:W-:Y:S02]  /*4760*/  FMNMX.FTZ R2, R131, R6, !PT ;  /* 0x0000000683027209 */ /* 0x000fe40007810000 */
[----:B------:R-:W-:Y:S02]  /*4770*/  FMNMX.FTZ R6, R68, R7, !PT ;  /* 0x0000000744067209 */ /* 0x000fe40007810000 */
[----:B------:R-:W-:Y:S02]  /*4780*/  FMNMX.FTZ R73, R139, R5, !PT ;  /* 0x000000058b497209 */ /* 0x000fe40007810000 */
[----:B------:R-:W-:-:S02]  /*4790*/  FMNMX.FTZ R2, R132, R2, !PT ;  /* 0x0000000284027209 */ /* 0x000fc40007810000 */
[----:B------:R-:W-:Y:S02]  /*47a0*/  FMNMX.FTZ R5, R69, R6, !PT ;  /* 0x0000000645057209 */ /* 0x000fe40007810000 */
        /* <DEDUP_REMOVED lines=38> */
[----:B------:R-:W-:Y:S02]  /*4a10*/  FSEL R198, R22, -INF , P3 ;  /* 0xff80000016c67808 */ /* 0x000fe40001800000 */
[----:B------:R-:W-:Y:S02]  /*4a20*/  FSEL R192, R40, -INF , P3 ;  /* 0xff80000028c07808 */ /* 0x000fe40001800000 */
        /* <DEDUP_REMOVED lines=18> */
[----:B------:R-:W-:Y:S01]  /*4b50*/  FMNMX.FTZ R73, R197, R73, !PT ;  /* 0x00000049c5497209 */ /* 0x000fe20007810000 */
[----:B------:R-:W-:Y:S01]  /*4b60*/  LDSM.16.MT88.4 R20, [R224+0x100] ;  /* 0x00010000e014783b */ /* 0x000fe20000004200 */
[----:B------:R-:W-:-:S02]  /*4b70*/  FMNMX.FTZ R2, R191, R2, !PT ;  /* 0x00000002bf027209 */ /* 0x000fc40007810000 */
[----:B------:R-:W-:Y:S02]  /*4b80*/  FMNMX.FTZ R5, R182, R5, !PT ;  /* 0x00000005b6057209 */ /* 0x000fe40007810000 */
[----:B------:R-:W-:Y:S02]  /*4b90*/  FMNMX.FTZ R6, R142, R6, !PT ;  /* 0x000000068e067209 */ /* 0x000fe40007810000 */
[----:B------:R-:W-:Y:S02]  /*4ba0*/  FMNMX.FTZ R73, R186, R73, !PT ;  /* 0x00000049ba497209 */ /* 0x000fe40007810000 */
[----:B------:R-:W-:Y:S02]  /*4bb0*/  FMNMX.FTZ R2, R110, R2, !PT ;  /* 0x000000026e027209 */ /* 0x000fe40007810000 */
[----:B------:R-:W-:Y:S01]  /*4bc0*/  FMNMX.FTZ R5, R183, R5, !PT ;  /* 0x00000005b7057209 */ /* 0x000fe20007810000 */
[----:B------:R-:W1:Y:S01]  /*4bd0*/  SHFL.BFLY PT, R8, R73, 0x2, 0x1f ;  /* 0x0c401f0049087f89 */ /* 0x000e6200000e0000 */
[----:B------:R-:W-:-:S02]  /*4be0*/  FMNMX.FTZ R6, R143, R6, !PT ;  /* 0x000000068f067209 */ /* 0x000fc40007810000 */
[----:B------:R-:W-:Y:S01]  /*4bf0*/  FMNMX.FTZ R5, R180, R5, !PT ;  /* 0x00000005b4057209 */ /* 0x000fe20007810000 */
[----:B------:R-:W2:Y:S01]  /*4c00*/  SHFL.BFLY PT, R7, R2, 0x2, 0x1f ;  /* 0x0c401f0002077f89 */ /* 0x000ea200000e0000 */
[----:B------:R-:W-:Y:S02]  /*4c10*/  FMNMX.FTZ R6, R144, R6, !PT ;  /* 0x0000000690067209 */ /* 0x000fe40007810000 */
[----:B------:R-:W-:Y:S02]  /*4c20*/  FSEL R212, R43, -INF , P3 ;  /* 0xff8000002bd47808 */ /* 0x000fe40001800000 */
[----:B------:R-:W-:Y:S02]  /*4c30*/  FMNMX.FTZ R5, R181, R5, !PT ;  /* 0x00000005b5057209 */ /* 0x000fe40007810000 */
[----:B------:R-:W-:Y:S02]  /*4c40*/  FMNMX.FTZ R6, R159, R6, !PT ;  /* 0x000000069f067209 */ /* 0x000fe40007810000 */
[----:B------:R-:W-:-:S02]  /*4c50*/  FSEL R211, R42, -INF , P2 ;  /* 0xff8000002ad37808 */ /* 0x000fc40001000000 */
[----:B------:R-:W-:Y:S01]  /*4c60*/  FMNMX.FTZ R5, R212, R5, !PT ;  /* 0x00000005d4057209 */ /* 0x000fe20007810000 */
[----:B------:R-:W-:Y:S01]  /*4c70*/  LDSM.16.MT88.4 R40, [R226+0x100] ;  /* 0x00010000e228783b */ /* 0x000fe20000004200 */
        /* <DEDUP_REMOVED lines=8> */
[----:B------:R-:W-:Y:S02]  /*4d00*/  FMNMX.FTZ R5, R247, R5, !PT ;  /* 0x00000005f7057209 */ /* 0x000fe40007810000 */
[----:B------:R-:W-:Y:S02]  /*4d10*/  FMNMX.FTZ R6, R173, R6, !PT ;  /* 0x00000006ad067209 */ /* 0x000fe40007810000 */
[----:B-1----:R-:W-:Y:S02]  /*4d20*/  FMNMX.FTZ R73, R73, R8, !PT ;  /* 0x0000000849497209 */ /* 0x002fe40007810000 */
[----:B--2---:R-:W-:-:S02]  /*4d30*/  FMNMX.FTZ R2, R2, R7, !PT ;  /* 0x0000000702027209 */ /* 0x004fc40007810000 */
[----:B------:R-:W1:Y:S01]  /*4d40*/  SHFL.BFLY PT, R7, R5, 0x2, 0x1f ;  /* 0x0c401f0005077f89 */ /* 0x000e6200000e0000 */
[----:B------:R-:W-:Y:S02]  /*4d50*/  FMNMX.FTZ R6, R172, R6, !PT ;  /* 0x00000006ac067209 */ /* 0x000fe40007810000 */
[----:B------:R-:W-:Y:S01]  /*4d60*/  FSEL R246, R48, -INF , P3 ;  /* 0xff80000030f67808 */ /* 0x000fe20001800000 */
[----:B------:R-:W2:Y:S01]  /*4d70*/  SHFL.BFLY PT, R8, R73, 0x1, 0x1f ;  /* 0x0c201f0049087f89 */ /* 0x000ea200000e0000 */
[----:B------:R-:W-:Y:S02]  /*4d80*/  FMNMX.FTZ R6, R174, R6, !PT ;  /* 0x00000006ae067209 */ /* 0x000fe40007810000 */
[----:B------:R-:W-:Y:S01]  /*4d90*/  FSEL R220, R46, -INF , P2 ;  /* 0xff8000002edc7808 */ /* 0x000fe20001000000 */
[----:B------:R-:W3:Y:S01]  /*4da0*/  SHFL.BFLY PT, R71, R2, 0x1, 0x1f ;  /* 0x0c201f0002477f89 */ /* 0x000ee200000e0000 */
[----:B------:R-:W-:Y:S02]  /*4db0*/  FMNMX.FTZ R6, R175, R6, !PT ;  /* 0x00000006af067209 */ /* 0x000fe40007810000 */
[----:B------:R-:W-:-:S02]  /*4dc0*/  FSEL R216, R44, -INF , P1 ;  /* 0xff8000002cd87808 */ /* 0x000fc40000800000 */
[----:B------:R-:W-:Y:S02]  /*4dd0*/  FMNMX.FTZ R6, R193, R6, !PT ;  /* 0x00000006c1067209 */ /* 0x000fe40007810000 */
[----:B------:R-:W-:Y:S02]  /*4de0*/  FSEL R214, R45, -INF , P0 ;  /* 0xff8000002dd67808 */ /* 0x000fe40000000000 */
[----:B------:R-:W-:-:S04]  /*4df0*/  FMNMX.FTZ R6, R188, R6, !PT ;  /* 0x00000006bc067209 */ /* 0x000fc80007810000 */
[----:B------:R-:W-:Y:S02]  /*4e00*/  FMNMX.FTZ R6, R109, R6, !PT ;  /* 0x000000066d067209 */ /* 0x000fe40007810000 */
[----:B-1----:R-:W-:Y:S02]  /*4e10*/  FMNMX.FTZ R5, R5, R7, !PT ;  /* 0x0000000705057209 */ /* 0x002fe40007810000 */
[----:B------:R-:W-:Y:S02]  /*4e20*/  FMNMX.FTZ R6, R106, R6, !PT ;  /* 0x000000066a067209 */ /* 0x000fe40007810000 */
[----:B--2---:R-:W-:Y:S01]  /*4e30*/  FMNMX.FTZ R73, R73, R8, !PT ;  /* 0x0000000849497209 */ /* 0x004fe20007810000 */
[----:B------:R-:W-:Y:S01]  /*4e40*/  SHFL.BFLY PT, R9, R5, 0x1, 0x1f ;  /* 0x0c201f0005097f89 */ /* 0x000fe200000e0000 */
[----:B---3--:R-:W-:-:S03]  /*4e50*/  FMNMX.FTZ R71, R2, R71, !PT ;  /* 0x0000004702477209 */ /* 0x008fc60007810000 */
[C---:B------:R-:W-:Y:S01]  /*4e60*/  FMUL.FTZ R7, R73.reuse, c[0x0][0x2d0] ;  /* 0x0000b40049077a20 */ /* 0x040fe20000410000 */
[----:B------:R-:W-:Y:S02]  /*4e70*/  FMNMX.FTZ R2, R246, R6, !PT ;  /* 0x00000006f6027209 */ /* 0x000fe40007810000 */
[----:B------:R-:W-:Y:S01]  /*4e80*/  FSETP.NEU.FTZ.AND P2, PT, R73, -INF , PT ;  /* 0xff8000004900780b */ /* 0x000fe20003f5d000 */
[----:B------:R-:W-:Y:S01]  /*4e90*/  FMUL.FTZ R6, R71, c[0x0][0x2d0] ;  /* 0x0000b40047067a20 */ /* 0x000fe20000410000 */
[----:B------:R-:W-:Y:S02]  /*4ea0*/  FMNMX.FTZ R2, R220, R2, !PT ;  /* 0x00000002dc027209 */ /* 0x000fe40007810000 */
[----:B------:R-:W-:Y:S02]  /*4eb0*/  FSEL R7, R7, RZ, P2 ;  /* 0x000000ff07077208 */ /* 0x000fe40001000000 */
[----:B------:R-:W-:Y:S02]  /*4ec0*/  FMNMX.FTZ R8, R216, R2, !PT ;  /* 0x00000002d8087209 */ /* 0x000fe40007810000 */
[----:B------:R-:W-:Y:S01]  /*4ed0*/  FSETP.NEU.FTZ.AND P1, PT, R71, -INF , PT ;  /* 0xff8000004700780b */ /* 0x000fe20003f3d000 */
[----:B------:R-:W-:Y:S01]  /*4ee0*/  FFMA.FTZ R2, R10, c[0x0][0x2d0], -R7 ;  /* 0x0000b4000a027a23 */ /* 0x000fe20000010807 */
[----:B------:R-:W-:-:S02]  /*4ef0*/  FMNMX.FTZ R8, R214, R8, !PT ;  /* 0x00000008d6087209 */ /* 0x000fc40007810000 */
[----:B------:R-:W-:Y:S01]  /*4f00*/  FSEL R6, R6, RZ, P1 ;  /* 0x000000ff06067208 */ /* 0x000fe20000800000 */
[----:B------:R1:W-:Y:S02]  /*4f10*/  MUFU.EX2 R190, R2 ;  /* 0x0000000200be7308 */ /* 0x0003e40000000800 */
[----:B------:R-:W2:Y:S02]  /*4f20*/  SHFL.BFLY PT, R10, R8, 0x2, 0x1f ;  /* 0x0c401f00080a7f89 */ /* 0x000ea400000e0000 */
[----:B-1----:R-:W-:-:S04]  /*4f30*/  FFMA.FTZ R2, R11, c[0x0][0x2d0], -R6 ;  /* 0x0000b4000b027a23 */ /* 0x002fc80000010806 */
[----:B------:R1:W-:Y:S01]  /*4f40*/  MUFU.EX2 R205, R2 ;  /* 0x0000000200cd7308 */ /* 0x0003e20000000800 */
[----:B--2---:R-:W-:Y:S02]  /*4f50*/  FMNMX.FTZ R8, R8, R10, !PT ;  /* 0x0000000a08087209 */ /* 0x004fe40007810000 */
[----:B-1----:R-:W-:Y:S01]  /*4f60*/  FMNMX.FTZ R2, R9, R5, !PT ;  /* 0x0000000509027209 */ /* 0x002fe20007810000 */
[--C-:B------:R-:W-:Y:S02]  /*4f70*/  FFMA.FTZ R5, R12, c[0x0][0x2d0], -R6.reuse ;  /* 0x0000b4000c057a23 */ /* 0x100fe40000010806 */
[----:B------:R-:W-:Y:S01]  /*4f80*/  FFMA.FTZ R9, R13, c[0x0][0x2d0], -R6 ;  /* 0x0000b4000d097a23 */ /* 0x000fe20000010806 */
[C---:B------:R-:W-:Y:S01]  /*4f90*/  FSETP.NEU.FTZ.AND P0, PT, R2.reuse, -INF , PT ;  /* 0xff8000000200780b */ /* 0x040fe20003f1d000 */
[----:B------:R1:W-:Y:S08]  /*4fa0*/  MUFU.EX2 R105, R5 ;  /* 0x0000000500697308 */ /* 0x0003f00000000800 */
[----:B------:R2:W-:Y:S01]  /*4fb0*/  MUFU.EX2 R185, R9 ;  /* 0x0000000900b97308 */ /* 0x0005e20000000800 */
[----:B-1----:R-:W-:-:S05]  /*4fc0*/  FMUL.FTZ R5, R2, c[0x0][0x2d0] ;  /* 0x0000b40002057a20 */ /* 0x002fca0000410000 */
[----:B------:R-:W-:Y:S01]  /*4fd0*/  FSEL R5, R5, RZ, P0 ;  /* 0x000000ff05057208 */ /* 0x000fe20000000000 */
[----:B--2---:R-:W-:-:S04]  /*4fe0*/  FFMA.FTZ R9, R14, c[0x0][0x2d0], -R6 ;  /* 0x0000b4000e097a23 */ /* 0x004fc80000010806 */
[--C-:B------:R-:W-:Y:S01]  /*4ff0*/  FFMA.FTZ R0, R16, c[0x0][0x2d0], -R5.reuse ;  /* 0x0000b40010007a23 */ /* 0x100fe20000010805 */
[----:B------:R1:W2:Y:S08]  /*5000*/  MUFU.EX2 R108, R9 ;  /* 0x00000009006c7308 */ /* 0x0002b00000000800 */
[----:B------:R3:W-:Y:S01]  /*5010*/  MUFU.EX2 R252, R0 ;  /* 0x0000000000fc7308 */ /* 0x0007e20000000800 */
[----:B-1----:R-:W-:Y:S01]  /*5020*/  FFMA.FTZ R9, R15, c[0x0][0x2d0], -R5 ;  /* 0x0000b4000f097a23 */ /* 0x002fe20000010805 */
[----:B--2---:R-:W-:-:S06]  /*5030*/  F2FP.BF16.PACK_AB R10, R108, R185 ;  /* 0x000000b96c0a723e */ /* 0x004fcc00000010ff */
[----:B------:R1:W2:Y:S01]  /*5040*/  MUFU.EX2 R104, R9 ;  /* 0x0000000900687308 */ /* 0x0002a20000000800 */
[--C-:B---3--:R-:W-:Y:S02]  /*5050*/  FFMA.FTZ R0, R17, c[0x0][0x2d0], -R5.reuse ;  /* 0x0000b40011007a23 */ /* 0x108fe40000010805 */
[----:B------:R-:W-:Y:S05]  /*5060*/  LDSM.16.MT88.4 R16, [R227+0x100] ;  /* 0x00010000e310783b */ /* 0x000fea0000004200 */
[----:B------:R3:W-:Y:S01]  /*5070*/  MUFU.EX2 R189, R0 ;  /* 0x0000000000bd7308 */ /* 0x0007e20000000800 */
[----:B-1----:R-:W1:Y:S01]  /*5080*/  SHFL.BFLY PT, R9, R8, 0x1, 0x1f ;  /* 0x0c201f0008097f89 */ /* 0x002e6200000e0000 */
[----:B---3--:R-:W-:-:S06]  /*5090*/  FFMA.FTZ R0, R24, c[0x0][0x2d0], -R5 ;  /* 0x0000b40018007a23 */ /* 0x008fcc0000010805 */
[----:B------:R3:W4:Y:S01]  /*50a0*/  MUFU.EX2 R200, R0 ;  /* 0x0000000000c87308 */ /* 0x0007220000000800 */
[----:B-1----:R-:W-:Y:S02]  /*50b0*/  FMNMX.FTZ R72, R8, R9, !PT ;  /* 0x0000000908487209 */ /* 0x002fe40007810000 */
[----:B------:R-:W-:Y:S01]  /*50c0*/  F2FP.BF16.PACK_AB R8, R105, R205 ;  /* 0x000000cd6908723e */ /* 0x000fe200000010ff */
[----:B---3--:R-:W-:Y:S01]  /*50d0*/  FFMA.FTZ R0, R25, c[0x0][0x2d0], -R7 ;  /* 0x0000b40019007a23 */ /* 0x008fe20000010807 */
[C---:B------:R-:W-:Y:S01]  /*50e0*/  FSETP.NEU.FTZ.AND P0, PT, R72.reuse, -INF , PT ;  /* 0xff8000004800780b */ /* 0x040fe20003f1d000 */
[----:B------:R-:W-:Y:S01]  /*50f0*/  FMUL.FTZ R3, R72, c[0x0][0x2d0] ;  /* 0x0000b40048037a20 */ /* 0x000fe20000410000 */
[----:B--2---:R-:W-:Y:S01]  /*5100*/  F2FP.BF16.PACK_AB R9, R252, R104 ;  /* 0x00000068fc09723e */ /* 0x004fe200000010ff */
[----:B------:R1:W2:Y:S01]  /*5110*/  MUFU.EX2 R248, R0 ;  /* 0x0000000000f87308 */ /* 0x0002a20000000800 */
[----:B----4-:R-:W-:-:S07]  /*5120*/  F2FP.BF16.PACK_AB R11, R200, R189 ;  /* 0x000000bdc80b723e */ /* 0x010fce00000010ff */
[----:B------:R-:W-:Y:S01]  /*5130*/  HMMA.16816.F32.BF16 R80, R8, R20, RZ ;  /* 0x000000140850723c */ /* 0x000fe200000418ff */
[----:B-1----:R-:W-:Y:S01]  /*5140*/  FFMA.FTZ R0, R26, c[0x0][0x2d0], -R7 ;  /* 0x0000b4001a007a23 */ /* 0x002fe20000010807 */
[----:B--2---:R-:W-:-:S06]  /*5150*/  F2FP.BF16.PACK_AB R12, R248, R190 ;  /* 0x000000bef80c723e */ /* 0x004fcc00000010ff */
[C---:B------:R-:W-:Y:S01]  /*5160*/  HMMA.16816.F32.BF16 R76, R8.reuse, R22, RZ ;  /* 0x00000016084c723c */ /* 0x040fe200000418ff */
[----:B------:R1:W-:Y:S07]  /*5170*/  MUFU.EX2 R251, R0 ;  /* 0x0000000000fb7308 */ /* 0x0003ee0000000800 */
[C---:B------:R-:W-:Y:S08]  /*5180*/  HMMA.16816.F32.BF16 R64, R8.reuse, R16, RZ ;  /* 0x000000100840723c */ /* 0x040ff000000418ff */
[C---:B------:R-:W-:Y:S01]  /*5190*/  HMMA.16816.F32.BF16 R60, R8.reuse, R18, RZ ;  /* 0x00000012083c723c */ /* 0x040fe200000418ff */
[----:B-1----:R-:W-:Y:S01]  /*51a0*/  FSEL R0, R3, RZ, P0 ;  /* 0x000000ff03007208 */ /* 0x002fe20000000000 */
[----:B------:R-:W-:Y:S01]  /*51b0*/  FFMA.FTZ R3, R27, c[0x0][0x2d0], -R7 ;  /* 0x0000b4001b037a23 */ /* 0x000fe20000010807 */
[----:B------:R-:W-:Y:S01]  /*51c0*/  PLOP3.LUT P0, PT, PT, PT, UP0, 0x80, 0x0 ;  /* 0x000000000000781c */ /* 0x000fe20003f0f008 */
[----:B------:R-:W-:Y:S02]  /*51d0*/  LDSM.16.MT88.4 R24, [R224+0x900] ;  /* 0x00090000e018783b */ /* 0x000fe40000004200 */
[----:B------:R1:W2:Y:S02]  /*51e0*/  MUFU.EX2 R204, R3 ;  /* 0x0000000300cc7308 */ /* 0x0002a40000000800 */
[C---:B------:R-:W-:Y:S08]  /*51f0*/  HMMA.16816.F32.BF16 R56, R8.reuse, R28, RZ ;  /* 0x0000001c0838723c */ /* 0x040ff000000418ff */
[----:B------:R-:W-:Y:S01]  /*5200*/  HMMA.16816.F32.BF16 R48, R8, R40, RZ ;  /* 0x000000280830723c */ /* 0x000fe200000418ff */
[----:B-1----:R-:W-:Y:S01]  /*5210*/  FFMA.FTZ R3, R32, c[0x0][0x2d0], -R0 ;  /* 0x0000b40020037a23 */ /* 0x002fe20000010800 */
[----:B--2---:R-:W-:-:S06]  /*5220*/  F2FP.BF16.PACK_AB R14, R204, R251 ;  /* 0x000000fbcc0e723e */ /* 0x004fcc00000010ff */
[C---:B------:R-:W-:Y:S01]  /*5230*/  HMMA.16816.F32.BF16 R52, R8.reuse, R30, RZ ;  /* 0x0000001e0834723c */ /* 0x040fe200000418ff */
[----:B------:R1:W-:Y:S07]  /*5240*/  MUFU.EX2 R245, R3 ;  /* 0x0000000300f57308 */ /* 0x0003ee0000000800 */
[----:B------:R-:W-:Y:S01]  /*5250*/  HMMA.16816.F32.BF16 R44, R8, R42, RZ ;  /* 0x0000002a082c723c */ /* 0x000fe200000418ff */
[----:B-1----:R-:W-:-:S04]  /*5260*/  FFMA.FTZ R3, R33, c[0x0][0x2d0], -R0 ;  /* 0x0000b40021037a23 */ /* 0x002fc80000010800 */
[----:B------:R1:W2:Y:S02]  /*5270*/  MUFU.EX2 R221, R3 ;  /* 0x0000000300dd7308 */ /* 0x0002a40000000800 */
[----:B-1----:R-:W-:Y:S01]  /*5280*/  FFMA.FTZ R3, R34, c[0x0][0x2d0], -R0 ;  /* 0x0000b40022037a23 */ /* 0x002fe20000010800 */
[----:B--2---:R-:W-:-:S05]  /*5290*/  F2FP.BF16.PACK_AB R13, R221, R245 ;  /* 0x000000f5dd0d723e */ /* 0x004fca00000010ff */
[----:B------:R1:W-:Y:S02]  /*52a0*/  MUFU.EX2 R244, R3 ;  /* 0x0000000300f47308 */ /* 0x0003e40000000800 */
[----:B-1----:R-:W-:Y:S02]  /*52b0*/  FFMA.FTZ R3, R35, c[0x0][0x2d0], -R0 ;  /* 0x0000b40023037a23 */ /* 0x002fe40000010800 */
[----:B------:R-:W-:Y:S04]  /*52c0*/  LDSM.16.MT88.4 R32, [R226+0x900] ;  /* 0x00090000e220783b */ /* 0x000fe80000004200 */
[----:B------:R1:W2:Y:S02]  /*52d0*/  MUFU.EX2 R107, R3 ;  /* 0x00000003006b7308 */ /* 0x0002a40000000800 */
[----:B-1----:R-:W-:Y:S01]  /*52e0*/  FFMA.FTZ R3, R36, c[0x0][0x2d0], -R6 ;  /* 0x0000b40024037a23 */ /* 0x002fe20000010806 */
[----:B--2---:R-:W-:-:S05]  /*52f0*/  F2FP.BF16.PACK_AB R15, R107, R244 ;  /* 0x000000f46b0f723e */ /* 0x004fca00000010ff */
[----:B------:R1:W-:Y:S02]  /*5300*/  MUFU.EX2 R203, R3 ;  /* 0x0000000300cb7308 */ /* 0x0003e40000000800 */
[C---:B------:R-:W-:Y:S08]  /*5310*/  HMMA.16816.F32.BF16 R92, R12.reuse, R20, RZ ;  /* 0x000000140c5c723c */ /* 0x040ff000000418ff */
[----:B------:R-:W-:Y:S01]  /*5320*/  HMMA.16816.F32.BF16 R100, R12, R22, RZ ;  /* 0x000000160c64723c */ /* 0x000fe200000418ff */
[----:B------:R-:W-:Y:S01]  /*5330*/  LDSM.16.MT88.4 R20, [R225+0x900] ;  /* 0x00090000e114783b */ /* 0x000fe20000004200 */
[----:B-1----:R-:W-:-:S04]  /*5340*/  FFMA.FTZ R3, R37, c[0x0][0x2d0], -R6 ;  /* 0x0000b40025037a23 */ /* 0x002fc80000010806 */
[----:B------:R1:W2:Y:S02]  /*5350*/  MUFU.EX2 R201, R3 ;  /* 0x0000000300c97308 */ /* 0x0002a40000000800 */
[C---:B------:R-:W-:Y:S08]  /*5360*/  HMMA.16816.F32.BF16 R88, R12.reuse, R16, RZ ;  /* 0x000000100c58723c */ /* 0x040ff000000418ff */
[----:B------:R-:W-:Y:S01]  /*5370*/  HMMA.16816.F32.BF16 R84, R12, R28, RZ ;  /* 0x0000001c0c54723c */ /* 0x000fe200000418ff */
[----:B-1----:R-:W-:Y:S01]  /*5380*/  FFMA.FTZ R3, R38, c[0x0][0x2d0], -R6 ;  /* 0x0000b40026037a23 */ /* 0x002fe20000010806 */
[----:B--2---:R-:W-:-:S05]  /*5390*/  F2FP.BF16.PACK_AB R8, R201, R203 ;  /* 0x000000cbc908723e */ /* 0x004fca00000010ff */
[----:B------:R-:W-:Y:S01]  /*53a0*/  IMAD.MOV.U32 R29, RZ, RZ, R105 ;  /* 0x000000ffff1d7224 */ /* 0x000fe200078e0069 */
[----:B------:R-:W-:Y:S01]  /*53b0*/  HMMA.16816.F32.BF16 R112, R12, R18, RZ ;  /* 0x000000120c70723c */ /* 0x000fe200000418ff */
[----:B------:R1:W-:Y:S01]  /*53c0*/  MUFU.EX2 R195, R3 ;  /* 0x0000000300c37308 */ /* 0x0003e20000000800 */
[----:B------:R-:W-:-:S06]  /*53d0*/  IMAD.MOV.U32 R28, RZ, RZ, R104 ;  /* 0x000000ffff1c7224 */ /* 0x000fcc00078e0068 */
[C---:B------:R-:W-:Y:S08]  /*53e0*/  HMMA.16816.F32.BF16 R16, R12.reuse, R40, RZ ;  /* 0x000000280c10723c */ /* 0x040ff000000418ff */
[----:B------:R-:W-:Y:S01]  /*53f0*/  HMMA.16816.F32.BF16 R124, R12, R30, RZ ;  /* 0x0000001e0c7c723c */ /* 0x000fe200000418ff */
[----:B-1----:R-:W-:Y:S02]  /*5400*/  FFMA.FTZ R3, R39, c[0x0][0x2d0], -R6 ;  /* 0x0000b40027037a23 */ /* 0x002fe40000010806 */
[----:B------:R-:W1:Y:S02]  /*5410*/  LDSM.16.MT88.4 R36, [R227+0x900] ;  /* 0x00090000e324783b */ /* 0x000e640000004200 */
[----:B------:R2:W3:Y:S02]  /*5420*/  MUFU.EX2 R4, R3 ;  /* 0x0000000300047308 */ /* 0x0004e40000000800 */
[----:B--2---:R-:W-:Y:S01]  /*5430*/  FFMA.FTZ R3, R68, c[0x0][0x2d0], -R5 ;  /* 0x0000b40044037a23 */ /* 0x004fe20000010805 */
[----:B---3--:R-:W-:Y:S01]  /*5440*/  F2FP.BF16.PACK_AB R10, R4, R195 ;  /* 0x000000c3040a723e */ /* 0x008fe200000010ff */
[----:B------:R-:W-:-:S04]  /*5450*/  IMAD.MOV.U32 R68, RZ, RZ, R110 ;  /* 0x000000ffff447224 */ /* 0x000fc800078e006e */
[----:B------:R2:W-:Y:S02]  /*5460*/  MUFU.EX2 R196, R3 ;  /* 0x0000000300c47308 */ /* 0x0005e40000000800 */
[----:B--2---:R-:W-:Y:S02]  /*5470*/  FFMA.FTZ R3, R69, c[0x0][0x2d0], -R5 ;  /* 0x0000b40045037a23 */ /* 0x004fe40000010805 */
[----:B------:R-:W-:-:S04]  /*5480*/  IMAD.MOV.U32 R69, RZ, RZ, R109 ;  /* 0x000000ffff457224 */ /* 0x000fc800078e006d */
[----:B------:R2:W3:Y:S02]  /*5490*/  MUFU.EX2 R199, R3 ;  /* 0x0000000300c77308 */ /* 0x0004e40000000800 */
[----:B--2---:R-:W-:Y:S01]  /*54a0*/  FFMA.FTZ R3, R70, c[0x0][0x2d0], -R5 ;  /* 0x0000b40046037a23 */ /* 0x004fe20000010805 */
[----:B---3--:R-:W-:Y:S02]  /*54b0*/  F2FP.BF16.PACK_AB R9, R199, R196 ;  /* 0x000000c4c709723e */ /* 0x008fe400000010ff */
[----:B------:R-:W-:-:S03]  /*54c0*/  MOV R70, R106 ;  /* 0x0000006a00467202 */ /* 0x000fc60000000f00 */
[----:B------:R2:W-:Y:S02]  /*54d0*/  MUFU.EX2 R194, R3 ;  /* 0x0000000300c27308 */ /* 0x0005e40000000800 */
[----:B--2---:R-:W-:Y:S02]  /*54e0*/  FFMA.FTZ R3, R74, c[0x0][0x2d0], -R5 ;  /* 0x0000b4004a037a23 */ /* 0x004fe40000010805 */
[----:B------:R-:W-:-:S04]  /*54f0*/  IMAD.MOV.U32 R74, RZ, RZ, R107 ;  /* 0x000000ffff4a7224 */ /* 0x000fc800078e006b */
[----:B------:R2:W3:Y:S02]  /*5500*/  MUFU.EX2 R187, R3 ;  /* 0x0000000300bb7308 */ /* 0x0004e40000000800 */
[----:B--2---:R-:W-:Y:S01]  /*5510*/  FFMA.FTZ R3, R75, c[0x0][0x2d0], -R7 ;  /* 0x0000b4004b037a23 */ /* 0x004fe20000010807 */
[----:B---3--:R-:W-:Y:S01]  /*5520*/  F2FP.BF16.PACK_AB R11, R187, R194 ;  /* 0x000000c2bb0b723e */ /* 0x008fe200000010ff */
[----:B------:R-:W-:-:S04]  /*5530*/  IMAD.MOV.U32 R75, RZ, RZ, R108 ;  /* 0x000000ffff4b7224 */ /* 0x000fc800078e006c */
[----:B------:R2:W-:Y:S01]  /*5540*/  MUFU.EX2 R219, R3 ;  /* 0x0000000300db7308 */ /* 0x0005e20000000800 */
[----:B------:R-:W-:Y:S01]  /*5550*/  HMMA.16816.F32.BF16 R108, R12, R42, RZ ;  /* 0x0000002a0c6c723c */ /* 0x000fe200000418ff */
[----:B------:R-:W-:Y:S07]  /*5560*/  LDSM.16.MT88.4 R12, [R227+0x1100] ;  /* 0x00110000e30c783b */ /* 0x000fee0000004200 */
[----:B-1----:R-:W-:Y:S01]  /*5570*/  HMMA.16816.F32.BF16 R104, R8, R36, R64 ;  /* 0x000000240868723c */ /* 0x002fe20000041840 */
[----:B--2---:R-:W-:-:S07]  /*5580*/  FFMA.FTZ R3, R96, c[0x0][0x2d0], -R7 ;  /* 0x0000b40060037a23 */ /* 0x004fce0000010807 */
[C---:B------:R-:W-:Y:S01]  /*5590*/  HMMA.16816.F32.BF16 R120, R8.reuse, R24, R80 ;  /* 0x000000180878723c */ /* 0x040fe20000041850 */
[----:B------:R1:W2:Y:S07]  /*55a0*/  MUFU.EX2 R218, R3 ;  /* 0x0000000300da7308 */ /* 0x0002ae0000000800 */
[C---:B------:R-:W-:Y:S08]  /*55b0*/  HMMA.16816.F32.BF16 R64, R8.reuse, R38, R60 ;  /* 0x000000260840723c */ /* 0x040ff0000004183c */
[----:B------:R-:W-:Y:S01]  /*55c0*/  HMMA.16816.F32.BF16 R80, R8, R32, R48 ;  /* 0x000000200850723c */ /* 0x000fe20000041830 */
[----:B-1----:R-:W-:-:S04]  /*55d0*/  FFMA.FTZ R3, R97, c[0x0][0x2d0], -R7 ;  /* 0x0000b40061037a23 */ /* 0x002fc80000010807 */
[----:B------:R1:W-:Y:S03]  /*55e0*/  MUFU.EX2 R215, R3 ;  /* 0x0000000300d77308 */ /* 0x0003e60000000800 */
[C---:B------:R-:W-:Y:S08]  /*55f0*/  HMMA.16816.F32.BF16 R76, R8.reuse, R26, R76 ;  /* 0x0000001a084c723c */ /* 0x040ff0000004184c */
[----:B------:R-:W-:Y:S01]  /*5600*/  HMMA.16816.F32.BF16 R60, R8, R22, R52 ;  /* 0x00000016083c723c */ /* 0x000fe20000041834 */
[----:B-1----:R-:W-:-:S07]  /*5610*/  FFMA.FTZ R3, R98, c[0x0][0x2d0], -R7 ;  /* 0x0000b40062037a23 */ /* 0x002fce0000010807 */
[----:B------:R-:W-:Y:S01]  /*5620*/  HMMA.16816.F32.BF16 R44, R8, R34, R44 ;  /* 0x00000022082c723c */ /* 0x000fe2000004182c */
[----:B------:R1:W3:Y:S02]  /*5630*/  MUFU.EX2 R217, R3 ;  /* 0x0000000300d97308 */ /* 0x0002e40000000800 */
[----:B-1----:R-:W-:-:S05]  /*5640*/  FFMA.FTZ R3, R99, c[0x0][0x2d0], -R0 ;  /* 0x0000b40063037a23 */ /* 0x002fca0000010800 */
[----:B------:R-:W-:Y:S01]  /*5650*/  HMMA.16816.F32.BF16 R96, R8, R20, R56 ;  /* 0x000000140860723c */ /* 0x000fe20000041838 */
[----:B------:R1:W-:Y:S06]  /*5660*/  MUFU.EX2 R206, R3 ;  /* 0x0000000300ce7308 */ /* 0x0003ec0000000800 */
[----:B--2---:R-:W-:Y:S02]  /*5670*/  F2FP.BF16.PACK_AB R8, R218, R219 ;  /* 0x000000dbda08723e */ /* 0x004fe400000010ff */
[----:B---3--:R-:W-:Y:S01]  /*5680*/  F2FP.BF16.PACK_AB R10, R217, R215 ;  /* 0x000000d7d90a723e */ /* 0x008fe200000010ff */
[----:B-1----:R-:W-:-:S02]  /*5690*/  FFMA.FTZ R3, R116, c[0x0][0x2d0], -R0 ;  /* 0x0000b40074037a23 */ /* 0x002fc40000010800 */
[----:B------:R-:W-:Y:S02]  /*56a0*/  IMAD.MOV.U32 R116, RZ, RZ, R204 ;  /* 0x000000ffff747224 */ /* 0x000fe400078e00cc */
[----:B------:R1:W2:Y:S02]  /*56b0*/  MUFU.EX2 R208, R3 ;  /* 0x0000000300d07308 */ /* 0x0002a40000000800 */
[----:B-1----:R-:W-:Y:S01]  /*56c0*/  FFMA.FTZ R3, R117, c[0x0][0x2d0], -R0 ;  /* 0x0000b40075037a23 */ /* 0x002fe20000010800 */
[----:B--2---:R-:W-:Y:S01]  /*56d0*/  F2FP.BF16.PACK_AB R9, R208, R206 ;  /* 0x000000ced009723e */ /* 0x004fe200000010ff */
[----:B------:R-:W-:-:S04]  /*56e0*/  IMAD.MOV.U32 R117, RZ, RZ, R202 ;  /* 0x000000ffff757224 */ /* 0x000fc800078e00ca */
[----:B------:R1:W-:Y:S02]  /*56f0*/  MUFU.EX2 R210, R3 ;  /* 0x0000000300d27308 */ /* 0x0003e40000000800 */
[----:B-1----:R-:W-:Y:S02]  /*5700*/  FFMA.FTZ R3, R118, c[0x0][0x2d0], -R0 ;  /* 0x0000b40076037a23 */ /* 0x002fe40000010800 */
[----:B------:R-:W-:-:S04]  /*5710*/  IMAD.MOV.U32 R118, RZ, RZ, R29 ;  /* 0x000000ffff767224 */ /* 0x000fc800078e001d */
[----:B------:R1:W2:Y:S02]  /*5720*/  MUFU.EX2 R207, R3 ;  /* 0x0000000300cf7308 */ /* 0x0002a40000000800 */
[----:B-1----:R-:W-:Y:S01]  /*5730*/  FFMA.FTZ R3, R128, c[0x0][0x2d0], -R7 ;  /* 0x0000b40080037a23 */ /* 0x002fe20000010807 */
[----:B--2---:R-:W-:Y:S01]  /*5740*/  F2FP.BF16.PACK_AB R11, R207, R210 ;  /* 0x000000d2cf0b723e */ /* 0x004fe200000010ff */
[----:B------:R-:W-:-:S04]  /*5750*/  IMAD.MOV.U32 R128, RZ, RZ, R203 ;  /* 0x000000ffff807224 */ /* 0x000fc800078e00cb */
[----:B------:R1:W-:Y:S02]  /*5760*/  MUFU.EX2 R209, R3 ;  /* 0x0000000300d17308 */ /* 0x0003e40000000800 */
[C---:B------:R-:W-:Y:S07]  /*5770*/  HMMA.16816.F32.BF16 R52, R8.reuse, R36, R88 ;  /* 0x000000240834723c */ /* 0x040fee0000041858 */
[----:B------:R-:W-:Y:S01]  /*5780*/  IMAD.MOV.U32 R89, RZ, RZ, R200 ;  /* 0x000000ffff597224 */ /* 0x000fe200078e00c8 */
[----:B------:R-:W-:Y:S01]  /*5790*/  MOV R90, R199 ;  /* 0x000000c7005a7202 */ /* 0x000fe20000000f00 */
[----:B------:R-:W-:Y:S01]  /*57a0*/  IMAD.MOV.U32 R91, RZ, RZ, R198 ;  /* 0x000000ffff5b7224 */ /* 0x000fe200078e00c6 */
[----:B------:R-:W-:Y:S01]  /*57b0*/  HMMA.16816.F32.BF16 R48, R8, R24, R92 ;  /* 0x000000180830723c */ /* 0x000fe2000004185c */
[----:B-1----:R-:W-:-:S02]  /*57c0*/  FFMA.FTZ R3, R129, c[0x0][0x2d0], -R6 ;  /* 0x0000b40081037a23 */ /* 0x002fc40000010806 */
[----:B------:R-:W-:Y:S02]  /*57d0*/  IMAD.MOV.U32 R129, RZ, RZ, R205 ;  /* 0x000000ffff817224 */ /* 0x000fe400078e00cd */
[----:B------:R1:W-:Y:S03]  /*57e0*/  MUFU.EX2 R204, R3 ;  /* 0x0000000300cc7308 */ /* 0x0003e60000000800 */
[C---:B------:R-:W-:Y:S01]  /*57f0*/  HMMA.16816.F32.BF16 R92, R8.reuse, R32, R16 ;  /* 0x00000020085c723c */ /* 0x040fe20000041810 */
[----:B------:R-:W-:Y:S06]  /*5800*/  LDSM.16.MT88.4 R16, [R224+0x1100] ;  /* 0x00110000e010783b */ /* 0x000fec0000004200 */
[----:B------:R-:W-:Y:S01]  /*5810*/  IMAD.MOV.U32 R33, RZ, RZ, R116 ;  /* 0x000000ffff217224 */ /* 0x000fe200078e0074 */
[----:B------:R-:W-:Y:S01]  /*5820*/  HMMA.16816.F32.BF16 R36, R8, R38, R112 ;  /* 0x000000260824723c */ /* 0x000fe20000041870 */
[----:B------:R-:W-:-:S02]  /*5830*/  IMAD.MOV.U32 R116, RZ, RZ, R196 ;  /* 0x000000ffff747224 */ /* 0x000fc400078e00c4 */
[----:B------:R-:W-:Y:S02]  /*5840*/  IMAD.MOV.U32 R32, RZ, RZ, R69 ;  /* 0x000000ffff207224 */ /* 0x000fe400078e0045 */
[----:B------:R-:W-:Y:S02]  /*5850*/  IMAD.MOV.U32 R69, RZ, RZ, R188 ;  /* 0x000000ffff457224 */ /* 0x000fe400078e00bc */
[----:B-1----:R-:W-:Y:S01]  /*5860*/  FFMA.FTZ R3, R130, c[0x0][0x2d0], -R6 ;  /* 0x0000b40082037a23 */ /* 0x002fe20000010806 */
[----:B------:R-:W-:Y:S01]  /*5870*/  HMMA.16816.F32.BF16 R40, R8, R26, R100 ;  /* 0x0000001a0828723c */ /* 0x000fe20000041864 */
[----:B------:R-:W-:Y:S01]  /*5880*/  IMAD.MOV.U32 R112, RZ, RZ, R195 ;  /* 0x000000ffff707224 */ /* 0x000fe200078e00c3 */
[----:B------:R-:W-:Y:S01]  /*5890*/  LDSM.16.MT88.4 R24, [R225+0x1100] ;  /* 0x00110000e118783b */ /* 0x000fe20000004200 */
[----:B------:R1:W2:Y:S01]  /*58a0*/  MUFU.EX2 R205, R3 ;  /* 0x0000000300cd7308 */ /* 0x0002a20000000800 */
[----:B------:R-:W-:Y:S01]  /*58b0*/  IMAD.MOV.U32 R115, RZ, RZ, R68 ;  /* 0x000000ffff737224 */ /* 0x000fe200078e0044 */
[----:B------:R-:W-:Y:S01]  /*58c0*/  MOV R68, R193 ;  /* 0x000000c100447202 */ /* 0x000fe20000000f00 */
[----:B------:R-:W-:-:S02]  /*58d0*/  IMAD.MOV.U32 R130, RZ, RZ, R28 ;  /* 0x000000ffff827224 */ /* 0x000fc400078e001c */
[----:B------:R-:W3:Y:S01]  /*58e0*/  LDSM.16.MT88.4 R28, [R226+0x1100] ;  /* 0x00110000e21c783b */ /* 0x000ee20000004200 */
[----:B------:R-:W-:Y:S01]  /*58f0*/  IMAD.MOV.U32 R114, RZ, RZ, R191 ;  /* 0x000000ffff727224 */ /* 0x000fe200078e00bf */
[----:B------:R-:W-:Y:S01]  /*5900*/  HMMA.16816.F32.BF16 R84, R8, R20, R84 ;  /* 0x000000140854723c */ /* 0x000fe20000041854 */
[----:B------:R-:W-:-:S06]  /*5910*/  IMAD.MOV.U32 R113, RZ, RZ, R190 ;  /* 0x000000ffff717224 */ /* 0x000fcc00078e00be */
[----:B------:R-:W-:Y:S01]  /*5920*/  IMAD.MOV.U32 R21, RZ, RZ, R90 ;  /* 0x000000ffff157224 */ /* 0x000fe200078e005a */
[C---:B------:R-:W-:Y:S01]  /*5930*/  HMMA.16816.F32.BF16 R56, R8.reuse, R22, R124 ;  /* 0x000000160838723c */ /* 0x040fe2000004187c */
[----:B-1----:R-:W-:Y:S02]  /*5940*/  FFMA.FTZ R3, R131, c[0x0][0x2d0], -R6 ;  /* 0x0000b40083037a23 */ /* 0x002fe40000010806 */
[----:B------:R-:W-:Y:S02]  /*5950*/  IMAD.MOV.U32 R131, RZ, RZ, R201 ;  /* 0x000000ffff837224 */ /* 0x000fe400078e00c9 */
[----:B------:R1:W-:Y:S01]  /*5960*/  MUFU.EX2 R203, R3 ;  /* 0x0000000300cb7308 */ /* 0x0003e20000000800 */
[----:B------:R-:W-:Y:S01]  /*5970*/  IMAD.MOV.U32 R20, RZ, RZ, R91 ;  /* 0x000000ffff147224 */ /* 0x000fe200078e005b */
[----:B------:R-:W-:Y:S01]  /*5980*/  MOV R124, R112 ;  /* 0x00000070007c7202 */ /* 0x000fe20000000f00 */
[----:B------:R-:W-:Y:S02]  /*5990*/  IMAD.MOV.U32 R125, RZ, RZ, R89 ;  /* 0x000000ffff7d7224 */ /* 0x000fe400078e0059 */
[----:B------:R-:W-:Y:S01]  /*59a0*/  HMMA.16816.F32.BF16 R88, R8, R34, R108 ;  /* 0x000000220858723c */ /* 0x000fe2000004186c */
[----:B------:R-:W-:-:S02]  /*59b0*/  IMAD.MOV.U32 R127, RZ, RZ, R113 ;  /* 0x000000ffff7f7224 */ /* 0x000fc400078e0071 */
[----:B------:R-:W-:Y:S02]  /*59c0*/  IMAD.MOV.U32 R112, RZ, RZ, R115 ;  /* 0x000000ffff707224 */ /* 0x000fe400078e0073 */
[----:B------:R-:W-:Y:S02]  /*59d0*/  IMAD.MOV.U32 R113, RZ, RZ, R32 ;  /* 0x000000ffff717224 */ /* 0x000fe400078e0020 */
[----:B--2---:R-:W-:Y:S01]  /*59e0*/  F2FP.BF16.PACK_AB R8, R205, R204 ;  /* 0x000000cccd08723e */ /* 0x004fe200000010ff */
[----:B------:R-:W-:Y:S02]  /*59f0*/  IMAD.MOV.U32 R115, RZ, RZ, R20 ;  /* 0x000000ffff737224 */ /* 0x000fe400078e0014 */
[----:B------:R-:W-:Y:S02]  /*5a00*/  IMAD.MOV.U32 R32, RZ, RZ, R21 ;  /* 0x000000ffff207224 */ /* 0x000fe400078e0015 */
[----:B-1----:R-:W-:Y:S02]  /*5a10*/  FFMA.FTZ R3, R132, c[0x0][0x2d0], -R6 ;  /* 0x0000b40084037a23 */ /* 0x002fe40000010806 */
[----:B------:R-:W-:-:S02]  /*5a20*/  IMAD.MOV.U32 R132, RZ, RZ, R194 ;  /* 0x000000ffff847224 */ /* 0x000fc400078e00c2 */
[----:B------:R1:W2:Y:S01]  /*5a30*/  MUFU.EX2 R202, R3 ;  /* 0x0000000300ca7308 */ /* 0x0002a20000000800 */
[----:B------:R-:W-:Y:S02]  /*5a40*/  IMAD.MOV.U32 R126, RZ, RZ, R115 ;  /* 0x000000ffff7e7224 */ /* 0x000fe400078e0073 */
[----:B-1----:R-:W-:Y:S01]  /*5a50*/  FFMA.FTZ R3, R133, c[0x0][0x2d0], -R5 ;  /* 0x0000b40085037a23 */ /* 0x002fe20000010805 */
[----:B--2---:R-:W-:Y:S01]  /*5a60*/  F2FP.BF16.PACK_AB R10, R202, R203 ;  /* 0x000000cbca0a723e */ /* 0x004fe200000010ff */
[----:B------:R-:W-:-:S03]  /*5a70*/  IMAD.MOV.U32 R133, RZ, RZ, R189 ;  /* 0x000000ffff857224 */ /* 0x000fc600078e00bd */
[----:B------:R1:W-:Y:S02]  /*5a80*/  MUFU.EX2 R201, R3 ;  /* 0x0000000300c97308 */ /* 0x0003e40000000800 */
[----:B-1----:R-:W-:Y:S02]  /*5a90*/  FFMA.FTZ R3, R134, c[0x0][0x2d0], -R5 ;  /* 0x0000b40086037a23 */ /* 0x002fe40000010805 */
[----:B------:R-:W-:-:S04]  /*5aa0*/  IMAD.MOV.U32 R134, RZ, RZ, R187 ;  /* 0x000000ffff867224 */ /* 0x000fc800078e00bb */
[----:B------:R1:W2:Y:S02]  /*5ab0*/  MUFU.EX2 R200, R3 ;  /* 0x0000000300c87308 */ /* 0x0002a40000000800 */
[----:B-1----:R-:W-:Y:S01]  /*5ac0*/  FFMA.FTZ R3, R135, c[0x0][0x2d0], -R5 ;  /* 0x0000b40087037a23 */ /* 0x002fe20000010805 */
[----:B--2---:R-:W-:Y:S01]  /*5ad0*/  F2FP.BF16.PACK_AB R9, R200, R201 ;  /* 0x000000c9c809723e */ /* 0x004fe200000010ff */
[----:B------:R-:W-:-:S04]  /*5ae0*/  IMAD.MOV.U32 R135, RZ, RZ, R4 ;  /* 0x000000ffff877224 */ /* 0x000fc800078e0004 */
[----:B------:R1:W-:Y:S01]  /*5af0*/  MUFU.EX2 R199, R3 ;  /* 0x0000000300c77308 */ /* 0x0003e20000000800 */
[----:B------:R-:W-:-:S04]  /*5b00*/  IMAD.MOV.U32 R4, RZ, RZ, R192 ;  /* 0x000000ffff047224 */ /* 0x000fc800078e00c0 */
[----:B------:R-:W-:Y:S02]  /*5b10*/  FFMA.FTZ R4, R4, c[0x0][0x2d0], -R7 ;  /* 0x0000b40004047a23 */ /* 0x000fe40000010807 */
[----:B-1----:R-:W-:Y:S02]  /*5b20*/  FFMA.FTZ R3, R136, c[0x0][0x2d0], -R5 ;  /* 0x0000b40088037a23 */ /* 0x002fe40000010805 */
[----:B------:R-:W-:Y:S02]  /*5b30*/  IMAD.MOV.U32 R136, RZ, RZ, R197 ;  /* 0x000000ffff887224 */ /* 0x000fe400078e00c5 */
[----:B------:R1:W2:Y:S02]  /*5b40*/  MUFU.EX2 R198, R3 ;  /* 0x0000000300c67308 */ /* 0x0002a40000000800 */
[----:B-1----:R-:W-:Y:S01]  /*5b50*/  FFMA.FTZ R3, R137, c[0x0][0x2d0], -R7 ;  /* 0x0000b40089037a23 */ /* 0x002fe20000010807 */
[----:B--2---:R-:W-:-:S05]  /*5b60*/  F2FP.BF16.PACK_AB R11, R198, R199 ;  /* 0x000000c7c60b723e */ /* 0x004fca00000010ff */
[----:B------:R1:W2:Y:S02]  /*5b70*/  MUFU.EX2 R197, R3 ;  /* 0x0000000300c57308 */ /* 0x0002a40000000800 */
[C---:B---3--:R-:W-:Y:S08]  /*5b80*/  HMMA.16816.F32.BF16 R100, R8.reuse, R28, R80 ;  /* 0x0000001c0864723c */ /* 0x048ff00000041850 */
[----:B------:R-:W-:Y:S01]  /*5b90*/  HMMA.16816.F32.BF16 R80, R8, R18, R76 ;  /* 0x000000120850723c */ /* 0x000fe2000004184c */
[----:B-1----:R-:W-:-:S02]  /*5ba0*/  FFMA.FTZ R3, R138, c[0x0][0x2d0], -R7 ;  /* 0x0000b4008a037a23 */ /* 0x002fc40000010807 */
[----:B------:R-:W-:Y:S02]  /*5bb0*/  IMAD.MOV.U32 R138, RZ, RZ, R32 ;  /* 0x000000ffff8a7224 */ /* 0x000fe400078e0020 */
[----:B------:R1:W-:Y:S03]  /*5bc0*/  MUFU.EX2 R196, R3 ;  /* 0x0000000300c47308 */ /* 0x0003e60000000800 */
[C---:B------:R-:W-:Y:S08]  /*5bd0*/  HMMA.16816.F32.BF16 R76, R8.reuse, R14, R64 ;  /* 0x0000000e084c723c */ /* 0x040ff00000041840 */
[----:B------:R-:W-:Y:S01]  /*5be0*/  HMMA.16816.F32.BF16 R64, R8, R26, R60 ;  /* 0x0000001a0840723c */ /* 0x000fe2000004183c */
[----:B-1----:R-:W-:-:S07]  /*5bf0*/  FFMA.FTZ R3, R139, c[0x0][0x2d0], -R7 ;  /* 0x0000b4008b037a23 */ /* 0x002fce0000010807 */
[C---:B------:R-:W-:Y:S01]  /*5c00*/  HMMA.16816.F32.BF16 R120, R8.reuse, R16, R120 ;  /* 0x000000100878723c */ /* 0x040fe20000041878 */
[----:B------:R1:W3:Y:S07]  /*5c10*/  MUFU.EX2 R195, R3 ;  /* 0x0000000300c37308 */ /* 0x0002ee0000000800 */
[C---:B------:R-:W-:Y:S08]  /*5c20*/  HMMA.16816.F32.BF16 R104, R8.reuse, R12, R104 ;  /* 0x0000000c0868723c */ /* 0x040ff00000041868 */
[----:B------:R-:W-:Y:S01]  /*5c30*/  HMMA.16816.F32.BF16 R96, R8, R24, R96 ;  /* 0x000000180860723c */ /* 0x000fe20000041860 */
[----:B-1----:R-:W-:-:S04]  /*5c40*/  FFMA.FTZ R3, R140, c[0x0][0x2d0], -R7 ;  /* 0x0000b4008c037a23 */ /* 0x002fc80000010807 */
[----:B------:R1:W-:Y:S03]  /*5c50*/  MUFU.EX2 R194, R3 ;  /* 0x0000000300c27308 */ /* 0x0003e60000000800 */
[----:B------:R-:W-:Y:S07]  /*5c60*/  HMMA.16816.F32.BF16 R60, R8, R30, R44 ;  /* 0x0000001e083c723c */ /* 0x000fee000004182c */
[----:B--2---:R-:W-:-:S02]  /*5c70*/  F2FP.BF16.PACK_AB R8, R197, R209 ;  /* 0x000000d1c508723e */ /* 0x004fc400000010ff */
[----:B---3--:R-:W-:Y:S01]  /*5c80*/  F2FP.BF16.PACK_AB R10, R195, R196 ;  /* 0x000000c4c30a723e */ /* 0x008fe200000010ff */
[----:B-1----:R-:W-:-:S04]  /*5c90*/  FFMA.FTZ R3, R141, c[0x0][0x2d0], -R0 ;  /* 0x0000b4008d037a23 */ /* 0x002fc80000010800 */
[----:B------:R1:W-:Y:S02]  /*5ca0*/  MUFU.EX2 R193, R3 ;  /* 0x0000000300c17308 */ /* 0x0003e40000000800 */
[----:B-1----:R-:W-:-:S06]  /*5cb0*/  FFMA.FTZ R3, R142, c[0x0][0x2d0], -R0 ;  /* 0x0000b4008e037a23 */ /* 0x002fcc0000010800 */
[----:B------:R1:W2:Y:S02]  /*5cc0*/  MUFU.EX2 R192, R3 ;  /* 0x0000000300c07308 */ /* 0x0002a40000000800 */
[----:B-1----:R-:W-:Y:S01]  /*5cd0*/  FFMA.FTZ R3, R143, c[0x0][0x2d0], -R0 ;  /* 0x0000b4008f037a23 */ /* 0x002fe20000010800 */
[----:B--2---:R-:W-:-:S05]  /*5ce0*/  F2FP.BF16.PACK_AB R9, R192, R193 ;  /* 0x000000c1c009723e */ /* 0x004fca00000010ff */
[----:B------:R1:W-:Y:S02]  /*5cf0*/  MUFU.EX2 R191, R3 ;  /* 0x0000000300bf7308 */ /* 0x0003e40000000800 */
[----:B-1----:R-:W-:-:S06]  /*5d00*/  FFMA.FTZ R3, R144, c[0x0][0x2d0], -R0 ;  /* 0x0000b40090037a23 */ /* 0x002fcc0000010800 */
[----:B------:R1:W2:Y:S02]  /*5d10*/  MUFU.EX2 R189, R3 ;  /* 0x0000000300bd7308 */ /* 0x0002a40000000800 */
[----:B-1----:R-:W-:Y:S01]  /*5d20*/  FFMA.FTZ R3, R145, c[0x0][0x2d0], -R7 ;  /* 0x0000b40091037a23 */ /* 0x002fe20000010807 */
[----:B--2---:R-:W-:-:S05]  /*5d30*/  F2FP.BF16.PACK_AB R11, R189, R191 ;  /* 0x000000bfbd0b723e */ /* 0x004fca00000010ff */
[----:B------:R1:W-:Y:S02]  /*5d40*/  MUFU.EX2 R190, R3 ;  /* 0x0000000300be7308 */ /* 0x0003e40000000800 */
[C---:B------:R-:W-:Y:S07]  /*5d50*/  HMMA.16816.F32.BF16 R20, R8.reuse, R12, R52 ;  /* 0x0000000c0814723c */ /* 0x040fee0000041834 */
[----:B------:R-:W-:Y:S01]  /*5d60*/  MOV R52, R118 ;  /* 0x0000007600347202 */ /* 0x000fe20000000f00 */
[----:B------:R-:W-:Y:S01]  /*5d70*/  IMAD.MOV.U32 R55, RZ, RZ, R117 ;  /* 0x000000ffff377224 */ /* 0x000fe200078e0075 */
[----:B------:R-:W-:Y:S01]  /*5d80*/  HMMA.16816.F32.BF16 R36, R8, R14, R36 ;  /* 0x0000000e0824723c */ /* 0x000fe20000041824 */
[----:B------:R-:W2:Y:S01]  /*5d90*/  LDSM.16.MT88.4 R12, [R227+0x1900] ;  /* 0x00190000e30c783b */ /* 0x000ea20000004200 */
[----:B------:R-:W-:-:S02]  /*5da0*/  IMAD.MOV.U32 R54, RZ, RZ, R112 ;  /* 0x000000ffff367224 */ /* 0x000fc400078e0070 */
[----:B-1----:R-:W-:-:S04]  /*5db0*/  FFMA.FTZ R3, R146, c[0x0][0x2d0], -R7 ;  /* 0x0000b40092037a23 */ /* 0x002fc80000010807 */
[----:B------:R1:W-:Y:S01]  /*5dc0*/  MUFU.EX2 R188, R3 ;  /* 0x0000000300bc7308 */ /* 0x0003e20000000800 */
[C---:B------:R-:W-:Y:S08]  /*5dd0*/  HMMA.16816.F32.BF16 R44, R8.reuse, R18, R40 ;  /* 0x00000012082c723c */ /* 0x040ff00000041828 */
[----:B------:R-:W-:Y:S01]  /*5de0*/  HMMA.16816.F32.BF16 R40, R8, R24, R84 ;  /* 0x000000180828723c */ /* 0x000fe20000041854 */
[----:B-1----:R-:W-:-:S07]  /*5df0*/  FFMA.FTZ R3, R147, c[0x0][0x2d0], -R6 ;  /* 0x0000b40093037a23 */ /* 0x002fce0000010806 */
[----:B------:R-:W-:Y:S01]  /*5e00*/  HMMA.16816.F32.BF16 R48, R8, R16, R48 ;  /* 0x000000100830723c */ /* 0x000fe20000041830 */
[----:B------:R-:W-:Y:S01]  /*5e10*/  IMAD.MOV.U32 R85, RZ, RZ, R116 ;  /* 0x000000ffff557224 */ /* 0x000fe200078e0074 */
[----:B------:R-:W1:Y:S01]  /*5e20*/  LDSM.16.MT88.4 R16, [R224+0x1900] ;  /* 0x00190000e010783b */ /* 0x000e620000004200 */
[----:B------:R3:W-:Y:S01]  /*5e30*/  MUFU.EX2 R187, R3 ;  /* 0x0000000300bb7308 */ /* 0x0007e20000000800 */
[----:B------:R-:W-:-:S04]  /*5e40*/  IMAD.MOV.U32 R86, RZ, RZ, R128 ;  /* 0x000000ffff567224 */ /* 0x000fc800078e0080 */
[C---:B------:R-:W-:Y:S01]  /*5e50*/  HMMA.16816.F32.BF16 R56, R8.reuse, R26, R56 ;  /* 0x0000001a0838723c */ /* 0x040fe20000041838 */
[----:B------:R-:W-:Y:S07]  /*5e60*/  LDSM.16.MT88.4 R24, [R225+0x1900] ;  /* 0x00190000e118783b */ /* 0x000fee0000004200 */
[----:B------:R-:W-:Y:S01]  /*5e70*/  HMMA.16816.F32.BF16 R92, R8, R28, R92 ;  /* 0x0000001c085c723c */ /* 0x000fe2000004185c */
[----:B---3--:R-:W-:Y:S02]  /*5e80*/  FFMA.FTZ R3, R148, c[0x0][0x2d0], -R6 ;  /* 0x0000b40094037a23 */ /* 0x008fe40000010806 */
[----:B------:R-:W-:-:S02]  /*5e90*/  IMAD.MOV.U32 R148, RZ, RZ, R186 ;  /* 0x000000ffff947224 */ /* 0x000fc400078e00ba */
[----:B------:R3:W4:Y:S03]  /*5ea0*/  MUFU.EX2 R186, R3 ;  /* 0x0000000300ba7308 */ /* 0x0007260000000800 */
[----:B------:R-:W-:Y:S01]  /*5eb0*/  HMMA.16816.F32.BF16 R88, R8, R30, R88 ;  /* 0x0000001e0858723c */ /* 0x000fe20000041858 */
[----:B------:R-:W-:Y:S01]  /*5ec0*/  LDSM.16.MT88.4 R28, [R226+0x2100] ;  /* 0x00210000e21c783b */ /* 0x000fe20000004200 */
[----:B---3--:R-:W-:-:S05]  /*5ed0*/  FFMA.FTZ R3, R149, c[0x0][0x2d0], -R6 ;  /* 0x0000b40095037a23 */ /* 0x008fca0000010806 */
[----:B----4-:R-:W-:Y:S01]  /*5ee0*/  F2FP.BF16.PACK_AB R8, R186, R187 ;  /* 0x000000bbba08723e */ /* 0x010fe200000010ff */
[----:B------:R-:W-:Y:S02]  /*5ef0*/  IMAD.MOV.U32 R149, RZ, RZ, R136 ;  /* 0x000000ffff957224 */ /* 0x000fe400078e0088 */
[----:B------:R-:W-:Y:S02]  /*5f00*/  IMAD.MOV.U32 R136, RZ, RZ, R114 ;  /* 0x000000ffff887224 */ /* 0x000fe400078e0072 */
[----:B------:R-:W-:Y:S02]  /*5f10*/  IMAD.MOV.U32 R114, RZ, RZ, R33 ;  /* 0x000000ffff727224 */ /* 0x000fe400078e0021 */
[----:B------:R-:W-:Y:S02]  /*5f20*/  IMAD.MOV.U32 R33, RZ, RZ, R131 ;  /* 0x000000ffff217224 */ /* 0x000fe400078e0083 */
[----:B------:R-:W-:Y:S02]  /*5f30*/  IMAD.MOV.U32 R131, RZ, RZ, R130 ;  /* 0x000000ffff837224 */ /* 0x000fe400078e0082 */
[----:B------:R-:W-:Y:S01]  /*5f40*/  IMAD.MOV.U32 R130, RZ, RZ, R129 ;  /* 0x000000ffff827224 */ /* 0x000fe200078e0081 */
[----:B------:R-:W-:Y:S01]  /*5f50*/  MOV R129, R185 ;  /* 0x000000b900817202 */ /* 0x000fe20000000f00 */
[----:B------:R-:W-:Y:S01]  /*5f60*/  IMAD.MOV.U32 R110, RZ, RZ, R136 ;  /* 0x000000ffff6e7224 */ /* 0x000fe200078e0088 */
[----:B------:R3:W-:Y:S01]  /*5f70*/  MUFU.EX2 R185, R3 ;  /* 0x0000000300b97308 */ /* 0x0007e20000000800 */
[----:B------:R-:W-:-:S02]  /*5f80*/  IMAD.MOV.U32 R136, RZ, RZ, R114 ;  /* 0x000000ffff887224 */ /* 0x000fc400078e0072 */
[----:B------:R-:W-:Y:S02]  /*5f90*/  IMAD.MOV.U32 R139, RZ, RZ, R33 ;  /* 0x000000ffff8b7224 */ /* 0x000fe400078e0021 */
[----:B------:R-:W4:Y:S01]  /*5fa0*/  LDSM.16.MT88.4 R32, [R226+0x1900] ;  /* 0x00190000e220783b */ /* 0x000f220000004200 */
[----:B------:R-:W-:Y:S02]  /*5fb0*/  IMAD.MOV.U32 R53, RZ, RZ, R131 ;  /* 0x000000ffff357224 */ /* 0x000fe400078e0083 */
[----:B------:R-:W-:Y:S02]  /*5fc0*/  IMAD.MOV.U32 R87, RZ, RZ, R130 ;  /* 0x000000ffff577224 */ /* 0x000fe400078e0082 */
[----:B------:R-:W-:Y:S02]  /*5fd0*/  IMAD.MOV.U32 R137, RZ, RZ, R129 ;  /* 0x000000ffff897224 */ /* 0x000fe400078e0081 */
[----:B---3--:R-:W-:Y:S02]  /*5fe0*/  FFMA.FTZ R3, R150, c[0x0][0x2d0], -R6 ;  /* 0x0000b40096037a23 */ /* 0x008fe40000010806 */
[----:B------:R-:W-:-:S02]  /*5ff0*/  IMAD.MOV.U32 R150, RZ, RZ, R184 ;  /* 0x000000ffff967224 */ /* 0x000fc400078e00b8 */
[----:B------:R3:W5:Y:S02]  /*6000*/  MUFU.EX2 R184, R3 ;  /* 0x0000000300b87308 */ /* 0x0007640000000800 */
[----:B---3--:R-:W-:Y:S01]  /*6010*/  FFMA.FTZ R3, R151, c[0x0][0x2d0], -R5 ;  /* 0x0000b40097037a23 */ /* 0x008fe20000010805 */
[----:B-----5:R-:W-:Y:S01]  /*6020*/  F2FP.BF16.PACK_AB R10, R184, R185 ;  /* 0x000000b9b80a723e */ /* 0x020fe200000010ff */
[----:B------:R-:W-:-:S04]  /*6030*/  IMAD.MOV.U32 R151, RZ, RZ, R127 ;  /* 0x000000ffff977224 */ /* 0x000fc800078e007f */
[----:B------:R3:W-:Y:S01]  /*6040*/  MUFU.EX2 R118, R3 ;  /* 0x0000000300767308 */ /* 0x0007e20000000800 */
[----:B------:R-:W-:Y:S02]  /*6050*/  IMAD.MOV.U32 R127, RZ, RZ, R113 ;  /* 0x000000ffff7f7224 */ /* 0x000fe400078e0071 */
[----:B---3--:R-:W-:Y:S02]  /*6060*/  FFMA.FTZ R3, R152, c[0x0][0x2d0], -R5 ;  /* 0x0000b40098037a23 */ /* 0x008fe40000010805 */
[----:B------:R-:W-:-:S03]  /*6070*/  IMAD.MOV.U32 R152, RZ, RZ, R53 ;  /* 0x000000ffff987224 */ /* 0x000fc600078e0035 */
[----:B------:R3:W5:Y:S02]  /*6080*/  MUFU.EX2 R117, R3 ;  /* 0x0000000300757308 */ /* 0x0007640000000800 */
[----:B---3--:R-:W-:Y:S01]  /*6090*/  FFMA.FTZ R3, R153, c[0x0][0x2d0], -R5 ;  /* 0x0000b40099037a23 */ /* 0x008fe20000010805 */
[----:B-----5:R-:W-:Y:S01]  /*60a0*/  F2FP.BF16.PACK_AB R9, R117, R118 ;  /* 0x000000767509723e */ /* 0x020fe200000010ff */
[----:B------:R-:W-:-:S04]  /*60b0*/  IMAD.MOV.U32 R153, RZ, RZ, R87 ;  /* 0x000000ffff997224 */ /* 0x000fc800078e0057 */
[----:B------:R3:W-:Y:S02]  /*60c0*/  MUFU.EX2 R115, R3 ;  /* 0x0000000300737308 */ /* 0x0007e40000000800 */
[----:B---3--:R-:W-:Y:S02]  /*60d0*/  FFMA.FTZ R3, R154, c[0x0][0x2d0], -R5 ;  /* 0x0000b4009a037a23 */ /* 0x008fe40000010805 */
[----:B------:R-:W-:-:S04]  /*60e0*/  IMAD.MOV.U32 R154, RZ, RZ, R52 ;  /* 0x000000ffff9a7224 */ /* 0x000fc800078e0034 */
[----:B------:R3:W5:Y:S02]  /*60f0*/  MUFU.EX2 R116, R3 ;  /* 0x0000000300747308 */ /* 0x0007640000000800 */
[----:B---3--:R-:W-:Y:S01]  /*6100*/  FFMA.FTZ R3, R155, c[0x0][0x2d0], -R7 ;  /* 0x0000b4009b037a23 */ /* 0x008fe20000010807 */
[----:B-----5:R-:W-:Y:S01]  /*6110*/  F2FP.BF16.PACK_AB R11, R116, R115 ;  /* 0x00000073740b723e */ /* 0x020fe200000010ff */
[----:B------:R-:W-:-:S04]  /*6120*/  IMAD.MOV.U32 R155, RZ, RZ, R86 ;  /* 0x000000ffff9b7224 */ /* 0x000fc800078e0056 */
[----:B------:R3:W-:Y:S02]  /*6130*/  MUFU.EX2 R114, R3 ;  /* 0x0000000300727308 */ /* 0x0007e40000000800 */
[C---:B--2---:R-:W-:Y:S08]  /*6140*/  HMMA.16816.F32.BF16 R140, R8.reuse, R12, R104 ;  /* 0x0000000c088c723c */ /* 0x044ff00000041868 */
[----:B-1----:R-:W-:Y:S01]  /*6150*/  HMMA.16816.F32.BF16 R128, R8, R18, R80 ;  /* 0x000000120880723c */ /* 0x002fe20000041850 */
[----:B---3--:R-:W-:-:S04]  /*6160*/  FFMA.FTZ R3, R156, c[0x0][0x2d0], -R7 ;  /* 0x0000b4009c037a23 */ /* 0x008fc80000010807 */
[----:B------:R1:W-:Y:S03]  /*6170*/  MUFU.EX2 R113, R3 ;  /* 0x0000000300717308 */ /* 0x0003e60000000800 */
[C---:B----4-:R-:W-:Y:S08]  /*6180*/  HMMA.16816.F32.BF16 R80, R8.reuse, R32, R100 ;  /* 0x000000200850723c */ /* 0x050ff00000041864 */
[----:B------:R-:W-:Y:S01]  /*6190*/  HMMA.16816.F32.BF16 R144, R8, R14, R76 ;  /* 0x0000000e0890723c */ /* 0x000fe2000004184c */
[----:B-1----:R-:W-:-:S07]  /*61a0*/  FFMA.FTZ R3, R157, c[0x0][0x2d0], -R7 ;  /* 0x0000b4009d037a23 */ /* 0x002fce0000010807 */
[C---:B------:R-:W-:Y:S01]  /*61b0*/  HMMA.16816.F32.BF16 R120, R8.reuse, R16, R120 ;  /* 0x000000100878723c */ /* 0x040fe20000041878 */
[----:B------:R1:W-:Y:S07]  /*61c0*/  MUFU.EX2 R112, R3 ;  /* 0x0000000300707308 */ /* 0x0003ee0000000800 */
[----:B------:R-:W-:Y:S01]  /*61d0*/  HMMA.16816.F32.BF16 R76, R8, R34, R60 ;  /* 0x00000022084c723c */ /* 0x000fe2000004183c */
[----:B-1----:R-:W-:-:S04]  /*61e0*/  FFMA.FTZ R3, R158, c[0x0][0x2d0], -R7 ;  /* 0x0000b4009e037a23 */ /* 0x002fc80000010807 */
[----:B------:R1:W-:Y:S02]  /*61f0*/  MUFU.EX2 R111, R3 ;  /* 0x00000003006f7308 */ /* 0x0003e40000000800 */
[--C-:B-1----:R-:W-:Y:S02]  /*6200*/  FFMA.FTZ R3, R159, c[0x0][0x2d0], -R0.reuse ;  /* 0x0000b4009f037a23 */ /* 0x102fe40000010800 */
[----:B------:R-:W-:Y:S04]  /*6210*/  HMMA.16816.F32.BF16 R156, R8, R24, R96 ;  /* 0x00000018089c723c */ /* 0x000fe80000041860 */
[----:B------:R1:W-:Y:S02]  /*6220*/  MUFU.EX2 R109, R3 ;  /* 0x00000003006d7308 */ /* 0x0003e40000000800 */
[----:B-1----:R-:W-:-:S02]  /*6230*/  FFMA.FTZ R3, R160, c[0x0][0x2d0], -R0 ;  /* 0x0000b400a0037a23 */ /* 0x002fc40000010800 */
[----:B------:R-:W-:-:S04]  /*6240*/  IMAD.MOV.U32 R160, RZ, RZ, R70 ;  /* 0x000000ffffa07224 */ /* 0x000fc800078e0046 */
[----:B------:R1:W2:Y:S02]  /*6250*/  MUFU.EX2 R108, R3 ;  /* 0x00000003006c7308 */ /* 0x0002a40000000800 */
[----:B-1----:R-:W-:Y:S02]  /*6260*/  FFMA.FTZ R3, R162, c[0x0][0x2d0], -R0 ;  /* 0x0000b400a2037a23 */ /* 0x002fe40000010800 */
[----:B------:R-:W-:-:S04]  /*6270*/  IMAD.MOV.U32 R162, RZ, RZ, R85 ;  /* 0x000000ffffa27224 */ /* 0x000fc800078e0055 */
[----:B------:R1:W-:Y:S01]  /*6280*/  MUFU.EX2 R107, R3 ;  /* 0x00000003006b7308 */ /* 0x0003e20000000800 */
[----:B------:R-:W-:Y:S07]  /*6290*/  HMMA.16816.F32.BF16 R84, R8, R26, R64 ;  /* 0x0000001a0854723c */ /* 0x000fee0000041840 */
[----:B------:R-:W-:Y:S02]  /*62a0*/  F2FP.BF16.PACK_AB R8, R190, R194 ;  /* 0x000000c2be08723e */ /* 0x000fe400000010ff */
[----:B--2---:R-:W-:-:S02]  /*62b0*/  F2FP.BF16.PACK_AB R9, R108, R109 ;  /* 0x0000006d6c09723e */ /* 0x004fc400000010ff */
[----:B------:R-:W-:Y:S01]  /*62c0*/  F2FP.BF16.PACK_AB R10, R114, R188 ;  /* 0x000000bc720a723e */ /* 0x000fe200000010ff */
[----:B-1----:R-:W-:Y:S01]  /*62d0*/  FFMA.FTZ R3, R163, c[0x0][0x2d0], -R0 ;  /* 0x0000b400a3037a23 */ /* 0x002fe20000010800 */
[----:B------:R-:W-:-:S03]  /*62e0*/  MOV R163, R54 ;  /* 0x0000003600a37202 */ /* 0x000fc60000000f00 */
[----:B------:R1:W2:Y:S02]  /*62f0*/  MUFU.EX2 R106, R3 ;  /* 0x00000003006a7308 */ /* 0x0002a40000000800 */
[----:B-1----:R-:W-:Y:S01]  /*6300*/  FFMA.FTZ R3, R161, c[0x0][0x2d0], -R7 ;  /* 0x0000b400a1037a23 */ /* 0x002fe20000010807 */
[----:B--2---:R-:W-:Y:S01]  /*6310*/  F2FP.BF16.PACK_AB R11, R106, R107 ;  /* 0x0000006b6a0b723e */ /* 0x004fe200000010ff */
[----:B------:R-:W-:-:S04]  /*6320*/  IMAD.MOV.U32 R161, RZ, RZ, R110 ;  /* 0x000000ffffa17224 */ /* 0x000fc800078e006e */
[----:B------:R1:W-:Y:S02]  /*6330*/  MUFU.EX2 R110, R3 ;  /* 0x00000003006e7308 */ /* 0x0003e40000000800 */
[C---:B------:R-:W-:Y:S08]  /*6340*/  HMMA.16816.F32.BF16 R60, R8.reuse, R18, R44 ;  /* 0x00000012083c723c */ /* 0x040ff0000004182c */
[----:B------:R-:W-:Y:S01]  /*6350*/  HMMA.16816.F32.BF16 R44, R8, R32, R92 ;  /* 0x00000020082c723c */ /* 0x000fe2000004185c */
[----:B-1----:R-:W-:-:S02]  /*6360*/  FFMA.FTZ R3, R164, c[0x0][0x2d0], -R6 ;  /* 0x0000b400a4037a23 */ /* 0x002fc40000010806 */
[----:B------:R-:W-:Y:S02]  /*6370*/  IMAD.MOV.U32 R164, RZ, RZ, R55 ;  /* 0x000000ffffa47224 */ /* 0x000fe400078e0037 */
[----:B------:R1:W-:Y:S03]  /*6380*/  MUFU.EX2 R104, R3 ;  /* 0x0000000300687308 */ /* 0x0003e60000000800 */
[C---:B------:R-:W-:Y:S01]  /*6390*/  HMMA.16816.F32.BF16 R64, R8.reuse, R16, R48 ;  /* 0x000000100840723c */ /* 0x040fe20000041830 */
[----:B------:R-:W-:Y:S07]  /*63a0*/  LDSM.16.MT88.4 R16, [R227+0x2100] ;  /* 0x00210000e310783b */ /* 0x000fee0000004200 */
[----:B------:R-:W-:Y:S01]  /*63b0*/  HMMA.16816.F32.BF16 R52, R8, R12, R20 ;  /* 0x0000000c0834723c */ /* 0x000fe20000041814 */
[----:B------:R-:W2:Y:S01]  /*63c0*/  LDSM.16.MT88.4 R20, [R224+0x2100] ;  /* 0x00210000e014783b */ /* 0x000ea20000004200 */
[----:B-1----:R-:W-:-:S06]  /*63d0*/  FFMA.FTZ R3, R165, c[0x0][0x2d0], -R6 ;  /* 0x0000b400a5037a23 */ /* 0x002fcc0000010806 */
[----:B------:R-:W-:Y:S01]  /*63e0*/  HMMA.16816.F32.BF16 R48, R8, R14, R36 ;  /* 0x0000000e0830723c */ /* 0x000fe20000041824 */
[----:B------:R-:W1:Y:S01]  /*63f0*/  LDSM.16.MT88.4 R12, [R225+0x2100] ;  /* 0x00210000e10c783b */ /* 0x000e620000004200 */
[----:B------:R-:W-:Y:S01]  /*6400*/  IMAD.MOV.U32 R165, RZ, RZ, R126 ;  /* 0x000000ffffa57224 */ /* 0x000fe200078e007e */
[----:B------:R3:W4:Y:S01]  /*6410*/  MUFU.EX2 R105, R3 ;  /* 0x0000000300697308 */ /* 0x0007220000000800 */
[----:B------:R-:W-:-:S04]  /*6420*/  IMAD.MOV.U32 R126, RZ, RZ, R75 ;  /* 0x000000ffff7e7224 */ /* 0x000fc800078e004b */
[C---:B------:R-:W-:Y:S08]  /*6430*/  HMMA.16816.F32.BF16 R32, R8.reuse, R34, R88 ;  /* 0x000000220820723c */ /* 0x040ff00000041858 */
[----:B------:R-:W-:Y:S01]  /*6440*/  HMMA.16816.F32.BF16 R36, R8, R24, R40 ;  /* 0x000000180824723c */ /* 0x000fe20000041828 */
[----:B---3--:R-:W-:Y:S02]  /*6450*/  FFMA.FTZ R3, R166, c[0x0][0x2d0], -R6 ;  /* 0x0000b400a6037a23 */ /* 0x008fe40000010806 */
[----:B------:R-:W-:-:S02]  /*6460*/  IMAD.MOV.U32 R166, RZ, RZ, R127 ;  /* 0x000000ffffa67224 */ /* 0x000fc400078e007f */
[----:B------:R3:W-:Y:S03]  /*6470*/  MUFU.EX2 R103, R3 ;  /* 0x0000000300677308 */ /* 0x0007e60000000800 */
[----:B------:R-:W-:Y:S01]  /*6480*/  HMMA.16816.F32.BF16 R40, R8, R26, R56 ;  /* 0x0000001a0828723c */ /* 0x000fe20000041838 */
[----:B------:R-:W-:Y:S01]  /*6490*/  IMAD.MOV.U32 R127, RZ, RZ, R74 ;  /* 0x000000ffff7f7224 */ /* 0x000fe200078e004a */
[----:B------:R-:W5:Y:S05]  /*64a0*/  LDSM.16.MT88.4 R24, [R224+0x2900] ;  /* 0x00290000e018783b */ /* 0x000f6a0000004200 */
[----:B----4-:R-:W-:Y:S01]  /*64b0*/  F2FP.BF16.PACK_AB R8, R105, R104 ;  /* 0x000000686908723e */ /* 0x010fe200000010ff */
[----:B---3--:R-:W-:-:S02]  /*64c0*/  FFMA.FTZ R3, R167, c[0x0][0x2d0], -R6 ;  /* 0x0000b400a7037a23 */ /* 0x008fc40000010806 */
[----:B------:R-:W-:Y:S02]  /*64d0*/  IMAD.MOV.U32 R167, RZ, RZ, R69 ;  /* 0x000000ffffa77224 */ /* 0x000fe400078e0045 */
[----:B------:R3:W4:Y:S02]  /*64e0*/  MUFU.EX2 R102, R3 ;  /* 0x0000000300667308 */ /* 0x0007240000000800 */
[----:B---3--:R-:W-:Y:S01]  /*64f0*/  FFMA.FTZ R3, R168, c[0x0][0x2d0], -R5 ;  /* 0x0000b400a8037a23 */ /* 0x008fe20000010805 */
[----:B----4-:R-:W-:Y:S01]  /*6500*/  F2FP.BF16.PACK_AB R10, R102, R103 ;  /* 0x00000067660a723e */ /* 0x010fe200000010ff */
[----:B------:R-:W-:-:S04]  /*6510*/  IMAD.MOV.U32 R168, RZ, RZ, R68 ;  /* 0x000000ffffa87224 */ /* 0x000fc800078e0044 */
[----:B------:R3:W-:Y:S02]  /*6520*/  MUFU.EX2 R101, R3 ;  /* 0x0000000300657308 */ /* 0x0007e40000000800 */
[----:B---3--:R-:W-:Y:S02]  /*6530*/  FFMA.FTZ R3, R169, c[0x0][0x2d0], -R5 ;  /* 0x0000b400a9037a23 */ /* 0x008fe40000010805 */
[----:B------:R-:W-:-:S04]  /*6540*/  IMAD.MOV.U32 R169, RZ, RZ, R151 ;  /* 0x000000ffffa97224 */ /* 0x000fc800078e0097 */
[----:B------:R3:W4:Y:S02]  /*6550*/  MUFU.EX2 R100, R3 ;  /* 0x0000000300647308 */ /* 0x0007240000000800 */
[----:B---3--:R-:W-:Y:S01]  /*6560*/  FFMA.FTZ R3, R170, c[0x0][0x2d0], -R5 ;  /* 0x0000b400aa037a23 */ /* 0x008fe20000010805 */
[----:B----4-:R-:W-:Y:S01]  /*6570*/  F2FP.BF16.PACK_AB R9, R100, R101 ;  /* 0x000000656409723e */ /* 0x010fe200000010ff */
[----:B------:R-:W-:-:S04]  /*6580*/  IMAD.MOV.U32 R170, RZ, RZ, R136 ;  /* 0x000000ffffaa7224 */ /* 0x000fc800078e0088 */
[----:B------:R3:W-:Y:S01]  /*6590*/  MUFU.EX2 R99, R3 ;  /* 0x0000000300637308 */ /* 0x0007e20000000800 */
[----:B------:R-:W-:Y:S02]  /*65a0*/  IMAD.MOV.U32 R136, RZ, RZ, R135 ;  /* 0x000000ffff887224 */ /* 0x000fe400078e0087 */
[----:B---3--:R-:W-:Y:S02]  /*65b0*/  FFMA.FTZ R3, R171, c[0x0][0x2d0], -R5 ;  /* 0x0000b400ab037a23 */ /* 0x008fe40000010805 */
[----:B------:R-:W-:-:S03]  /*65c0*/  IMAD.MOV.U32 R171, RZ, RZ, R127 ;  /* 0x000000ffffab7224 */ /* 0x000fc600078e007f */
[----:B------:R3:W4:Y:S01]  /*65d0*/  MUFU.EX2 R98, R3 ;  /* 0x0000000300627308 */ /* 0x0007220000000800 */
[----:B------:R-:W-:Y:S02]  /*65e0*/  IMAD.MOV.U32 R127, RZ, RZ, R134 ;  /* 0x000000ffff7f7224 */ /* 0x000fe400078e0086 */
[--C-:B---3--:R-:W-:Y:S01]  /*65f0*/  FFMA.FTZ R3, R173, c[0x0][0x2d0], -R0.reuse ;  /* 0x0000b400ad037a23 */ /* 0x108fe20000010800 */
[----:B----4-:R-:W-:Y:S02]  /*6600*/  F2FP.BF16.PACK_AB R11, R98, R99 ;  /* 0x00000063620b723e */ /* 0x010fe400000010ff */
[----:B------:R-:W-:Y:S02]  /*6610*/  MOV R173, R126 ;  /* 0x0000007e00ad7202 */ /* 0x000fe40000000f00 */
[----:B------:R3:W-:Y:S01]  /*6620*/  MUFU.EX2 R97, R3 ;  /* 0x0000000300617308 */ /* 0x0007e20000000800 */
[----:B------:R-:W-:Y:S02]  /*6630*/  IMAD.MOV.U32 R126, RZ, RZ, R133 ;  /* 0x000000ffff7e7224 */ /* 0x000fe400078e0085 */
[C---:B--2---:R-:W-:Y:S08]  /*6640*/  HMMA.16816.F32.BF16 R120, R8.reuse, R20, R120 ;  /* 0x000000140878723c */ /* 0x044ff00000041878 */
[----:B------:R-:W-:Y:S01]  /*6650*/  HMMA.16816.F32.BF16 R128, R8, R22, R128 ;  /* 0x000000160880723c */ /* 0x000fe20000041880 */
[----:B---3--:R-:W-:-:S02]  /*6660*/  FFMA.FTZ R3, R172, c[0x0][0x2d0], -R0 ;  /* 0x0000b400ac037a23 */ /* 0x008fc40000010800 */
[----:B------:R-:W-:Y:S02]  /*6670*/  IMAD.MOV.U32 R172, RZ, RZ, R125 ;  /* 0x000000ffffac7224 */ /* 0x000fe400078e007d */
[----:B------:R2:W3:Y:S03]  /*6680*/  MUFU.EX2 R96, R3 ;  /* 0x0000000300607308 */ /* 0x0004e60000000800 */
[C---:B------:R-:W-:Y:S01]  /*6690*/  HMMA.16816.F32.BF16 R140, R8.reuse, R16, R140 ;  /* 0x00000010088c723c */ /* 0x040fe2000004188c */
[----:B------:R-:W-:Y:S02]  /*66a0*/  IMAD.MOV.U32 R125, RZ, RZ, R132 ;  /* 0x000000ffff7d7224 */ /* 0x000fe400078e0084 */
[----:B------:R-:W-:Y:S05]  /*66b0*/  LDSM.16.MT88.4 R132, [R224+0x3100] ;  /* 0x00310000e084783b */ /* 0x000fea0000004200 */
[----:B------:R-:W-:Y:S01]  /*66c0*/  HMMA.16816.F32.BF16 R144, R8, R18, R144 ;  /* 0x000000120890723c */ /* 0x000fe20000041890 */
[----:B--2---:R-:W-:-:S07]  /*66d0*/  FFMA.FTZ R3, R174, c[0x0][0x2d0], -R0 ;  /* 0x0000b400ae037a23 */ /* 0x004fce0000010800 */
[C---:B-1----:R-:W-:Y:S01]  /*66e0*/  HMMA.16816.F32.BF16 R156, R8.reuse, R12, R156 ;  /* 0x0000000c089c723c */ /* 0x042fe2000004189c */
[----:B------:R-:W-:Y:S01]  /*66f0*/  IMAD.MOV.U32 R174, RZ, RZ, R148 ;  /* 0x000000ffffae7224 */ /* 0x000fe200078e0094 */
[----:B------:R1:W-:Y:S06]  /*6700*/  MUFU.EX2 R95, R3 ;  /* 0x00000003005f7308 */ /* 0x0003ec0000000800 */
[C---:B------:R-:W-:Y:S08]  /*6710*/  HMMA.16816.F32.BF16 R84, R8.reuse, R14, R84 ;  /* 0x0000000e0854723c */ /* 0x040ff00000041854 */
[----:B------:R-:W-:Y:S01]  /*6720*/  HMMA.16816.F32.BF16 R80, R8, R28, R80 ;  /* 0x0000001c0850723c */ /* 0x000fe20000041850 */
[----:B-1----:R-:W-:-:S02]  /*6730*/  FFMA.FTZ R3, R175, c[0x0][0x2d0], -R0 ;  /* 0x0000b400af037a23 */ /* 0x002fc40000010800 */
[----:B------:R-:W-:Y:S02]  /*6740*/  IMAD.MOV.U32 R175, RZ, RZ, R149 ;  /* 0x000000ffffaf7224 */ /* 0x000fe400078e0095 */
[----:B------:R1:W2:Y:S03]  /*6750*/  MUFU.EX2 R94, R3 ;  /* 0x00000003005e7308 */ /* 0x0002a60000000800 */
[----:B------:R-:W-:Y:S07]  /*6760*/  HMMA.16816.F32.BF16 R76, R8, R30, R76 ;  /* 0x0000001e084c723c */ /* 0x000fee000004184c */
[----:B------:R-:W-:-:S02]  /*6770*/  F2FP.BF16.PACK_AB R8, R112, R113 ;  /* 0x000000717008723e */ /* 0x000fc400000010ff */
[----:B---3--:R-:W-:Y:S02]  /*6780*/  F2FP.BF16.PACK_AB R9, R96, R97 ;  /* 0x000000616009723e */ /* 0x008fe400000010ff */
[----:B------:R-:W-:Y:S01]  /*6790*/  F2FP.BF16.PACK_AB R10, R110, R111 ;  /* 0x0000006f6e0a723e */ /* 0x000fe200000010ff */
[----:B-1----:R-:W-:Y:S01]  /*67a0*/  FFMA.FTZ R3, R178, c[0x0][0x2d0], -R6 ;  /* 0x0000b400b2037a23 */ /* 0x002fe20000010806 */
[----:B--2---:R-:W-:Y:S01]  /*67b0*/  F2FP.BF16.PACK_AB R11, R94, R95 ;  /* 0x0000005f5e0b723e */ /* 0x004fe200000010ff */
[----:B------:R-:W-:Y:S02]  /*67c0*/  IMAD.MOV.U32 R178, RZ, RZ, R150 ;  /* 0x000000ffffb27224 */ /* 0x000fe400078e0096 */
[----:B------:R1:W-:Y:S01]  /*67d0*/  MUFU.EX2 R93, R3 ;  /* 0x00000003005d7308 */ /* 0x0003e20000000800 */
[----:B------:R-:W-:Y:S03]  /*67e0*/  LDSM.16.MT88.4 R148, [R227+0x3100] ;  /* 0x00310000e394783b */ /* 0x000fe60000004200 */
[C---:B------:R-:W-:Y:S08]  /*67f0*/  HMMA.16816.F32.BF16 R64, R8.reuse, R20, R64 ;  /* 0x000000140840723c */ /* 0x040ff00000041840 */
[----:B------:R-:W-:Y:S01]  /*6800*/  HMMA.16816.F32.BF16 R60, R8, R22, R60 ;  /* 0x00000016083c723c */ /* 0x000fe2000004183c */
[----:B------:R-:W2:Y:S01]  /*6810*/  LDSM.16.MT88.4 R20, [R227+0x2900] ;  /* 0x00290000e314783b */ /* 0x000ea20000004200 */
[----:B-1----:R-:W-:-:S04]  /*6820*/  FFMA.FTZ R3, R179, c[0x0][0x2d0], -R6 ;  /* 0x0000b400b3037a23 */ /* 0x002fc80000010806 */
[----:B------:R1:W3:Y:S02]  /*6830*/  MUFU.EX2 R92, R3 ;  /* 0x00000003005c7308 */ /* 0x0002e40000000800 */
[C---:B------:R-:W-:Y:S08]  /*6840*/  HMMA.16816.F32.BF16 R52, R8.reuse, R16, R52 ;  /* 0x000000100834723c */ /* 0x040ff00000041834 */
[----:B------:R-:W-:Y:S01]  /*6850*/  HMMA.16816.F32.BF16 R48, R8, R18, R48 ;  /* 0x000000120830723c */ /* 0x000fe20000041830 */
[----:B------:R-:W4:Y:S01]  /*6860*/  LDSM.16.MT88.4 R16, [R225+0x2900] ;  /* 0x00290000e110783b */ /* 0x000f220000004200 */
[----:B-1----:R-:W-:-:S06]  /*6870*/  FFMA.FTZ R3, R177, c[0x0][0x2d0], -R6 ;  /* 0x0000b400b1037a23 */ /* 0x002fcc0000010806 */
[C---:B------:R-:W-:Y:S01]  /*6880*/  HMMA.16816.F32.BF16 R36, R8.reuse, R12, R36 ;  /* 0x0000000c0824723c */ /* 0x040fe20000041824 */
[----:B------:R1:W-:Y:S07]  /*6890*/  MUFU.EX2 R91, R3 ;  /* 0x00000003005b7308 */ /* 0x0003ee0000000800 */
[C---:B------:R-:W-:Y:S01]  /*68a0*/  HMMA.16816.F32.BF16 R40, R8.reuse, R14, R40 ;  /* 0x0000000e0828723c */ /* 0x040fe20000041828 */
[----:B------:R-:W2:Y:S07]  /*68b0*/  LDSM.16.MT88.4 R12, [R226+0x2900] ;  /* 0x00290000e20c783b */ /* 0x000eae0000004200 */
[----:B------:R-:W-:Y:S01]  /*68c0*/  HMMA.16816.F32.BF16 R32, R8, R30, R32 ;  /* 0x0000001e0820723c */ /* 0x000fe20000041820 */
[----:B-1----:R-:W-:-:S04]  /*68d0*/  FFMA.FTZ R3, R176, c[0x0][0x2d0], -R6 ;  /* 0x0000b400b0037a23 */ /* 0x002fc80000010806 */
[----:B------:R1:W1:Y:S03]  /*68e0*/  MUFU.EX2 R90, R3 ;  /* 0x00000003005a7308 */ /* 0x0002660000000800 */
[----:B------:R-:W-:Y:S07]  /*68f0*/  HMMA.16816.F32.BF16 R44, R8, R28, R44 ;  /* 0x0000001c082c723c */ /* 0x000fee000004182c */
[----:B---3--:R-:W-:Y:S01]  /*6900*/  F2FP.BF16.PACK_AB R8, R92, R93 ;  /* 0x0000005d5c08723e */ /* 0x008fe200000010ff */
[----:B-1----:R-:W-:Y:S01]  /*6910*/  FFMA.FTZ R3, R182, c[0x0][0x2d0], -R5 ;  /* 0x0000b400b6037a23 */ /* 0x002fe20000010805 */
[----:B------:R-:W-:-:S03]  /*6920*/  F2FP.BF16.PACK_AB R10, R90, R91 ;  /* 0x0000005b5a0a723e */ /* 0x000fc600000010ff */
[----:B------:R1:W-:Y:S02]  /*6930*/  MUFU.EX2 R89, R3 ;  /* 0x0000000300597308 */ /* 0x0003e40000000800 */
[----:B-1----:R-:W-:-:S06]  /*6940*/  FFMA.FTZ R3, R183, c[0x0][0x2d0], -R5 ;  /* 0x0000b400b7037a23 */ /* 0x002fcc0000010805 */
[----:B------:R1:W3:Y:S02]  /*6950*/  MUFU.EX2 R88, R3 ;  /* 0x0000000300587308 */ /* 0x0002e40000000800 */
[----:B-1----:R-:W-:Y:S01]  /*6960*/  FFMA.FTZ R3, R180, c[0x0][0x2d0], -R5 ;  /* 0x0000b400b4037a23 */ /* 0x002fe20000010805 */
[----:B---3--:R-:W-:-:S05]  /*6970*/  F2FP.BF16.PACK_AB R9, R88, R89 ;  /* 0x000000595809723e */ /* 0x008fca00000010ff */
[----:B------:R1:W-:Y:S02]  /*6980*/  MUFU.EX2 R74, R3 ;  /* 0x00000003004a7308 */ /* 0x0003e40000000800 */
[----:B-1----:R-:W-:-:S06]  /*6990*/  FFMA.FTZ R3, R181, c[0x0][0x2d0], -R5 ;  /* 0x0000b400b5037a23 */ /* 0x002fcc0000010805 */
[----:B------:R1:W3:Y:S02]  /*69a0*/  MUFU.EX2 R75, R3 ;  /* 0x00000003004b7308 */ /* 0x0002e40000000800 */
[----:B-1----:R-:W-:Y:S01]  /*69b0*/  FFMA.FTZ R3, R250, c[0x0][0x2d0], -R7 ;  /* 0x0000b400fa037a23 */ /* 0x002fe20000010807 */
[----:B---3--:R-:W-:Y:S01]  /*69c0*/  F2FP.BF16.PACK_AB R11, R75, R74 ;  /* 0x0000004a4b0b723e */ /* 0x008fe200000010ff */
[----:B------:R-:W-:-:S04]  /*69d0*/  IMAD.MOV.U32 R250, RZ, RZ, R127 ;  /* 0x000000fffffa7224 */ /* 0x000fc800078e007f */
[----:B------:R1:W-:Y:S02]  /*69e0*/  MUFU.EX2 R70, R3 ;  /* 0x0000000300467308 */ /* 0x0003e40000000800 */
[C---:B-----5:R-:W-:Y:S08]  /*69f0*/  HMMA.16816.F32.BF16 R120, R8.reuse, R24, R120 ;  /* 0x000000180878723c */ /* 0x060ff00000041878 */
[----:B------:R-:W-:Y:S01]  /*6a00*/  HMMA.16816.F32.BF16 R128, R8, R26, R128 ;  /* 0x0000001a0880723c */ /* 0x000fe20000041880 */
[----:B-1----:R-:W-:-:S02]  /*6a10*/  FFMA.FTZ R3, R223, c[0x0][0x2d0], -R7 ;  /* 0x0000b400df037a23 */ /* 0x002fc40000010807 */
[----:B------:R-:W-:Y:S02]  /*6a20*/  IMAD.MOV.U32 R223, RZ, RZ, R136 ;  /* 0x000000ffffdf7224 */ /* 0x000fe400078e0088 */
[----:B------:R1:W3:Y:S03]  /*6a30*/  MUFU.EX2 R69, R3 ;  /* 0x0000000300457308 */ /* 0x0002e60000000800 */
[C---:B--2---:R-:W-:Y:S08]  /*6a40*/  HMMA.16816.F32.BF16 R140, R8.reuse, R20, R140 ;  /* 0x00000014088c723c */ /* 0x044ff0000004188c */
[----:B------:R-:W-:Y:S01]  /*6a50*/  HMMA.16816.F32.BF16 R144, R8, R22, R144 ;  /* 0x000000160890723c */ /* 0x000fe20000041890 */
[----:B-1----:R-:W-:-:S07]  /*6a60*/  FFMA.FTZ R3, R249, c[0x0][0x2d0], -R7 ;  /* 0x0000b400f9037a23 */ /* 0x002fce0000010807 */
[C---:B----4-:R-:W-:Y:S01]  /*6a70*/  HMMA.16816.F32.BF16 R156, R8.reuse, R16, R156 ;  /* 0x00000010089c723c */ /* 0x050fe2000004189c */
[----:B------:R-:W-:Y:S01]  /*6a80*/  IMAD.MOV.U32 R249, RZ, RZ, R125 ;  /* 0x000000fffff97224 */ /* 0x000fe200078e007d */
[----:B------:R1:W-:Y:S06]  /*6a90*/  MUFU.EX2 R68, R3 ;  /* 0x0000000300447308 */ /* 0x0003ec0000000800 */
[C---:B------:R-:W-:Y:S08]  /*6aa0*/  HMMA.16816.F32.BF16 R80, R8.reuse, R12, R80 ;  /* 0x0000000c0850723c */ /* 0x040ff00000041850 */
[----:B------:R-:W-:Y:S01]  /*6ab0*/  HMMA.16816.F32.BF16 R76, R8, R14, R76 ;  /* 0x0000000e084c723c */ /* 0x000fe2000004184c */
[----:B-1----:R-:W-:-:S02]  /*6ac0*/  FFMA.FTZ R3, R222, c[0x0][0x2d0], -R7 ;  /* 0x0000b400de037a23 */ /* 0x002fc40000010807 */
[----:B------:R-:W-:Y:S02]  /*6ad0*/  IMAD.MOV.U32 R222, RZ, RZ, R124 ;  /* 0x000000ffffde7224 */ /* 0x000fe400078e007c */
[----:B------:R1:W-:Y:S02]  /*6ae0*/  MUFU.EX2 R59, R3 ;  /* 0x00000003003b7308 */ /* 0x0003e40000000800 */
[----:B-1----:R-:W-:Y:S02]  /*6af0*/  FFMA.FTZ R3, R168, c[0x0][0x2d0], -R0 ;  /* 0x0000b400a8037a23 */ /* 0x002fe40000010800 */
[----:B------:R-:W-:-:S04]  /*6b00*/  IMAD.MOV.U32 R168, RZ, RZ, R165 ;  /* 0x000000ffffa87224 */ /* 0x000fc800078e00a5 */
[----:B------:R1:W-:Y:S01]  /*6b10*/  MUFU.EX2 R58, R3 ;  /* 0x00000003003a7308 */ /* 0x0003e20000000800 */
[----:B------:R-:W-:Y:S02]  /*6b20*/  IMAD.MOV.U32 R165, RZ, RZ, R163 ;  /* 0x000000ffffa57224 */ /* 0x000fe400078e00a3 */
[----:B-1----:R-:W-:Y:S01]  /*6b30*/  FFMA.FTZ R3, R167, c[0x0][0x2d0], -R0 ;  /* 0x0000b400a7037a23 */ /* 0x002fe20000010800 */
[----:B------:R-:W-:Y:S01]  /*6b40*/  MOV R167, R164 ;  /* 0x000000a400a77202 */ /* 0x000fe20000000f00 */
[----:B------:R-:W-:-:S03]  /*6b50*/  IMAD.MOV.U32 R164, RZ, RZ, R162 ;  /* 0x000000ffffa47224 */ /* 0x000fc600078e00a2 */
[----:B------:R1:W2:Y:S02]  /*6b60*/  MUFU.EX2 R57, R3 ;  /* 0x0000000300397308 */ /* 0x0002a40000000800 */
[----:B-1----:R-:W-:Y:S02]  /*6b70*/  FFMA.FTZ R3, R166, c[0x0][0x2d0], -R0 ;  /* 0x0000b400a6037a23 */ /* 0x002fe40000010800 */
[----:B------:R-:W-:-:S04]  /*6b80*/  IMAD.MOV.U32 R166, RZ, RZ, R161 ;  /* 0x000000ffffa67224 */ /* 0x000fc800078e00a1 */
[----:B------:R1:W-:Y:S02]  /*6b90*/  MUFU.EX2 R56, R3 ;  /* 0x0000000300387308 */ /* 0x0003e40000000800 */
[----:B-1----:R-:W-:Y:S02]  /*6ba0*/  FFMA.FTZ R3, R160, c[0x0][0x2d0], -R0 ;  /* 0x0000b400a0037a23 */ /* 0x002fe40000010800 */
[----:B------:R-:W-:Y:S04]  /*6bb0*/  HMMA.16816.F32.BF16 R160, R8, R18, R84 ;  /* 0x0000001208a0723c */ /* 0x000fe80000041854 */
[----:B------:R1:W4:Y:S03]  /*6bc0*/  MUFU.EX2 R31, R3 ;  /* 0x00000003001f7308 */ /* 0x0003260000000800 */
[----:B---3--:R-:W-:Y:S01]  /*6bd0*/  F2FP.BF16.PACK_AB R8, R69, R70 ;  /* 0x000000464508723e */ /* 0x008fe200000010ff */
[----:B------:R-:W-:Y:S01]  /*6be0*/  IMAD.MOV.U32 R85, RZ, RZ, R171 ;  /* 0x000000ffff557224 */ /* 0x000fe200078e00ab */
[----:B--2---:R-:W-:Y:S01]  /*6bf0*/  F2FP.BF16.PACK_AB R9, R57, R58 ;  /* 0x0000003a3909723e */ /* 0x004fe200000010ff */
[----:B------:R-:W-:Y:S01]  /*6c00*/  IMAD.MOV.U32 R86, RZ, RZ, R173 ;  /* 0x000000ffff567224 */ /* 0x000fe200078e00ad */
[----:B------:R-:W-:Y:S01]  /*6c10*/  F2FP.BF16.PACK_AB R10, R59, R68 ;  /* 0x000000443b0a723e */ /* 0x000fe200000010ff */
[----:B------:R-:W-:Y:S01]  /*6c20*/  IMAD.MOV.U32 R87, RZ, RZ, R172 ;  /* 0x000000ffff577224 */ /* 0x000fe200078e00ac */
[----:B------:R-:W-:Y:S01]  /*6c30*/  MOV R84, R170 ;  /* 0x000000aa00547202 */ /* 0x000fe20000000f00 */
[----:B------:R-:W-:-:S02]  /*6c40*/  IMAD.MOV.U32 R171, RZ, RZ, R155 ;  /* 0x000000ffffab7224 */ /* 0x000fc400078e009b */
[----:B-1----:R-:W-:Y:S01]  /*6c50*/  FFMA.FTZ R3, R168, c[0x0][0x2d0], -R6 ;  /* 0x0000b400a8037a23 */ /* 0x002fe20000010806 */
[----:B----4-:R-:W-:Y:S01]  /*6c60*/  F2FP.BF16.PACK_AB R11, R31, R56 ;  /* 0x000000381f0b723e */ /* 0x010fe200000010ff */
[----:B------:R-:W-:Y:S02]  /*6c70*/  IMAD.MOV.U32 R168, RZ, RZ, R164 ;  /* 0x000000ffffa87224 */ /* 0x000fe400078e00a4 */
[----:B------:R1:W-:Y:S02]  /*6c80*/  MUFU.EX2 R29, R3 ;  /* 0x00000003001d7308 */ /* 0x0003e40000000800 */
[----:B------:R-:W-:Y:S02]  /*6c90*/  IMAD.MOV.U32 R170, RZ, RZ, R168 ;  /* 0x000000ffffaa7224 */ /* 0x000fe400078e00a8 */
[----:B------:R-:W-:Y:S01]  /*6ca0*/  HMMA.16816.F32.BF16 R64, R8, R24, R64 ;  /* 0x000000180840723c */ /* 0x000fe20000041840 */
[----:B------:R-:W-:-:S07]  /*6cb0*/  IMAD.MOV.U32 R168, RZ, RZ, R138 ;  /* 0x000000ffffa87224 */ /* 0x000fce00078e008a */
[----:B------:R-:W-:Y:S01]  /*6cc0*/  HMMA.16816.F32.BF16 R48, R8, R22, R48 ;  /* 0x000000160830723c */ /* 0x000fe20000041830 */
[----:B-1----:R-:W-:-:S04]  /*6cd0*/  FFMA.FTZ R3, R167, c[0x0][0x2d0], -R6 ;  /* 0x0000b400a7037a23 */ /* 0x002fc80000010806 */
[----:B------:R1:W2:Y:S03]  /*6ce0*/  MUFU.EX2 R30, R3 ;  /* 0x00000003001e7308 */ /* 0x0002a60000000800 */
[C---:B------:R-:W-:Y:S05]  /*6cf0*/  HMMA.16816.F32.BF16 R52, R8.reuse, R20, R52 ;  /* 0x000000140834723c */ /* 0x040fea0000041834 */
[----:B------:R3:W-:Y:S03]  /*6d00*/  MUFU.EX2 R20, R4 ;  /* 0x0000000400147308 */ /* 0x0007e60000000800 */
[----:B------:R-:W-:Y:S01]  /*6d10*/  HMMA.16816.F32.BF16 R44, R8, R12, R44 ;  /* 0x0000000c082c723c */ /* 0x000fe2000004182c */
[----:B-1----:R-:W-:-:S07]  /*6d20*/  FFMA.FTZ R3, R166, c[0x0][0x2d0], -R6 ;  /* 0x0000b400a6037a23 */ /* 0x002fce0000010806 */
[----:B------:R-:W-:Y:S01]  /*6d30*/  HMMA.16816.F32.BF16 R60, R8, R26, R60 ;  /* 0x0000001a083c723c */ /* 0x000fe2000004183c */
[----:B------:R-:W-:Y:S01]  /*6d40*/  FFMA.FTZ R12, R216, c[0x0][0x2d0], -R0 ;  /* 0x0000b400d80c7a23 */ /* 0x000fe20000010800 */
[----:B--2---:R-:W-:Y:S01]  /*6d50*/  F2FP.BF16.PACK_AB R176, R30, R29 ;  /* 0x0000001d1eb0723e */ /* 0x004fe200000010ff */
[----:B------:R1:W-:Y:S01]  /*6d60*/  MUFU.EX2 R28, R3 ;  /* 0x00000003001c7308 */ /* 0x0003e20000000800 */
[----:B---3--:R-:W-:-:S04]  /*6d70*/  FFMA.FTZ R4, R175, c[0x0][0x2d0], -R7 ;  /* 0x0000b400af047a23 */ /* 0x008fc80000010807 */
[C---:B------:R-:W-:Y:S08]  /*6d80*/  HMMA.16816.F32.BF16 R36, R8.reuse, R16, R36 ;  /* 0x000000100824723c */ /* 0x040ff00000041824 */
[----:B------:R-:W-:Y:S01]  /*6d90*/  HMMA.16816.F32.BF16 R40, R8, R18, R40 ;  /* 0x000000120828723c */ /* 0x000fe20000041828 */
[----:B------:R-:W-:Y:S01]  /*6da0*/  LDSM.16.MT88.4 R16, [R226+0x3100] ;  /* 0x00310000e210783b */ /* 0x000fe20000004200 */
[----:B-1----:R-:W-:-:S02]  /*6db0*/  FFMA.FTZ R3, R165, c[0x0][0x2d0], -R6 ;  /* 0x0000b400a5037a23 */ /* 0x002fc40000010806 */
[----:B------:R-:W-:Y:S01]  /*6dc0*/  FFMA.FTZ R6, R220, c[0x0][0x2d0], -R0 ;  /* 0x0000b400dc067a23 */ /* 0x000fe20000010800 */
[----:B------:R-:W1:Y:S01]  /*6dd0*/  LDSM.16.MT88.4 R164, [R225+0x3100] ;  /* 0x00310000e1a4783b */ /* 0x000e620000004200 */
[----:B------:R2:W-:Y:S02]  /*6de0*/  MUFU.EX2 R25, R3 ;  /* 0x0000000300197308 */ /* 0x0005e40000000800 */
[----:B------:R-:W-:Y:S06]  /*6df0*/  HMMA.16816.F32.BF16 R32, R8, R14, R32 ;  /* 0x0000000e0820723c */ /* 0x000fec0000041820 */
[----:B------:R3:W-:Y:S01]  /*6e00*/  MUFU.EX2 R14, R4 ;  /* 0x00000004000e7308 */ /* 0x0007e20000000800 */
[----:B--2---:R-:W-:-:S07]  /*6e10*/  FFMA.FTZ R3, R212, c[0x0][0x2d0], -R5 ;  /* 0x0000b400d4037a23 */ /* 0x004fce0000010805 */
[----:B------:R-:W-:Y:S01]  /*6e20*/  MUFU.EX2 R11, R12 ;  /* 0x0000000c000b7308 */ /* 0x000fe20000000800 */
[----:B---3--:R-:W-:-:S07]  /*6e30*/  FADD.FTZ R4, R245, R221 ;  /* 0x000000ddf5047221 */ /* 0x008fce0000010000 */
[----:B------:R2:W-:Y:S08]  /*6e40*/  MUFU.EX2 R24, R3 ;  /* 0x0000000300187308 */ /* 0x0005f00000000800 */
[----:B------:R-:W-:Y:S01]  /*6e50*/  MUFU.EX2 R10, R6 ;  /* 0x00000006000a7308 */ /* 0x000fe20000000800 */
[----:B--2---:R-:W-:-:S07]  /*6e60*/  FFMA.FTZ R3, R211, c[0x0][0x2d0], -R5 ;  /* 0x0000b400d3037a23 */ /* 0x004fce0000010805 */
[----:B------:R2:W3:Y:S02]  /*6e70*/  MUFU.EX2 R23, R3 ;  /* 0x0000000300177308 */ /* 0x0004e40000000800 */
[----:B--2---:R-:W-:Y:S01]  /*6e80*/  FFMA.FTZ R3, R213, c[0x0][0x2d0], -R5 ;  /* 0x0000b400d5037a23 */ /* 0x004fe20000010805 */
[----:B---3--:R-:W-:-:S05]  /*6e90*/  F2FP.BF16.PACK_AB R177, R23, R24 ;  /* 0x0000001817b1723e */ /* 0x008fca00000010ff */
[----:B------:R2:W-:Y:S02]  /*6ea0*/  MUFU.EX2 R22, R3 ;  /* 0x0000000300167308 */ /* 0x0005e40000000800 */
[----:B--2---:R-:W-:Y:S02]  /*6eb0*/  FFMA.FTZ R3, R247, c[0x0][0x2d0], -R5 ;  /* 0x0000b400f7037a23 */ /* 0x004fe40000010805 */
[----:B------:R-:W-:-:S04]  /*6ec0*/  FFMA.FTZ R5, R246, c[0x0][0x2d0], -R0 ;  /* 0x0000b400f6057a23 */ /* 0x000fc80000010800 */
[----:B------:R2:W3:Y:S01]  /*6ed0*/  MUFU.EX2 R21, R3 ;  /* 0x0000000300157308 */ /* 0x0004e20000000800 */
[----:B------:R-:W-:-:S07]  /*6ee0*/  FFMA.FTZ R0, R214, c[0x0][0x2d0], -R0 ;  /* 0x0000b400d6007a23 */ /* 0x000fce0000010800 */
[----:B------:R4:W5:Y:S01]  /*6ef0*/  MUFU.EX2 R9, R5 ;  /* 0x0000000500097308 */ /* 0x0009620000000800 */
[----:B--2---:R-:W-:-:S07]  /*6f00*/  FFMA.FTZ R3, R178, c[0x0][0x2d0], -R7 ;  /* 0x0000b400b2037a23 */ /* 0x004fce0000010807 */
[----:B------:R2:W1:Y:S01]  /*6f10*/  MUFU.EX2 R12, R0 ;  /* 0x00000000000c7308 */ /* 0x0004620000000800 */
[----:B------:R-:W-:Y:S01]  /*6f20*/  FFMA.FTZ R7, R174, c[0x0][0x2d0], -R7 ;  /* 0x0000b400ae077a23 */ /* 0x000fe20000010807 */
[----:B------:R-:W-:Y:S02]  /*6f30*/  F2FP.BF16.PACK_AB R178, R25, R28 ;  /* 0x0000001c19b2723e */ /* 0x000fe400000010ff */
[----:B---3--:R-:W-:Y:S01]  /*6f40*/  F2FP.BF16.PACK_AB R179, R21, R22 ;  /* 0x0000001615b3723e */ /* 0x008fe200000010ff */
[----:B----4-:R-:W-:-:S03]  /*6f50*/  FADD.FTZ R5, R169, R248 ;  /* 0x000000f8a9057221 */ /* 0x010fc60000010000 */
[----:B------:R3:W4:Y:S01]  /*6f60*/  MUFU.EX2 R15, R3 ;  /* 0x00000003000f7308 */ /* 0x0007220000000800 */
[----:B------:R-:W-:Y:S01]  /*6f70*/  IMAD.MOV.U32 R169, RZ, RZ, R139 ;  /* 0x000000ffffa97224 */ /* 0x000fe200078e008b */
[----:B-----5:R-:W-:Y:S01]  /*6f80*/  F2FP.BF16.PACK_AB R181, R10, R9 ;  /* 0x000000090ab5723e */ /* 0x020fe200000010ff */
[----:B------:R-:W-:Y:S01]  /*6f90*/  FADD.FTZ R6, R251, R5 ;  /* 0x00000005fb067221 */ /* 0x000fe20000010000 */
[----:B------:R-:W-:Y:S01]  /*6fa0*/  HMMA.16816.F32.BF16 R120, R176, R132, R120 ;  /* 0x00000084b078723c */ /* 0x000fe20000041878 */
[----:B------:R-:W-:Y:S02]  /*6fb0*/  FADD.FTZ R5, R244, R4 ;  /* 0x00000004f4057221 */ /* 0x000fe40000010000 */
[----:B--2---:R-:W-:Y:S01]  /*6fc0*/  FADD.FTZ R0, R152, R252 ;  /* 0x000000fc98007221 */ /* 0x004fe20000010000 */
[----:B------:R-:W2:Y:S01]  /*6fd0*/  MUFU.EX2 R13, R7 ;  /* 0x00000007000d7308 */ /* 0x000ea20000000800 */
[----:B-1----:R-:W-:-:S03]  /*6fe0*/  F2FP.BF16.PACK_AB R183, R12, R11 ;  /* 0x0000000b0cb7723e */ /* 0x002fc600000010ff */
[----:B------:R-:W-:Y:S01]  /*6ff0*/  HMMA.16816.F32.BF16 R128, R176, R134, R128 ;  /* 0x00000086b080723c */ /* 0x000fe20000041880 */
[----:B---3--:R-:W-:Y:S01]  /*7000*/  FADD.FTZ R3, R153, R154 ;  /* 0x0000009a99037221 */ /* 0x008fe20000010000 */
[----:B----4-:R-:W-:-:S03]  /*7010*/  F2FP.BF16.PACK_AB R180, R15, R20 ;  /* 0x000000140fb4723e */ /* 0x010fc600000010ff */
[----:B------:R-:W-:-:S03]  /*7020*/  FADD.FTZ R4, R137, R3 ;  /* 0x0000000389047221 */ /* 0x000fc60000010000 */
[C---:B------:R-:W-:Y:S01]  /*7030*/  HMMA.16816.F32.BF16 R140, R176.reuse, R148, R140 ;  /* 0x00000094b08c723c */ /* 0x040fe2000004188c */
[----:B------:R-:W-:Y:S02]  /*7040*/  FADD.FTZ R3, R84, R6 ;  /* 0x0000000654037221 */ /* 0x000fe40000010000 */
[----:B------:R-:W-:Y:S01]  /*7050*/  FADD.FTZ R4, R86, R4 ;  /* 0x0000000456047221 */ /* 0x000fe20000010000 */
[----:B--2---:R-:W-:Y:S01]  /*7060*/  F2FP.BF16.PACK_AB R182, R13, R14 ;  /* 0x0000000e0db6723e */ /* 0x004fe200000010ff */
[----:B------:R-:W-:Y:S02]  /*7070*/  FADD.FTZ R7, R126, R0 ;  /* 0x000000007e077221 */ /* 0x000fe40000010000 */
[----:B------:R-:W-:Y:S01]  /*7080*/  FADD.FTZ R0, R85, R5 ;  /* 0x0000000555007221 */ /* 0x000fe20000010000 */
[----:B------:R-:W-:Y:S01]  /*7090*/  HMMA.16816.F32.BF16 R144, R176, R150, R144 ;  /* 0x00000096b090723c */ /* 0x000fe20000041890 */
[----:B------:R-:W-:Y:S02]  /*70a0*/  FADD.FTZ R7, R87, R7 ;  /* 0x0000000757077221 */ /* 0x000fe40000010000 */
[----:B------:R-:W-:-:S02]  /*70b0*/  FADD.FTZ R6, R219, R3 ;  /* 0x00000003db067221 */ /* 0x000fc40000010000 */
[----:B------:R-:W-:Y:S02]  /*70c0*/  FADD.FTZ R5, R206, R0 ;  /* 0x00000000ce057221 */ /* 0x000fe40000010000 */
[----:B------:R-:W-:Y:S01]  /*70d0*/  FADD.FTZ R4, R171, R4 ;  /* 0x00000004ab047221 */ /* 0x000fe20000010000 */
[C---:B------:R-:W-:Y:S01]  /*70e0*/  HMMA.16816.F32.BF16 R156, R176.reuse, R164, R156 ;  /* 0x000000a4b09c723c */ /* 0x040fe2000004189c */
[----:B------:R-:W-:Y:S02]  /*70f0*/  FADD.FTZ R3, R170, R7 ;  /* 0x00000007aa037221 */ /* 0x000fe40000010000 */
[----:B------:R-:W-:Y:S02]  /*7100*/  FADD.FTZ R0, R218, R6 ;  /* 0x00000006da007221 */ /* 0x000fe40000010000 */
[----:B------:R-:W-:Y:S02]  /*7110*/  FADD.FTZ R8, R208, R5 ;  /* 0x00000005d0087221 */ /* 0x000fe40000010000 */
[----:B------:R-:W-:Y:S01]  /*7120*/  FADD.FTZ R7, R169, R4 ;  /* 0x00000004a9077221 */ /* 0x000fe20000010000 */
[----:B------:R-:W-:Y:S01]  /*7130*/  HMMA.16816.F32.BF16 R160, R176, R166, R160 ;  /* 0x000000a6b0a0723c */ /* 0x000fe200000418a0 */
[----:B------:R-:W-:-:S02]  /*7140*/  FADD.FTZ R6, R168, R3 ;  /* 0x00000003a8067221 */ /* 0x000fc40000010000 */
[----:B------:R-:W-:Y:S02]  /*7150*/  FADD.FTZ R5, R215, R0 ;  /* 0x00000000d7057221 */ /* 0x000fe40000010000 */
[----:B------:R-:W-:Y:S02]  /*7160*/  FADD.FTZ R4, R210, R8 ;  /* 0x00000008d2047221 */ /* 0x000fe40000010000 */
[----:B------:R-:W-:Y:S01]  /*7170*/  FADD.FTZ R3, R222, R7 ;  /* 0x00000007de037221 */ /* 0x000fe20000010000 */
[----:B------:R-:W-:Y:S01]  /*7180*/  HMMA.16816.F32.BF16 R124, R180, R132, R64 ;  /* 0x00000084b47c723c */ /* 0x000fe20000041840 */
[----:B------:R-:W-:Y:S02]  /*7190*/  FADD.FTZ R0, R249, R6 ;  /* 0x00000006f9007221 */ /* 0x000fe40000010000 */
[----:B------:R-:W-:Y:S02]  /*71a0*/  FADD.FTZ R6, R217, R5 ;  /* 0x00000005d9067221 */ /* 0x000fe40000010000 */
[----:B------:R-:W-:-:S02]  /*71b0*/  FADD.FTZ R4, R207, R4 ;  /* 0x00000004cf047221 */ /* 0x000fc40000010000 */
        /* <DEDUP_REMOVED lines=31> */
[----:B------:R-:W-:Y:S01]  /*73b0*/  HMMA.16816.F32.BF16 R168, R180, R16, R44 ;  /* 0x00000010b4a8723c */ /* 0x000fe2000004182c */
        /* <DEDUP_REMOVED lines=13> */
[----:B------:R-:W-:Y:S02]  /*7490*/  FADD.FTZ R5, R104, R5 ;  /* 0x0000000568057221 */ /* 0x000fe40000010000 */
[----:B------:R-:W-:Y:S02]  /*74a0*/  FADD.FTZ R6, R101, R6 ;  /* 0x0000000665067221 */ /* 0x000fe40000010000 */
[----:B------:R-:W-:Y:S02]  /*74b0*/  FADD.FTZ R0, R112, R0 ;  /* 0x0000000070007221 */ /* 0x000fe40000010000 */
        /* <DEDUP_REMOVED lines=41> */
[----:B------:R-:W-:Y:S01]  /*7750*/  FADD.FTZ R0, R21, R0 ;  /* 0x0000000015007221 */ /* 0x000fe20000010000 */
[----:B------:R1:W-:Y:S01]  /*7760*/  STL [R1+0x14], R5 ;  /* 0x0000140501007387 */ /* 0x0003e20000100800 */
[----:B------:R-:W-:-:S03]  /*7770*/  FADD.FTZ R3, R25, R3 ;  /* 0x0000000319037221 */ /* 0x000fc60000010000 */
[----:B------:R1:W-:Y:S04]  /*7780*/  STL [R1+0x18], R4 ;  /* 0x0000180401007387 */ /* 0x0003e80000100800 */
[----:B------:R1:W-:Y:S04]  /*7790*/  STL [R1+0x1c], R0 ;  /* 0x00001c0001007387 */ /* 0x0003e80000100800 */
[----:B------:R1:W-:Y:S01]  /*77a0*/  STL [R1+0x20], R3 ;  /* 0x0000200301007387 */ /* 0x0003e20000100800 */
[----:B------:R-:W-:Y:S05]  /*77b0*/  @!P0 BRA `(.L_x_19) ;  /* 0x000056f000008947 */ /* 0x000fea0003800000 */
[----:B------:R-:W-:Y:S01]  /*77c0*/  IMAD.MOV.U32 R116, RZ, RZ, R72 ;  /* 0x000000ffff747224 */ /* 0x000fe200078e0048 */
[----:B------:R-:W-:Y:S01]  /*77d0*/  MOV R118, R2 ;  /* 0x0000000200767202 */ /* 0x000fe20000000f00 */
[----:B-1----:R-:W-:Y:S01]  /*77e0*/  IMAD.MOV.U32 R3, RZ, RZ, R73 ;  /* 0x000000ffff037224 */ /* 0x002fe200078e0049 */
[----:B------:R-:W-:Y:S01]  /*77f0*/  MOV R117, R71 ;  /* 0x0000004700757202 */ /* 0x000fe20000000f00 */
[----:B------:R-:W-:Y:S05]  /*7800*/  BRA `(.L_x_20) ;  /* 0x0000042000007947 */ /* 0x000fea0003800000 */
.L_x_22:
[----:B------:R-:W2:Y:S01]  /*7810*/  LDL R4, [R1+0x24] ;  /* 0x0000240001047983 */ /* 0x000ea20000100800 */
[----:B------:R-:W-:Y:S01]  /*7820*/  UIMAD UR5, UR6, 0x70, UR9 ;  /* 0x00000070060578a4 */ /* 0x000fe2000f8e0209 */
[----:B------:R-:W-:Y:S02]  /*7830*/  IMAD.MOV.U32 R243, RZ, RZ, RZ ;  /* 0x000000fffff37224 */ /* 0x000fe400078e00ff */
[----:B------:R-:W3:Y:S03]  /*7840*/  LDL R67, [R1] ;  /* 0x0000000001437983 */ /* 0x000ee60000100800 */
[----:B------:R-:W-:Y:S05]  /*7850*/  IMAD.U32 R2, RZ, RZ, UR5 ;  /* 0x00000005ff027e24 */ /* 0x000fea000f8e00ff */
[----:B--2---:R-:W-:Y:S05]  /*7860*/  IADD3 R2, R2, -0x70, R4 ;  /* 0xffffff9002027810 */ /* 0x004fea0007ffe004 */
[----:B------:R-:W-:Y:S04]  /*7870*/  @P5 IMAD.HI.U32 R4, R2, c[0x0][0x2bc], RZ ;  /* 0x0000af0002045a27 */ /* 0x000fe800078e00ff */
[----:B------:R-:W-:Y:S01]  /*7880*/  IMAD.MOV.U32 R0, RZ, RZ, R2 ;  /* 0x000000ffff007224 */ /* 0x000fe200078e0002 */
[----:B------:R-:W-:Y:S04]  /*7890*/  @P5 SHF.R.U32.HI R0, RZ, c[0x0][0x2c0], R4 ;  /* 0x0000b000ff005a19 */ /* 0x000fe80000011604 */
[C---:B------:R-:W-:Y:S04]  /*78a0*/  @!P4 IADD3 R5, P0, R0.reuse, UR12, RZ ;  /* 0x0000000c0005cc10 */ /* 0x040fe8000ff1e0ff */
[----:B------:R-:W-:Y:S01]  /*78b0*/  @!P4 LEA.HI.X.SX32 R6, R0, UR14, 0x1, P0 ;  /* 0x0000000e0006cc11 */ /* 0x000fe200080f0eff */
[----:B------:R-:W-:Y:S01]  /*78c0*/  IMAD.MOV R0, RZ, RZ, -R0 ;  /* 0x000000ffff007224 */ /* 0x000fe200078e0a00 */
[C---:B------:R-:W-:Y:S03]  /*78d0*/  @!P4 LEA R4, P0, R5.reuse, c[0x0][0x2a0], 0x2 ;  /* 0x0000a8000504ca11 */ /* 0x040fe600078010ff */
[----:B------:R-:W-:Y:S01]  /*78e0*/  IMAD R7, R0, c[0x0][0x2b8], R2 ;  /* 0x0000ae0000077a24 */ /* 0x000fe200078e0202 */
[----:B------:R-:W-:Y:S04]  /*78f0*/  @!P4 LEA.HI.X R5, R5, c[0x0][0x2a4], R6, 0x2, P0 ;  /* 0x0000a9000505ca11 */ /* 0x000fe800000f1406 */
[----:B------:R-:W-:Y:S01]  /*7900*/  STL [R1+0x4], R7 ;  /* 0x0000040701007387 */ /* 0x000fe20000100800 */
[----:B------:R-:W-:Y:S03]  /*7910*/  SHF.R.S32.HI R0, RZ, 0x1f, R7 ;  /* 0x0000001fff007819 */ /* 0x000fe60000011407 */
[----:B------:R1:W2:Y:S02]  /*7920*/  @!P4 LDG.E R243, [R4.64] ;  /* 0x0000001004f3c981 */ /* 0x0002a4000c1e1900 */
[----:B------:R-:W-:Y:S04]  /*7930*/  IMAD R0, R0, c[0x0][0x1e0], RZ ;  /* 0x0000780000007a24 */ /* 0x000fe800078e02ff */
[C---:B------:R-:W-:Y:S02]  /*7940*/  IMAD R0, R7.reuse, c[0x0][0x1e4], R0 ;  /* 0x0000790007007a24 */ /* 0x040fe400078e0200 */
[----:B-1----:R-:W-:Y:S04]  /*7950*/  IMAD.WIDE.U32 R4, R7, c[0x0][0x1e0], RZ ;  /* 0x0000780007047a25 */ /* 0x002fe800078e00ff */
[----:B------:R-:W-:Y:S01]  /*7960*/  IMAD.IADD R5, R5, 0x1, R0 ;  /* 0x0000000105057824 */ /* 0x000fe200078e0200 */
[----:B--2---:R-:W-:Y:S03]  /*7970*/  SHF.R.S32.HI R2, RZ, 0x1f, R243 ;  /* 0x0000001fff027819 */ /* 0x004fe600000114f3 */
[C---:B------:R-:W-:Y:S04]  /*7980*/  IMAD.WIDE.U32 R4, R243.reuse, c[0x0][0x1f0], R4 ;  /* 0x00007c00f3047a25 */ /* 0x040fe800078e0004 */
[----:B------:R-:W-:Y:S01]  /*7990*/  IMAD R2, R2, c[0x0][0x1f0], RZ ;  /* 0x00007c0002027a24 */ /* 0x000fe200078e02ff */
[----:B------:R-:W-:Y:S03]  /*79a0*/  IADD3 R0, P1, R4, UR20, RZ ;  /* 0x0000001404007c10 */ /* 0x000fe6000ff3e0ff */
[----:B------:R-:W-:Y:S01]  /*79b0*/  IMAD R4, R243, c[0x0][0x1f4], R2 ;  /* 0x00007d00f3047a24 */ /* 0x000fe200078e0202 */
[C---:B------:R-:W-:Y:S04]  /*79c0*/  LEA R2, P0, R0.reuse, c[0x0][0x1c8], 0x1 ;  /* 0x0000720000027a11 */ /* 0x040fe800078008ff */
[----:B------:R-:W-:Y:S01]  /*79d0*/  IADD3.X R4, R5, UR18, R4, P1, !PT ;  /* 0x0000001205047c10 */ /* 0x000fe20008ffe404 */
[----:B------:R-:W1:Y:S03]  /*79e0*/  SHFL.IDX PT, R6, R2, RZ, 0x181f ;  /* 0x00181fff02067589 */ /* 0x000e6600000e0000 */
[----:B------:R-:W-:Y:S01]  /*79f0*/  LEA.HI.X R0, R0, c[0x0][0x1cc], R4, 0x1, P0 ;  /* 0x0000730000007a11 */ /* 0x000fe200000f0c04 */
[----:B------:R-:W-:Y:S04]  /*7a00*/  SHFL.IDX PT, R12, R2, 0x2, 0x181f ;  /* 0x00581f00020c7f89 */ /* 0x000fe800000e0000 */
[----:B------:R-:W2:Y:S04]  /*7a10*/  SHFL.IDX PT, R7, R0, RZ, 0x181f ;  /* 0x00181fff00077589 */ /* 0x000ea800000e0000 */
[----:B------:R-:W4:Y:S04]  /*7a20*/  SHFL.IDX PT, R4, R2, 0x1, 0x181f ;  /* 0x00381f0002047f89 */ /* 0x000f2800000e0000 */
[----:B------:R-:W5:Y:S04]  /*7a30*/  SHFL.IDX PT, R5, R0, 0x1, 0x181f ;  /* 0x00381f0000057f89 */ /* 0x000f6800000e0000 */
[----:B------:R-:W5:Y:S04]  /*7a40*/  SHFL.IDX PT, R10, R2, 0x3, 0x181f ;  /* 0x00781f00020a7f89 */ /* 0x000f6800000e0000 */
[----:B------:R-:W5:Y:S01]  /*7a50*/  SHFL.IDX PT, R9, R0, 0x2, 0x181f ;  /* 0x00581f0000097f89 */ /* 0x000f6200000e0000 */
[-C--:B-1----:R-:W-:Y:S03]  /*7a60*/  IADD3 R6, P1, R6, R242.reuse, RZ ;  /* 0x000000f206067210 */ /* 0x082fe60007f3e0ff */
[----:B------:R-:W1:Y:S04]  /*7a70*/  SHFL.IDX PT, R8, R2, 0x4, 0x181f ;  /* 0x00981f0002087f89 */ /* 0x000e6800000e0000 */
[----:B------:R-:W1:Y:S01]  /*7a80*/  SHFL.IDX PT, R11, R2, 0x5, 0x181f ;  /* 0x00b81f00020b7f89 */ /* 0x000e6200000e0000 */
[--C-:B--2---:R-:W-:Y:S03]  /*7a90*/  IMAD.X R7, R7, 0x1, R241.reuse, P1 ;  /* 0x0000000107077824 */ /* 0x104fe600008e06f1 */
[----:B------:R-:W2:Y:S01]  /*7aa0*/  SHFL.IDX PT, R16, R0, 0x3, 0x181f ;  /* 0x00781f0000107f89 */ /* 0x000ea200000e0000 */
[-C--:B----4-:R-:W-:Y:S03]  /*7ab0*/  IADD3 R4, P0, R4, R242.reuse, RZ ;  /* 0x000000f204047210 */ /* 0x090fe60007f1e0ff */
[----:B---3--:R3:W-:Y:S01]  /*7ac0*/  LDGSTS.E.BYPASS.LTC128B.128 [R67+0x3900], [R6.64], !P6 ;  /* 0x0390000006437fae */ /* 0x0087e2000f101d50 */
[-C--:B-----5:R-:W-:Y:S02]  /*7ad0*/  IADD3.X R5, R5, R241.reuse, RZ, P0, !PT ;  /* 0x000000f105057210 */ /* 0x0a0fe400007fe4ff */
[-C--:B------:R-:W-:Y:S01]  /*7ae0*/  IADD3 R12, P0, R12, R242.reuse, RZ ;  /* 0x000000f20c0c7210 */ /* 0x080fe20007f1e0ff */
[----:B------:R-:W4:Y:S01]  /*7af0*/  SHFL.IDX PT, R15, R0, 0x4, 0x181f ;  /* 0x00981f00000f7f89 */ /* 0x000f2200000e0000 */
[-C--:B------:R-:W-:Y:S03]  /*7b00*/  IADD3 R10, P3, R10, R242.reuse, RZ ;  /* 0x000000f20a0a7210 */ /* 0x080fe60007f7e0ff */
[----:B------:R5:W-:Y:S01]  /*7b10*/  LDGSTS.E.BYPASS.LTC128B.128 [R67+0x4100], [R4.64], !P6 ;  /* 0x0410000004437fae */ /* 0x000be2000f101d50 */
[--C-:B------:R-:W-:Y:S03]  /*7b20*/  IMAD.X R13, R9, 0x1, R241.reuse, P0 ;  /* 0x00000001090d7824 */ /* 0x100fe600000e06f1 */
[----:B------:R-:W5:Y:S01]  /*7b30*/  SHFL.IDX PT, R2, R2, 0x6, 0x181f ;  /* 0x00d81f0002027f89 */ /* 0x000f6200000e0000 */
[-C--:B-1----:R-:W-:Y:S03]  /*7b40*/  IADD3 R8, P2, R8, R242.reuse, RZ ;  /* 0x000000f208087210 */ /* 0x082fe60007f5e0ff */
[----:B------:R-:W1:Y:S04]  /*7b50*/  SHFL.IDX PT, R14, R0, 0x5, 0x181f ;  /* 0x00b81f00000e7f89 */ /* 0x000e6800000e0000 */
[----:B------:R-:W1:Y:S04]  /*7b60*/  SHFL.IDX PT, R0, R0, 0x6, 0x181f ;  /* 0x00d81f0000007f89 */ /* 0x000e6800000e0000 */
[----:B------:R1:W-:Y:S01]  /*7b70*/  LDGSTS.E.BYPASS.LTC128B.128 [R67+0x4900], [R12.64], !P6 ;  /* 0x049000000c437fae */ /* 0x0003e2000f101d50 */
[-C--:B---3--:R-:W-:Y:S01]  /*7b80*/  IADD3 R6, P1, R11, R242.reuse, RZ ;  /* 0x000000f20b067210 */ /* 0x088fe20007f3e0ff */
[--C-:B--2---:R-:W-:Y:S02]  /*7b90*/  IMAD.X R11, R16, 0x1, R241.reuse, P3 ;  /* 0x00000001100b7824 */ /* 0x104fe400018e06f1 */
[--C-:B----4-:R-:W-:Y:S03]  /*7ba0*/  IMAD.X R9, R15, 0x1, R241.reuse, P2 ;  /* 0x000000010f097824 */ /* 0x110fe600010e06f1 */
[----:B------:R2:W-:Y:S01]  /*7bb0*/  LDGSTS.E.BYPASS.LTC128B.128 [R67+0x5100], [R10.64], !P6 ;  /* 0x051000000a437fae */ /* 0x0005e2000f101d50 */
[----:B-----5:R-:W-:Y:S03]  /*7bc0*/  IADD3 R4, P0, R2, R242, RZ ;  /* 0x000000f202047210 */ /* 0x020fe60007f1e0ff */
[----:B------:R2:W-:Y:S01]  /*7bd0*/  LDGSTS.E.BYPASS.LTC128B.128 [R67+0x5900], [R8.64], !P6 ;  /* 0x0590000008437fae */ /* 0x0005e2000f101d50 */
[----:B-1----:R-:W-:Y:S01]  /*7be0*/  IADD3.X R7, R14, R241, RZ, P1, !PT ;  /* 0x000000f10e077210 */ /* 0x002fe20000ffe4ff */
[----:B------:R-:W-:Y:S04]  /*7bf0*/  IMAD.X R5, R0, 0x1, R241, P0 ;  /* 0x0000000100057824 */ /* 0x000fe800000e06f1 */
[----:B------:R2:W-:Y:S04]  /*7c00*/  LDGSTS.E.BYPASS.LTC128B.128 [R67+0x6100], [R6.64], !P6 ;  /* 0x0610000006437fae */ /* 0x0005e8000f101d50 */
[----:B------:R2:W-:Y:S01]  /*7c10*/  LDGSTS.E.BYPASS.LTC128B.128 [R67+0x6900], [R4.64], !P6 ;  /* 0x0690000004437fae */ /* 0x0005e2000f101d50 */
[----:B------:R-:W-:-:S05]  /*7c20*/  BRA `(.L_x_21) ;  /* 0x00001b1000007947 */ /* 0x000fca0003800000 */
.L_x_20:
[----:B------:R-:W2:Y:S01]  /*7c30*/  LDL R2, [R1+0x4] ;  /* 0x0000040001027983 */ /* 0x000ea20000100800 */
[----:B------:R-:W-:Y:S04]  /*7c40*/  DEPBAR.LE SB0, 0x0 ;  /* 0x000080000000791a */ /* 0x000fe80000000000 */
[----:B------:R-:W3:Y:S01]  /*7c50*/  LDL R244, [R1+0xc] ;  /* 0x00000c0001f47983 */ /* 0x000ee20000100800 */
[----:B------:R-:W-:Y:S03]  /*7c60*/  UISETP.GT.AND UP0, UPT, UR6, UR8, UPT ;  /* 0x000000080600728c */ /* 0x000fe6000bf04270 */
[----:B------:R-:W-:Y:S08]  /*7c70*/  BAR.SYNC.DEFER_BLOCKING 0x0 ;  /* 0x0000000000007b1d */ /* 0x000ff00000010000 */
[----:B------:R-:W-:Y:S08]  /*7c80*/  LDSM.16.M88.4 R112, [R230+0x7100] ;  /* 0x00710000e670783b */ /* 0x000ff00000000200 */
[----:B------:R-:W1:Y:S08]  /*7c90*/  LDSM.16.M88.4 R16, [R119+0x3900] ;  /* 0x003900007710783b */ /* 0x000e700000000200 */
[----:B------:R-:W4:Y:S08]  /*7ca0*/  LDSM.16.M88.4 R108, [R230+0x9100] ;  /* 0x00910000e66c783b */ /* 0x000f300000000200 */
[----:B------:R-:W5:Y:S08]  /*7cb0*/  LDSM.16.M88.4 R32, [R119+0x4100] ;  /* 0x004100007720783b */ /* 0x000f700000000200 */
[----:B------:R-:W1:Y:S08]  /*7cc0*/  LDSM.16.M88.4 R48, [R119+0x4900] ;  /* 0x004900007730783b */ /* 0x000e700000000200 */
[----:B------:R-:W1:Y:S08]  /*7cd0*/  LDSM.16.M88.4 R64, [R119+0x5100] ;  /* 0x005100007740783b */ /* 0x000e700000000200 */
[----:B------:R-:W1:Y:S08]  /*7ce0*/  LDSM.16.M88.4 R80, [R119+0x5900] ;  /* 0x005900007750783b */ /* 0x000e700000000200 */
[----:B------:R-:W-:Y:S08]  /*7cf0*/  LDSM.16.M88.4 R96, [R119+0x6100] ;  /* 0x006100007760783b */ /* 0x000ff00000000200 */
[----:B------:R-:W-:Y:S08]  /*7d00*/  LDSM.16.M88.4 R184, [R119+0x6900] ;  /* 0x0069000077b8783b */ /* 0x000ff00000000200 */
[----:B------:R-:W-:Y:S08]  /*7d10*/  LDSM.16.M88.4 R188, [R233+0x7100] ;  /* 0x00710000e9bc783b */ /* 0x000ff00000000200 */
[----:B------:R-:W-:Y:S08]  /*7d20*/  LDSM.16.M88.4 R192, [R234] ;  /* 0x00000000eac0783b */ /* 0x000ff00000000200 */
[----:B------:R-:W-:Y:S08]  /*7d30*/  LDSM.16.M88.4 R196, [R233+0x9100] ;  /* 0x00910000e9c4783b */ /* 0x000ff00000000200 */
[----:B------:R-:W-:Y:S08]  /*7d40*/  LDSM.16.M88.4 R200, [R240] ;  /* 0x00000000f0c8783b */ /* 0x000ff00000000200 */
[----:B------:R-:W-:Y:S08]  /*7d50*/  LDSM.16.M88.4 R204, [R239] ;  /* 0x00000000efcc783b */ /* 0x000ff00000000200 */
[----:B------:R-:W-:Y:S08]  /*7d60*/  LDSM.16.M88.4 R208, [R238] ;  /* 0x00000000eed0783b */ /* 0x000ff00000000200 */
[----:B------:R-:W-:Y:S08]  /*7d70*/  LDSM.16.M88.4 R212, [R237] ;  /* 0x00000000edd4783b */ /* 0x000ff00000000200 */
[----:B------:R-:W-:Y:S08]  /*7d80*/  LDSM.16.M88.4 R216, [R236] ;  /* 0x00000000ecd8783b */ /* 0x000ff00000000200 */
[----:B------:R-:W-:Y:S01]  /*7d90*/  LDSM.16.M88.4 R220, [R235] ;  /* 0x00000000ebdc783b */ /* 0x000fe20000000200 */
[-C--:B-1----:R-:W-:Y:S08]  /*7da0*/  HMMA.16816.F32.BF16 R4, R112, R16.reuse, RZ ;  /* 0x000000107004723c */ /* 0x082ff000000418ff */
[C---:B----4-:R-:W-:Y:S08]  /*7db0*/  HMMA.16816.F32.BF16 R8, R108.reuse, R16, RZ ;  /* 0x000000106c08723c */ /* 0x050ff000000418ff */
[-C--:B------:R-:W-:Y:S08]  /*7dc0*/  HMMA.16816.F32.BF16 R12, R108, R18.reuse, RZ ;  /* 0x000000126c0c723c */ /* 0x080ff000000418ff */
[C---:B------:R-:W-:Y:S08]  /*7dd0*/  HMMA.16816.F32.BF16 R16, R112.reuse, R18, RZ ;  /* 0x000000127010723c */ /* 0x040ff000000418ff */
[-C--:B-----5:R-:W-:Y:S08]  /*7de0*/  HMMA.16816.F32.BF16 R20, R112, R32.reuse, RZ ;  /* 0x000000207014723c */ /* 0x0a0ff000000418ff */
[C---:B------:R-:W-:Y:S08]  /*7df0*/  HMMA.16816.F32.BF16 R24, R108.reuse, R32, RZ ;  /* 0x000000206c18723c */ /* 0x040ff000000418ff */
[-C--:B------:R-:W-:Y:S08]  /*7e00*/  HMMA.16816.F32.BF16 R28, R108, R34.reuse, RZ ;  /* 0x000000226c1c723c */ /* 0x080ff000000418ff */
[C---:B------:R-:W-:Y:S08]  /*7e10*/  HMMA.16816.F32.BF16 R32, R112.reuse, R34, RZ ;  /* 0x000000227020723c */ /* 0x040ff000000418ff */
[-C--:B------:R-:W-:Y:S08]  /*7e20*/  HMMA.16816.F32.BF16 R36, R112, R48.reuse, RZ ;  /* 0x000000307024723c */ /* 0x080ff000000418ff */
[C---:B------:R-:W-:Y:S08]  /*7e30*/  HMMA.16816.F32.BF16 R40, R108.reuse, R48, RZ ;  /* 0x000000306c28723c */ /* 0x040ff000000418ff */
[-C--:B------:R-:W-:Y:S08]  /*7e40*/  HMMA.16816.F32.BF16 R44, R108, R50.reuse, RZ ;  /* 0x000000326c2c723c */ /* 0x080ff000000418ff */
[C---:B------:R-:W-:Y:S08]  /*7e50*/  HMMA.16816.F32.BF16 R48, R112.reuse, R50, RZ ;  /* 0x000000327030723c */ /* 0x040ff000000418ff */
[-C--:B------:R-:W-:Y:S08]  /*7e60*/  HMMA.16816.F32.BF16 R52, R112, R64.reuse, RZ ;  /* 0x000000407034723c */ /* 0x080ff000000418ff */
[C---:B------:R-:W-:Y:S08]  /*7e70*/  HMMA.16816.F32.BF16 R56, R108.reuse, R64, RZ ;  /* 0x000000406c38723c */ /* 0x040ff000000418ff */
[-C--:B------:R-:W-:Y:S01]  /*7e80*/  HMMA.16816.F32.BF16 R60, R108, R66.reuse, RZ ;  /* 0x000000426c3c723c */ /* 0x080fe200000418ff */
[----:B--2---:R-:W-:Y:S03]  /*7e90*/  IMAD.WIDE.U32 R68, R2, c[0x0][0x208], RZ ;  /* 0x0000820002447a25 */ /* 0x004fe600078e00ff */
[----:B------:R-:W-:Y:S02]  /*7ea0*/  SHF.R.S32.HI R0, RZ, 0x1f, R2 ;  /* 0x0000001fff007819 */ /* 0x000fe40000011402 */
[----:B------:R-:W-:Y:S03]  /*7eb0*/  MOV R64, R68 ;  /* 0x0000004400407202 */ /* 0x000fe60000000f00 */
[----:B------:R-:W-:Y:S04]  /*7ec0*/  IMAD R0, R0, c[0x0][0x208], RZ ;  /* 0x0000820000007a24 */ /* 0x000fe800078e02ff */
[----:B------:R-:W-:Y:S05]  /*7ed0*/  IMAD R0, R2, c[0x0][0x20c], R0 ;  /* 0x0000830002007a24 */ /* 0x000fea00078e0200 */
[----:B------:R-:W-:Y:S02]  /*7ee0*/  IADD3 R65, R69, R0, RZ ;  /* 0x0000000045417210 */ /* 0x000fe40007ffe0ff */
[----:B------:R-:W-:Y:S03]  /*7ef0*/  SHF.R.S32.HI R0, RZ, 0x1f, R243 ;  /* 0x0000001fff007819 */ /* 0x000fe600000114f3 */
[C---:B------:R-:W-:Y:S02]  /*7f00*/  IMAD.WIDE.U32 R72, R243.reuse, c[0x0][0x218], R64 ;  /* 0x00008600f3487a25 */ /* 0x040fe400078e0040 */
[C---:B------:R-:W-:Y:S02]  /*7f10*/  HMMA.16816.F32.BF16 R64, R112.reuse, R66, RZ ;  /* 0x000000427040723c */ /* 0x040fe400000418ff */
[----:B------:R-:W-:Y:S04]  /*7f20*/  IMAD R0, R0, c[0x0][0x218], RZ ;  /* 0x0000860000007a24 */ /* 0x000fe800078e02ff */
[----:B------:R-:W-:Y:S01]  /*7f30*/  IMAD R2, R243, c[0x0][0x21c], R0 ;  /* 0x00008700f3027a24 */ /* 0x000fe200078e0200 */
[----:B------:R-:W-:Y:S01]  /*7f40*/  IADD3 R0, P0, R72, UR22, RZ ;  /* 0x0000001648007c10 */ /* 0x000fe2000ff1e0ff */
[-C--:B------:R-:W-:Y:S04]  /*7f50*/  HMMA.16816.F32.BF16 R68, R112, R80.reuse, RZ ;  /* 0x000000507044723c */ /* 0x080fe800000418ff */
[----:B------:R-:W-:Y:S02]  /*7f60*/  IADD3.X R72, R73, UR4, R2, P0, !PT ;  /* 0x0000000449487c10 */ /* 0x000fe400087fe402 */
[C---:B------:R-:W-:Y:S05]  /*7f70*/  LEA R2, P0, R0.reuse, c[0x0][0x1f8], 0x1 ;  /* 0x00007e0000027a11 */ /* 0x040fea00078008ff */
[----:B------:R-:W1:Y:S01]  /*7f80*/  SHFL.IDX PT, R94, R2, RZ, 0x181f ;  /* 0x00181fff025e7589 */ /* 0x000e6200000e0000 */
[----:B------:R-:W-:Y:S02]  /*7f90*/  LEA.HI.X R0, R0, c[0x0][0x1fc], R72, 0x1, P0 ;  /* 0x00007f0000007a11 */ /* 0x000fe400000f0c48 */
[C---:B------:R-:W-:Y:S05]  /*7fa0*/  HMMA.16816.F32.BF16 R72, R108.reuse, R80, RZ ;  /* 0x000000506c48723c */ /* 0x040fea00000418ff */
[----:B------:R-:W2:Y:S03]  /*7fb0*/  SHFL.IDX PT, R88, R0, RZ, 0x181f ;  /* 0x00181fff00587589 */ /* 0x000ea600000e0000 */
[-C--:B------:R-:W-:Y:S05]  /*7fc0*/  HMMA.16816.F32.BF16 R76, R108, R82.reuse, RZ ;  /* 0x000000526c4c723c */ /* 0x080fea00000418ff */
[----:B------:R-:W4:Y:S03]  /*7fd0*/  SHFL.IDX PT, R92, R2, 0x1, 0x181f ;  /* 0x00381f00025c7f89 */ /* 0x000f2600000e0000 */
[C---:B------:R-:W-:Y:S04]  /*7fe0*/  HMMA.16816.F32.BF16 R80, R112.reuse, R82, RZ ;  /* 0x000000527050723c */ /* 0x040fe800000418ff */
[-C--:B-1----:R-:W-:Y:S01]  /*7ff0*/  IADD3 R94, P0, R94, R242.reuse, RZ ;  /* 0x000000f25e5e7210 */ /* 0x082fe20007f1e0ff */
[----:B------:R-:W1:Y:S03]  /*8000*/  SHFL.IDX PT, R93, R0, 0x1, 0x181f ;  /* 0x00381f00005d7f89 */ /* 0x000e6600000e0000 */
[-C--:B------:R-:W-:Y:S01]  /*8010*/  HMMA.16816.F32.BF16 R84, R112, R96.reuse, RZ ;  /* 0x000000607054723c */ /* 0x080fe200000418ff */
[-C--:B--2---:R-:W-:Y:S04]  /*8020*/  IADD3.X R95, R88, R241.reuse, RZ, P0, !PT ;  /* 0x000000f1585f7210 */ /* 0x084fe800007fe4ff */
[----:B------:R-:W2:Y:S03]  /*8030*/  SHFL.IDX PT, R100, R2, 0x2, 0x181f ;  /* 0x00581f0002647f89 */ /* 0x000ea600000e0000 */
[C---:B------:R-:W-:Y:S04]  /*8040*/  HMMA.16816.F32.BF16 R88, R108.reuse, R96, RZ ;  /* 0x000000606c58723c */ /* 0x040fe800000418ff */
[-C--:B----4-:R-:W-:Y:S01]  /*8050*/  IADD3 R92, P1, R92, R242.reuse, RZ ;  /* 0x000000f25c5c7210 */ /* 0x090fe20007f3e0ff */
[----:B---3--:R3:W-:Y:S03]  /*8060*/  LDGSTS.E.BYPASS.LTC128B.128 [R244], [R94.64], !P6 ;  /* 0x000000005ef47fae */ /* 0x0087e6000f101d50 */
[-C--:B-1----:R-:W-:Y:S05]  /*8070*/  IADD3.X R93, R93, R241.reuse, RZ, P1, !PT ;  /* 0x000000f15d5d7210 */ /* 0x082fea0000ffe4ff */
[----:B------:R-:W1:Y:S01]  /*8080*/  SHFL.IDX PT, R101, R0, 0x2, 0x181f ;  /* 0x00581f0000657f89 */ /* 0x000e6200000e0000 */
[-C--:B--2---:R-:W-:Y:S07]  /*8090*/  IADD3 R100, P0, R100, R242.reuse, RZ ;  /* 0x000000f264647210 */ /* 0x084fee0007f1e0ff */
[----:B------:R3:W-:Y:S08]  /*80a0*/  LDGSTS.E.BYPASS.LTC128B.128 [R244+0x800], [R92.64], !P6 ;  /* 0x008000005cf47fae */ /* 0x0007f0000f101d50 */
[----:B------:R-:W2:Y:S01]  /*80b0*/  SHFL.IDX PT, R104, R2, 0x3, 0x181f ;  /* 0x00781f0002687f89 */ /* 0x000ea200000e0000 */
[-C--:B-1----:R-:W-:Y:S07]  /*80c0*/  IADD3.X R101, R101, R241.reuse, RZ, P0, !PT ;  /* 0x000000f165657210 */ /* 0x082fee00007fe4ff */
[----:B------:R-:W1:Y:S08]  /*80d0*/  SHFL.IDX PT, R105, R0, 0x3, 0x181f ;  /* 0x00781f0000697f89 */ /* 0x000e7000000e0000 */
[----:B------:R4:W-:Y:S01]  /*80e0*/  LDGSTS.E.BYPASS.LTC128B.128 [R244+0x1000], [R100.64], !P6 ;  /* 0x0100000064f47fae */ /* 0x0009e2000f101d50 */
[-C--:B---3--:R-:W-:Y:S01]  /*80f0*/  HMMA.16816.F32.BF16 R92, R108, R98.reuse, RZ ;  /* 0x000000626c5c723c */ /* 0x088fe200000418ff */
[-C--:B--2---:R-:W-:Y:S06]  /*8100*/  IADD3 R104, P1, R104, R242.reuse, RZ ;  /* 0x000000f268687210 */ /* 0x084fec0007f3e0ff */
[----:B------:R-:W2:Y:S01]  /*8110*/  SHFL.IDX PT, R102, R2, 0x4, 0x181f ;  /* 0x00981f0002667f89 */ /* 0x000ea200000e0000 */
[C---:B------:R-:W-:Y:S04]  /*8120*/  HMMA.16816.F32.BF16 R96, R112.reuse, R98, RZ ;  /* 0x000000627060723c */ /* 0x040fe800000418ff */
[-C--:B-1----:R-:W-:Y:S03]  /*8130*/  IADD3.X R105, R105, R241.reuse, RZ, P1, !PT ;  /* 0x000000f169697210 */ /* 0x082fe60000ffe4ff */
[----:B------:R-:W1:Y:S08]  /*8140*/  SHFL.IDX PT, R103, R0, 0x4, 0x181f ;  /* 0x00981f0000677f89 */ /* 0x000e7000000e0000 */
[----:B------:R3:W-:Y:S01]  /*8150*/  LDGSTS.E.BYPASS.LTC128B.128 [R244+0x1800], [R104.64], !P6 ;  /* 0x0180000068f47fae */ /* 0x0007e2000f101d50 */
[-C--:B--2---:R-:W-:Y:S07]  /*8160*/  IADD3 R102, P0, R102, R242.reuse, RZ ;  /* 0x000000f266667210 */ /* 0x084fee0007f1e0ff */
[----:B------:R-:W3:Y:S01]  /*8170*/  SHFL.IDX PT, R106, R2, 0x5, 0x181f ;  /* 0x00b81f00026a7f89 */ /* 0x000ee200000e0000 */
[-C--:B-1----:R-:W-:Y:S07]  /*8180*/  IADD3.X R103, R103, R241.reuse, RZ, P0, !PT ;  /* 0x000000f167677210 */ /* 0x082fee00007fe4ff */
[----:B------:R-:W1:Y:S08]  /*8190*/  SHFL.IDX PT, R107, R0, 0x5, 0x181f ;  /* 0x00b81f00006b7f89 */ /* 0x000e7000000e0000 */
[----:B------:R4:W-:Y:S01]  /*81a0*/  LDGSTS.E.BYPASS.LTC128B.128 [R244+0x2000], [R102.64], !P6 ;  /* 0x0200000066f47fae */ /* 0x0009e2000f101d50 */
[-C--:B---3--:R-:W-:Y:S07]  /*81b0*/  IADD3 R104, P0, R106, R242.reuse, RZ ;  /* 0x000000f26a687210 */ /* 0x088fee0007f1e0ff */
[----:B------:R-:W2:Y:S01]  /*81c0*/  SHFL.IDX PT, R2, R2, 0x6, 0x181f ;  /* 0x00d81f0002027f89 */ /* 0x000ea200000e0000 */
[-C--:B-1----:R-:W-:Y:S07]  /*81d0*/  IADD3.X R105, R107, R241.reuse, RZ, P0, !PT ;  /* 0x000000f16b697210 */ /* 0x082fee00007fe4ff */
[----:B------:R-:W1:Y:S08]  /*81e0*/  SHFL.IDX PT, R0, R0, 0x6, 0x181f ;  /* 0x00d81f0000007f89 */ /* 0x000e7000000e0000 */
[----:B------:R3:W-:Y:S01]  /*81f0*/  LDGSTS.E.BYPASS.LTC128B.128 [R244+0x2800], [R104.64], !P6 ;  /* 0x0280000068f47fae */ /* 0x0007e2000f101d50 */
[-C--:B----4-:R-:W-:Y:S08]  /*8200*/  HMMA.16816.F32.BF16 R100, R112, R184.reuse, RZ ;  /* 0x000000b87064723c */ /* 0x090ff000000418ff */
[C---:B---3--:R-:W-:Y:S07]  /*8210*/  HMMA.16816.F32.BF16 R104, R108.reuse, R184, RZ ;  /* 0x000000b86c68723c */ /* 0x048fee00000418ff */
[----:B--2---:R-:W-:Y:S01]  /*8220*/  IADD3 R184, P0, R2, R242, RZ ;  /* 0x000000f202b87210 */ /* 0x004fe20007f1e0ff */
[-C--:B------:R-:W-:Y:S04]  /*8230*/  HMMA.16816.F32.BF16 R108, R108, R186.reuse, RZ ;  /* 0x000000ba6c6c723c */ /* 0x080fe800000418ff */
[----:B-1----:R-:W-:Y:S02]  /*8240*/  IADD3.X R185, R0, R241, RZ, P0, !PT ;  /* 0x000000f100b97210 */ /* 0x002fe400007fe4ff */
[----:B------:R-:W-:Y:S02]  /*8250*/  PLOP3.LUT P0, PT, PT, PT, UP0, 0x80, 0x0 ;  /* 0x000000000000781c */ /* 0x000fe40003f0f008 */
[----:B------:R-:W-:Y:S01]  /*8260*/  HMMA.16816.F32.BF16 R112, R112, R186, RZ ;  /* 0x000000ba7070723c */ /* 0x000fe200000418ff */
[----:B------:R1:W-:Y:S07]  /*8270*/  LDGSTS.E.BYPASS.LTC128B.128 [R244+0x3000], [R184.64], !P6 ;  /* 0x03000000b8f47fae */ /* 0x0003ee000f101d50 */
[-C--:B------:R-:W-:Y:S01]  /*8280*/  HMMA.16816.F32.BF16 R4, R188, R192.reuse, R4 ;  /* 0x000000c0bc04723c */ /* 0x080fe20000041804 */
[----:B------:R-:W0:Y:S07]  /*8290*/  LDGDEPBAR ;  /* 0x00000000000079af */ /* 0x000e2e0000000000 */
[C---:B------:R-:W-:Y:S08]  /*82a0*/  HMMA.16816.F32.BF16 R8, R196.reuse, R192, R8 ;  /* 0x000000c0c408723c */ /* 0x040ff00000041808 */
[-C--:B------:R-:W-:Y:S01]  /*82b0*/  HMMA.16816.F32.BF16 R12, R196, R194.reuse, R12 ;  /* 0x000000c2c40c723c */ /* 0x080fe2000004180c */
[----:B-1----:R-:W-:Y:S07]  /*82c0*/  LDSM.16.M88.4 R184, [R231+0x7100] ;  /* 0x00710000e7b8783b */ /* 0x002fee0000000200 */
[C---:B------:R-:W-:Y:S01]  /*82d0*/  HMMA.16816.F32.BF16 R16, R188.reuse, R194, R16 ;  /* 0x000000c2bc10723c */ /* 0x040fe20000041810 */
[----:B------:R-:W1:Y:S07]  /*82e0*/  LDSM.16.M88.4 R192, [R229+0x3900] ;  /* 0x00390000e5c0783b */ /* 0x000e6e0000000200 */
[-C--:B------:R-:W-:Y:S08]  /*82f0*/  HMMA.16816.F32.BF16 R20, R188, R200.reuse, R20 ;  /* 0x000000c8bc14723c */ /* 0x080ff00000041814 */
[C---:B------:R-:W-:Y:S08]  /*8300*/  HMMA.16816.F32.BF16 R24, R196.reuse, R200, R24 ;  /* 0x000000c8c418723c */ /* 0x040ff00000041818 */
[-C--:B------:R-:W-:Y:S08]  /*8310*/  HMMA.16816.F32.BF16 R28, R196, R202.reuse, R28 ;  /* 0x000000cac41c723c */ /* 0x080ff0000004181c */
[C---:B------:R-:W-:Y:S01]  /*8320*/  HMMA.16816.F32.BF16 R32, R188.reuse, R202, R32 ;  /* 0x000000cabc20723c */ /* 0x040fe20000041820 */
[----:B------:R-:W2:Y:S07]  /*8330*/  LDSM.16.M88.4 R200, [R231+0x9100] ;  /* 0x00910000e7c8783b */ /* 0x000eae0000000200 */
[-C--:B------:R-:W-:Y:S08]  /*8340*/  HMMA.16816.F32.BF16 R36, R188, R204.reuse, R36 ;  /* 0x000000ccbc24723c */ /* 0x080ff00000041824 */
[C---:B------:R-:W-:Y:S08]  /*8350*/  HMMA.16816.F32.BF16 R40, R196.reuse, R204, R40 ;  /* 0x000000ccc428723c */ /* 0x040ff00000041828 */
[-C--:B------:R-:W-:Y:S08]  /*8360*/  HMMA.16816.F32.BF16 R44, R196, R206.reuse, R44 ;  /* 0x000000cec42c723c */ /* 0x080ff0000004182c */
[C---:B------:R-:W-:Y:S01]  /*8370*/  HMMA.16816.F32.BF16 R48, R188.reuse, R206, R48 ;  /* 0x000000cebc30723c */ /* 0x040fe20000041830 */
[----:B------:R-:W3:Y:S07]  /*8380*/  LDSM.16.M88.4 R204, [R229+0x4100] ;  /* 0x00410000e5cc783b */ /* 0x000eee0000000200 */
[-C--:B------:R-:W-:Y:S08]  /*8390*/  HMMA.16816.F32.BF16 R52, R188, R208.reuse, R52 ;  /* 0x000000d0bc34723c */ /* 0x080ff00000041834 */
[C---:B------:R-:W-:Y:S08]  /*83a0*/  HMMA.16816.F32.BF16 R56, R196.reuse, R208, R56 ;  /* 0x000000d0c438723c */ /* 0x040ff00000041838 */
[-C--:B------:R-:W-:Y:S08]  /*83b0*/  HMMA.16816.F32.BF16 R60, R196, R210.reuse, R60 ;  /* 0x000000d2c43c723c */ /* 0x080ff0000004183c */
[C---:B------:R-:W-:Y:S01]  /*83c0*/  HMMA.16816.F32.BF16 R64, R188.reuse, R210, R64 ;  /* 0x000000d2bc40723c */ /* 0x040fe20000041840 */
[----:B------:R-:W4:Y:S07]  /*83d0*/  LDSM.16.M88.4 R208, [R229+0x4900] ;  /* 0x00490000e5d0783b */ /* 0x000f2e0000000200 */
[-C--:B------:R-:W-:Y:S08]  /*83e0*/  HMMA.16816.F32.BF16 R68, R188, R212.reuse, R68 ;  /* 0x000000d4bc44723c */ /* 0x080ff00000041844 */
[C---:B------:R-:W-:Y:S08]  /*83f0*/  HMMA.16816.F32.BF16 R72, R196.reuse, R212, R72 ;  /* 0x000000d4c448723c */ /* 0x040ff00000041848 */
[-C--:B------:R-:W-:Y:S08]  /*8400*/  HMMA.16816.F32.BF16 R76, R196, R214.reuse, R76 ;  /* 0x000000d6c44c723c */ /* 0x080ff0000004184c */
[C---:B------:R-:W-:Y:S01]  /*8410*/  HMMA.16816.F32.BF16 R80, R188.reuse, R214, R80 ;  /* 0x000000d6bc50723c */ /* 0x040fe20000041850 */
[----:B------:R-:W5:Y:S07]  /*8420*/  LDSM.16.M88.4 R212, [R229+0x5100] ;  /* 0x00510000e5d4783b */ /* 0x000f6e0000000200 */
[-C--:B------:R-:W-:Y:S08]  /*8430*/  HMMA.16816.F32.BF16 R84, R188, R216.reuse, R84 ;  /* 0x000000d8bc54723c */ /* 0x080ff00000041854 */
[C---:B------:R-:W-:Y:S08]  /*8440*/  HMMA.16816.F32.BF16 R88, R196.reuse, R216, R88 ;  /* 0x000000d8c458723c */ /* 0x040ff00000041858 */
[-C--:B------:R-:W-:Y:S08]  /*8450*/  HMMA.16816.F32.BF16 R92, R196, R218.reuse, R92 ;  /* 0x000000dac45c723c */ /* 0x080ff0000004185c */
[C---:B------:R-:W-:Y:S01]  /*8460*/  HMMA.16816.F32.BF16 R96, R188.reuse, R218, R96 ;  /* 0x000000dabc60723c */ /* 0x040fe20000041860 */
[----:B------:R-:W-:Y:S07]  /*8470*/  LDSM.16.M88.4 R216, [R229+0x6900] ;  /* 0x00690000e5d8783b */ /* 0x000fee0000000200 */
[-C--:B------:R-:W-:Y:S08]  /*8480*/  HMMA.16816.F32.BF16 R100, R188, R220.reuse, R100 ;  /* 0x000000dcbc64723c */ /* 0x080ff00000041864 */
[C---:B------:R-:W-:Y:S08]  /*8490*/  HMMA.16816.F32.BF16 R104, R196.reuse, R220, R104 ;  /* 0x000000dcc468723c */ /* 0x040ff00000041868 */
[-C--:B------:R-:W-:Y:S01]  /*84a0*/  HMMA.16816.F32.BF16 R108, R196, R222.reuse, R108 ;  /* 0x000000dec46c723c */ /* 0x080fe2000004186c */
[----:B------:R-:W-:Y:S07]  /*84b0*/  LDSM.16.M88.4 R196, [R229+0x6100] ;  /* 0x00610000e5c4783b */ /* 0x000fee0000000200 */
[----:B------:R-:W-:Y:S01]  /*84c0*/  HMMA.16816.F32.BF16 R112, R188, R222, R112 ;  /* 0x000000debc70723c */ /* 0x000fe20000041870 */
[----:B------:R-:W4:Y:S07]  /*84d0*/  LDSM.16.M88.4 R188, [R229+0x5900] ;  /* 0x00590000e5bc783b */ /* 0x000f2e0000000200 */
[-C--:B-1----:R-:W-:Y:S01]  /*84e0*/  HMMA.16816.F32.BF16 R4, R184, R192.reuse, R4 ;  /* 0x000000c0b804723c */ /* 0x082fe20000041804 */
[----:B------:R-:W-:Y:S07]  /*84f0*/  LDSM.16.M88.4 R220, [R228] ;  /* 0x00000000e4dc783b */ /* 0x000fee0000000200 */
[C---:B--2---:R-:W-:Y:S08]  /*8500*/  HMMA.16816.F32.BF16 R8, R200.reuse, R192, R8 ;  /* 0x000000c0c808723c */ /* 0x044ff00000041808 */
[-C--:B------:R-:W-:Y:S08]  /*8510*/  HMMA.16816.F32.BF16 R12, R200, R194.reuse, R12 ;  /* 0x000000c2c80c723c */ /* 0x080ff0000004180c */
[C---:B------:R-:W-:Y:S01]  /*8520*/  HMMA.16816.F32.BF16 R16, R184.reuse, R194, R16 ;  /* 0x000000c2b810723c */ /* 0x040fe20000041810 */
[----:B------:R-:W1:Y:S07]  /*8530*/  LDSM.16.M88.4 R192, [R232+0x7100] ;  /* 0x00710000e8c0783b */ /* 0x000e6e0000000200 */
[-C--:B---3--:R-:W-:Y:S08]  /*8540*/  HMMA.16816.F32.BF16 R20, R184, R204.reuse, R20 ;  /* 0x000000ccb814723c */ /* 0x088ff00000041814 */
[C---:B------:R-:W-:Y:S08]  /*8550*/  HMMA.16816.F32.BF16 R24, R200.reuse, R204, R24 ;  /* 0x000000ccc818723c */ /* 0x040ff00000041818 */
[-C--:B------:R-:W-:Y:S08]  /*8560*/  HMMA.16816.F32.BF16 R28, R200, R206.reuse, R28 ;  /* 0x000000cec81c723c */ /* 0x080ff0000004181c */
[C---:B------:R-:W-:Y:S01]  /*8570*/  HMMA.16816.F32.BF16 R32, R184.reuse, R206, R32 ;  /* 0x000000ceb820723c */ /* 0x040fe20000041820 */
[----:B------:R-:W2:Y:S07]  /*8580*/  LDSM.16.M88.4 R204, [R232+0x9100] ;  /* 0x00910000e8cc783b */ /* 0x000eae0000000200 */
[-C--:B----4-:R-:W-:Y:S08]  /*8590*/  HMMA.16816.F32.BF16 R36, R184, R208.reuse, R36 ;  /* 0x000000d0b824723c */ /* 0x090ff00000041824 */
[C---:B------:R-:W-:Y:S08]  /*85a0*/  HMMA.16816.F32.BF16 R40, R200.reuse, R208, R40 ;  /* 0x000000d0c828723c */ /* 0x040ff00000041828 */
[-C--:B------:R-:W-:Y:S08]  /*85b0*/  HMMA.16816.F32.BF16 R44, R200, R210.reuse, R44 ;  /* 0x000000d2c82c723c */ /* 0x080ff0000004182c */
[C---:B------:R-:W-:Y:S08]  /*85c0*/  HMMA.16816.F32.BF16 R48, R184.reuse, R210, R48 ;  /* 0x000000d2b830723c */ /* 0x040ff00000041830 */
[-C--:B-----5:R-:W-:Y:S08]  /*85d0*/  HMMA.16816.F32.BF16 R52, R184, R212.reuse, R52 ;  /* 0x000000d4b834723c */ /* 0x0a0ff00000041834 */
[C---:B------:R-:W-:Y:S08]  /*85e0*/  HMMA.16816.F32.BF16 R56, R200.reuse, R212, R56 ;  /* 0x000000d4c838723c */ /* 0x040ff00000041838 */
[-C--:B------:R-:W-:Y:S08]  /*85f0*/  HMMA.16816.F32.BF16 R60, R200, R214.reuse, R60 ;  /* 0x000000d6c83c723c */ /* 0x080ff0000004183c */
        /* <DEDUP_REMOVED lines=12> */
[----:B------:R-:W-:Y:S08]  /*86c0*/  HMMA.16816.F32.BF16 R112, R184, R218, R112 ;  /* 0x000000dab870723c */ /* 0x000ff00000041870 */
[-C--:B-1----:R-:W-:Y:S08]  /*86d0*/  HMMA.16816.F32.BF16 R4, R192, R220.reuse, R4 ;  /* 0x000000dcc004723c */ /* 0x082ff00000041804 */
[C---:B--2---:R-:W-:Y:S08]  /*86e0*/  HMMA.16816.F32.BF16 R8, R204.reuse, R220, R8 ;  /* 0x000000dccc08723c */ /* 0x044ff00000041808 */
[-C--:B------:R-:W-:Y:S08]  /*86f0*/  HMMA.16816.F32.BF16 R12, R204, R222.reuse, R12 ;  /* 0x000000decc0c723c */ /* 0x080ff0000004180c */
[----:B------:R-:W-:Y:S01]  /*8700*/  FMUL.FTZ R4, R4, c[0x0][0x320] ;  /* 0x0000c80004047a20 */ /* 0x000fe20000410000 */
[C---:B------:R-:W-:Y:S03]  /*8710*/  HMMA.16816.F32.BF16 R16, R192.reuse, R222, R16 ;  /* 0x000000dec010723c */ /* 0x040fe60000041810 */
[----:B------:R-:W-:Y:S01]  /*8720*/  MUFU.TANH R186, R4 ;  /* 0x0000000400ba7308 */ /* 0x000fe20000002400 */
[----:B------:R-:W-:Y:S02]  /*8730*/  FMUL.FTZ R5, R5, c[0x0][0x320] ;  /* 0x0000c80005057a20 */ /* 0x000fe40000410000 */
[----:B------:R-:W-:Y:S02]  /*8740*/  FMUL.FTZ R6, R6, c[0x0][0x320] ;  /* 0x0000c80006067a20 */ /* 0x000fe40000410000 */
[----:B------:R-:W-:Y:S04]  /*8750*/  FMUL.FTZ R7, R7, c[0x0][0x320] ;  /* 0x0000c80007077a20 */ /* 0x000fe80000410000 */
[----:B------:R-:W-:Y:S01]  /*8760*/  FMUL.FTZ R8, R8, c[0x0][0x320] ;  /* 0x0000c80008087a20 */ /* 0x000fe20000410000 */
[----:B------:R-:W-:Y:S01]  /*8770*/  MUFU.TANH R198, R5 ;  /* 0x0000000500c67308 */ /* 0x000fe20000002400 */
[----:B------:R-:W-:Y:S02]  /*8780*/  FMUL.FTZ R9, R9, c[0x0][0x320] ;  /* 0x0000c80009097a20 */ /* 0x000fe40000410000 */
[----:B------:R-:W-:Y:S02]  /*8790*/  FMUL.FTZ R10, R10, c[0x0][0x320] ;  /* 0x0000c8000a0a7a20 */ /* 0x000fe40000410000 */
[----:B------:R-:W-:Y:S02]  /*87a0*/  FMUL.FTZ R11, R11, c[0x0][0x320] ;  /* 0x0000c8000b0b7a20 */ /* 0x000fe40000410000 */
[----:B------:R-:W-:Y:S02]  /*87b0*/  FMUL.FTZ R12, R12, c[0x0][0x320] ;  /* 0x0000c8000c0c7a20 */ /* 0x000fe40000410000 */
[----:B------:R-:W-:Y:S01]  /*87c0*/  FMUL.FTZ R13, R13, c[0x0][0x320] ;  /* 0x0000c8000d0d7a20 */ /* 0x000fe20000410000 */
[----:B------:R-:W-:Y:S01]  /*87d0*/  MUFU.TANH R187, R6 ;  /* 0x0000000600bb7308 */ /* 0x000fe20000002400 */
[----:B------:R-:W-:Y:S02]  /*87e0*/  FMUL.FTZ R17, R17, c[0x0][0x320] ;  /* 0x0000c80011117a20 */ /* 0x000fe40000410000 */
[----:B------:R-:W-:Y:S02]  /*87f0*/  FMUL.FTZ R18, R18, c[0x0][0x320] ;  /* 0x0000c80012127a20 */ /* 0x000fe40000410000 */
[----:B------:R-:W-:Y:S02]  /*8800*/  FMUL.FTZ R19, R19, c[0x0][0x320] ;  /* 0x0000c80013137a20 */ /* 0x000fe40000410000 */
[----:B------:R-:W-:Y:S02]  /*8810*/  FMUL.FTZ R14, R14, c[0x0][0x320] ;  /* 0x0000c8000e0e7a20 */ /* 0x000fe40000410000 */
[----:B------:R-:W-:Y:S01]  /*8820*/  FMUL.FTZ R15, R15, c[0x0][0x320] ;  /* 0x0000c8000f0f7a20 */ /* 0x000fe20000410000 */
[----:B------:R1:W-:Y:S01]  /*8830*/  MUFU.TANH R199, R7 ;  /* 0x0000000700c77308 */ /* 0x0003e20000002400 */
[----:B------:R-:W-:Y:S09]  /*8840*/  FMUL.FTZ R16, R16, c[0x0][0x320] ;  /* 0x0000c80010107a20 */ /* 0x000ff20000410000 */
[----:B------:R-:W-:Y:S10]  /*8850*/  MUFU.TANH R197, R8 ;  /* 0x0000000800c57308 */ /* 0x000ff40000002400 */
[----:B------:R-:W-:Y:S01]  /*8860*/  MUFU.TANH R200, R9 ;  /* 0x0000000900c87308 */ /* 0x000fe20000002400 */
[----:B-1----:R-:W1:Y:S09]  /*8870*/  LDSM.16.M88.4 R4, [R228+0x800] ;  /* 0x00080000e404783b */ /* 0x002e720000000200 */
[----:B------:R-:W-:Y:S10]  /*8880*/  MUFU.TANH R188, R10 ;  /* 0x0000000a00bc7308 */ /* 0x000ff40000002400 */
[----:B------:R2:W-:Y:S10]  /*8890*/  MUFU.TANH R201, R11 ;  /* 0x0000000b00c97308 */ /* 0x0005f40000002400 */
[----:B------:R-:W-:Y:S10]  /*88a0*/  MUFU.TANH R191, R12 ;  /* 0x0000000c00bf7308 */ /* 0x000ff40000002400 */
[----:B------:R-:W-:Y:S01]  /*88b0*/  MUFU.TANH R189, R13 ;  /* 0x0000000d00bd7308 */ /* 0x000fe20000002400 */
[----:B--2---:R-:W2:Y:S01]  /*88c0*/  LDSM.16.M88.4 R8, [R228+0x1000] ;  /* 0x00100000e408783b */ /* 0x004ea20000000200 */
[-C--:B-1----:R-:W-:Y:S08]  /*88d0*/  HMMA.16816.F32.BF16 R20, R192, R4.reuse, R20 ;  /* 0x00000004c014723c */ /* 0x082ff00000041814 */
[----:B------:R-:W-:Y:S01]  /*88e0*/  MUFU.TANH R196, R14 ;  /* 0x0000000e00c47308 */ /* 0x000fe20000002400 */
[C---:B------:R-:W-:Y:S09]  /*88f0*/  HMMA.16816.F32.BF16 R24, R204.reuse, R4, R24 ;  /* 0x00000004cc18723c */ /* 0x040ff20000041818 */
[----:B------:R-:W-:Y:S01]  /*8900*/  MUFU.TANH R190, R15 ;  /* 0x0000000f00be7308 */ /* 0x000fe20000002400 */
[-C--:B------:R-:W-:Y:S08]  /*8910*/  HMMA.16816.F32.BF16 R28, R204, R6.reuse, R28 ;  /* 0x00000006cc1c723c */ /* 0x080ff0000004181c */
[C---:B------:R-:W-:Y:S01]  /*8920*/  HMMA.16816.F32.BF16 R32, R192.reuse, R6, R32 ;  /* 0x00000006c020723c */ /* 0x040fe20000041820 */
[----:B------:R-:W-:Y:S01]  /*8930*/  MUFU.TANH R185, R16 ;  /* 0x0000001000b97308 */ /* 0x000fe20000002400 */
[----:B------:R-:W1:Y:S02]  /*8940*/  LDSM.16.M88.4 R4, [R228+0x1800] ;  /* 0x00180000e404783b */ /* 0x000e640000000200 */
[----:B------:R-:W-:Y:S02]  /*8950*/  FMUL.FTZ R20, R20, c[0x0][0x320] ;  /* 0x0000c80014147a20 */ /* 0x000fe40000410000 */
[----:B------:R-:W-:Y:S02]  /*8960*/  FMUL.FTZ R21, R21, c[0x0][0x320] ;  /* 0x0000c80015157a20 */ /* 0x000fe40000410000 */
[----:B------:R-:W-:Y:S03]  /*8970*/  FMUL.FTZ R22, R22, c[0x0][0x320] ;  /* 0x0000c80016167a20 */ /* 0x000fe60000410000 */
[----:B------:R-:W-:Y:S01]  /*8980*/  MUFU.TANH R184, R17 ;  /* 0x0000001100b87308 */ /* 0x000fe20000002400 */
[----:B------:R-:W-:Y:S02]  /*8990*/  FMUL.FTZ R23, R23, c[0x0][0x320] ;  /* 0x0000c80017177a20 */ /* 0x000fe40000410000 */
[----:B------:R-:W-:Y:S01]  /*89a0*/  FMUL.FTZ R24, R24, c[0x0][0x320] ;  /* 0x0000c80018187a20 */ /* 0x000fe20000410000 */
[-C--:B--2---:R-:W-:Y:S03]  /*89b0*/  HMMA.16816.F32.BF16 R36, R192, R8.reuse, R36 ;  /* 0x00000008c024723c */ /* 0x084fe60000041824 */
[----:B------:R-:W-:Y:S02]  /*89c0*/  FMUL.FTZ R25, R25, c[0x0][0x320] ;  /* 0x0000c80019197a20 */ /* 0x000fe40000410000 */
[----:B------:R-:W-:Y:S01]  /*89d0*/  FMUL.FTZ R26, R26, c[0x0][0x320] ;  /* 0x0000c8001a1a7a20 */ /* 0x000fe20000410000 */
[----:B------:R-:W-:Y:S01]  /*89e0*/  MUFU.TANH R18, R18 ;  /* 0x0000001200127308 */ /* 0x000fe20000002400 */
[----:B------:R-:W-:Y:S01]  /*89f0*/  FMUL.FTZ R27, R27, c[0x0][0x320] ;  /* 0x0000c8001b1b7a20 */ /* 0x000fe20000410000 */
[C---:B------:R-:W-:Y:S04]  /*8a00*/  HMMA.16816.F32.BF16 R40, R204.reuse, R8, R40 ;  /* 0x00000008cc28723c */ /* 0x040fe80000041828 */
[----:B------:R-:W-:Y:S02]  /*8a10*/  FMUL.FTZ R28, R28, c[0x0][0x320] ;  /* 0x0000c8001c1c7a20 */ /* 0x000fe40000410000 */
[----:B------:R-:W-:Y:S02]  /*8a20*/  FMUL.FTZ R29, R29, c[0x0][0x320] ;  /* 0x0000c8001d1d7a20 */ /* 0x000fe40000410000 */
[----:B------:R-:W-:Y:S01]  /*8a30*/  MUFU.TANH R19, R19 ;  /* 0x0000001300137308 */ /* 0x000fe20000002400 */
[-C--:B------:R-:W-:Y:S03]  /*8a40*/  HMMA.16816.F32.BF16 R44, R204, R10.reuse, R44 ;  /* 0x0000000acc2c723c */ /* 0x080fe6000004182c */
[----:B------:R-:W-:Y:S02]  /*8a50*/  FMUL.FTZ R30, R30, c[0x0][0x320] ;  /* 0x0000c8001e1e7a20 */ /* 0x000fe40000410000 */
[----:B------:R-:W-:Y:S02]  /*8a60*/  FMUL.FTZ R31, R31, c[0x0][0x320] ;  /* 0x0000c8001f1f7a20 */ /* 0x000fe40000410000 */
[----:B------:R-:W-:Y:S01]  /*8a70*/  FMUL.FTZ R32, R32, c[0x0][0x320] ;  /* 0x0000c80020207a20 */ /* 0x000fe20000410000 */
[C---:B------:R-:W-:Y:S01]  /*8a80*/  HMMA.16816.F32.BF16 R48, R192.reuse, R10, R48 ;  /* 0x0000000ac030723c */ /* 0x040fe20000041830 */
[----:B------:R-:W-:Y:S01]  /*8a90*/  MUFU.TANH R20, R20 ;  /* 0x0000001400147308 */ /* 0x000fe20000002400 */
[----:B------:R-:W2:Y:S02]  /*8aa0*/  LDSM.16.M88.4 R8, [R228+0x2000] ;  /* 0x00200000e408783b */ /* 0x000ea40000000200 */
[----:B------:R-:W-:Y:S02]  /*8ab0*/  FMUL.FTZ R33, R33, c[0x0][0x320] ;  /* 0x0000c80021217a20 */ /* 0x000fe40000410000 */
[----:B------:R-:W-:Y:S02]  /*8ac0*/  FMUL.FTZ R34, R34, c[0x0][0x320] ;  /* 0x0000c80022227a20 */ /* 0x000fe40000410000 */
[-C--:B-1----:R-:W-:Y:S03]  /*8ad0*/  HMMA.16816.F32.BF16 R52, R192, R4.reuse, R52 ;  /* 0x00000004c034723c */ /* 0x082fe60000041834 */
[----:B------:R-:W-:Y:S01]  /*8ae0*/  MUFU.TANH R21, R21 ;  /* 0x0000001500157308 */ /* 0x000fe20000002400 */
[----:B------:R-:W-:Y:S02]  /*8af0*/  FMUL.FTZ R35, R35, c[0x0][0x320] ;  /* 0x0000c80023237a20 */ /* 0x000fe40000410000 */
[----:B------:R-:W-:Y:S02]  /*8b00*/  FMUL.FTZ R36, R36, c[0x0][0x320] ;  /* 0x0000c80024247a20 */ /* 0x000fe40000410000 */
[C---:B------:R-:W-:Y:S04]  /*8b10*/  HMMA.16816.F32.BF16 R56, R204.reuse, R4, R56 ;  /* 0x00000004cc38723c */ /* 0x040fe80000041838 */
[----:B------:R-:W-:Y:S01]  /*8b20*/  FMUL.FTZ R37, R37, c[0x0][0x320] ;  /* 0x0000c80025257a20 */ /* 0x000fe20000410000 */
[----:B------:R-:W-:Y:S01]  /*8b30*/  MUFU.TANH R22, R22 ;  /* 0x0000001600167308 */ /* 0x000fe20000002400 */
[----:B------:R-:W-:Y:S02]  /*8b40*/  FMUL.FTZ R38, R38, c[0x0][0x320] ;  /* 0x0000c80026267a20 */ /* 0x000fe40000410000 */
[-C--:B------:R-:W-:Y:S04]  /*8b50*/  HMMA.16816.F32.BF16 R60, R204, R6.reuse, R60 ;  /* 0x00000006cc3c723c */ /* 0x080fe8000004183c */
[----:B------:R-:W-:Y:S02]  /*8b60*/  FMUL.FTZ R39, R39, c[0x0][0x320] ;  /* 0x0000c80027277a20 */ /* 0x000fe40000410000 */
[----:B------:R-:W-:Y:S01]  /*8b70*/  FMUL.FTZ R40, R40, c[0x0][0x320] ;  /* 0x0000c80028287a20 */ /* 0x000fe20000410000 */
[----:B------:R-:W-:Y:S01]  /*8b80*/  MUFU.TANH R23, R23 ;  /* 0x0000001700177308 */ /* 0x000fe20000002400 */
[C---:B------:R-:W-:Y:S01]  /*8b90*/  HMMA.16816.F32.BF16 R64, R192.reuse, R6, R64 ;  /* 0x00000006c040723c */ /* 0x040fe20000041840 */
[----:B------:R-:W1:Y:S03]  /*8ba0*/  LDSM.16.M88.4 R4, [R228+0x2800] ;  /* 0x00280000e404783b */ /* 0x000e660000000200 */
[----:B------:R-:W-:Y:S02]  /*8bb0*/  FMUL.FTZ R41, R41, c[0x0][0x320] ;  /* 0x0000c80029297a20 */ /* 0x000fe40000410000 */
[----:B------:R-:W-:Y:S02]  /*8bc0*/  FMUL.FTZ R42, R42, c[0x0][0x320] ;  /* 0x0000c8002a2a7a20 */ /* 0x000fe40000410000 */
[----:B------:R-:W-:Y:S01]  /*8bd0*/  FMUL.FTZ R43, R43, c[0x0][0x320] ;  /* 0x0000c8002b2b7a20 */ /* 0x000fe20000410000 */
[----:B------:R-:W-:Y:S01]  /*8be0*/  MUFU.TANH R24, R24 ;  /* 0x0000001800187308 */ /* 0x000fe20000002400 */
[-C--:B--2---:R-:W-:Y:S03]  /*8bf0*/  HMMA.16816.F32.BF16 R68, R192, R8.reuse, R68 ;  /* 0x00000008c044723c */ /* 0x084fe60000041844 */
[----:B------:R-:W-:Y:S02]  /*8c00*/  FMUL.FTZ R44, R44, c[0x0][0x320] ;  /* 0x0000c8002c2c7a20 */ /* 0x000fe40000410000 */
[----:B------:R-:W-:Y:S02]  /*8c10*/  FMUL.FTZ R45, R45, c[0x0][0x320] ;  /* 0x0000c8002d2d7a20 */ /* 0x000fe40000410000 */
[----:B------:R-:W-:Y:S01]  /*8c20*/  FMUL.FTZ R46, R46, c[0x0][0x320] ;  /* 0x0000c8002e2e7a20 */ /* 0x000fe20000410000 */
[C---:B------:R-:W-:Y:S01]  /*8c30*/  HMMA.16816.F32.BF16 R72, R204.reuse, R8, R72 ;  /* 0x00000008cc48723c */ /* 0x040fe20000041848 */
[----:B------:R-:W-:Y:S03]  /*8c40*/  MUFU.TANH R25, R25 ;  /* 0x0000001900197308 */ /* 0x000fe60000002400 */
[----:B------:R-:W-:Y:S02]  /*8c50*/  FMUL.FTZ R47, R47, c[0x0][0x320] ;  /* 0x0000c8002f2f7a20 */ /* 0x000fe40000410000 */
[----:B------:R-:W-:Y:S02]  /*8c60*/  FMUL.FTZ R64, R64, c[0x0][0x320] ;  /* 0x0000c80040407a20 */ /* 0x000fe40000410000 */
[-C--:B------:R-:W-:Y:S03]  /*8c70*/  HMMA.16816.F32.BF16 R76, R204, R10.reuse, R76 ;  /* 0x0000000acc4c723c */ /* 0x080fe6000004184c */
[----:B------:R-:W-:Y:S01]  /*8c80*/  MUFU.TANH R211, R64 ;  /* 0x0000004000d37308 */ /* 0x000fe20000002400 */
[----:B------:R-:W-:Y:S02]  /*8c90*/  FMUL.FTZ R48, R48, c[0x0][0x320] ;  /* 0x0000c80030307a20 */ /* 0x000fe40000410000 */
[----:B------:R-:W-:Y:S02]  /*8ca0*/  FMUL.FTZ R49, R49, c[0x0][0x320] ;  /* 0x0000c80031317a20 */ /* 0x000fe40000410000 */
[C---:B------:R-:W-:Y:S01]  /*8cb0*/  HMMA.16816.F32.BF16 R80, R192.reuse, R10, R80 ;  /* 0x0000000ac050723c */ /* 0x040fe20000041850 */
[----:B------:R-:W2:Y:S01]  /*8cc0*/  LDSM.16.M88.4 R8, [R228+0x3000] ;  /* 0x00300000e408783b */ /* 0x000ea20000000200 */
[----:B------:R-:W-:Y:S04]  /*8cd0*/  DEPBAR.LE SB0, 0x0 ;  /* 0x000080000000791a */ /* 0x000fe80000000000 */
[----:B------:R-:W-:Y:S01]  /*8ce0*/  MUFU.TANH R26, R26 ;  /* 0x0000001a001a7308 */ /* 0x000fe20000002400 */
[----:B------:R-:W-:Y:S01]  /*8cf0*/  FMUL.FTZ R50, R50, c[0x0][0x320] ;  /* 0x0000c80032327a20 */ /* 0x000fe20000410000 */
[-C--:B-1----:R-:W-:Y:S01]  /*8d00*/  HMMA.16816.F32.BF16 R84, R192, R4.reuse, R84 ;  /* 0x00000004c054723c */ /* 0x082fe20000041854 */
[----:B------:R-:W-:Y:S04]  /*8d10*/  BAR.SYNC.DEFER_BLOCKING 0x0 ;  /* 0x0000000000007b1d */ /* 0x000fe80000010000 */
[----:B------:R-:W-:Y:S02]  /*8d20*/  FMUL.FTZ R75, R75, c[0x0][0x320] ;  /* 0x0000c8004b4b7a20 */ /* 0x000fe40000410000 */
[----:B------:R-:W-:Y:S01]  /*8d30*/  FMUL.FTZ R51, R51, c[0x0][0x320] ;  /* 0x0000c80033337a20 */ /* 0x000fe20000410000 */
[----:B------:R-:W-:Y:S01]  /*8d40*/  MUFU.TANH R27, R27 ;  /* 0x0000001b001b7308 */ /* 0x000fe20000002400 */
[C---:B------:R-:W-:Y:S04]  /*8d50*/  HMMA.16816.F32.BF16 R88, R204.reuse, R4, R88 ;  /* 0x00000004cc58723c */ /* 0x040fe80000041858 */
[----:B------:R-:W-:Y:S02]  /*8d60*/  FMUL.FTZ R52, R52, c[0x0][0x320] ;  /* 0x0000c80034347a20 */ /* 0x000fe40000410000 */
[----:B------:R-:W-:Y:S02]  /*8d70*/  FMUL.FTZ R53, R53, c[0x0][0x320] ;  /* 0x0000c80035357a20 */ /* 0x000fe40000410000 */
[-C--:B------:R-:W-:Y:S01]  /*8d80*/  HMMA.16816.F32.BF16 R92, R204, R6.reuse, R92 ;  /* 0x00000006cc5c723c */ /* 0x080fe2000004185c */
[----:B------:R-:W-:Y:S03]  /*8d90*/  MUFU.TANH R64, R75 ;  /* 0x0000004b00407308 */ /* 0x000fe60000002400 */
[----:B------:R-:W-:Y:S02]  /*8da0*/  FMUL.FTZ R54, R54, c[0x0][0x320] ;  /* 0x0000c80036367a20 */ /* 0x000fe40000410000 */
[----:B------:R-:W-:Y:S02]  /*8db0*/  FMUL.FTZ R55, R55, c[0x0][0x320] ;  /* 0x0000c80037377a20 */ /* 0x000fe40000410000 */
[----:B------:R-:W-:Y:S01]  /*8dc0*/  FMUL.FTZ R87, R87, c[0x0][0x320] ;  /* 0x0000c80057577a20 */ /* 0x000fe20000410000 */
[C---:B------:R-:W-:Y:S02]  /*8dd0*/  HMMA.16816.F32.BF16 R96, R192.reuse, R6, R96 ;  /* 0x00000006c060723c */ /* 0x040fe40000041860 */
[----:B------:R-:W-:Y:S02]  /*8de0*/  MUFU.TANH R28, R28 ;  /* 0x0000001c001c7308 */ /* 0x000fe40000002400 */
[----:B------:R-:W-:Y:S02]  /*8df0*/  FMUL.FTZ R56, R56, c[0x0][0x320] ;  /* 0x0000c80038387a20 */ /* 0x000fe40000410000 */
[----:B------:R-:W-:Y:S02]  /*8e00*/  FMUL.FTZ R57, R57, c[0x0][0x320] ;  /* 0x0000c80039397a20 */ /* 0x000fe40000410000 */
[-C--:B--2---:R-:W-:Y:S04]  /*8e10*/  HMMA.16816.F32.BF16 R100, R192, R8.reuse, R100 ;  /* 0x00000008c064723c */ /* 0x084fe80000041864 */
[----:B------:R-:W1:Y:S01]  /*8e20*/  MUFU.TANH R0, R87 ;  /* 0x0000005700007308 */ /* 0x000e620000002400 */
[----:B------:R-:W-:Y:S02]  /*8e30*/  FMUL.FTZ R58, R58, c[0x0][0x320] ;  /* 0x0000c8003a3a7a20 */ /* 0x000fe40000410000 */
[----:B------:R-:W-:Y:S01]  /*8e40*/  FMUL.FTZ R93, R93, c[0x0][0x320] ;  /* 0x0000c8005d5d7a20 */ /* 0x000fe20000410000 */
[C---:B------:R-:W-:Y:S04]  /*8e50*/  HMMA.16816.F32.BF16 R104, R204.reuse, R8, R104 ;  /* 0x00000008cc68723c */ /* 0x040fe80000041868 */
[----:B------:R-:W-:Y:S02]  /*8e60*/  FMUL.FTZ R59, R59, c[0x0][0x320] ;  /* 0x0000c8003b3b7a20 */ /* 0x000fe40000410000 */
[----:B------:R-:W-:Y:S01]  /*8e70*/  MUFU.TANH R29, R29 ;  /* 0x0000001d001d7308 */ /* 0x000fe20000002400 */
[----:B------:R-:W-:Y:S01]  /*8e80*/  FMUL.FTZ R60, R60, c[0x0][0x320] ;  /* 0x0000c8003c3c7a20 */ /* 0x000fe20000410000 */
[-C--:B------:R-:W-:Y:S04]  /*8e90*/  HMMA.16816.F32.BF16 R108, R204, R10.reuse, R108 ;  /* 0x0000000acc6c723c */ /* 0x080fe8000004186c */
[----:B------:R-:W-:Y:S02]  /*8ea0*/  FMUL.FTZ R61, R61, c[0x0][0x320] ;  /* 0x0000c8003d3d7a20 */ /* 0x000fe40000410000 */
[----:B------:R-:W-:Y:S02]  /*8eb0*/  FMUL.FTZ R62, R62, c[0x0][0x320] ;  /* 0x0000c8003e3e7a20 */ /* 0x000fe40000410000 */
[----:B------:R-:W-:Y:S01]  /*8ec0*/  MUFU.TANH R30, R30 ;  /* 0x0000001e001e7308 */ /* 0x000fe20000002400 */
[----:B------:R-:W-:Y:S01]  /*8ed0*/  HMMA.16816.F32.BF16 R112, R192, R10, R112 ;  /* 0x0000000ac070723c */ /* 0x000fe20000041870 */
[----:B-1----:R1:W-:Y:S03]  /*8ee0*/  STL [R1+0x8], R0 ;  /* 0x0000080001007387 */ /* 0x0023e60000100800 */
[----:B------:R-:W-:Y:S02]  /*8ef0*/  FMUL.FTZ R63, R63, c[0x0][0x320] ;  /* 0x0000c8003f3f7a20 */ /* 0x000fe40000410000 */
[----:B------:R-:W-:Y:S02]  /*8f00*/  FMUL.FTZ R65, R65, c[0x0][0x320] ;  /* 0x0000c80041417a20 */ /* 0x000fe40000410000 */
[----:B------:R-:W-:Y:S01]  /*8f10*/  FMUL.FTZ R66, R66, c[0x0][0x320] ;  /* 0x0000c80042427a20 */ /* 0x000fe20000410000 */
[----:B------:R-:W-:Y:S03]  /*8f20*/  MUFU.TANH R31, R31 ;  /* 0x0000001f001f7308 */ /* 0x000fe60000002400 */
        /* <DEDUP_REMOVED lines=10> */
[----:B-1----:R-:W1:Y:S01]  /*8fd0*/  MUFU.TANH R0, R93 ;  /* 0x0000005d00007308 */ /* 0x002e620000002400 */
[----:B------:R-:W-:Y:S02]  /*8fe0*/  FMUL.FTZ R109, R109, c[0x0][0x320] ;  /* 0x0000c8006d6d7a20 */ /* 0x000fe40000410000 */
[----:B------:R-:W-:Y:S02]  /*8ff0*/  FMUL.FTZ R75, R110, c[0x0][0x320] ;  /* 0x0000c8006e4b7a20 */ /* 0x000fe40000410000 */
[----:B------:R-:W-:Y:S02]  /*9000*/  FMUL.FTZ R112, R112, c[0x0][0x320] ;  /* 0x0000c80070707a20 */ /* 0x000fe40000410000 */
[----:B------:R-:W-:Y:S02]  /*9010*/  FMUL.FTZ R113, R113, c[0x0][0x320] ;  /* 0x0000c80071717a20 */ /* 0x000fe40000410000 */
[----:B------:R-:W-:Y:S01]  /*9020*/  FMUL.FTZ R114, R114, c[0x0][0x320] ;  /* 0x0000c80072727a20 */ /* 0x000fe20000410000 */
[----:B------:R-:W2:Y:S01]  /*9030*/  MUFU.TANH R33, R33 ;  /* 0x0000002100217308 */ /* 0x000ea20000002400 */
[----:B------:R-:W-:Y:S02]  /*9040*/  FMUL.FTZ R115, R115, c[0x0][0x320] ;  /* 0x0000c80073737a20 */ /* 0x000fe40000410000 */
[----:B------:R-:W-:Y:S02]  /*9050*/  FMUL.FTZ R67, R67, c[0x0][0x320] ;  /* 0x0000c80043437a20 */ /* 0x000fe40000410000 */
[----:B------:R-:W-:Y:S02]  /*9060*/  FMUL.FTZ R68, R68, c[0x0][0x320] ;  /* 0x0000c80044447a20 */ /* 0x000fe40000410000 */
[----:B------:R-:W-:Y:S02]  /*9070*/  FMUL.FTZ R69, R69, c[0x0][0x320] ;  /* 0x0000c80045457a20 */ /* 0x000fe40000410000 */
[----:B------:R-:W-:Y:S01]  /*9080*/  FMUL.FTZ R70, R70, c[0x0][0x320] ;  /* 0x0000c80046467a20 */ /* 0x000fe20000410000 */
[----:B------:R-:W3:Y:S01]  /*9090*/  MUFU.TANH R34, R34 ;  /* 0x0000002200227308 */ /* 0x000ee20000002400 */
[----:B------:R-:W-:Y:S02]  /*90a0*/  FMUL.FTZ R71, R71, c[0x0][0x320] ;  /* 0x0000c80047477a20 */ /* 0x000fe40000410000 */
[----:B------:R-:W-:Y:S01]  /*90b0*/  FMUL.FTZ R72, R72, c[0x0][0x320] ;  /* 0x0000c80048487a20 */ /* 0x000fe20000410000 */
[----:B-1----:R1:W-:Y:S01]  /*90c0*/  STL [R1+0x10], R0 ;  /* 0x0000100001007387 */ /* 0x0023e20000100800 */
[----:B------:R-:W-:Y:S02]  /*90d0*/  FMUL.FTZ R73, R73, c[0x0][0x320] ;  /* 0x0000c80049497a20 */ /* 0x000fe40000410000 */
[----:B------:R-:W-:Y:S02]  /*90e0*/  FMUL.FTZ R76, R76, c[0x0][0x320] ;  /* 0x0000c8004c4c7a20 */ /* 0x000fe40000410000 */
[----:B------:R-:W-:Y:S01]  /*90f0*/  FMUL.FTZ R77, R77, c[0x0][0x320] ;  /* 0x0000c8004d4d7a20 */ /* 0x000fe20000410000 */
[----:B------:R-:W4:Y:S01]  /*9100*/  MUFU.TANH R35, R35 ;  /* 0x0000002300237308 */ /* 0x000f220000002400 */
[----:B------:R-:W-:Y:S02]  /*9110*/  FMUL.FTZ R78, R78, c[0x0][0x320] ;  /* 0x0000c8004e4e7a20 */ /* 0x000fe40000410000 */
[----:B------:R-:W-:Y:S02]  /*9120*/  FMUL.FTZ R79, R79, c[0x0][0x320] ;  /* 0x0000c8004f4f7a20 */ /* 0x000fe40000410000 */
[----:B------:R-:W-:Y:S02]  /*9130*/  FMUL.FTZ R80, R80, c[0x0][0x320] ;  /* 0x0000c80050507a20 */ /* 0x000fe40000410000 */
[----:B------:R-:W-:Y:S02]  /*9140*/  FMUL.FTZ R82, R82, c[0x0][0x320] ;  /* 0x0000c80052527a20 */ /* 0x000fe40000410000 */
[----:B------:R-:W-:Y:S01]  /*9150*/  FMUL.FTZ R83, R83, c[0x0][0x320] ;  /* 0x0000c80053537a20 */ /* 0x000fe20000410000 */
[----:B------:R-:W1:Y:S01]  /*9160*/  MUFU.TANH R36, R36 ;  /* 0x0000002400247308 */ /* 0x000e620000002400 */
        /* <DEDUP_REMOVED lines=17> */
[----:B------:R2:W2:Y:S01]  /*9280*/  MUFU.TANH R17, R39 ;  /* 0x0000002700117308 */ /* 0x0004a20000002400 */
[----:B------:R-:W-:Y:S02]  /*9290*/  FMUL.FTZ R108, R108, c[0x0][0x320] ;  /* 0x0000c8006c6c7a20 */ /* 0x000fe40000410000 */
[----:B-1----:R-:W-:Y:S07]  /*92a0*/  FMUL.FTZ R0, R111, c[0x0][0x320] ;  /* 0x0000c8006f007a20 */ /* 0x002fee0000410000 */
[----:B------:R-:W1:Y:S10]  /*92b0*/  MUFU.TANH R40, R40 ;  /* 0x0000002800287308 */ /* 0x000e740000002400 */
[----:B------:R-:W1:Y:S10]  /*92c0*/  MUFU.TANH R41, R41 ;  /* 0x0000002900297308 */ /* 0x000e740000002400 */
[----:B------:R-:W1:Y:S10]  /*92d0*/  MUFU.TANH R42, R42 ;  /* 0x0000002a002a7308 */ /* 0x000e740000002400 */
[----:B------:R1:W1:Y:S10]  /*92e0*/  MUFU.TANH R203, R43 ;  /* 0x0000002b00cb7308 */ /* 0x0002740000002400 */
[----:B------:R1:W1:Y:S10]  /*92f0*/  MUFU.TANH R202, R44 ;  /* 0x0000002c00ca7308 */ /* 0x0002740000002400 */
[----:B------:R1:W1:Y:S10]  /*9300*/  MUFU.TANH R208, R45 ;  /* 0x0000002d00d07308 */ /* 0x0002740000002400 */
[----:B------:R1:W1:Y:S10]  /*9310*/  MUFU.TANH R209, R46 ;  /* 0x0000002e00d17308 */ /* 0x0002740000002400 */
[----:B------:R1:W1:Y:S10]  /*9320*/  MUFU.TANH R216, R47 ;  /* 0x0000002f00d87308 */ /* 0x0002740000002400 */
[----:B------:R-:W1:Y:S10]  /*9330*/  MUFU.TANH R48, R48 ;  /* 0x0000003000307308 */ /* 0x000e740000002400 */
        /* <DEDUP_REMOVED lines=58> */
[----:B------:R1:W1:Y:S10]  /*96e0*/  MUFU.TANH R74, R0 ;  /* 0x00000000004a7308 */ /* 0x0002740000002400 */
[----:B------:R-:W1:Y:S10]  /*96f0*/  MUFU.TANH R112, R112 ;  /* 0x0000007000707308 */ /* 0x000e740000002400 */
[----:B------:R-:W1:Y:S10]  /*9700*/  MUFU.TANH R113, R113 ;  /* 0x0000007100717308 */ /* 0x000e740000002400 */
[----:B------:R-:W1:Y:S10]  /*9710*/  MUFU.TANH R114, R114 ;  /* 0x0000007200727308 */ /* 0x000e740000002400 */
[----:B------:R-:W1:Y:S02]  /*9720*/  MUFU.TANH R115, R115 ;  /* 0x0000007300737308 */ /* 0x000e640000002400 */
[----:B-1234-:R-:W-:-:S05]  /*9730*/  @P0 BRA `(.L_x_22) ;  /* 0xffffe0d000000947 */ /* 0x01efca000383ffff */
.L_x_21:
[----:B------:R1:W-:Y:S01]  /*9740*/  STL [R1+0x44], R234 ;  /* 0x000044ea01007387 */ /* 0x0003e20000100800 */
[----:B------:R-:W-:Y:S01]  /*9750*/  FMNMX.FTZ R0, R186, R3, !PT ;  /* 0x00000003ba007209 */ /* 0x000fe20007810000 */
[----:B------:R-:W-:Y:S01]  /*9760*/  UISETP.GT.AND UP0, UPT, UR6, UR8, UPT ;  /* 0x000000080600728c */ /* 0x000fe2000bf04270 */
[----:B------:R-:W-:Y:S01]  /*9770*/  FMNMX.FTZ R2, R197, R117, !PT ;  /* 0x00000075c5027209 */ /* 0x000fe20007810000 */
[----:B------:R-:W0:Y:S01]  /*9780*/  LDGDEPBAR ;  /* 0x00000000000079af */ /* 0x000e220000000000 */
[----:B------:R-:W-:Y:S01]  /*9790*/  FMNMX.FTZ R0, R198, R0, !PT ;  /* 0x00000000c6007209 */ /* 0x000fe20007810000 */
[----:B------:R-:W-:Y:S01]  /*97a0*/  UIADD3 UR6, UR6, -0x1, URZ ;  /* 0xffffffff06067890 */ /* 0x000fe2000fffe03f */
[----:B------:R-:W-:Y:S02]  /*97b0*/  FMNMX.FTZ R2, R200, R2, !PT ;  /* 0x00000002c8027209 */ /* 0x000fe40007810000 */
[----:B------:R-:W-:Y:S02]  /*97c0*/  FMNMX.FTZ R0, R185, R0, !PT ;  /* 0x00000000b9007209 */ /* 0x000fe40007810000 */
[----:B------:R-:W-:Y:S02]  /*97d0*/  FMNMX.FTZ R2, R191, R2, !PT ;  /* 0x00000002bf027209 */ /* 0x000fe40007810000 */
[----:B------:R-:W-:Y:S02]  /*97e0*/  FMNMX.FTZ R0, R184, R0, !PT ;  /* 0x00000000b8007209 */ /* 0x000fe40007810000 */
[----:B------:R-:W-:Y:S02]  /*97f0*/  FMNMX.FTZ R2, R189, R2, !PT ;  /* 0x00000002bd027209 */ /* 0x000fe40007810000 */
[----:B------:R-:W-:Y:S02]  /*9800*/  FMNMX.FTZ R0, R20, R0, !PT ;  /* 0x0000000014007209 */ /* 0x000fe40007810000 */
[----:B------:R-:W-:Y:S02]  /*9810*/  FMNMX.FTZ R2, R24, R2, !PT ;  /* 0x0000000218027209 */ /* 0x000fe40007810000 */
[----:B------:R-:W-:Y:S02]  /*9820*/  FMNMX.FTZ R0, R21, R0, !PT ;  /* 0x0000000015007209 */ /* 0x000fe40007810000 */
[----:B------:R-:W-:Y:S01]  /*9830*/  FMNMX.FTZ R2, R25, R2, !PT ;  /* 0x0000000219027209 */ /* 0x000fe20007810000 */
[----:B-1----:R-:W3:Y:S01]  /*9840*/  LDL.LU R234, [R1+0x8] ;  /* 0x0000080001ea7983 */ /* 0x002ee20000300800 */
[----:B------:R-:W-:Y:S02]  /*9850*/  FMNMX.FTZ R0, R32, R0, !PT ;  /* 0x0000000020007209 */ /* 0x000fe40007810000 */
[----:B------:R-:W-:Y:S01]  /*9860*/  FMNMX.FTZ R2, R28, R2, !PT ;  /* 0x000000021c027209 */ /* 0x000fe20007810000 */
[----:B------:R-:W4:Y:S01]  /*9870*/  LDL.LU R108, [R1+0x10] ;  /* 0x00001000016c7983 */ /* 0x000f220000300800 */
[----:B------:R-:W-:Y:S02]  /*9880*/  FMNMX.FTZ R0, R33, R0, !PT ;  /* 0x0000000021007209 */ /* 0x000fe40007810000 */
[----:B------:R-:W-:Y:S01]  /*9890*/  FMNMX.FTZ R2, R29, R2, !PT ;  /* 0x000000021d027209 */ /* 0x000fe20007810000 */
[----:B------:R-:W-:Y:S01]  /*98a0*/  STL [R1+0x40], R233 ;  /* 0x000040e901007387 */ /* 0x000fe20000100800 */
        /* <DEDUP_REMOVED lines=10> */
[----:B--2---:R-:W-:Y:S01]  /*9950*/  FMNMX.FTZ R4, R187, R116, !PT ;  /* 0x00000074bb047209 */ /* 0x004fe20007810000 */
        /* <DEDUP_REMOVED lines=16> */
[----:B------:R-:W-:Y:S02]  /*9a60*/  MOV R194, R59 ;  /* 0x0000003b00c27202 */ /* 0x000fe40000000f00 */
        /* <DEDUP_REMOVED lines=10> */
[----:B------:R-:W-:Y:S02]  /*9b10*/  MOV R192, R65 ;  /* 0x0000004100c07202 */ /* 0x000fe40000000f00 */
        /* <DEDUP_REMOVED lines=28> */
[----:B------:R-:W1:Y:S01]  /*9ce0*/  SHFL.BFLY PT, R7, R0, 0x2, 0x1f ;  /* 0x0c401f0000077f89 */ /* 0x000e6200000e0000 */
        /* <DEDUP_REMOVED lines=22> */
[----:B------:R-:W-:Y:S02]  /*9e50*/  MOV R94, R53 ;  /* 0x00000035005e7202 */ /* 0x000fe40000000f00 */
[----:B------:R-:W-:Y:S01]  /*9e60*/  FMNMX.FTZ R5, R63, R5, !PT ;  /* 0x000000053f057209 */ /* 0x000fe20007810000 */
[----:B------:R-:W-:Y:S01]  /*9e70*/  LDSM.16.MT88.4 R52, [R225+0x100] ;  /* 0x00010000e134783b */ /* 0x000fe20000004200 */
[----:B------:R-:W-:Y:S02]  /*9e80*/  MOV R111, R66 ;  /* 0x00000042006f7202 */ /* 0x000fe40000000f00 */
[----:B------:R-:W-:Y:S02]  /*9e90*/  FMNMX.FTZ R5, R94, R5, !PT ;  /* 0x000000055e057209 */ /* 0x000fe40007810000 */
[----:B------:R-:W-:Y:S02]  /*9ea0*/  PLOP3.LUT P0, PT, PT, PT, UP0, 0x80, 0x0 ;  /* 0x000000000000781c */ /* 0x000fe40003f0f008 */
[----:B----4-:R-:W-:Y:S02]  /*9eb0*/  FMNMX.FTZ R2, R108, R2, !PT ;  /* 0x000000026c027209 */ /* 0x010fe40007810000 */
[----:B-1----:R-:W-:Y:S02]  /*9ec0*/  FMNMX.FTZ R0, R0, R7, !PT ;  /* 0x0000000700007209 */ /* 0x002fe40007810000 */
[----:B------:R-:W-:Y:S02]  /*9ed0*/  FMNMX.FTZ R2, R206, R2, !PT ;  /* 0x00000002ce027209 */ /* 0x000fe40007810000 */
[----:B---3--:R-:W-:Y:S01]  /*9ee0*/  FMNMX.FTZ R4, R234, R4, !PT ;  /* 0x00000004ea047209 */ /* 0x008fe20007810000 */
[----:B------:R-:W1:Y:S01]  /*9ef0*/  SHFL.BFLY PT, R73, R0, 0x1, 0x1f ;  /* 0x0c201f0000497f89 */ /* 0x000e6200000e0000 */
[----:B------:R-:W-:Y:S02]  /*9f00*/  FMNMX.FTZ R2, R205, R2, !PT ;  /* 0x00000002cd027209 */ /* 0x000fe40007810000 */
[----:B------:R-:W-:Y:S02]  /*9f10*/  FMNMX.FTZ R4, R98, R4, !PT ;  /* 0x0000000462047209 */ /* 0x000fe40007810000 */
[----:B------:R-:W-:Y:S02]  /*9f20*/  FMNMX.FTZ R2, R204, R2, !PT ;  /* 0x00000002cc027209 */ /* 0x000fe40007810000 */
[----:B------:R-:W-:Y:S02]  /*9f30*/  FMNMX.FTZ R4, R99, R4, !PT ;  /* 0x0000000463047209 */ /* 0x000fe40007810000 */
[----:B------:R-:W-:Y:S02]  /*9f40*/  FMNMX.FTZ R2, R109, R2, !PT ;  /* 0x000000026d027209 */ /* 0x000fe40007810000 */
[----:B------:R-:W-:Y:S03]  /*9f50*/  FMNMX.FTZ R4, R102, R4, !PT ;  /* 0x0000000466047209 */ /* 0x000fe60007810000 */
[----:B------:R-:W2:Y:S01]  /*9f60*/  SHFL.BFLY PT, R71, R2, 0x2, 0x1f ;  /* 0x0c401f0002477f89 */ /* 0x000ea200000e0000 */
[----:B------:R-:W-:Y:S04]  /*9f70*/  FMNMX.FTZ R4, R103, R4, !PT ;  /* 0x0000000467047209 */ /* 0x000fe80007810000 */
[----:B------:R-:W-:Y:S04]  /*9f80*/  FMNMX.FTZ R4, R114, R4, !PT ;  /* 0x0000000472047209 */ /* 0x000fe80007810000 */
[----:B------:R-:W-:Y:S02]  /*9f90*/  FMNMX.FTZ R4, R115, R4, !PT ;  /* 0x0000000473047209 */ /* 0x000fe40007810000 */
[----:B-1----:R-:W-:Y:S03]  /*9fa0*/  FMNMX.FTZ R73, R0, R73, !PT ;  /* 0x0000004900497209 */ /* 0x002fe60007810000 */
[----:B------:R-:W1:Y:S02]  /*9fb0*/  SHFL.BFLY PT, R6, R4, 0x2, 0x1f ;  /* 0x0c401f0004067f89 */ /* 0x000e6400000e0000 */
[C---:B------:R-:W-:Y:S02]  /*9fc0*/  FADD.FTZ R0, -R73.reuse, R3 ;  /* 0x0000000349007221 */ /* 0x040fe40000010100 */
[----:B------:R-:W-:Y:S04]  /*9fd0*/  FMUL.FTZ R105, R73, c[0x0][0x2d0] ;  /* 0x0000b40049697a20 */ /* 0x000fe80000410000 */
[--C-:B------:R-:W-:Y:S01]  /*9fe0*/  FFMA.FTZ R7, R32, c[0x0][0x2d0], -R105.reuse ;  /* 0x0000b40020077a23 */ /* 0x100fe20000010869 */
[----:B--2---:R-:W-:Y:S01]  /*9ff0*/  FMNMX.FTZ R71, R2, R71, !PT ;  /* 0x0000004702477209 */ /* 0x004fe20007810000 */
[--C-:B------:R-:W-:Y:S01]  /*a000*/  FFMA.FTZ R9, R20, c[0x0][0x2d0], -R105.reuse ;  /* 0x0000b40014097a23 */ /* 0x100fe20000010869 */
[----:B------:R-:W-:Y:S01]  /*a010*/  FMNMX.FTZ R2, R58, R5, !PT ;  /* 0x000000053a027209 */ /* 0x000fe20007810000 */
[--C-:B------:R-:W-:Y:S02]  /*a020*/  FFMA.FTZ R8, R21, c[0x0][0x2d0], -R105.reuse ;  /* 0x0000b40015087a23 */ /* 0x100fe40000010869 */
[----:B------:R2:W-:Y:S01]  /*a030*/  MUFU.EX2 R87, R9 ;  /* 0x0000000900577308 */ /* 0x0005e20000000800 */
[----:B------:R-:W-:Y:S01]  /*a040*/  FMNMX.FTZ R2, R47, R2, !PT ;  /* 0x000000022f027209 */ /* 0x000fe20007810000 */
[----:B------:R-:W3:Y:S01]  /*a050*/  SHFL.BFLY PT, R5, R71, 0x1, 0x1f ;  /* 0x0c201f0047057f89 */ /* 0x000ee200000e0000 */
[--C-:B------:R-:W-:Y:S02]  /*a060*/  FFMA.FTZ R16, R48, c[0x0][0x2d0], -R105.reuse ;  /* 0x0000b40030107a23 */ /* 0x100fe40000010869 */
[----:B------:R-:W-:Y:S01]  /*a070*/  FMNMX.FTZ R2, R44, R2, !PT ;  /* 0x000000022c027209 */ /* 0x000fe20007810000 */
[--C-:B------:R-:W-:Y:S02]  /*a080*/  FFMA.FTZ R100, R100, c[0x0][0x2d0], -R105.reuse ;  /* 0x0000b40064647a23 */ /* 0x100fe40000010869 */
[--C-:B------:R-:W-:Y:S01]  /*a090*/  FFMA.FTZ R101, R101, c[0x0][0x2d0], -R105.reuse ;  /* 0x0000b40065657a23 */ /* 0x100fe20000010869 */
[----:B------:R-:W-:Y:S01]  /*a0a0*/  FMNMX.FTZ R3, R111, R2, !PT ;  /* 0x000000026f037209 */ /* 0x000fe20007810000 */
[----:B------:R-:W-:Y:S01]  /*a0b0*/  MUFU.EX2 R83, R8 ;  /* 0x0000000800537308 */ /* 0x000fe20000000800 */
[----:B------:R-:W-:Y:S01]  /*a0c0*/  FMUL.FTZ R2, R0, c[0x0][0x2d0] ;  /* 0x0000b40000027a20 */ /* 0x000fe20000410000 */
[----:B-1----:R-:W-:Y:S01]  /*a0d0*/  FMNMX.FTZ R4, R4, R6, !PT ;  /* 0x0000000604047209 */ /* 0x002fe20007810000 */
[--C-:B------:R-:W-:Y:S01]  /*a0e0*/  FFMA.FTZ R6, R33, c[0x0][0x2d0], -R105.reuse ;  /* 0x0000b40021067a23 */ /* 0x100fe20000010869 */
[----:B------:R-:W-:Y:S03]  /*a0f0*/  FMNMX.FTZ R0, R207, R3, !PT ;  /* 0x00000003cf007209 */ /* 0x000fe60007810000 */
[----:B------:R-:W1:Y:S01]  /*a100*/  SHFL.BFLY PT, R72, R4, 0x1, 0x1f ;  /* 0x0c201f0004487f89 */ /* 0x000e6200000e0000 */
[----:B------:R-:W-:Y:S02]  /*a110*/  FMNMX.FTZ R0, R75, R0, !PT ;  /* 0x000000004b007209 */ /* 0x000fe40007810000 */
[----:B------:R4:W4:Y:S02]  /*a120*/  MUFU.EX2 R70, R2 ;  /* 0x0000000200467308 */ /* 0x0009240000000800 */
[----:B------:R-:W-:Y:S01]  /*a130*/  FMNMX.FTZ R0, R74, R0, !PT ;  /* 0x000000004a007209 */ /* 0x000fe20007810000 */
[--C-:B--2---:R-:W-:Y:S01]  /*a140*/  FFMA.FTZ R9, R36, c[0x0][0x2d0], -R105.reuse ;  /* 0x0000b40024097a23 */ /* 0x104fe20000010869 */
[----:B---3--:R-:W-:Y:S03]  /*a150*/  FMNMX.FTZ R71, R71, R5, !PT ;  /* 0x0000000547477209 */ /* 0x008fe60007810000 */
[----:B------:R-:W2:Y:S03]  /*a160*/  SHFL.BFLY PT, R3, R0, 0x2, 0x1f ;  /* 0x0c401f0000037f89 */ /* 0x000ea600000e0000 */
[----:B------:R-:W-:Y:S01]  /*a170*/  MUFU.EX2 R86, R6 ;  /* 0x0000000600567308 */ /* 0x000fe20000000800 */
[----:B------:R-:W-:Y:S04]  /*a180*/  FMUL.FTZ R96, R71, c[0x0][0x2d0] ;  /* 0x0000b40047607a20 */ /* 0x000fe80000410000 */
[--C-:B------:R-:W-:Y:S02]  /*a190*/  FFMA.FTZ R32, R40, c[0x0][0x2d0], -R96.reuse ;  /* 0x0000b40028207a23 */ /* 0x100fe40000010860 */
[----:B------:R-:W-:Y:S03]  /*a1a0*/  FFMA.FTZ R48, R202, c[0x0][0x2d0], -R96 ;  /* 0x0000b400ca307a23 */ /* 0x000fe60000010860 */
[----:B------:R-:W-:Y:S01]  /*a1b0*/  MUFU.EX2 R43, R9 ;  /* 0x00000009002b7308 */ /* 0x000fe20000000800 */
[----:B-1----:R-:W-:Y:S01]  /*a1c0*/  FMNMX.FTZ R72, R4, R72, !PT ;  /* 0x0000004804487209 */ /* 0x002fe20007810000 */
[--C-:B------:R-:W-:Y:S04]  /*a1d0*/  FFMA.FTZ R4, R186, c[0x0][0x2d0], -R105.reuse ;  /* 0x0000b400ba047a23 */ /* 0x100fe80000010869 */
[C---:B------:R-:W-:Y:S02]  /*a1e0*/  FMUL.FTZ R107, R72.reuse, c[0x0][0x2d0] ;  /* 0x0000b400486b7a20 */ /* 0x040fe40000410000 */
[----:B----4-:R-:W-:Y:S02]  /*a1f0*/  FADD.FTZ R2, -R72, R116 ;  /* 0x0000007448027221 */ /* 0x010fe40000010100 */
[----:B------:R-:W-:Y:S01]  /*a200*/  MUFU.EX2 R106, R4 ;  /* 0x00000004006a7308 */ /* 0x000fe20000000800 */
[----:B--2---:R-:W-:Y:S01]  /*a210*/  FMNMX.FTZ R0, R0, R3, !PT ;  /* 0x0000000300007209 */ /* 0x004fe20007810000 */
[----:B------:R-:W-:Y:S02]  /*a220*/  FFMA.FTZ R3, R184, c[0x0][0x2d0], -R105 ;  /* 0x0000b400b8037a23 */ /* 0x000fe40000010869 */
[--C-:B------:R-:W-:Y:S02]  /*a230*/  FFMA.FTZ R5, R22, c[0x0][0x2d0], -R107.reuse ;  /* 0x0000b40016057a23 */ /* 0x100fe4000001086b */
[----:B------:R-:W-:Y:S02]  /*a240*/  FMUL.FTZ R2, R2, c[0x0][0x2d0] ;  /* 0x0000b40002027a20 */ /* 0x000fe40000410000 */
[--C-:B------:R-:W-:Y:S02]  /*a250*/  FFMA.FTZ R12, R17, c[0x0][0x2d0], -R107.reuse ;  /* 0x0000b400110c7a23 */ /* 0x100fe4000001086b */
[----:B------:R1:W-:Y:S01]  /*a260*/  MUFU.EX2 R119, R3 ;  /* 0x0000000300777308 */ /* 0x0003e20000000800 */
[----:B------:R-:W-:Y:S02]  /*a270*/  FMUL.FTZ R17, R70, R133 ;  /* 0x0000008546117220 */ /* 0x000fe40000410000 */
[--C-:B------:R-:W-:Y:S02]  /*a280*/  FFMA.FTZ R102, R102, c[0x0][0x2d0], -R107.reuse ;  /* 0x0000b40066667a23 */ /* 0x100fe4000001086b */
[--C-:B------:R-:W-:Y:S05]  /*a290*/  FFMA.FTZ R103, R103, c[0x0][0x2d0], -R107.reuse ;  /* 0x0000b40067677a23 */ /* 0x100fea000001086b */
[----:B------:R2:W3:Y:S10]  /*a2a0*/  MUFU.EX2 R68, R2 ;  /* 0x0000000200447308 */ /* 0x0004f40000000800 */
[----:B------:R4:W4:Y:S01]  /*a2b0*/  MUFU.EX2 R88, R5 ;  /* 0x0000000500587308 */ /* 0x0009220000000800 */
[----:B-1----:R-:W-:Y:S09]  /*a2c0*/  FFMA.FTZ R3, R187, c[0x0][0x2d0], -R107 ;  /* 0x0000b400bb037a23 */ /* 0x002ff2000001086b */
[----:B------:R1:W-:Y:S01]  /*a2d0*/  MUFU.EX2 R104, R3 ;  /* 0x0000000300687308 */ /* 0x0003e20000000800 */
[----:B--2---:R-:W-:Y:S02]  /*a2e0*/  FADD.FTZ R2, -R71, R117 ;  /* 0x0000007547027221 */ /* 0x004fe40000010100 */
[----:B---3--:R-:W-:Y:S02]  /*a2f0*/  FMUL.FTZ R6, R68, R126 ;  /* 0x0000007e44067220 */ /* 0x008fe40000410000 */
[----:B------:R-:W-:Y:S05]  /*a300*/  FMUL.FTZ R2, R2, c[0x0][0x2d0] ;  /* 0x0000b40002027a20 */ /* 0x000fea0000410000 */
[----:B------:R-:W-:Y:S01]  /*a310*/  MUFU.EX2 R33, R12 ;  /* 0x0000000c00217308 */ /* 0x000fe20000000800 */
[----:B----4-:R-:W-:Y:S01]  /*a320*/  FMUL.FTZ R5, R70, R125 ;  /* 0x0000007d46057220 */ /* 0x010fe20000410000 */
[----:B------:R-:W-:Y:S08]  /*a330*/  MOV R126, R88 ;  /* 0x00000058007e7202 */ /* 0x000ff00000000f00 */
[----:B------:R2:W3:Y:S01]  /*a340*/  MUFU.EX2 R69, R2 ;  /* 0x0000000200457308 */ /* 0x0004e20000000800 */
[----:B-1----:R-:W-:Y:S09]  /*a350*/  FFMA.FTZ R3, R199, c[0x0][0x2d0], -R107 ;  /* 0x0000b400c7037a23 */ /* 0x002ff2000001086b */
[----:B------:R-:W1:Y:S10]  /*a360*/  MUFU.EX2 R184, R3 ;  /* 0x0000000300b87308 */ /* 0x000e740000000800 */
[----:B------:R-:W-:Y:S01]  /*a370*/  MUFU.EX2 R100, R100 ;  /* 0x0000006400647308 */ /* 0x000fe20000000800 */
[----:B--2---:R-:W-:Y:S02]  /*a380*/  FFMA.FTZ R2, R198, c[0x0][0x2d0], -R105 ;  /* 0x0000b400c6027a23 */ /* 0x004fe40000010869 */
[C---:B---3--:R-:W-:Y:S02]  /*a390*/  FMUL.FTZ R8, R69.reuse, R120 ;  /* 0x0000007845087220 */ /* 0x048fe40000410000 */
[C---:B------:R-:W-:Y:S05]  /*a3a0*/  FMUL.FTZ R9, R69.reuse, R121 ;  /* 0x0000007945097220 */ /* 0x040fea0000410000 */
[----:B------:R2:W3:Y:S01]  /*a3b0*/  MUFU.EX2 R117, R2 ;  /* 0x0000000200757308 */ /* 0x0004e20000000800 */
[C---:B------:R-:W-:Y:S02]  /*a3c0*/  FMUL.FTZ R12, R69.reuse, R128 ;  /* 0x00000080450c7220 */ /* 0x040fe40000410000 */
[----:B------:R-:W-:Y:S01]  /*a3d0*/  FMUL.FTZ R13, R69, R129 ;  /* 0x00000081450d7220 */ /* 0x000fe20000410000 */
[----:B-1----:R-:W-:Y:S01]  /*a3e0*/  F2FP.BF16.PACK_AB R77, R184, R104 ;  /* 0x00000068b84d723e */ /* 0x002fe200000010ff */
[----:B------:R-:W-:Y:S02]  /*a3f0*/  FFMA.FTZ R3, R18, c[0x0][0x2d0], -R107 ;  /* 0x0000b40012037a23 */ /* 0x000fe4000001086b */
[----:B------:R-:W-:Y:S03]  /*a400*/  FMUL.FTZ R18, R68, R134 ;  /* 0x0000008644127220 */ /* 0x000fe60000410000 */
[----:B------:R1:W-:Y:S10]  /*a410*/  MUFU.EX2 R230, R3 ;  /* 0x0000000300e67308 */ /* 0x0003f40000000800 */
[----:B------:R-:W-:Y:S01]  /*a420*/  MUFU.EX2 R198, R7 ;  /* 0x0000000700c67308 */ /* 0x000fe20000000800 */
[----:B--2---:R-:W-:Y:S01]  /*a430*/  FFMA.FTZ R2, R185, c[0x0][0x2d0], -R105 ;  /* 0x0000b400b9027a23 */ /* 0x004fe20000010869 */
[----:B---3--:R-:W-:Y:S08]  /*a440*/  F2FP.BF16.PACK_AB R76, R117, R106 ;  /* 0x0000006a754c723e */ /* 0x008ff000000010ff */
[----:B------:R2:W3:Y:S01]  /*a450*/  MUFU.EX2 R231, R2 ;  /* 0x0000000200e77308 */ /* 0x0004e20000000800 */
[--C-:B-1----:R-:W-:Y:S09]  /*a460*/  FFMA.FTZ R3, R197, c[0x0][0x2d0], -R96.reuse ;  /* 0x0000b400c5037a23 */ /* 0x102ff20000010860 */
[----:B------:R1:W-:Y:S10]  /*a470*/  MUFU.EX2 R110, R3 ;  /* 0x00000003006e7308 */ /* 0x0003f40000000800 */
[----:B------:R-:W-:Y:S01]  /*a480*/  MUFU.EX2 R101, R101 ;  /* 0x0000006500657308 */ /* 0x000fe20000000800 */
[----:B--2---:R-:W2:Y:S01]  /*a490*/  SHFL.BFLY PT, R2, R0, 0x1, 0x1f ;  /* 0x0c201f0000027f89 */ /* 0x004ea200000e0000 */
[----:B---3--:R-:W-:Y:S08]  /*a4a0*/  F2FP.BF16.PACK_AB R78, R119, R231 ;  /* 0x000000e7774e723e */ /* 0x008ff000000010ff */
[----:B------:R-:W-:Y:S01]  /*a4b0*/  MUFU.EX2 R102, R102 ;  /* 0x0000006600667308 */ /* 0x000fe20000000800 */
[--C-:B-1----:R-:W-:Y:S01]  /*a4c0*/  FFMA.FTZ R3, R200, c[0x0][0x2d0], -R96.reuse ;  /* 0x0000b400c8037a23 */ /* 0x102fe20000010860 */
[----:B------:R-:W-:Y:S08]  /*a4d0*/  MOV R200, R44 ;  /* 0x0000002c00c87202 */ /* 0x000ff00000000f00 */
[----:B------:R1:W3:Y:S01]  /*a4e0*/  MUFU.EX2 R233, R3 ;  /* 0x0000000300e97308 */ /* 0x0002e20000000800 */
[----:B--2---:R-:W-:Y:S01]  /*a4f0*/  FMNMX.FTZ R2, R2, R0, !PT ;  /* 0x0000000002027209 */ /* 0x004fe20007810000 */
[----:B------:R-:W-:Y:S08]  /*a500*/  FFMA.FTZ R0, R19, c[0x0][0x2d0], -R107 ;  /* 0x0000b40013007a23 */ /* 0x000ff0000001086b */
[----:B------:R-:W-:Y:S01]  /*a510*/  MUFU.EX2 R103, R103 ;  /* 0x0000006700677308 */ /* 0x000fe20000000800 */
[----:B------:R-:W-:Y:S09]  /*a520*/  FMUL.FTZ R19, R68, R135 ;  /* 0x0000008744137220 */ /* 0x000ff20000410000 */
[----:B------:R2:W4:Y:S01]  /*a530*/  MUFU.EX2 R185, R0 ;  /* 0x0000000000b97308 */ /* 0x0005220000000800 */
[----:B-1----:R-:W-:Y:S01]  /*a540*/  FFMA.FTZ R3, R191, c[0x0][0x2d0], -R96 ;  /* 0x0000b400bf037a23 */ /* 0x002fe20000010860 */
[----:B---3--:R-:W-:Y:S02]  /*a550*/  F2FP.BF16.PACK_AB R64, R233, R110 ;  /* 0x0000006ee940723e */ /* 0x008fe400000010ff */
[----:B------:R-:W-:Y:S01]  /*a560*/  MOV R191, R61 ;  /* 0x0000003d00bf7202 */ /* 0x000fe20000000f00 */
[----:B------:R-:W-:Y:S05]  /*a570*/  FMUL.FTZ R61, R69, R177 ;  /* 0x000000b1453d7220 */ /* 0x000fea0000410000 */
[----:B------:R1:W-:Y:S01]  /*a580*/  MUFU.EX2 R229, R3 ;  /* 0x0000000300e57308 */ /* 0x0003e20000000800 */
[----:B--2---:R-:W-:Y:S01]  /*a590*/  FADD.FTZ R0, -R2, R118 ;  /* 0x0000007602007221 */ /* 0x004fe20000010100 */
[----:B----4-:R-:W-:Y:S03]  /*a5a0*/  F2FP.BF16.PACK_AB R79, R185, R230 ;  /* 0x000000e6b94f723e */ /* 0x010fe600000010ff */
[----:B------:R-:W-:Y:S06]  /*a5b0*/  FMUL.FTZ R0, R0, c[0x0][0x2d0] ;  /* 0x0000b40000007a20 */ /* 0x000fec0000410000 */
[----:B------:R-:W2:Y:S01]  /*a5c0*/  MUFU.EX2 R0, R0 ;  /* 0x0000000000007308 */ /* 0x000ea20000000800 */
[--C-:B-1----:R-:W-:Y:S01]  /*a5d0*/  FFMA.FTZ R3, R189, c[0x0][0x2d0], -R96.reuse ;  /* 0x0000b400bd037a23 */ /* 0x102fe20000010860 */
[----:B------:R-:W-:Y:S08]  /*a5e0*/  MOV R189, R81 ;  /* 0x0000005100bd7202 */ /* 0x000ff00000000f00 */
[----:B------:R1:W3:Y:S01]  /*a5f0*/  MUFU.EX2 R10, R3 ;  /* 0x00000003000a7308 */ /* 0x0002e20000000800 */
[C---:B--2---:R-:W-:Y:S01]  /*a600*/  FMUL.FTZ R14, R0.reuse, R130 ;  /* 0x00000082000e7220 */ /* 0x044fe20000410000 */
[----:B------:R-:W-:Y:S01]  /*a610*/  MOV R130, R83 ;  /* 0x0000005300827202 */ /* 0x000fe20000000f00 */
[----:B------:R-:W-:Y:S02]  /*a620*/  FMUL.FTZ R15, R0, R131 ;  /* 0x00000083000f7220 */ /* 0x000fe40000410000 */
[----:B-1----:R-:W-:Y:S01]  /*a630*/  FMUL.FTZ R3, R2, c[0x0][0x2d0] ;  /* 0x0000b40002037a20 */ /* 0x002fe20000410000 */
[----:B---3--:R-:W-:Y:S01]  /*a640*/  MOV R121, R10 ;  /* 0x0000000a00797202 */ /* 0x008fe20000000f00 */
[----:B------:R-:W-:Y:S01]  /*a650*/  FMUL.FTZ R10, R0, R122 ;  /* 0x0000007a000a7220 */ /* 0x000fe20000410000 */
[----:B------:R-:W-:Y:S01]  /*a660*/  MOV R122, R47 ;  /* 0x0000002f007a7202 */ /* 0x000fe20000000f00 */
[--C-:B------:R-:W-:Y:S01]  /*a670*/  FFMA.FTZ R4, R188, c[0x0][0x2d0], -R3.reuse ;  /* 0x0000b400bc047a23 */ /* 0x100fe20000010803 */
[----:B------:R-:W-:Y:S01]  /*a680*/  F2FP.BF16.PACK_AB R66, R121, R229 ;  /* 0x000000e57942723e */ /* 0x000fe200000010ff */
[--C-:B------:R-:W-:Y:S01]  /*a690*/  FFMA.FTZ R7, R31, c[0x0][0x2d0], -R3.reuse ;  /* 0x0000b4001f077a23 */ /* 0x100fe20000010803 */
[----:B------:R-:W-:Y:S01]  /*a6a0*/  MOV R188, R62 ;  /* 0x0000003e00bc7202 */ /* 0x000fe20000000f00 */
[----:B------:R1:W-:Y:S01]  /*a6b0*/  MUFU.EX2 R116, R4 ;  /* 0x0000000400747308 */ /* 0x0003e20000000800 */
[----:B------:R-:W-:Y:S02]  /*a6c0*/  FMUL.FTZ R31, R0, R147 ;  /* 0x00000093001f7220 */ /* 0x000fe40000410000 */
[--C-:B------:R-:W-:Y:S02]  /*a6d0*/  FFMA.FTZ R40, R42, c[0x0][0x2d0], -R3.reuse ;  /* 0x0000b4002a287a23 */ /* 0x100fe40000010803 */
[--C-:B------:R-:W-:Y:S02]  /*a6e0*/  FFMA.FTZ R44, R203, c[0x0][0x2d0], -R3.reuse ;  /* 0x0000b400cb2c7a23 */ /* 0x100fe40000010803 */
[C---:B------:R-:W-:Y:S02]  /*a6f0*/  FMUL.FTZ R42, R0.reuse, R158 ;  /* 0x0000009e002a7220 */ /* 0x040fe40000410000 */
[C---:B------:R-:W-:Y:S01]  /*a700*/  FMUL.FTZ R47, R0.reuse, R163 ;  /* 0x000000a3002f7220 */ /* 0x040fe20000410000 */
[----:B------:R2:W-:Y:S01]  /*a710*/  MUFU.EX2 R197, R7 ;  /* 0x0000000700c57308 */ /* 0x0005e20000000800 */
[----:B------:R-:W-:Y:S02]  /*a720*/  FMUL.FTZ R62, R0, R178 ;  /* 0x000000b2003e7220 */ /* 0x000fe40000410000 */
[--C-:B------:R-:W-:Y:S07]  /*a730*/  FFMA.FTZ R75, R75, c[0x0][0x2d0], -R3.reuse ;  /* 0x0000b4004b4b7a23 */ /* 0x100fee0000010803 */
[----:B------:R3:W-:Y:S01]  /*a740*/  MUFU.EX2 R147, R32 ;  /* 0x0000002000937308 */ /* 0x0007e20000000800 */
[--C-:B-1----:R-:W-:Y:S09]  /*a750*/  FFMA.FTZ R4, R201, c[0x0][0x2d0], -R3.reuse ;  /* 0x0000b400c9047a23 */ /* 0x102ff20000010803 */
[----:B------:R1:W4:Y:S01]  /*a760*/  MUFU.EX2 R232, R4 ;  /* 0x0000000400e87308 */ /* 0x0003220000000800 */
[----:B--2---:R-:W-:Y:S01]  /*a770*/  FMUL.FTZ R7, R68, R127 ;  /* 0x0000007f44077220 */ /* 0x004fe20000410000 */
[----:B------:R-:W-:Y:S01]  /*a780*/  MOV R127, R87 ;  /* 0x00000057007f7202 */ /* 0x000fe20000000f00 */
[C---:B---3--:R-:W-:Y:S01]  /*a790*/  FMUL.FTZ R32, R70.reuse, R148 ;  /* 0x0000009446207220 */ /* 0x048fe20000410000 */
[----:B------:R-:W-:Y:S01]  /*a7a0*/  MOV R148, R33 ;  /* 0x0000002100947202 */ /* 0x000fe20000000f00 */
[----:B------:R-:W-:Y:S02]  /*a7b0*/  FMUL.FTZ R33, R70, R149 ;  /* 0x0000009546217220 */ /* 0x000fe40000410000 */
[--C-:B-1----:R-:W-:Y:S01]  /*a7c0*/  FFMA.FTZ R4, R196, c[0x0][0x2d0], -R3.reuse ;  /* 0x0000b400c4047a23 */ /* 0x102fe20000010803 */
[----:B----4-:R-:W-:Y:S02]  /*a7d0*/  F2FP.BF16.PACK_AB R65, R232, R116 ;  /* 0x00000074e841723e */ /* 0x010fe400000010ff */
[----:B------:R-:W-:Y:S01]  /*a7e0*/  MOV R196, R80 ;  /* 0x0000005000c47202 */ /* 0x000fe20000000f00 */
[----:B------:R1:W-:Y:S02]  /*a7f0*/  MUFU.EX2 R228, R4 ;  /* 0x0000000400e47308 */ /* 0x0003e40000000800 */
[----:B-1----:R-:W-:Y:S01]  /*a800*/  FFMA.FTZ R4, R190, c[0x0][0x2d0], -R3 ;  /* 0x0000b400be047a23 */ /* 0x002fe20000010803 */
[----:B------:R-:W-:Y:S01]  /*a810*/  MOV R190, R45 ;  /* 0x0000002d00be7202 */ /* 0x000fe20000000f00 */
[----:B------:R-:W-:Y:S06]  /*a820*/  FMUL.FTZ R45, R69, R161 ;  /* 0x000000a1452d7220 */ /* 0x000fec0000410000 */
[----:B------:R1:W2:Y:S02]  /*a830*/  MUFU.EX2 R11, R4 ;  /* 0x00000004000b7308 */ /* 0x0002a40000000800 */
[--C-:B-1----:R-:W-:Y:S01]  /*a840*/  FFMA.FTZ R4, R23, c[0x0][0x2d0], -R107.reuse ;  /* 0x0000b40017047a23 */ /* 0x102fe2000001086b */
[----:B--2---:R-:W-:Y:S01]  /*a850*/  MOV R120, R11 ;  /* 0x0000000b00787202 */ /* 0x004fe20000000f00 */
[----:B------:R-:W1:Y:S01]  /*a860*/  LDSM.16.MT88.4 R20, [R224+0x100] ;  /* 0x00010000e014783b */ /* 0x000e620000004200 */
[----:B------:R-:W-:Y:S05]  /*a870*/  FMUL.FTZ R11, R0, R123 ;  /* 0x0000007b000b7220 */ /* 0x000fea0000410000 */
[----:B------:R2:W3:Y:S01]  /*a880*/  MUFU.EX2 R82, R4 ;  /* 0x0000000400527308 */ /* 0x0004e20000000800 */
[----:B------:R-:W-:Y:S02]  /*a890*/  F2FP.BF16.PACK_AB R67, R120, R228 ;  /* 0x000000e47843723e */ /* 0x000fe400000010ff */
[----:B------:R-:W-:Y:S01]  /*a8a0*/  MOV R123, R86 ;  /* 0x00000056007b7202 */ /* 0x000fe20000000f00 */
[--C-:B--2---:R-:W-:Y:S01]  /*a8b0*/  FFMA.FTZ R4, R34, c[0x0][0x2d0], -R107.reuse ;  /* 0x0000b40022047a23 */ /* 0x104fe2000001086b */
[----:B---3--:R-:W-:Y:S02]  /*a8c0*/  MOV R131, R82 ;  /* 0x0000005200837202 */ /* 0x008fe40000000f00 */
[----:B------:R-:W-:Y:S03]  /*a8d0*/  LDSM.16.MT88.4 R80, [R226+0x100] ;  /* 0x00010000e250783b */ /* 0x000fe60000004200 */
[----:B------:R2:W-:Y:S02]  /*a8e0*/  MUFU.EX2 R187, R4 ;  /* 0x0000000400bb7308 */ /* 0x0005e40000000800 */
[--C-:B--2---:R-:W-:Y:S08]  /*a8f0*/  FFMA.FTZ R4, R35, c[0x0][0x2d0], -R107.reuse ;  /* 0x0000b40023047a23 */ /* 0x104ff0000001086b */
[----:B------:R2:W-:Y:S02]  /*a900*/  MUFU.EX2 R199, R4 ;  /* 0x0000000400c77308 */ /* 0x0005e40000000800 */
[--C-:B--2---:R-:W-:Y:S02]  /*a910*/  FFMA.FTZ R4, R24, c[0x0][0x2d0], -R96.reuse ;  /* 0x0000b40018047a23 */ /* 0x104fe40000010860 */
[----:B------:R-:W-:Y:S06]  /*a920*/  FFMA.FTZ R24, R50, c[0x0][0x2d0], -R107 ;  /* 0x0000b40032187a23 */ /* 0x000fec000001086b */
[----:B------:R2:W3:Y:S01]  /*a930*/  MUFU.EX2 R89, R4 ;  /* 0x0000000400597308 */ /* 0x0004e20000000800 */
[----:B------:R-:W-:Y:S09]  /*a940*/  FMUL.FTZ R50, R68, R166 ;  /* 0x000000a644327220 */ /* 0x000ff20000410000 */
[----:B------:R4:W-:Y:S01]  /*a950*/  MUFU.EX2 R134, R24 ;  /* 0x0000001800867308 */ /* 0x0009e20000000800 */
[--C-:B--2---:R-:W-:Y:S01]  /*a960*/  FFMA.FTZ R4, R25, c[0x0][0x2d0], -R96.reuse ;  /* 0x0000b40019047a23 */ /* 0x104fe20000010860 */
[----:B---3--:R-:W-:Y:S01]  /*a970*/  MOV R125, R89 ;  /* 0x00000059007d7202 */ /* 0x008fe20000000f00 */
[C---:B------:R-:W-:Y:S01]  /*a980*/  FMUL.FTZ R25, R69.reuse, R141 ;  /* 0x0000008d45197220 */ /* 0x040fe20000410000 */
[----:B------:R-:W-:Y:S06]  /*a990*/  MOV R141, R197 ;  /* 0x000000c5008d7202 */ /* 0x000fec0000000f00 */
[----:B------:R2:W-:Y:S01]  /*a9a0*/  MUFU.EX2 R91, R4 ;  /* 0x00000004005b7308 */ /* 0x0005e20000000800 */
[----:B------:R-:W-:Y:S01]  /*a9b0*/  MOV R197, R60 ;  /* 0x0000003c00c57202 */ /* 0x000fe20000000f00 */
[--C-:B------:R-:W-:Y:S02]  /*a9c0*/  FFMA.FTZ R60, R216, c[0x0][0x2d0], -R3.reuse ;  /* 0x0000b400d83c7a23 */ /* 0x100fe40000010803 */
[C---:B----4-:R-:W-:Y:S01]  /*a9d0*/  FMUL.FTZ R24, R69.reuse, R140 ;  /* 0x0000008c45187220 */ /* 0x050fe20000410000 */
[----:B------:R-:W-:Y:S01]  /*a9e0*/  MOV R140, R43 ;  /* 0x0000002b008c7202 */ /* 0x000fe20000000f00 */
[----:B------:R-:W-:Y:S04]  /*a9f0*/  FMUL.FTZ R43, R0, R159 ;  /* 0x0000009f002b7220 */ /* 0x000fe80000410000 */
[----:B------:R3:W-:Y:S01]  /*aa00*/  MUFU.EX2 R216, R60 ;  /* 0x0000003c00d87308 */ /* 0x0007e20000000800 */
[--C-:B--2---:R-:W-:Y:S02]  /*aa10*/  FFMA.FTZ R4, R26, c[0x0][0x2d0], -R3.reuse ;  /* 0x0000b4001a047a23 */ /* 0x104fe40000010803 */
[C---:B------:R-:W-:Y:S07]  /*aa20*/  FMUL.FTZ R26, R0.reuse, R142 ;  /* 0x0000008e001a7220 */ /* 0x040fee0000410000 */
[----:B------:R2:W-:Y:S01]  /*aa30*/  MUFU.EX2 R90, R4 ;  /* 0x00000004005a7308 */ /* 0x0005e20000000800 */
[----:B---3--:R-:W-:Y:S02]  /*aa40*/  FMUL.FTZ R60, R69, R176 ;  /* 0x000000b0453c7220 */ /* 0x008fe40000410000 */
[----:B--2---:R-:W-:Y:S02]  /*aa50*/  FFMA.FTZ R4, R27, c[0x0][0x2d0], -R3 ;  /* 0x0000b4001b047a23 */ /* 0x004fe40000010803 */
[----:B------:R-:W-:Y:S01]  /*aa60*/  FMUL.FTZ R27, R0, R143 ;  /* 0x0000008f001b7220 */ /* 0x000fe20000410000 */
[----:B------:R-:W-:Y:S04]  /*aa70*/  MOV R143, R199 ;  /* 0x000000c7008f7202 */ /* 0x000fe80000000f00 */
[----:B------:R2:W-:Y:S01]  /*aa80*/  MUFU.EX2 R186, R4 ;  /* 0x0000000400ba7308 */ /* 0x0005e20000000800 */
[----:B------:R-:W-:Y:S01]  /*aa90*/  MOV R199, R57 ;  /* 0x0000003900c77202 */ /* 0x000fe20000000f00 */
[----:B------:R-:W-:Y:S02]  /*aaa0*/  FMUL.FTZ R57, R69, R173 ;  /* 0x000000ad45397220 */ /* 0x000fe40000410000 */
[--C-:B--2---:R-:W-:Y:S06]  /*aab0*/  FFMA.FTZ R4, R28, c[0x0][0x2d0], -R96.reuse ;  /* 0x0000b4001c047a23 */ /* 0x104fec0000010860 */
[----:B------:R2:W3:Y:S10]  /*aac0*/  MUFU.EX2 R28, R16 ;  /* 0x00000010001c7308 */ /* 0x0004f40000000800 */
[----:B------:R4:W1:Y:S01]  /*aad0*/  MUFU.EX2 R84, R4 ;  /* 0x0000000400547308 */ /* 0x0008620000000800 */
[----:B--2---:R-:W-:Y:S01]  /*aae0*/  FMUL.FTZ R16, R70, R132 ;  /* 0x0000008446107220 */ /* 0x004fe20000410000 */
[----:B---3--:R-:W-:Y:S01]  /*aaf0*/  MOV R133, R28 ;  /* 0x0000001c00857202 */ /* 0x008fe20000000f00 */
[----:B------:R-:W-:Y:S02]  /*ab00*/  FFMA.FTZ R28, R51, c[0x0][0x2d0], -R107 ;  /* 0x0000b400331c7a23 */ /* 0x000fe4000001086b */
[----:B------:R-:W-:Y:S05]  /*ab10*/  FMUL.FTZ R51, R68, R167 ;  /* 0x000000a744337220 */ /* 0x000fea0000410000 */
[----:B------:R2:W-:Y:S01]  /*ab20*/  MUFU.EX2 R35, R28 ;  /* 0x0000001c00237308 */ /* 0x0005e20000000800 */
[--C-:B----4-:R-:W-:Y:S01]  /*ab30*/  FFMA.FTZ R4, R29, c[0x0][0x2d0], -R96.reuse ;  /* 0x0000b4001d047a23 */ /* 0x110fe20000010860 */
[----:B-1----:R-:W-:Y:S01]  /*ab40*/  MOV R129, R84 ;  /* 0x0000005400817202 */ /* 0x002fe20000000f00 */
[C---:B------:R-:W-:Y:S07]  /*ab50*/  FMUL.FTZ R29, R69.reuse, R145 ;  /* 0x00000091451d7220 */ /* 0x040fee0000410000 */
[----:B------:R1:W3:Y:S10]  /*ab60*/  MUFU.EX2 R118, R4 ;  /* 0x0000000400767308 */ /* 0x0002f40000000800 */
[----:B------:R4:W-:Y:S01]  /*ab70*/  MUFU.EX2 R145, R40 ;  /* 0x0000002800917308 */ /* 0x0009e20000000800 */
[C---:B--2---:R-:W-:Y:S09]  /*ab80*/  FMUL.FTZ R28, R69.reuse, R144 ;  /* 0x00000090451c7220 */ /* 0x044ff20000410000 */
[----:B------:R2:W-:Y:S01]  /*ab90*/  MUFU.EX2 R144, R44 ;  /* 0x0000002c00907308 */ /* 0x0005e20000000800 */
[----:B-1----:R-:W-:Y:S01]  /*aba0*/  FFMA.FTZ R4, R30, c[0x0][0x2d0], -R3 ;  /* 0x0000b4001e047a23 */ /* 0x002fe20000010803 */
[----:B---3--:R-:W-:Y:S01]  /*abb0*/  MOV R142, R118 ;  /* 0x00000076008e7202 */ /* 0x008fe20000000f00 */
[C---:B------:R-:W-:Y:S01]  /*abc0*/  FMUL.FTZ R30, R0.reuse, R146 ;  /* 0x00000092001e7220 */ /* 0x040fe20000410000 */
[----:B------:R-:W-:Y:S01]  /*abd0*/  MOV R118, R58 ;  /* 0x0000003a00767202 */ /* 0x000fe20000000f00 */
[----:B------:R-:W-:Y:S05]  /*abe0*/  FMUL.FTZ R58, R0, R174 ;  /* 0x000000ae003a7220 */ /* 0x000fea0000410000 */
[----:B------:R1:W3:Y:S01]  /*abf0*/  MUFU.EX2 R85, R4 ;  /* 0x0000000400557308 */ /* 0x0002e20000000800 */
[C---:B----4-:R-:W-:Y:S02]  /*ac00*/  FMUL.FTZ R40, R69.reuse, R156 ;  /* 0x0000009c45287220 */ /* 0x050fe40000410000 */
[----:B--2---:R-:W-:Y:S01]  /*ac10*/  FMUL.FTZ R44, R69, R160 ;  /* 0x000000a0452c7220 */ /* 0x004fe20000410000 */
[----:B------:R-:W-:Y:S01]  /*ac20*/  MOV R160, R195 ;  /* 0x000000c300a07202 */ /* 0x000fe20000000f00 */
[----:B-1----:R-:W-:Y:S01]  /*ac30*/  FFMA.FTZ R4, R37, c[0x0][0x2d0], -R105 ;  /* 0x0000b40025047a23 */ /* 0x002fe20000010869 */
[----:B---3--:R-:W-:Y:S02]  /*ac40*/  MOV R128, R85 ;  /* 0x0000005500807202 */ /* 0x008fe40000000f00 */
[----:B------:R-:W-:Y:S02]  /*ac50*/  LDSM.16.MT88.4 R84, [R224+0x900] ;  /* 0x00090000e054783b */ /* 0x000fe40000004200 */
[----:B------:R1:W-:Y:S02]  /*ac60*/  MUFU.EX2 R201, R4 ;  /* 0x0000000400c97308 */ /* 0x0003e40000000800 */
[----:B-1----:R-:W-:Y:S04]  /*ac70*/  FFMA.FTZ R4, R38, c[0x0][0x2d0], -R107 ;  /* 0x0000b40026047a23 */ /* 0x002fe8000001086b */
[----:B------:R-:W1:Y:S04]  /*ac80*/  LDSM.16.MT88.4 R36, [R227+0x100] ;  /* 0x00010000e324783b */ /* 0x000e680000004200 */
[----:B------:R2:W3:Y:S02]  /*ac90*/  MUFU.EX2 R59, R4 ;  /* 0x00000004003b7308 */ /* 0x0004e40000000800 */
[----:B--2---:R-:W-:Y:S01]  /*aca0*/  FMUL.FTZ R4, R70, R124 ;  /* 0x0000007c46047220 */ /* 0x004fe20000410000 */
[----:B------:R-:W-:Y:S02]  /*acb0*/  MOV R124, R90 ;  /* 0x0000005a007c7202 */ /* 0x000fe40000000f00 */
[----:B---3--:R-:W-:Y:S01]  /*acc0*/  MOV R132, R59 ;  /* 0x0000003b00847202 */ /* 0x008fe20000000f00 */
[----:B------:R-:W-:Y:S03]  /*acd0*/  FMUL.FTZ R59, R0, R175 ;  /* 0x000000af003b7220 */ /* 0x000fe60000410000 */
[-C--:B------:R-:W-:Y:S08]  /*ace0*/  HMMA.16816.F32.BF16 R4, R76, R20.reuse, R4 ;  /* 0x000000144c04723c */ /* 0x080ff00000041804 */
[C---:B------:R-:W-:Y:S07]  /*acf0*/  HMMA.16816.F32.BF16 R8, R64.reuse, R20, R8 ;  /* 0x000000144008723c */ /* 0x040fee0000041808 */
[----:B------:R-:W-:Y:S01]  /*ad00*/  FFMA.FTZ R20, R49, c[0x0][0x2d0], -R105 ;  /* 0x0000b40031147a23 */ /* 0x000fe20000010869 */
[-C--:B------:R-:W-:Y:S03]  /*ad10*/  HMMA.16816.F32.BF16 R12, R64, R22.reuse, R12 ;  /* 0x00000016400c723c */ /* 0x080fe6000004180c */
[----:B------:R2:W3:Y:S01]  /*ad20*/  MUFU.EX2 R34, R20 ;  /* 0x0000001400227308 */ /* 0x0004e20000000800 */
[C---:B------:R-:W-:Y:S01]  /*ad30*/  FMUL.FTZ R21, R70.reuse, R137 ;  /* 0x0000008946157220 */ /* 0x040fe20000410000 */
[----:B------:R-:W-:Y:S01]  /*ad40*/  MOV R137, R198 ;  /* 0x000000c600897202 */ /* 0x000fe20000000f00 */
[----:B------:R-:W-:Y:S01]  /*ad50*/  FMUL.FTZ R49, R70, R165 ;  /* 0x000000a546317220 */ /* 0x000fe20000410000 */
[----:B------:R-:W-:Y:S01]  /*ad60*/  MOV R165, R106 ;  /* 0x0000006a00a57202 */ /* 0x000fe20000000f00 */
[C---:B------:R-:W-:Y:S04]  /*ad70*/  HMMA.16816.F32.BF16 R16, R76.reuse, R22, R16 ;  /* 0x000000164c10723c */ /* 0x040fe80000041810 */
[----:B------:R-:W-:Y:S01]  /*ad80*/  MOV R198, R56 ;  /* 0x0000003800c67202 */ /* 0x000fe20000000f00 */
[----:B------:R-:W-:Y:S02]  /*ad90*/  FFMA.FTZ R56, R209, c[0x0][0x2d0], -R3 ;  /* 0x0000b400d1387a23 */ /* 0x000fe40000010803 */
[C---:B------:R-:W-:Y:S01]  /*ada0*/  FMUL.FTZ R22, R68.reuse, R138 ;  /* 0x0000008a44167220 */ /* 0x040fe20000410000 */
[----:B------:R-:W-:Y:S01]  /*adb0*/  MOV R138, R186 ;  /* 0x000000ba008a7202 */ /* 0x000fe20000000f00 */
[----:B------:R-:W-:Y:S01]  /*adc0*/  FMUL.FTZ R23, R68, R139 ;  /* 0x0000008b44177220 */ /* 0x000fe20000410000 */
[----:B------:R4:W-:Y:S02]  /*add0*/  MUFU.EX2 R135, R56 ;  /* 0x0000003800877308 */ /* 0x0009e40000000800 */
[----:B------:R-:W-:Y:S01]  /*ade0*/  MOV R186, R63 ;  /* 0x0000003f00ba7202 */ /* 0x000fe20000000f00 */
[----:B------:R-:W-:Y:S01]  /*adf0*/  FMUL.FTZ R63, R0, R179 ;  /* 0x000000b3003f7220 */ /* 0x000fe20000410000 */
[----:B------:R-:W-:Y:S01]  /*ae00*/  MOV R139, R91 ;  /* 0x0000005b008b7202 */ /* 0x000fe20000000f00 */
[----:B------:R-:W-:Y:S02]  /*ae10*/  FFMA.FTZ R106, R114, c[0x0][0x2d0], -R107 ;  /* 0x0000b400726a7a23 */ /* 0x000fe4000001086b */
[----:B--2---:R-:W-:Y:S01]  /*ae20*/  FMUL.FTZ R20, R70, R136 ;  /* 0x0000008846147220 */ /* 0x004fe20000410000 */
[----:B---3--:R-:W-:Y:S01]  /*ae30*/  MOV R149, R34 ;  /* 0x0000002200957202 */ /* 0x008fe20000000f00 */
[C---:B------:R-:W-:Y:S01]  /*ae40*/  FMUL.FTZ R34, R68.reuse, R150 ;  /* 0x0000009644227220 */ /* 0x040fe20000410000 */
[----:B------:R-:W-:Y:S01]  /*ae50*/  MOV R150, R35 ;  /* 0x0000002300967202 */ /* 0x000fe20000000f00 */
[----:B------:R-:W-:Y:S01]  /*ae60*/  FMUL.FTZ R35, R68, R151 ;  /* 0x0000009744237220 */ /* 0x000fe20000410000 */
[----:B------:R-:W-:Y:S01]  /*ae70*/  MOV R136, R187 ;  /* 0x000000bb00887202 */ /* 0x000fe20000000f00 */
[----:B------:R-:W-:Y:S01]  /*ae80*/  MUFU.EX2 R106, R106 ;  /* 0x0000006a006a7308 */ /* 0x000fe20000000800 */
[-C--:B-1----:R-:W-:Y:S03]  /*ae90*/  HMMA.16816.F32.BF16 R20, R76, R36.reuse, R20 ;  /* 0x000000244c14723c */ /* 0x082fe60000041814 */
[----:B------:R-:W-:Y:S01]  /*aea0*/  MOV R187, R46 ;  /* 0x0000002e00bb7202 */ /* 0x000fe20000000f00 */
[----:B------:R-:W-:Y:S04]  /*aeb0*/  FMUL.FTZ R46, R0, R162 ;  /* 0x000000a2002e7220 */ /* 0x000fe80000410000 */
[C---:B------:R-:W-:Y:S04]  /*aec0*/  HMMA.16816.F32.BF16 R24, R64.reuse, R36, R24 ;  /* 0x000000244018723c */ /* 0x040fe80000041818 */
[----:B----4-:R-:W-:Y:S03]  /*aed0*/  FMUL.FTZ R56, R69, R172 ;  /* 0x000000ac45387220 */ /* 0x010fe60000410000 */
[--C-:B------:R-:W-:Y:S01]  /*aee0*/  FFMA.FTZ R36, R41, c[0x0][0x2d0], -R96.reuse ;  /* 0x0000b40029247a23 */ /* 0x100fe20000010860 */
[-C--:B------:R-:W-:Y:S03]  /*aef0*/  HMMA.16816.F32.BF16 R28, R64, R38.reuse, R28 ;  /* 0x00000026401c723c */ /* 0x080fe6000004181c */
[----:B------:R1:W-:Y:S01]  /*af00*/  MUFU.EX2 R146, R36 ;  /* 0x0000002400927308 */ /* 0x0003e20000000800 */
[----:B------:R-:W-:Y:S02]  /*af10*/  FMUL.FTZ R37, R70, R153 ;  /* 0x0000009946257220 */ /* 0x000fe40000410000 */
[----:B------:R-:W-:Y:S02]  /*af20*/  FMUL.FTZ R41, R69, R157 ;  /* 0x0000009d45297220 */ /* 0x000fe40000410000 */
[C---:B------:R-:W-:Y:S07]  /*af30*/  HMMA.16816.F32.BF16 R32, R76.reuse, R38, R32 ;  /* 0x000000264c20723c */ /* 0x040fee0000041820 */
[C---:B------:R-:W-:Y:S02]  /*af40*/  FMUL.FTZ R38, R68.reuse, R154 ;  /* 0x0000009a44267220 */ /* 0x040fe40000410000 */
[----:B------:R-:W-:Y:S03]  /*af50*/  FMUL.FTZ R39, R68, R155 ;  /* 0x0000009b44277220 */ /* 0x000fe60000410000 */
[----:B-1----:R-:W-:Y:S02]  /*af60*/  FMUL.FTZ R36, R70, R152 ;  /* 0x0000009846247220 */ /* 0x002fe40000410000 */
[----:B------:R1:W-:Y:S05]  /*af70*/  MUFU.EX2 R152, R48 ;  /* 0x0000003000987308 */ /* 0x0003ea0000000800 */
[-C--:B------:R-:W-:Y:S08]  /*af80*/  HMMA.16816.F32.BF16 R36, R76, R52.reuse, R36 ;  /* 0x000000344c24723c */ /* 0x080ff00000041824 */
[C---:B------:R-:W-:Y:S07]  /*af90*/  HMMA.16816.F32.BF16 R40, R64.reuse, R52, R40 ;  /* 0x000000344028723c */ /* 0x040fee0000041828 */
[--C-:B------:R-:W-:Y:S01]  /*afa0*/  FFMA.FTZ R52, R208, c[0x0][0x2d0], -R96.reuse ;  /* 0x0000b400d0347a23 */ /* 0x100fe20000010860 */
[-C--:B------:R-:W-:Y:S03]  /*afb0*/  HMMA.16816.F32.BF16 R44, R64, R54.reuse, R44 ;  /* 0x00000036402c723c */ /* 0x080fe6000004182c */
[----:B------:R2:W3:Y:S01]  /*afc0*/  MUFU.EX2 R88, R52 ;  /* 0x0000003400587308 */ /* 0x0004e20000000800 */
[C---:B-1----:R-:W-:Y:S02]  /*afd0*/  FMUL.FTZ R48, R70.reuse, R164 ;  /* 0x000000a446307220 */ /* 0x042fe40000410000 */
[----:B------:R-:W-:Y:S05]  /*afe0*/  FMUL.FTZ R53, R70, R169 ;  /* 0x000000a946357220 */ /* 0x000fea0000410000 */
[C---:B------:R-:W-:Y:S07]  /*aff0*/  HMMA.16816.F32.BF16 R48, R76.reuse, R54, R48 ;  /* 0x000000364c30723c */ /* 0x040fee0000041830 */
[C---:B------:R-:W-:Y:S02]  /*b000*/  FMUL.FTZ R54, R68.reuse, R170 ;  /* 0x000000aa44367220 */ /* 0x040fe40000410000 */
[----:B------:R-:W-:Y:S03]  /*b010*/  FMUL.FTZ R55, R68, R171 ;  /* 0x000000ab44377220 */ /* 0x000fe60000410000 */
[----:B--2---:R-:W-:Y:S07]  /*b020*/  FMUL.FTZ R52, R70, R168 ;  /* 0x000000a846347220 */ /* 0x004fee0000410000 */
[-C--:B------:R-:W-:Y:S08]  /*b030*/  HMMA.16816.F32.BF16 R52, R76, R80.reuse, R52 ;  /* 0x000000504c34723c */ /* 0x080ff00000041834 */
[C---:B------:R-:W-:Y:S07]  /*b040*/  HMMA.16816.F32.BF16 R56, R64.reuse, R80, R56 ;  /* 0x000000504038723c */ /* 0x040fee0000041838 */
[--C-:B------:R-:W-:Y:S01]  /*b050*/  FFMA.FTZ R80, R210, c[0x0][0x2d0], -R105.reuse ;  /* 0x0000b400d2507a23 */ /* 0x100fe20000010869 */
[-C--:B------:R-:W-:Y:S03]  /*b060*/  HMMA.16816.F32.BF16 R60, R64, R82.reuse, R60 ;  /* 0x00000052403c723c */ /* 0x080fe6000004183c */
[----:B------:R1:W-:Y:S01]  /*b070*/  MUFU.EX2 R210, R80 ;  /* 0x0000005000d27308 */ /* 0x0003e20000000800 */
[----:B------:R-:W-:Y:S03]  /*b080*/  F2FP.BF16.PACK_AB R81, R138, R124 ;  /* 0x0000007c8a51723e */ /* 0x000fe600000010ff */
[C---:B------:R-:W-:Y:S01]  /*b090*/  FMUL.FTZ R64, R70.reuse, R180 ;  /* 0x000000b446407220 */ /* 0x040fe20000410000 */
[----:B------:R-:W-:Y:S01]  /*b0a0*/  F2FP.BF16.PACK_AB R180, R101, R100 ;  /* 0x0000006465b4723e */ /* 0x000fe200000010ff */
[----:B------:R-:W-:Y:S03]  /*b0b0*/  FMUL.FTZ R65, R70, R181 ;  /* 0x000000b546417220 */ /* 0x000fe60000410000 */
[C---:B------:R-:W-:Y:S01]  /*b0c0*/  FMUL.FTZ R66, R68.reuse, R182 ;  /* 0x000000b644427220 */ /* 0x040fe20000410000 */
[----:B------:R-:W-:Y:S01]  /*b0d0*/  F2FP.BF16.PACK_AB R181, R103, R102 ;  /* 0x0000006667b5723e */ /* 0x000fe200000010ff */
[----:B------:R-:W-:Y:S07]  /*b0e0*/  FMUL.FTZ R67, R68, R183 ;  /* 0x000000b744437220 */ /* 0x000fee0000410000 */
[----:B------:R-:W-:Y:S04]  /*b0f0*/  HMMA.16816.F32.BF16 R64, R76, R82, R64 ;  /* 0x000000524c40723c */ /* 0x000fe80000041840 */
[----:B-1----:R-:W-:Y:S03]  /*b100*/  FFMA.FTZ R80, R213, c[0x0][0x2d0], -R105 ;  /* 0x0000b400d5507a23 */ /* 0x002fe60000010869 */
[----:B------:R-:W-:Y:S02]  /*b110*/  F2FP.BF16.PACK_AB R76, R130, R127 ;  /* 0x0000007f824c723e */ /* 0x000fe400000010ff */
[----:B------:R-:W-:Y:S01]  /*b120*/  F2FP.BF16.PACK_AB R77, R131, R126 ;  /* 0x0000007e834d723e */ /* 0x000fe200000010ff */
[----:B------:R1:W-:Y:S02]  /*b130*/  MUFU.EX2 R209, R80 ;  /* 0x0000005000d17308 */ /* 0x0003e40000000800 */
[----:B------:R-:W-:Y:S02]  /*b140*/  F2FP.BF16.PACK_AB R78, R123, R137 ;  /* 0x000000897b4e723e */ /* 0x000fe400000010ff */
[----:B------:R-:W-:Y:S02]  /*b150*/  F2FP.BF16.PACK_AB R79, R143, R136 ;  /* 0x000000888f4f723e */ /* 0x000fe400000010ff */
[----:B---3--:R-:W-:Y:S02]  /*b160*/  MOV R213, R88 ;  /* 0x0000005800d57202 */ /* 0x008fe40000000f00 */
[----:B------:R-:W2:Y:S01]  /*b170*/  LDSM.16.MT88.4 R88, [R227+0x900] ;  /* 0x00090000e358783b */ /* 0x000ea20000004200 */
[----:B------:R-:W-:Y:S02]  /*b180*/  F2FP.BF16.PACK_AB R82, R142, R129 ;  /* 0x000000818e52723e */ /* 0x000fe400000010ff */
[-C--:B------:R-:W-:Y:S03]  /*b190*/  HMMA.16816.F32.BF16 R4, R76, R84.reuse, R4 ;  /* 0x000000544c04723c */ /* 0x080fe60000041804 */
[----:B------:R-:W-:Y:S01]  /*b1a0*/  F2FP.BF16.PACK_AB R83, R141, R128 ;  /* 0x000000808d53723e */ /* 0x000fe200000010ff */
[--C-:B-1----:R-:W-:Y:S01]  /*b1b0*/  FFMA.FTZ R80, R217, c[0x0][0x2d0], -R107.reuse ;  /* 0x0000b400d9507a23 */ /* 0x102fe2000001086b */
[----:B------:R-:W-:Y:S02]  /*b1c0*/  MOV R217, R150 ;  /* 0x0000009600d97202 */ /* 0x000fe40000000f00 */
[----:B------:R-:W-:Y:S01]  /*b1d0*/  MOV R150, R149 ;  /* 0x0000009500967202 */ /* 0x000fe20000000f00 */
[----:B------:R1:W-:Y:S01]  /*b1e0*/  MUFU.EX2 R155, R80 ;  /* 0x00000050009b7308 */ /* 0x0003e20000000800 */
[----:B------:R-:W-:Y:S03]  /*b1f0*/  MOV R149, R148 ;  /* 0x0000009400957202 */ /* 0x000fe60000000f00 */
[----:B------:R-:W-:Y:S02]  /*b200*/  MOV R148, R134 ;  /* 0x0000008600947202 */ /* 0x000fe40000000f00 */
[----:B------:R-:W-:Y:S02]  /*b210*/  MOV R134, R133 ;  /* 0x0000008500867202 */ /* 0x000fe40000000f00 */
[----:B------:R-:W-:Y:S02]  /*b220*/  MOV R133, R132 ;  /* 0x0000008400857202 */ /* 0x000fe40000000f00 */
[----:B------:R-:W-:Y:S01]  /*b230*/  MOV R132, R92 ;  /* 0x0000005c00847202 */ /* 0x000fe20000000f00 */
[----:B------:R-:W-:Y:S01]  /*b240*/  FFMA.FTZ R92, R218, c[0x0][0x2d0], -R107 ;  /* 0x0000b400da5c7a23 */ /* 0x000fe2000001086b */
[----:B------:R-:W-:Y:S02]  /*b250*/  MOV R218, R150 ;  /* 0x0000009600da7202 */ /* 0x000fe40000000f00 */
[----:B------:R-:W-:Y:S01]  /*b260*/  MOV R150, R149 ;  /* 0x0000009500967202 */ /* 0x000fe20000000f00 */
[----:B------:R3:W-:Y:S01]  /*b270*/  MUFU.EX2 R154, R92 ;  /* 0x0000005c009a7308 */ /* 0x0007e20000000800 */
[----:B------:R-:W-:Y:S02]  /*b280*/  MOV R149, R148 ;  /* 0x0000009400957202 */ /* 0x000fe40000000f00 */
[----:B------:R-:W-:Y:S02]  /*b290*/  MOV R148, R133 ;  /* 0x0000008500947202 */ /* 0x000fe40000000f00 */
[----:B------:R-:W-:Y:S02]  /*b2a0*/  MOV R133, R95 ;  /* 0x0000005f00857202 */ /* 0x000fe40000000f00 */
[----:B------:R-:W-:Y:S02]  /*b2b0*/  MOV R151, R134 ;  /* 0x0000008600977202 */ /* 0x000fe40000000f00 */
[----:B------:R-:W-:Y:S02]  /*b2c0*/  MOV R134, R132 ;  /* 0x0000008400867202 */ /* 0x000fe40000000f00 */
[----:B-1----:R-:W-:Y:S02]  /*b2d0*/  F2FP.BF16.PACK_AB R80, R139, R125 ;  /* 0x0000007d8b50723e */ /* 0x002fe400000010ff */
[----:B------:R-:W-:Y:S02]  /*b2e0*/  MOV R132, R200 ;  /* 0x000000c800847202 */ /* 0x000fe40000000f00 */
[----:B------:R-:W-:Y:S03]  /*b2f0*/  MOV R200, R93 ;  /* 0x0000005d00c87202 */ /* 0x000fe60000000f00 */
[C---:B------:R-:W-:Y:S07]  /*b300*/  HMMA.16816.F32.BF16 R8, R80.reuse, R84, R8 ;  /* 0x000000545008723c */ /* 0x040fee0000041808 */
[--C-:B------:R-:W-:Y:S01]  /*b310*/  FFMA.FTZ R84, R211, c[0x0][0x2d0], -R105.reuse ;  /* 0x0000b400d3547a23 */ /* 0x100fe20000010869 */
[-C--:B------:R-:W-:Y:S03]  /*b320*/  HMMA.16816.F32.BF16 R12, R80, R86.reuse, R12 ;  /* 0x00000056500c723c */ /* 0x080fe6000004180c */
[----:B------:R1:W-:Y:S01]  /*b330*/  MUFU.EX2 R208, R84 ;  /* 0x0000005400d07308 */ /* 0x0003e20000000800 */
[----:B------:R-:W-:Y:S02]  /*b340*/  MOV R211, R135 ;  /* 0x0000008700d37202 */ /* 0x000fe40000000f00 */
[----:B------:R-:W-:Y:S02]  /*b350*/  MOV R135, R190 ;  /* 0x000000be00877202 */ /* 0x000fe40000000f00 */
[C---:B------:R-:W-:Y:S04]  /*b360*/  HMMA.16816.F32.BF16 R16, R76.reuse, R86, R16 ;  /* 0x000000564c10723c */ /* 0x040fe80000041810 */
[----:B------:R-:W-:Y:S02]  /*b370*/  MOV R190, R94 ;  /* 0x0000005e00be7202 */ /* 0x000fe40000000f00 */
[----:B---3--:R-:W3:Y:S02]  /*b380*/  LDSM.16.MT88.4 R92, [R225+0x900] ;  /* 0x00090000e15c783b */ /* 0x008ee40000004200 */
[-C--:B--2---:R-:W-:Y:S08]  /*b390*/  HMMA.16816.F32.BF16 R20, R76, R88.reuse, R20 ;  /* 0x000000584c14723c */ /* 0x084ff00000041814 */
[C---:B------:R-:W-:Y:S04]  /*b3a0*/  HMMA.16816.F32.BF16 R24, R80.reuse, R88, R24 ;  /* 0x000000585018723c */ /* 0x040fe80000041818 */
[----:B-1----:R-:W-:Y:S01]  /*b3b0*/  FFMA.FTZ R84, R212, c[0x0][0x2d0], -R105 ;  /* 0x0000b400d4547a23 */ /* 0x002fe20000010869 */
[----:B------:R-:W-:Y:S02]  /*b3c0*/  MOV R212, R152 ;  /* 0x0000009800d47202 */ /* 0x000fe40000000f00 */
[--C-:B------:R-:W-:Y:S01]  /*b3d0*/  FFMA.FTZ R88, R220, c[0x0][0x2d0], -R96.reuse ;  /* 0x0000b400dc587a23 */ /* 0x100fe20000010860 */
[-C--:B------:R-:W-:Y:S01]  /*b3e0*/  HMMA.16816.F32.BF16 R28, R80, R90.reuse, R28 ;  /* 0x0000005a501c723c */ /* 0x080fe2000004181c */
[----:B------:R1:W-:Y:S03]  /*b3f0*/  MUFU.EX2 R203, R84 ;  /* 0x0000005400cb7308 */ /* 0x0003e60000000800 */
[----:B------:R-:W-:Y:S02]  /*b400*/  MOV R220, R150 ;  /* 0x0000009600dc7202 */ /* 0x000fe40000000f00 */
[----:B------:R-:W-:Y:S02]  /*b410*/  MOV R150, R198 ;  /* 0x000000c600967202 */ /* 0x000fe40000000f00 */
[C---:B------:R-:W-:Y:S03]  /*b420*/  HMMA.16816.F32.BF16 R32, R76.reuse, R90, R32 ;  /* 0x0000005a4c20723c */ /* 0x040fe60000041820 */
[----:B------:R2:W-:Y:S05]  /*b430*/  MUFU.EX2 R153, R88 ;  /* 0x0000005800997308 */ /* 0x0005ea0000000800 */
[-C--:B---3--:R-:W-:Y:S04]  /*b440*/  HMMA.16816.F32.BF16 R36, R76, R92.reuse, R36 ;  /* 0x0000005c4c24723c */ /* 0x088fe80000041824 */
[--C-:B-1----:R-:W-:Y:S01]  /*b450*/  FFMA.FTZ R84, R214, c[0x0][0x2d0], -R107.reuse ;  /* 0x0000b400d6547a23 */ /* 0x102fe2000001086b */
[----:B------:R-:W-:Y:S02]  /*b460*/  MOV R214, R149 ;  /* 0x0000009500d67202 */ /* 0x000fe40000000f00 */
[----:B------:R-:W-:Y:S01]  /*b470*/  MOV R149, R201 ;  /* 0x000000c900957202 */ /* 0x000fe20000000f00 */
[C---:B------:R-:W-:Y:S01]  /*b480*/  HMMA.16816.F32.BF16 R40, R80.reuse, R92, R40 ;  /* 0x0000005c5028723c */ /* 0x040fe20000041828 */
[----:B------:R1:W-:Y:S03]  /*b490*/  MUFU.EX2 R201, R84 ;  /* 0x0000005400c97308 */ /* 0x0003e60000000800 */
[--C-:B--2---:R-:W-:Y:S01]  /*b4a0*/  FFMA.FTZ R88, R219, c[0x0][0x2d0], -R96.reuse ;  /* 0x0000b400db587a23 */ /* 0x104fe20000010860 */
[----:B------:R-:W-:Y:S02]  /*b4b0*/  MOV R219, R149 ;  /* 0x0000009500db7202 */ /* 0x000fe40000000f00 */
[--C-:B------:R-:W-:Y:S01]  /*b4c0*/  FFMA.FTZ R92, R249, c[0x0][0x2d0], -R96.reuse ;  /* 0x0000b400f95c7a23 */ /* 0x100fe20000010860 */
[-C--:B------:R-:W-:Y:S03]  /*b4d0*/  HMMA.16816.F32.BF16 R44, R80, R94.reuse, R44 ;  /* 0x0000005e502c723c */ /* 0x080fe6000004182c */
[----:B------:R2:W-:Y:S01]  /*b4e0*/  MUFU.EX2 R159, R88 ;  /* 0x00000058009f7308 */ /* 0x0005e20000000800 */
[----:B------:R-:W-:Y:S02]  /*b4f0*/  MOV R149, R199 ;  /* 0x000000c700957202 */ /* 0x000fe40000000f00 */
[----:B------:R-:W-:Y:S02]  /*b500*/  MOV R249, R129 ;  /* 0x0000008100f97202 */ /* 0x000fe40000000f00 */
[C---:B------:R-:W-:Y:S04]  /*b510*/  HMMA.16816.F32.BF16 R48, R76.reuse, R94, R48 ;  /* 0x0000005e4c30723c */ /* 0x040fe80000041830 */
[----:B-1----:R-:W-:Y:S01]  /*b520*/  FFMA.FTZ R84, R215, c[0x0][0x2d0], -R107 ;  /* 0x0000b400d7547a23 */ /* 0x002fe2000001086b */
[----:B------:R-:W-:Y:S03]  /*b530*/  MOV R215, R151 ;  /* 0x0000009700d77202 */ /* 0x000fe60000000f00 */
[----:B------:R1:W-:Y:S01]  /*b540*/  MUFU.EX2 R202, R84 ;  /* 0x0000005400ca7308 */ /* 0x0003e20000000800 */
[----:B------:R-:W-:Y:S03]  /*b550*/  MOV R151, R135 ;  /* 0x0000008700977202 */ /* 0x000fe60000000f00 */
[----:B------:R-:W-:Y:S02]  /*b560*/  MOV R135, R188 ;  /* 0x000000bc00877202 */ /* 0x000fe40000000f00 */
[----:B------:R-:W-:Y:S01]  /*b570*/  MOV R188, R191 ;  /* 0x000000bf00bc7202 */ /* 0x000fe20000000f00 */
[--C-:B--2---:R-:W-:Y:S01]  /*b580*/  FFMA.FTZ R88, R222, c[0x0][0x2d0], -R3.reuse ;  /* 0x0000b400de587a23 */ /* 0x104fe20000010803 */
[----:B------:R-:W-:Y:S02]  /*b590*/  MOV R222, R148 ;  /* 0x0000009400de7202 */ /* 0x000fe40000000f00 */
[----:B------:R-:W-:Y:S01]  /*b5a0*/  MOV R148, R133 ;  /* 0x0000008500947202 */ /* 0x000fe20000000f00 */
[----:B------:R2:W-:Y:S01]  /*b5b0*/  MUFU.EX2 R152, R88 ;  /* 0x0000005800987308 */ /* 0x0005e20000000800 */
[----:B------:R-:W-:Y:S02]  /*b5c0*/  MOV R133, R190 ;  /* 0x000000be00857202 */ /* 0x000fe40000000f00 */
[----:B------:R-:W-:Y:S02]  /*b5d0*/  MOV R190, R200 ;  /* 0x000000c800be7202 */ /* 0x000fe40000000f00 */
[----:B------:R-:W-:Y:S02]  /*b5e0*/  MOV R161, R148 ;  /* 0x0000009400a17202 */ /* 0x000fe40000000f00 */
[----:B------:R-:W-:Y:S02]  /*b5f0*/  MOV R148, R197 ;  /* 0x000000c500947202 */ /* 0x000fe40000000f00 */
[----:B------:R-:W-:Y:S01]  /*b600*/  MOV R191, R193 ;  /* 0x000000c100bf7202 */ /* 0x000fe20000000f00 */
[----:B------:R3:W-:Y:S01]  /*b610*/  MUFU.EX2 R200, R92 ;  /* 0x0000005c00c87308 */ /* 0x0007e20000000800 */
[----:B-1----:R-:W1:Y:S01]  /*b620*/  LDSM.16.MT88.4 R84, [R226+0x900] ;  /* 0x00090000e254783b */ /* 0x002e620000004200 */
[--C-:B--2---:R-:W-:Y:S01]  /*b630*/  FFMA.FTZ R88, R245, c[0x0][0x2d0], -R3.reuse ;  /* 0x0000b400f5587a23 */ /* 0x104fe20000010803 */
[----:B------:R-:W-:Y:S07]  /*b640*/  MOV R245, R123 ;  /* 0x0000007b00f57202 */ /* 0x000fee0000000f00 */
[----:B------:R2:W4:Y:S01]  /*b650*/  MUFU.EX2 R158, R88 ;  /* 0x00000058009e7308 */ /* 0x0005220000000800 */
[----:B---3--:R-:W-:Y:S01]  /*b660*/  FFMA.FTZ R92, R251, c[0x0][0x2d0], -R3 ;  /* 0x0000b400fb5c7a23 */ /* 0x008fe20000010803 */
[----:B------:R-:W-:Y:S08]  /*b670*/  MOV R251, R131 ;  /* 0x0000008300fb7202 */ /* 0x000ff00000000f00 */
[----:B------:R3:W-:Y:S01]  /*b680*/  MUFU.EX2 R156, R92 ;  /* 0x0000005c009c7308 */ /* 0x0007e20000000800 */
[--C-:B--2---:R-:W-:Y:S01]  /*b690*/  FFMA.FTZ R88, R221, c[0x0][0x2d0], -R96.reuse ;  /* 0x0000b400dd587a23 */ /* 0x104fe20000010860 */
[----:B------:R-:W-:Y:S01]  /*b6a0*/  MOV R221, R128 ;  /* 0x0000008000dd7202 */ /* 0x000fe20000000f00 */
[-C--:B-1----:R-:W-:Y:S07]  /*b6b0*/  HMMA.16816.F32.BF16 R52, R76, R84.reuse, R52 ;  /* 0x000000544c34723c */ /* 0x082fee0000041834 */
[----:B------:R1:W2:Y:S01]  /*b6c0*/  MUFU.EX2 R157, R88 ;  /* 0x00000058009d7308 */ /* 0x0002a20000000800 */
[C---:B------:R-:W-:Y:S04]  /*b6d0*/  HMMA.16816.F32.BF16 R56, R80.reuse, R84, R56 ;  /* 0x000000545038723c */ /* 0x040fe80000041838 */
[----:B---3--:R-:W-:Y:S01]  /*b6e0*/  FFMA.FTZ R92, R150, c[0x0][0x2d0], -R107 ;  /* 0x0000b400965c7a23 */ /* 0x008fe2000001086b */
[----:B------:R-:W-:Y:S02]  /*b6f0*/  MOV R150, R196 ;  /* 0x000000c400967202 */ /* 0x000fe40000000f00 */
[----:B------:R-:W-:Y:S01]  /*b700*/  FFMA.FTZ R84, R252, c[0x0][0x2d0], -R3 ;  /* 0x0000b400fc547a23 */ /* 0x000fe20000010803 */
[-C--:B------:R-:W-:Y:S01]  /*b710*/  HMMA.16816.F32.BF16 R60, R80, R86.reuse, R60 ;  /* 0x00000056503c723c */ /* 0x080fe2000004183c */
[----:B------:R3:W-:Y:S03]  /*b720*/  MUFU.EX2 R162, R92 ;  /* 0x0000005c00a27308 */ /* 0x0007e60000000800 */
[----:B------:R-:W-:Y:S03]  /*b730*/  MOV R252, R130 ;  /* 0x0000008200fc7202 */ /* 0x000fe60000000f00 */
[--C-:B------:R-:W-:Y:S01]  /*b740*/  FFMA.FTZ R80, R223, c[0x0][0x2d0], -R105.reuse ;  /* 0x0000b400df507a23 */ /* 0x100fe20000010869 */
[----:B------:R-:W-:Y:S01]  /*b750*/  HMMA.16816.F32.BF16 R64, R76, R86, R64 ;  /* 0x000000564c40723c */ /* 0x000fe20000041840 */
[----:B-1----:R-:W1:Y:S02]  /*b760*/  LDSM.16.MT88.4 R88, [R224+0x1100] ;  /* 0x00110000e058783b */ /* 0x002e640000004200 */
[----:B------:R2:W-:Y:S01]  /*b770*/  MUFU.EX2 R163, R80 ;  /* 0x0000005000a37308 */ /* 0x0005e20000000800 */
[----:B------:R-:W-:Y:S02]  /*b780*/  F2FP.BF16.PACK_AB R81, R144, R145 ;  /* 0x000000919051723e */ /* 0x000fe400000010ff */
[----:B------:R-:W-:Y:S02]  /*b790*/  F2FP.BF16.PACK_AB R82, R213, R212 ;  /* 0x000000d4d552723e */ /* 0x000fe400000010ff */
[----:B------:R-:W-:Y:S04]  /*b7a0*/  F2FP.BF16.PACK_AB R76, R219, R140 ;  /* 0x0000008cdb4c723e */ /* 0x000fe800000010ff */
[----:B------:R-:W-:Y:S01]  /*b7b0*/  F2FP.BF16.PACK_AB R77, R220, R222 ;  /* 0x000000dedc4d723e */ /* 0x000fe200000010ff */
[----:B------:R4:W1:Y:S01]  /*b7c0*/  MUFU.EX2 R199, R84 ;  /* 0x0000005400c77308 */ /* 0x0008620000000800 */
[----:B------:R-:W-:Y:S02]  /*b7d0*/  F2FP.BF16.PACK_AB R78, R218, R215 ;  /* 0x000000d7da4e723e */ /* 0x000fe400000010ff */
[----:B------:R-:W-:Y:S01]  /*b7e0*/  F2FP.BF16.PACK_AB R79, R217, R214 ;  /* 0x000000d6d94f723e */ /* 0x000fe200000010ff */
[----:B---3--:R-:W-:Y:S01]  /*b7f0*/  LDSM.16.MT88.4 R92, [R225+0x1100] ;  /* 0x00110000e15c783b */ /* 0x008fe20000004200 */
[----:B------:R-:W-:Y:S01]  /*b800*/  F2FP.BF16.PACK_AB R83, R216, R211 ;  /* 0x000000d3d853723e */ /* 0x000fe200000010ff */
[----:B--2---:R-:W-:Y:S04]  /*b810*/  FFMA.FTZ R80, R248, c[0x0][0x2d0], -R105 ;  /* 0x0000b400f8507a23 */ /* 0x004fe80000010869 */
[----:B------:R2:W-:Y:S02]  /*b820*/  MUFU.EX2 R198, R80 ;  /* 0x0000005000c67308 */ /* 0x0005e40000000800 */
[----:B----4-:R-:W3:Y:S01]  /*b830*/  LDSM.16.MT88.4 R84, [R227+0x1100] ;  /* 0x00110000e354783b */ /* 0x010ee20000004200 */
[-C--:B-1----:R-:W-:Y:S03]  /*b840*/  HMMA.16816.F32.BF16 R4, R76, R88.reuse, R4 ;  /* 0x000000584c04723c */ /* 0x082fe60000041804 */
[----:B--2---:R-:W-:Y:S07]  /*b850*/  F2FP.BF16.PACK_AB R80, R146, R147 ;  /* 0x000000939250723e */ /* 0x004fee00000010ff */
[C---:B------:R-:W-:Y:S07]  /*b860*/  HMMA.16816.F32.BF16 R8, R80.reuse, R88, R8 ;  /* 0x000000585008723c */ /* 0x040fee0000041808 */
[----:B------:R-:W-:Y:S01]  /*b870*/  FFMA.FTZ R88, R149, c[0x0][0x2d0], -R107 ;  /* 0x0000b40095587a23 */ /* 0x000fe2000001086b */
[-C--:B------:R-:W-:Y:S03]  /*b880*/  HMMA.16816.F32.BF16 R12, R80, R90.reuse, R12 ;  /* 0x0000005a500c723c */ /* 0x080fe6000004180c */
[----:B------:R1:W-:Y:S01]  /*b890*/  MUFU.EX2 R197, R88 ;  /* 0x0000005800c57308 */ /* 0x0003e20000000800 */
[----:B------:R-:W-:Y:S04]  /*b8a0*/  MOV R149, R194 ;  /* 0x000000c200957202 */ /* 0x000fe80000000f00 */
[C---:B------:R-:W-:Y:S08]  /*b8b0*/  HMMA.16816.F32.BF16 R16, R76.reuse, R90, R16 ;  /* 0x0000005a4c10723c */ /* 0x040ff00000041810 */
[-C--:B---3--:R-:W-:Y:S08]  /*b8c0*/  HMMA.16816.F32.BF16 R20, R76, R84.reuse, R20 ;  /* 0x000000544c14723c */ /* 0x088ff00000041814 */
[C---:B------:R-:W-:Y:S04]  /*b8d0*/  HMMA.16816.F32.BF16 R24, R80.reuse, R84, R24 ;  /* 0x000000545018723c */ /* 0x040fe80000041818 */
[----:B-1----:R-:W-:Y:S03]  /*b8e0*/  FFMA.FTZ R88, R246, c[0x0][0x2d0], -R105 ;  /* 0x0000b400f6587a23 */ /* 0x002fe60000010869 */
[----:B------:R-:W-:Y:S01]  /*b8f0*/  FFMA.FTZ R84, R250, c[0x0][0x2d0], -R107 ;  /* 0x0000b400fa547a23 */ /* 0x000fe2000001086b */
[-C--:B------:R-:W-:Y:S01]  /*b900*/  HMMA.16816.F32.BF16 R28, R80, R86.reuse, R28 ;  /* 0x00000056501c723c */ /* 0x080fe2000004181c */
[----:B------:R1:W-:Y:S07]  /*b910*/  MUFU.EX2 R196, R88 ;  /* 0x0000005800c47308 */ /* 0x0003ee0000000800 */
[C---:B------:R-:W-:Y:S03]  /*b920*/  HMMA.16816.F32.BF16 R32, R76.reuse, R86, R32 ;  /* 0x000000564c20723c */ /* 0x040fe60000041820 */
[----:B------:R2:W-:Y:S05]  /*b930*/  MUFU.EX2 R193, R84 ;  /* 0x0000005400c17308 */ /* 0x0005ea0000000800 */
[-C--:B------:R-:W-:Y:S08]  /*b940*/  HMMA.16816.F32.BF16 R36, R76, R92.reuse, R36 ;  /* 0x0000005c4c24723c */ /* 0x080ff00000041824 */
[C---:B------:R-:W-:Y:S04]  /*b950*/  HMMA.16816.F32.BF16 R40, R80.reuse, R92, R40 ;  /* 0x0000005c5028723c */ /* 0x040fe80000041828 */
[----:B-1----:R-:W-:Y:S03]  /*b960*/  FFMA.FTZ R88, R244, c[0x0][0x2d0], -R105 ;  /* 0x0000b400f4587a23 */ /* 0x002fe60000010869 */
[--C-:B------:R-:W-:Y:S01]  /*b970*/  FFMA.FTZ R92, R148, c[0x0][0x2d0], -R96.reuse ;  /* 0x0000b400945c7a23 */ /* 0x100fe20000010860 */
[-C--:B------:R-:W-:Y:S01]  /*b980*/  HMMA.16816.F32.BF16 R44, R80, R94.reuse, R44 ;  /* 0x0000005e502c723c */ /* 0x080fe2000004182c */
[----:B------:R1:W-:Y:S03]  /*b990*/  MUFU.EX2 R195, R88 ;  /* 0x0000005800c37308 */ /* 0x0003e60000000800 */
[--C-:B--2---:R-:W-:Y:S01]  /*b9a0*/  FFMA.FTZ R84, R161, c[0x0][0x2d0], -R96.reuse ;  /* 0x0000b400a1547a23 */ /* 0x104fe20000010860 */
[----:B------:R-:W-:Y:S03]  /*b9b0*/  MOV R148, R189 ;  /* 0x000000bd00947202 */ /* 0x000fe60000000f00 */
[C---:B------:R-:W-:Y:S03]  /*b9c0*/  HMMA.16816.F32.BF16 R48, R76.reuse, R94, R48 ;  /* 0x0000005e4c30723c */ /* 0x040fe60000041830 */
[----:B------:R2:W-:Y:S10]  /*b9d0*/  MUFU.EX2 R161, R84 ;  /* 0x0000005400a17308 */ /* 0x0005f40000000800 */
[----:B------:R3:W-:Y:S01]  /*b9e0*/  MUFU.EX2 R189, R92 ;  /* 0x0000005c00bd7308 */ /* 0x0007e20000000800 */
[----:B-1----:R-:W-:Y:S09]  /*b9f0*/  FFMA.FTZ R88, R247, c[0x0][0x2d0], -R107 ;  /* 0x0000b400f7587a23 */ /* 0x002ff2000001086b */
[----:B------:R1:W-:Y:S01]  /*ba00*/  MUFU.EX2 R194, R88 ;  /* 0x0000005800c27308 */ /* 0x0003e20000000800 */
[--C-:B--2---:R-:W-:Y:S01]  /*ba10*/  FFMA.FTZ R84, R150, c[0x0][0x2d0], -R96.reuse ;  /* 0x0000b40096547a23 */ /* 0x104fe20000010860 */
[----:B------:R-:W-:Y:S02]  /*ba20*/  MOV R150, R186 ;  /* 0x000000ba00967202 */ /* 0x000fe40000000f00 */
[----:B------:R-:W-:Y:S06]  /*ba30*/  MOV R186, R192 ;  /* 0x000000c000ba7202 */ /* 0x000fec0000000f00 */
[----:B------:R2:W-:Y:S01]  /*ba40*/  MUFU.EX2 R192, R84 ;  /* 0x0000005400c07308 */ /* 0x0005e20000000800 */
[--C-:B---3--:R-:W-:Y:S01]  /*ba50*/  FFMA.FTZ R92, R134, c[0x0][0x2d0], -R96.reuse ;  /* 0x0000b400865c7a23 */ /* 0x108fe20000010860 */
[----:B------:R-:W-:Y:S08]  /*ba60*/  MOV R134, R190 ;  /* 0x000000be00867202 */ /* 0x000ff00000000f00 */
[----:B------:R3:W-:Y:S01]  /*ba70*/  MUFU.EX2 R190, R92 ;  /* 0x0000005c00be7308 */ /* 0x0007e20000000800 */
[----:B-1----:R-:W1:Y:S01]  /*ba80*/  LDSM.16.MT88.4 R88, [R226+0x1100] ;  /* 0x00110000e258783b */ /* 0x002e620000004200 */
[----:B--2---:R-:W-:Y:S08]  /*ba90*/  FFMA.FTZ R84, R160, c[0x0][0x2d0], -R3 ;  /* 0x0000b400a0547a23 */ /* 0x004ff00000010803 */
[----:B------:R2:W-:Y:S01]  /*baa0*/  MUFU.EX2 R160, R84 ;  /* 0x0000005400a07308 */ /* 0x0005e20000000800 */
[----:B---3--:R-:W-:Y:S01]  /*bab0*/  FFMA.FTZ R92, R148, c[0x0][0x2d0], -R105 ;  /* 0x0000b400945c7a23 */ /* 0x008fe20000010869 */
[----:B------:R-:W-:Y:S02]  /*bac0*/  MOV R148, R133 ;  /* 0x0000008500947202 */ /* 0x000fe40000000f00 */
[----:B------:R-:W-:Y:S02]  /*bad0*/  MOV R133, R132 ;  /* 0x0000008400857202 */ /* 0x000fe40000000f00 */
[----:B------:R-:W-:Y:S02]  /*bae0*/  MOV R132, R184 ;  /* 0x000000b800847202 */ /* 0x000fe40000000f00 */
[----:B------:R-:W-:Y:S02]  /*baf0*/  MOV R166, R133 ;  /* 0x0000008500a67202 */ /* 0x000fe40000000f00 */
[----:B------:R-:W-:Y:S01]  /*bb00*/  MOV R133, R117 ;  /* 0x0000007500857202 */ /* 0x000fe20000000f00 */
[--C-:B--2---:R-:W-:Y:S01]  /*bb10*/  FFMA.FTZ R84, R191, c[0x0][0x2d0], -R3.reuse ;  /* 0x0000b400bf547a23 */ /* 0x104fe20000010803 */
[-C--:B-1----:R-:W-:Y:S03]  /*bb20*/  HMMA.16816.F32.BF16 R52, R76, R88.reuse, R52 ;  /* 0x000000584c34723c */ /* 0x082fe60000041834 */
[----:B------:R1:W-:Y:S05]  /*bb30*/  MUFU.EX2 R191, R84 ;  /* 0x0000005400bf7308 */ /* 0x0003ea0000000800 */
[C---:B------:R-:W-:Y:S07]  /*bb40*/  HMMA.16816.F32.BF16 R56, R80.reuse, R88, R56 ;  /* 0x000000585038723c */ /* 0x040fee0000041838 */
[----:B------:R-:W-:Y:S01]  /*bb50*/  FFMA.FTZ R88, R151, c[0x0][0x2d0], -R3 ;  /* 0x0000b40097587a23 */ /* 0x000fe20000010803 */
[-C--:B------:R-:W-:Y:S03]  /*bb60*/  HMMA.16816.F32.BF16 R60, R80, R90.reuse, R60 ;  /* 0x0000005a503c723c */ /* 0x080fe6000004183c */
[----:B------:R2:W-:Y:S01]  /*bb70*/  MUFU.EX2 R171, R88 ;  /* 0x0000005800ab7308 */ /* 0x0005e20000000800 */
[----:B------:R-:W-:Y:S01]  /*bb80*/  MOV R151, R104 ;  /* 0x0000006800977202 */ /* 0x000fe20000000f00 */
[----:B------:R-:W-:Y:S02]  /*bb90*/  FFMA.FTZ R104, R112, c[0x0][0x2d0], -R105 ;  /* 0x0000b40070687a23 */ /* 0x000fe40000010869 */
[----:B------:R-:W-:Y:S01]  /*bba0*/  FFMA.FTZ R80, R150, c[0x0][0x2d0], -R3 ;  /* 0x0000b40096507a23 */ /* 0x000fe20000010803 */
[----:B------:R-:W-:Y:S01]  /*bbb0*/  HMMA.16816.F32.BF16 R64, R76, R90, R64 ;  /* 0x0000005a4c40723c */ /* 0x000fe20000041840 */
[----:B-1----:R-:W1:Y:S03]  /*bbc0*/  LDSM.16.MT88.4 R84, [R224+0x1900] ;  /* 0x00190000e054783b */ /* 0x002e660000004200 */
[----:B------:R-:W-:Y:S01]  /*bbd0*/  F2FP.BF16.PACK_AB R81, R158, R152 ;  /* 0x000000989e51723e */ /* 0x000fe200000010ff */
[----:B------:R3:W-:Y:S01]  /*bbe0*/  MUFU.EX2 R170, R80 ;  /* 0x0000005000aa7308 */ /* 0x0007e20000000800 */
[----:B------:R-:W-:Y:S01]  /*bbf0*/  F2FP.BF16.PACK_AB R82, R200, R157 ;  /* 0x0000009dc852723e */ /* 0x000fe200000010ff */
[--C-:B------:R-:W-:Y:S01]  /*bc00*/  FFMA.FTZ R112, R204, c[0x0][0x2d0], -R96.reuse ;  /* 0x0000b400cc707a23 */ /* 0x100fe20000010860 */
[----:B------:R-:W-:Y:S04]  /*bc10*/  F2FP.BF16.PACK_AB R76, R209, R210 ;  /* 0x000000d2d14c723e */ /* 0x000fe800000010ff */
[----:B------:R-:W-:Y:S02]  /*bc20*/  F2FP.BF16.PACK_AB R77, R154, R155 ;  /* 0x0000009b9a4d723e */ /* 0x000fe400000010ff */
[----:B------:R-:W-:Y:S01]  /*bc30*/  F2FP.BF16.PACK_AB R78, R203, R208 ;  /* 0x000000d0cb4e723e */ /* 0x000fe200000010ff */
[----:B------:R-:W-:Y:S01]  /*bc40*/  MUFU.EX2 R104, R104 ;  /* 0x0000006800687308 */ /* 0x000fe20000000800 */
[----:B------:R-:W-:Y:S02]  /*bc50*/  F2FP.BF16.PACK_AB R79, R202, R201 ;  /* 0x000000c9ca4f723e */ /* 0x000fe400000010ff */
[----:B------:R-:W-:Y:S01]  /*bc60*/  MOV R150, R135 ;  /* 0x0000008700967202 */ /* 0x000fe20000000f00 */
[----:B--2---:R-:W2:Y:S01]  /*bc70*/  LDSM.16.MT88.4 R88, [R227+0x1900] ;  /* 0x00190000e358783b */ /* 0x004ea20000004200 */
[----:B------:R-:W-:Y:S02]  /*bc80*/  F2FP.BF16.PACK_AB R83, R199, R156 ;  /* 0x0000009cc753723e */ /* 0x000fe400000010ff */
[----:B------:R-:W-:Y:S03]  /*bc90*/  MOV R135, R187 ;  /* 0x000000bb00877202 */ /* 0x000fe60000000f00 */
[----:B------:R-:W-:Y:S01]  /*bca0*/  MUFU.EX2 R112, R112 ;  /* 0x0000007000707308 */ /* 0x000fe20000000800 */
[----:B---3--:R-:W-:Y:S01]  /*bcb0*/  FFMA.FTZ R80, R149, c[0x0][0x2d0], -R105 ;  /* 0x0000b40095507a23 */ /* 0x008fe20000010869 */
[----:B------:R-:W-:Y:S08]  /*bcc0*/  MOV R149, R188 ;  /* 0x000000bc00957202 */ /* 0x000ff00000000f00 */
[----:B------:R3:W-:Y:S01]  /*bcd0*/  MUFU.EX2 R169, R80 ;  /* 0x0000005000a97308 */ /* 0x0007e20000000800 */
[-C--:B-1----:R-:W-:Y:S09]  /*bce0*/  HMMA.16816.F32.BF16 R4, R76, R84.reuse, R4 ;  /* 0x000000544c04723c */ /* 0x082ff20000041804 */
[----:B------:R1:W-:Y:S03]  /*bcf0*/  MUFU.EX2 R188, R92 ;  /* 0x0000005c00bc7308 */ /* 0x0003e60000000800 */
[----:B---3--:R-:W-:Y:S07]  /*bd00*/  F2FP.BF16.PACK_AB R80, R159, R153 ;  /* 0x000000999f50723e */ /* 0x008fee00000010ff */
[C---:B------:R-:W-:Y:S01]  /*bd10*/  HMMA.16816.F32.BF16 R8, R80.reuse, R84, R8 ;  /* 0x000000545008723c */ /* 0x040fe20000041808 */
[----:B-1----:R-:W1:Y:S06]  /*bd20*/  LDSM.16.MT88.4 R92, [R225+0x1900] ;  /* 0x00190000e15c783b */ /* 0x002e6c0000004200 */
[--C-:B------:R-:W-:Y:S01]  /*bd30*/  FFMA.FTZ R84, R134, c[0x0][0x2d0], -R107.reuse ;  /* 0x0000b40086547a23 */ /* 0x100fe2000001086b */
[-C--:B------:R-:W-:Y:S03]  /*bd40*/  HMMA.16816.F32.BF16 R12, R80, R86.reuse, R12 ;  /* 0x00000056500c723c */ /* 0x080fe6000004180c */
[----:B------:R3:W-:Y:S01]  /*bd50*/  MUFU.EX2 R168, R84 ;  /* 0x0000005400a87308 */ /* 0x0007e20000000800 */
[----:B------:R-:W-:Y:S02]  /*bd60*/  MOV R134, R122 ;  /* 0x0000007a00867202 */ /* 0x000fe40000000f00 */
[----:B------:R-:W-:Y:S02]  /*bd70*/  MOV R122, R185 ;  /* 0x000000b9007a7202 */ /* 0x000fe40000000f00 */
[C---:B------:R-:W-:Y:S04]  /*bd80*/  HMMA.16816.F32.BF16 R16, R76.reuse, R86, R16 ;  /* 0x000000564c10723c */ /* 0x040fe80000041810 */
[----:B------:R-:W-:Y:S04]  /*bd90*/  MOV R167, R134 ;  /* 0x0000008600a77202 */ /* 0x000fe80000000f00 */
[-C--:B--2---:R-:W-:Y:S08]  /*bda0*/  HMMA.16816.F32.BF16 R20, R76, R88.reuse, R20 ;  /* 0x000000584c14723c */ /* 0x084ff00000041814 */
[C---:B------:R-:W-:Y:S04]  /*bdb0*/  HMMA.16816.F32.BF16 R24, R80.reuse, R88, R24 ;  /* 0x000000585018723c */ /* 0x040fe80000041818 */
[--C-:B---3--:R-:W-:Y:S02]  /*bdc0*/  FFMA.FTZ R84, R234, c[0x0][0x2d0], -R107.reuse ;  /* 0x0000b400ea547a23 */ /* 0x108fe4000001086b */
[----:B------:R2:W5:Y:S01]  /*bdd0*/  LDL.LU R234, [R1+0x44] ;  /* 0x0000440001ea7983 */ /* 0x0005620000300800 */
[----:B------:R-:W-:Y:S01]  /*bde0*/  FFMA.FTZ R88, R98, c[0x0][0x2d0], -R107 ;  /* 0x0000b40062587a23 */ /* 0x000fe2000001086b */
[-C--:B------:R-:W-:Y:S01]  /*bdf0*/  HMMA.16816.F32.BF16 R28, R80, R90.reuse, R28 ;  /* 0x0000005a501c723c */ /* 0x080fe2000004181c */
[----:B------:R3:W-:Y:S01]  /*be00*/  MUFU.EX2 R187, R84 ;  /* 0x0000005400bb7308 */ /* 0x0007e20000000800 */
[----:B------:R-:W4:Y:S06]  /*be10*/  LDL.LU R164, [R1+0x14] ;  /* 0x0000140001a47983 */ /* 0x000f2c0000300800 */
[C---:B------:R-:W-:Y:S03]  /*be20*/  HMMA.16816.F32.BF16 R32, R76.reuse, R90, R32 ;  /* 0x0000005a4c20723c */ /* 0x040fe60000041820 */
[----:B------:R2:W-:Y:S05]  /*be30*/  MUFU.EX2 R185, R88 ;  /* 0x0000005800b97308 */ /* 0x0005ea0000000800 */
[-C--:B-1----:R-:W-:Y:S08]  /*be40*/  HMMA.16816.F32.BF16 R36, R76, R92.reuse, R36 ;  /* 0x0000005c4c24723c */ /* 0x082ff00000041824 */
[C---:B------:R-:W-:Y:S04]  /*be50*/  HMMA.16816.F32.BF16 R40, R80.reuse, R92, R40 ;  /* 0x0000005c5028723c */ /* 0x040fe80000041828 */
[----:B---3--:R-:W-:Y:S03]  /*be60*/  FFMA.FTZ R84, R186, c[0x0][0x2d0], -R105 ;  /* 0x0000b400ba547a23 */ /* 0x008fe60000010869 */
[--C-:B------:R-:W-:Y:S01]  /*be70*/  FFMA.FTZ R92, R135, c[0x0][0x2d0], -R96.reuse ;  /* 0x0000b400875c7a23 */ /* 0x100fe20000010860 */
[-C--:B------:R-:W-:Y:S01]  /*be80*/  HMMA.16816.F32.BF16 R44, R80, R94.reuse, R44 ;  /* 0x0000005e502c723c */ /* 0x080fe2000004182c */
[----:B------:R1:W-:Y:S03]  /*be90*/  MUFU.EX2 R175, R84 ;  /* 0x0000005400af7308 */ /* 0x0003e60000000800 */
[--C-:B--2---:R-:W-:Y:S01]  /*bea0*/  FFMA.FTZ R88, R99, c[0x0][0x2d0], -R107.reuse ;  /* 0x0000b40063587a23 */ /* 0x104fe2000001086b */
[----:B------:R-:W-:Y:S01]  /*beb0*/  MOV R135, R116 ;  /* 0x0000007400877202 */ /* 0x000fe20000000f00 */
[----:B------:R-:W-:Y:S02]  /*bec0*/  FFMA.FTZ R107, R115, c[0x0][0x2d0], -R107 ;  /* 0x0000b400736b7a23 */ /* 0x000fe4000001086b */
[C---:B------:R-:W-:Y:S03]  /*bed0*/  HMMA.16816.F32.BF16 R48, R76.reuse, R94, R48 ;  /* 0x0000005e4c30723c */ /* 0x040fe60000041830 */
[----:B------:R2:W-:Y:S10]  /*bee0*/  MUFU.EX2 R184, R88 ;  /* 0x0000005800b87308 */ /* 0x0005f40000000800 */
[----:B------:R3:W-:Y:S01]  /*bef0*/  MUFU.EX2 R117, R92 ;  /* 0x0000005c00757308 */ /* 0x0007e20000000800 */
[--C-:B-1----:R-:W-:Y:S02]  /*bf00*/  FFMA.FTZ R84, R97, c[0x0][0x2d0], -R105.reuse ;  /* 0x0000b40061547a23 */ /* 0x102fe40000010869 */
[----:B------:R-:W-:Y:S02]  /*bf10*/  FFMA.FTZ R105, R113, c[0x0][0x2d0], -R105 ;  /* 0x0000b40071697a23 */ /* 0x000fe40000010869 */
[--C-:B------:R-:W-:Y:S05]  /*bf20*/  FFMA.FTZ R113, R109, c[0x0][0x2d0], -R96.reuse ;  /* 0x0000b4006d717a23 */ /* 0x100fea0000010860 */
[----:B------:R1:W-:Y:S01]  /*bf30*/  MUFU.EX2 R186, R84 ;  /* 0x0000005400ba7308 */ /* 0x0003e20000000800 */
[--C-:B------:R-:W-:Y:S02]  /*bf40*/  FFMA.FTZ R109, R111, c[0x0][0x2d0], -R3.reuse ;  /* 0x0000b4006f6d7a23 */ /* 0x100fe40000010803 */
[--C-:B------:R-:W-:Y:S02]  /*bf50*/  FFMA.FTZ R111, R207, c[0x0][0x2d0], -R3.reuse ;  /* 0x0000b400cf6f7a23 */ /* 0x100fe40000010803 */
[--C-:B--2---:R-:W-:Y:S02]  /*bf60*/  FFMA.FTZ R88, R150, c[0x0][0x2d0], -R96.reuse ;  /* 0x0000b40096587a23 */ /* 0x104fe40000010860 */
[----:B------:R-:W2:Y:S03]  /*bf70*/  LDL.LU R150, [R1+0x18] ;  /* 0x0000180001967983 */ /* 0x000ea60000300800 */
[----:B------:R1:W-:Y:S01]  /*bf80*/  MUFU.EX2 R174, R88 ;  /* 0x0000005800ae7308 */ /* 0x0003e20000000800 */
[----:B---3--:R-:W-:Y:S09]  /*bf90*/  LDSM.16.MT88.4 R92, [R227+0x2100] ;  /* 0x00210000e35c783b */ /* 0x008ff20000004200 */
[----:B------:R-:W3:Y:S01]  /*bfa0*/  MUFU.EX2 R105, R105 ;  /* 0x0000006900697308 */ /* 0x000ee20000000800 */
[----:B-1----:R-:W1:Y:S09]  /*bfb0*/  LDSM.16.MT88.4 R84, [R226+0x1900] ;  /* 0x00190000e254783b */ /* 0x002e720000004200 */
[----:B------:R-:W1:Y:S01]  /*bfc0*/  MUFU.EX2 R107, R107 ;  /* 0x0000006b006b7308 */ /* 0x000e620000000800 */
[--C-:B------:R-:W-:Y:S01]  /*bfd0*/  FFMA.FTZ R88, R149, c[0x0][0x2d0], -R96.reuse ;  /* 0x0000b40095587a23 */ /* 0x100fe20000010860 */
[----:B------:R-:W-:Y:S01]  /*bfe0*/  MOV R149, R110 ;  /* 0x0000006e00957202 */ /* 0x000fe20000000f00 */
[--C-:B------:R-:W-:Y:S07]  /*bff0*/  FFMA.FTZ R110, R205, c[0x0][0x2d0], -R96.reuse ;  /* 0x0000b400cd6e7a23 */ /* 0x100fee0000010860 */
[----:B------:R1:W-:Y:S01]  /*c000*/  MUFU.EX2 R173, R88 ;  /* 0x0000005800ad7308 */ /* 0x0003e20000000800 */
[----:B---3--:R-:W-:Y:S09]  /*c010*/  F2FP.BF16.PACK_AB R182, R105, R104 ;  /* 0x0000006869b6723e */ /* 0x008ff200000010ff */
[----:B------:R-:W3:Y:S01]  /*c020*/  MUFU.EX2 R113, R113 ;  /* 0x0000007100717308 */ /* 0x000ee20000000800 */
[----:B-1----:R-:W-:Y:S09]  /*c030*/  F2FP.BF16.PACK_AB R183, R107, R106 ;  /* 0x0000006a6bb7723e */ /* 0x002ff200000010ff */
[----:B------:R-:W-:Y:S01]  /*c040*/  MUFU.EX2 R110, R110 ;  /* 0x0000006e006e7308 */ /* 0x000fe20000000800 */
[-C--:B------:R-:W-:Y:S03]  /*c050*/  HMMA.16816.F32.BF16 R52, R76, R84.reuse, R52 ;  /* 0x000000544c34723c */ /* 0x080fe60000041834 */
[--C-:B------:R-:W-:Y:S02]  /*c060*/  FFMA.FTZ R88, R148, c[0x0][0x2d0], -R3.reuse ;  /* 0x0000b40094587a23 */ /* 0x100fe40000010803 */
[----:B------:R-:W2:Y:S04]  /*c070*/  LDL.LU R148, [R1+0x20] ;  /* 0x0000200001947983 */ /* 0x000ea80000300800 */
[----:B------:R-:W-:Y:S01]  /*c080*/  MUFU.EX2 R109, R109 ;  /* 0x0000006d006d7308 */ /* 0x000fe20000000800 */
[C---:B------:R-:W-:Y:S01]  /*c090*/  HMMA.16816.F32.BF16 R56, R80.reuse, R84, R56 ;  /* 0x000000545038723c */ /* 0x040fe20000041838 */
[----:B------:R-:W2:Y:S03]  /*c0a0*/  LDL.LU R134, [R1+0x1c] ;  /* 0x00001c0001867983 */ /* 0x000ea60000300800 */
[----:B---3--:R-:W-:Y:S03]  /*c0b0*/  F2FP.BF16.PACK_AB R178, R113, R112 ;  /* 0x0000007071b2723e */ /* 0x008fe600000010ff */
[--C-:B------:R-:W-:Y:S01]  /*c0c0*/  FFMA.FTZ R84, R108, c[0x0][0x2d0], -R96.reuse ;  /* 0x0000b4006c547a23 */ /* 0x100fe20000010860 */
[-C--:B------:R-:W-:Y:S01]  /*c0d0*/  HMMA.16816.F32.BF16 R60, R80, R86.reuse, R60 ;  /* 0x00000056503c723c */ /* 0x080fe2000004183c */
[----:B------:R1:W-:Y:S03]  /*c0e0*/  MUFU.EX2 R172, R88 ;  /* 0x0000005800ac7308 */ /* 0x0003e60000000800 */
[----:B------:R-:W-:Y:S02]  /*c0f0*/  FFMA.FTZ R108, R206, c[0x0][0x2d0], -R96 ;  /* 0x0000b400ce6c7a23 */ /* 0x000fe40000010860 */
[----:B------:R-:W-:Y:S01]  /*c100*/  LDSM.16.MT88.4 R96, [R225+0x2100] ;  /* 0x00210000e160783b */ /* 0x000fe20000004200 */
[--C-:B------:R-:W-:Y:S01]  /*c110*/  FFMA.FTZ R80, R167, c[0x0][0x2d0], -R3.reuse ;  /* 0x0000b400a7507a23 */ /* 0x100fe20000010803 */
[----:B------:R-:W-:Y:S03]  /*c120*/  HMMA.16816.F32.BF16 R64, R76, R86, R64 ;  /* 0x000000564c40723c */ /* 0x000fe60000041840 */
[----:B------:R3:W-:Y:S01]  /*c130*/  MUFU.EX2 R115, R80 ;  /* 0x0000005000737308 */ /* 0x0007e20000000800 */
[--C-:B------:R-:W-:Y:S01]  /*c140*/  FFMA.FTZ R81, R166, c[0x0][0x2d0], -R3.reuse ;  /* 0x0000b400a6517a23 */ /* 0x100fe20000010803 */
[----:B------:R-:W-:Y:S02]  /*c150*/  F2FP.BF16.PACK_AB R82, R190, R189 ;  /* 0x000000bdbe52723e */ /* 0x000fe400000010ff */
[----:B------:R-:W-:Y:S02]  /*c160*/  F2FP.BF16.PACK_AB R76, R198, R163 ;  /* 0x000000a3c64c723e */ /* 0x000fe400000010ff */
[----:B------:R-:W-:Y:S03]  /*c170*/  F2FP.BF16.PACK_AB R77, R197, R162 ;  /* 0x000000a2c54d723e */ /* 0x000fe600000010ff */
[----:B------:R-:W-:Y:S01]  /*c180*/  F2FP.BF16.PACK_AB R78, R195, R196 ;  /* 0x000000c4c34e723e */ /* 0x000fe200000010ff */
[----:B------:R3:W-:Y:S01]  /*c190*/  MUFU.EX2 R114, R81 ;  /* 0x0000005100727308 */ /* 0x0007e20000000800 */
[----:B------:R-:W-:Y:S02]  /*c1a0*/  F2FP.BF16.PACK_AB R79, R193, R194 ;  /* 0x000000c2c14f723e */ /* 0x000fe400000010ff */
[----:B------:R-:W-:Y:S01]  /*c1b0*/  F2FP.BF16.PACK_AB R83, R170, R171 ;  /* 0x000000abaa53723e */ /* 0x000fe200000010ff */
[--C-:B-1----:R-:W-:Y:S02]  /*c1c0*/  FFMA.FTZ R88, R118, c[0x0][0x2d0], -R3.reuse ;  /* 0x0000b40076587a23 */ /* 0x102fe40000010803 */
[----:B------:R-:W-:Y:S04]  /*c1d0*/  FFMA.FTZ R3, R74, c[0x0][0x2d0], -R3 ;  /* 0x0000b4004a037a23 */ /* 0x000fe80000010803 */
[----:B------:R1:W-:Y:S01]  /*c1e0*/  MUFU.EX2 R118, R88 ;  /* 0x0000005800767308 */ /* 0x0003e20000000800 */
[----:B---3--:R-:W-:Y:S09]  /*c1f0*/  F2FP.BF16.PACK_AB R80, R192, R161 ;  /* 0x000000a1c050723e */ /* 0x008ff200000010ff */
[----:B------:R3:W-:Y:S01]  /*c200*/  MUFU.EX2 R116, R84 ;  /* 0x0000005400747308 */ /* 0x0007e20000000800 */
[----:B------:R-:W-:Y:S09]  /*c210*/  F2FP.BF16.PACK_AB R81, R191, R160 ;  /* 0x000000a0bf51723e */ /* 0x000ff200000010ff */
[----:B------:R-:W3:Y:S01]  /*c220*/  MUFU.EX2 R108, R108 ;  /* 0x0000006c006c7308 */ /* 0x000ee20000000800 */
[----:B-1----:R-:W1:Y:S09]  /*c230*/  LDSM.16.MT88.4 R88, [R224+0x2100] ;  /* 0x00210000e058783b */ /* 0x002e720000004200 */
[----:B------:R-:W1:Y:S01]  /*c240*/  MUFU.EX2 R111, R111 ;  /* 0x0000006f006f7308 */ /* 0x000e620000000800 */
[----:B---3--:R-:W3:Y:S01]  /*c250*/  LDSM.16.MT88.4 R84, [R226+0x2100] ;  /* 0x00210000e254783b */ /* 0x008ee20000004200 */
[----:B------:R-:W-:Y:S02]  /*c260*/  F2FP.BF16.PACK_AB R176, R110, R108 ;  /* 0x0000006c6eb0723e */ /* 0x000fe400000010ff */
[----:B-1----:R-:W-:Y:S01]  /*c270*/  F2FP.BF16.PACK_AB R177, R111, R109 ;  /* 0x0000006d6fb1723e */ /* 0x002fe200000010ff */
[-C--:B------:R-:W-:Y:S08]  /*c280*/  HMMA.16816.F32.BF16 R4, R76, R88.reuse, R4 ;  /* 0x000000584c04723c */ /* 0x080ff00000041804 */
[C---:B------:R-:W-:Y:S08]  /*c290*/  HMMA.16816.F32.BF16 R8, R80.reuse, R88, R8 ;  /* 0x000000585008723c */ /* 0x040ff00000041808 */
[-C--:B------:R-:W-:Y:S08]  /*c2a0*/  HMMA.16816.F32.BF16 R12, R80, R90.reuse, R12 ;  /* 0x0000005a500c723c */ /* 0x080ff0000004180c */
[C---:B------:R-:W-:Y:S01]  /*c2b0*/  HMMA.16816.F32.BF16 R16, R76.reuse, R90, R16 ;  /* 0x0000005a4c10723c */ /* 0x040fe20000041810 */
[----:B------:R-:W1:Y:S07]  /*c2c0*/  LDSM.16.MT88.4 R88, [R224+0x2900] ;  /* 0x00290000e058783b */ /* 0x000e6e0000004200 */
[-C--:B------:R-:W-:Y:S08]  /*c2d0*/  HMMA.16816.F32.BF16 R20, R76, R92.reuse, R20 ;  /* 0x0000005c4c14723c */ /* 0x080ff00000041814 */
[C---:B------:R-:W-:Y:S08]  /*c2e0*/  HMMA.16816.F32.BF16 R24, R80.reuse, R92, R24 ;  /* 0x0000005c5018723c */ /* 0x040ff00000041818 */
[-C--:B------:R-:W-:Y:S08]  /*c2f0*/  HMMA.16816.F32.BF16 R28, R80, R94.reuse, R28 ;  /* 0x0000005e501c723c */ /* 0x080ff0000004181c */
[C---:B------:R-:W-:Y:S01]  /*c300*/  HMMA.16816.F32.BF16 R32, R76.reuse, R94, R32 ;  /* 0x0000005e4c20723c */ /* 0x040fe20000041820 */
[----:B------:R-:W1:Y:S07]  /*c310*/  LDSM.16.MT88.4 R92, [R227+0x2900] ;  /* 0x00290000e35c783b */ /* 0x000e6e0000004200 */
[-C--:B------:R-:W-:Y:S04]  /*c320*/  HMMA.16816.F32.BF16 R36, R76, R96.reuse, R36 ;  /* 0x000000604c24723c */ /* 0x080fe80000041824 */
[----:B----4-:R-:W-:Y:S02]  /*c330*/  FFMA.FTZ R74, R70, R164, R165 ;  /* 0x000000a4464a7223 */ /* 0x010fe400000100a5 */
[----:B------:R-:W-:Y:S02]  /*c340*/  LDSM.16.MT88.4 R164, [R225+0x3100] ;  /* 0x00310000e1a4783b */ /* 0x000fe40000004200 */
[C---:B------:R-:W-:Y:S08]  /*c350*/  HMMA.16816.F32.BF16 R40, R80.reuse, R96, R40 ;  /* 0x000000605028723c */ /* 0x040ff00000041828 */
[-C--:B------:R-:W-:Y:S08]  /*c360*/  HMMA.16816.F32.BF16 R44, R80, R98.reuse, R44 ;  /* 0x00000062502c723c */ /* 0x080ff0000004182c */
[C---:B------:R-:W-:Y:S01]  /*c370*/  HMMA.16816.F32.BF16 R48, R76.reuse, R98, R48 ;  /* 0x000000624c30723c */ /* 0x040fe20000041830 */
[----:B------:R-:W4:Y:S07]  /*c380*/  LDSM.16.MT88.4 R96, [R225+0x2900] ;  /* 0x00290000e160783b */ /* 0x000f2e0000004200 */
[-C--:B---3--:R-:W-:Y:S08]  /*c390*/  HMMA.16816.F32.BF16 R52, R76, R84.reuse, R52 ;  /* 0x000000544c34723c */ /* 0x088ff00000041834 */
[C---:B------:R-:W-:Y:S08]  /*c3a0*/  HMMA.16816.F32.BF16 R56, R80.reuse, R84, R56 ;  /* 0x000000545038723c */ /* 0x040ff00000041838 */
[-C--:B------:R-:W-:Y:S07]  /*c3b0*/  HMMA.16816.F32.BF16 R60, R80, R86.reuse, R60 ;  /* 0x00000056503c723c */ /* 0x080fee000004183c */
[----:B------:R-:W-:Y:S01]  /*c3c0*/  F2FP.BF16.PACK_AB R80, R173, R174 ;  /* 0x000000aead50723e */ /* 0x000fe200000010ff */
[----:B------:R-:W-:Y:S01]  /*c3d0*/  HMMA.16816.F32.BF16 R64, R76, R86, R64 ;  /* 0x000000564c40723c */ /* 0x000fe20000041840 */
[----:B------:R-:W3:Y:S03]  /*c3e0*/  LDSM.16.MT88.4 R84, [R226+0x2900] ;  /* 0x00290000e254783b */ /* 0x000ee60000004200 */
[----:B------:R-:W-:Y:S02]  /*c3f0*/  F2FP.BF16.PACK_AB R81, R118, R172 ;  /* 0x000000ac7651723e */ /* 0x000fe400000010ff */
[----:B------:R-:W-:Y:S02]  /*c400*/  F2FP.BF16.PACK_AB R82, R116, R117 ;  /* 0x000000757452723e */ /* 0x000fe400000010ff */
[----:B------:R-:W-:Y:S01]  /*c410*/  F2FP.BF16.PACK_AB R76, R188, R169 ;  /* 0x000000a9bc4c723e */ /* 0x000fe200000010ff */
[----:B--2---:R-:W-:Y:S03]  /*c420*/  FFMA.FTZ R68, R68, R150, R151 ;  /* 0x0000009644447223 */ /* 0x004fe60000010097 */
[----:B------:R-:W-:Y:S02]  /*c430*/  F2FP.BF16.PACK_AB R77, R187, R168 ;  /* 0x000000a8bb4d723e */ /* 0x000fe400000010ff */
[----:B------:R-:W-:Y:S01]  /*c440*/  F2FP.BF16.PACK_AB R78, R186, R175 ;  /* 0x000000afba4e723e */ /* 0x000fe200000010ff */
[----:B------:R-:W-:Y:S01]  /*c450*/  FADD.FTZ R68, R132, R68 ;  /* 0x0000004484447221 */ /* 0x000fe20000010000 */
[----:B------:R-:W-:Y:S02]  /*c460*/  F2FP.BF16.PACK_AB R79, R184, R185 ;  /* 0x000000b9b84f723e */ /* 0x000fe400000010ff */
[----:B------:R-:W-:Y:S05]  /*c470*/  F2FP.BF16.PACK_AB R83, R114, R115 ;  /* 0x000000737253723e */ /* 0x000fea00000010ff */
[-C--:B-1----:R-:W-:Y:S08]  /*c480*/  HMMA.16816.F32.BF16 R4, R76, R88.reuse, R4 ;  /* 0x000000584c04723c */ /* 0x082ff00000041804 */
[C---:B------:R-:W-:Y:S01]  /*c490*/  HMMA.16816.F32.BF16 R8, R80.reuse, R88, R8 ;  /* 0x000000585008723c */ /* 0x040fe20000041808 */
[----:B------:R-:W-:Y:S07]  /*c4a0*/  MUFU.EX2 R88, R75 ;  /* 0x0000004b00587308 */ /* 0x000fee0000000800 */
[-C--:B------:R-:W-:Y:S03]  /*c4b0*/  HMMA.16816.F32.BF16 R12, R80, R90.reuse, R12 ;  /* 0x0000005a500c723c */ /* 0x080fe6000004180c */
[----:B------:R-:W1:Y:S05]  /*c4c0*/  MUFU.EX2 R75, R3 ;  /* 0x00000003004b7308 */ /* 0x000e6a0000000800 */
[C---:B------:R-:W-:Y:S08]  /*c4d0*/  HMMA.16816.F32.BF16 R16, R76.reuse, R90, R16 ;  /* 0x0000005a4c10723c */ /* 0x040ff00000041810 */
[-C--:B------:R-:W-:Y:S08]  /*c4e0*/  HMMA.16816.F32.BF16 R20, R76, R92.reuse, R20 ;  /* 0x0000005c4c14723c */ /* 0x080ff00000041814 */
[C---:B------:R-:W-:Y:S04]  /*c4f0*/  HMMA.16816.F32.BF16 R24, R80.reuse, R92, R24 ;  /* 0x0000005c5018723c */ /* 0x040fe80000041818 */
[----:B-1----:R-:W-:Y:S04]  /*c500*/  F2FP.BF16.PACK_AB R179, R75, R88 ;  /* 0x000000584bb3723e */ /* 0x002fe800000010ff */
[-C--:B------:R-:W-:Y:S04]  /*c510*/  HMMA.16816.F32.BF16 R28, R80, R94.reuse, R28 ;  /* 0x0000005e501c723c */ /* 0x080fe8000004181c */
[----:B------:R-:W-:Y:S02]  /*c520*/  FFMA.FTZ R70, R69, R148, R149 ;  /* 0x0000009445467223 */ /* 0x000fe40000010095 */
[----:B------:R-:W-:Y:S01]  /*c530*/  FFMA.FTZ R0, R0, R134, R135 ;  /* 0x0000008600007223 */ /* 0x000fe20000010087 */
[----:B------:R-:W-:Y:S01]  /*c540*/  LDSM.16.MT88.4 R148, [R227+0x3100] ;  /* 0x00310000e394783b */ /* 0x000fe20000004200 */
[----:B------:R-:W-:Y:S01]  /*c550*/  FADD.FTZ R70, R233, R70 ;  /* 0x00000046e9467221 */ /* 0x000fe20000010000 */
[C---:B------:R-:W-:Y:S04]  /*c560*/  HMMA.16816.F32.BF16 R32, R76.reuse, R94, R32 ;  /* 0x0000005e4c20723c */ /* 0x040fe80000041820 */
[----:B------:R-:W-:Y:S02]  /*c570*/  FADD.FTZ R69, R133, R74 ;  /* 0x0000004a85457221 */ /* 0x000fe40000010000 */
[----:B------:R-:W-:Y:S01]  /*c580*/  FADD.FTZ R0, R232, R0 ;  /* 0x00000000e8007221 */ /* 0x000fe20000010000 */
[----:B------:R1:W5:Y:S01]  /*c590*/  LDL.LU R233, [R1+0x40] ;  /* 0x0000400001e97983 */ /* 0x0003620000300800 */
[----:B------:R-:W-:Y:S01]  /*c5a0*/  FADD.FTZ R74, R231, R69 ;  /* 0x00000045e74a7221 */ /* 0x000fe20000010000 */
[-C--:B----4-:R-:W-:Y:S02]  /*c5b0*/  HMMA.16816.F32.BF16 R36, R76, R96.reuse, R36 ;  /* 0x000000604c24723c */ /* 0x090fe40000041824 */
[----:B------:R1:W5:Y:S01]  /*c5c0*/  LDL.LU R232, [R1+0x3c] ;  /* 0x00003c0001e87983 */ /* 0x0003620000300800 */
[----:B------:R-:W-:Y:S02]  /*c5d0*/  FADD.FTZ R69, R230, R68 ;  /* 0x00000044e6457221 */ /* 0x000fe40000010000 */
[----:B------:R-:W-:Y:S01]  /*c5e0*/  FADD.FTZ R68, R229, R70 ;  /* 0x00000046e5447221 */ /* 0x000fe20000010000 */
[----:B------:R1:W5:Y:S01]  /*c5f0*/  LDL.LU R231, [R1+0x38] ;  /* 0x0000380001e77983 */ /* 0x0003620000300800 */
[----:B------:R-:W-:Y:S01]  /*c600*/  FADD.FTZ R70, R228, R0 ;  /* 0x00000000e4467221 */ /* 0x000fe20000010000 */
[C---:B------:R-:W-:Y:S02]  /*c610*/  HMMA.16816.F32.BF16 R40, R80.reuse, R96, R40 ;  /* 0x000000605028723c */ /* 0x040fe40000041828 */
[----:B------:R1:W5:Y:S02]  /*c620*/  LDL.LU R230, [R1+0x34] ;  /* 0x0000340001e67983 */ /* 0x0003640000300800 */
[----:B------:R-:W-:Y:S02]  /*c630*/  FADD.FTZ R0, R119, R74 ;  /* 0x0000004a77007221 */ /* 0x000fe40000010000 */
[----:B------:R-:W-:Y:S01]  /*c640*/  FADD.FTZ R69, R122, R69 ;  /* 0x000000457a457221 */ /* 0x000fe20000010000 */
[----:B------:R1:W5:Y:S01]  /*c650*/  LDL.LU R229, [R1+0x30] ;  /* 0x0000300001e57983 */ /* 0x0003620000300800 */
[----:B------:R-:W-:Y:S01]  /*c660*/  FADD.FTZ R68, R121, R68 ;  /* 0x0000004479447221 */ /* 0x000fe20000010000 */
[-C--:B------:R-:W-:Y:S02]  /*c670*/  HMMA.16816.F32.BF16 R44, R80, R98.reuse, R44 ;  /* 0x00000062502c723c */ /* 0x080fe4000004182c */
[----:B------:R1:W5:Y:S01]  /*c680*/  LDL.LU R228, [R1+0x2c] ;  /* 0x00002c0001e47983 */ /* 0x0003620000300800 */
[----:B------:R-:W-:Y:S02]  /*c690*/  FADD.FTZ R3, R120, R70 ;  /* 0x0000004678037221 */ /* 0x000fe40000010000 */
[----:B------:R-:W-:Y:S01]  /*c6a0*/  FADD.FTZ R70, R127, R0 ;  /* 0x000000007f467221 */ /* 0x000fe20000010000 */
[----:B------:R1:W5:Y:S01]  /*c6b0*/  LDL.LU R119, [R1+0x28] ;  /* 0x0000280001777983 */ /* 0x0003620000300800 */
[----:B------:R-:W-:Y:S01]  /*c6c0*/  FADD.FTZ R0, R126, R69 ;  /* 0x000000457e007221 */ /* 0x000fe20000010000 */
[C---:B------:R-:W-:Y:S02]  /*c6d0*/  HMMA.16816.F32.BF16 R48, R76.reuse, R98, R48 ;  /* 0x000000624c30723c */ /* 0x040fe40000041830 */
[----:B------:R-:W2:Y:S02]  /*c6e0*/  LDSM.16.MT88.4 R132, [R224+0x3100] ;  /* 0x00310000e084783b */ /* 0x000ea40000004200 */
[----:B------:R-:W-:Y:S02]  /*c6f0*/  FADD.FTZ R69, R125, R68 ;  /* 0x000000447d457221 */ /* 0x000fe40000010000 */
[----:B------:R-:W-:Y:S02]  /*c700*/  FADD.FTZ R68, R124, R3 ;  /* 0x000000037c447221 */ /* 0x000fe40000010000 */
[----:B------:R-:W-:Y:S01]  /*c710*/  FADD.FTZ R3, R252, R70 ;  /* 0x00000046fc037221 */ /* 0x000fe20000010000 */
[-C--:B---3--:R-:W-:Y:S03]  /*c720*/  HMMA.16816.F32.BF16 R52, R76, R84.reuse, R52 ;  /* 0x000000544c34723c */ /* 0x088fe60000041834 */
[----:B------:R-:W-:Y:S05]  /*c730*/  FADD.FTZ R0, R251, R0 ;  /* 0x00000000fb007221 */ /* 0x000fea0000010000 */
[C---:B------:R-:W-:Y:S08]  /*c740*/  HMMA.16816.F32.BF16 R56, R80.reuse, R84, R56 ;  /* 0x000000545038723c */ /* 0x040ff00000041838 */
[-C--:B------:R-:W-:Y:S08]  /*c750*/  HMMA.16816.F32.BF16 R60, R80, R86.reuse, R60 ;  /* 0x00000056503c723c */ /* 0x080ff0000004183c */
[----:B------:R-:W-:Y:S08]  /*c760*/  HMMA.16816.F32.BF16 R64, R76, R86, R64 ;  /* 0x000000564c40723c */ /* 0x000ff00000041840 */
[-C--:B--2---:R-:W-:Y:S07]  /*c770*/  HMMA.16816.F32.BF16 R124, R180, R132.reuse, R4 ;  /* 0x00000084b47c723c */ /* 0x084fee0000041804 */
[----:B------:R-:W-:Y:S01]  /*c780*/  FADD.FTZ R4, R139, R69 ;  /* 0x000000458b047221 */ /* 0x000fe20000010000 */
[C---:B------:R-:W-:Y:S04]  /*c790*/  HMMA.16816.F32.BF16 R120, R176.reuse, R132, R8 ;  /* 0x00000084b078723c */ /* 0x040fe80000041808 */
[----:B------:R-:W-:Y:S02]  /*c7a0*/  FADD.FTZ R7, R138, R68 ;  /* 0x000000448a077221 */ /* 0x000fe40000010000 */
[----:B------:R-:W-:Y:S02]  /*c7b0*/  FADD.FTZ R6, R137, R3 ;  /* 0x0000000389067221 */ /* 0x000fe40000010000 */
[----:B------:R-:W-:Y:S01]  /*c7c0*/  FADD.FTZ R5, R136, R0 ;  /* 0x0000000088057221 */ /* 0x000fe20000010000 */
[-C--:B------:R-:W-:Y:S03]  /*c7d0*/  HMMA.16816.F32.BF16 R128, R176, R134.reuse, R12 ;  /* 0x00000086b080723c */ /* 0x080fe6000004180c */
[----:B------:R-:W-:Y:S02]  /*c7e0*/  FADD.FTZ R4, R249, R4 ;  /* 0x00000004f9047221 */ /* 0x000fe40000010000 */
[----:B------:R-:W-:Y:S02]  /*c7f0*/  FADD.FTZ R3, R221, R7 ;  /* 0x00000007dd037221 */ /* 0x000fe40000010000 */
        /* <DEDUP_REMOVED lines=12> */
[----:B------:R-:W-:Y:S04]  /*c8c0*/  FADD.FTZ R7, R220, R4 ;  /* 0x00000004dc077221 */ /* 0x000fe80000010000 */
        /* <DEDUP_REMOVED lines=9> */
[----:B------:R-:W-:Y:S01]  /*c960*/  FADD.FTZ R10, R217, R3 ;  /* 0x00000003d90a7221 */ /* 0x000fe20000010000 */
[----:B------:R-:W2:Y:S01]  /*c970*/  LDSM.16.MT88.4 R4, [R226+0x3100] ;  /* 0x00310000e204783b */ /* 0x000ea20000004200 */
[----:B------:R-:W-:Y:S04]  /*c980*/  FADD.FTZ R9, R213, R0 ;  /* 0x00000000d5097221 */ /* 0x000fe80000010000 */
[----:B------:R-:W-:Y:S02]  /*c990*/  FADD.FTZ R8, R216, R8 ;  /* 0x00000008d8087221 */ /* 0x000fe40000010000 */
[----:B------:R-:W-:Y:S02]  /*c9a0*/  FADD.FTZ R0, R155, R10 ;  /* 0x0000000a9b007221 */ /* 0x000fe40000010000 */
[----:B------:R-:W-:Y:S02]  /*c9b0*/  FADD.FTZ R3, R210, R11 ;  /* 0x0000000bd2037221 */ /* 0x000fe40000010000 */
[----:B------:R-:W-:Y:S02]  /*c9c0*/  FADD.FTZ R12, R153, R9 ;  /* 0x00000009990c7221 */ /* 0x000fe40000010000 */
[----:B------:R-:W-:Y:S02]  /*c9d0*/  FADD.FTZ R11, R152, R8 ;  /* 0x00000008980b7221 */ /* 0x000fe40000010000 */
[----:B------:R-:W-:Y:S02]  /*c9e0*/  FADD.FTZ R9, R154, R0 ;  /* 0x000000009a097221 */ /* 0x000fe40000010000 */
[----:B------:R-:W-:Y:S01]  /*c9f0*/  FADD.FTZ R10, R209, R3 ;  /* 0x00000003d10a7221 */ /* 0x000fe20000010000 */
[-C--:B------:R-:W-:Y:S03]  /*ca00*/  HMMA.16816.F32.BF16 R152, R180, R164.reuse, R36 ;  /* 0x000000a4b498723c */ /* 0x080fe60000041824 */
[----:B------:R-:W-:Y:S02]  /*ca10*/  FADD.FTZ R8, R159, R12 ;  /* 0x0000000c9f087221 */ /* 0x000fe40000010000 */
[----:B------:R-:W-:Y:S02]  /*ca20*/  FADD.FTZ R3, R158, R11 ;  /* 0x0000000b9e037221 */ /* 0x000fe40000010000 */
[----:B------:R-:W-:Y:S02]  /*ca30*/  FADD.FTZ R0, R208, R10 ;  /* 0x0000000ad0007221 */ /* 0x000fe40000010000 */
[----:B------:R-:W-:Y:S03]  /*ca40*/  FADD.FTZ R12, R201, R9 ;  /* 0x00000009c90c7221 */ /* 0x000fe60000010000 */
        /* <DEDUP_REMOVED lines=24> */
[----:B------:R-:W-:Y:S02]  /*cbd0*/  FADD.FTZ R11, R170, R8 ;  /* 0x00000008aa0b7221 */ /* 0x000fe40000010000 */
[----:B------:R-:W-:Y:S02]  /*cbe0*/  FADD.FTZ R10, R169, R3 ;  /* 0x00000003a90a7221 */ /* 0x000fe40000010000 */
[----:B------:R-:W-:Y:S02]  /*cbf0*/  FADD.FTZ R9, R168, R0 ;  /* 0x00000000a8097221 */ /* 0x000fe40000010000 */
[----:B------:R-:W-:Y:S01]  /*cc00*/  FADD.FTZ R8, R174, R12 ;  /* 0x0000000cae087221 */ /* 0x000fe20000010000 */
[-C--:B--2---:R-:W-:Y:S03]  /*cc10*/  HMMA.16816.F32.BF16 R168, R180, R4.reuse, R52 ;  /* 0x00000004b4a8723c */ /* 0x084fe60000041834 */
[----:B------:R-:W-:Y:S02]  /*cc20*/  FADD.FTZ R0, R188, R10 ;  /* 0x0000000abc007221 */ /* 0x000fe40000010000 */
[----:B------:R-:W-:Y:S02]  /*cc30*/  FADD.FTZ R3, R172, R11 ;  /* 0x0000000bac037221 */ /* 0x000fe40000010000 */
[----:B------:R-:W-:Y:S02]  /*cc40*/  FADD.FTZ R10, R173, R8 ;  /* 0x00000008ad0a7221 */ /* 0x000fe40000010000 */
[----:B------:R-:W-:Y:S02]  /*cc50*/  FADD.FTZ R8, R175, R0 ;  /* 0x00000000af087221 */ /* 0x000fe40000010000 */
[C---:B------:R-:W-:Y:S04]  /*cc60*/  HMMA.16816.F32.BF16 R172, R176.reuse, R4, R56 ;  /* 0x00000004b0ac723c */ /* 0x040fe80000041838 */
[----:B------:R-:W-:Y:S02]  /*cc70*/  FADD.FTZ R11, R187, R9 ;  /* 0x00000009bb0b7221 */ /* 0x000fe40000010000 */
[----:B------:R-:W-:Y:S01]  /*cc80*/  FADD.FTZ R9, R118, R3 ;  /* 0x0000000376097221 */ /* 0x000fe20000010000 */
[----:B------:R-:W-:Y:S01]  /*cc90*/  MOV R118, R2 ;  /* 0x0000000200767202 */ /* 0x000fe20000000f00 */
[----:B------:R-:W-:Y:S01]  /*cca0*/  FADD.FTZ R4, R185, R11 ;  /* 0x0000000bb9047221 */ /* 0x000fe20000010000 */
[-C--:B------:R-:W-:Y:S03]  /*ccb0*/  HMMA.16816.F32.BF16 R176, R176, R6.reuse, R60 ;  /* 0x00000006b0b0723c */ /* 0x080fe6000004183c */
[----:B------:R-:W-:Y:S01]  /*ccc0*/  FADD.FTZ R3, R117, R10 ;  /* 0x0000000a75037221 */ /* 0x000fe20000010000 */
[----:B------:R-:W-:Y:S01]  /*ccd0*/  MOV R117, R71 ;  /* 0x0000004700757202 */ /* 0x000fe20000000f00 */
[----:B------:R-:W-:Y:S02]  /*cce0*/  FADD.FTZ R10, R186, R8 ;  /* 0x00000008ba0a7221 */ /* 0x000fe40000010000 */
[----:B------:R-:W-:Y:S01]  /*ccf0*/  FADD.FTZ R0, R115, R9 ;  /* 0x0000000973007221 */ /* 0x000fe20000010000 */
[----:B------:R-:W-:Y:S04]  /*cd00*/  HMMA.16816.F32.BF16 R180, R180, R6, R64 ;  /* 0x00000006b4b4723c */ /* 0x000fe80000041840 */
[----:B------:R-:W-:Y:S02]  /*cd10*/  FADD.FTZ R9, R184, R4 ;  /* 0x00000004b8097221 */ /* 0x000fe40000010000 */
[----:B------:R-:W-:Y:S01]  /*cd20*/  FADD.FTZ R5, R116, R3 ;  /* 0x0000000374057221 */ /* 0x000fe20000010000 */
[----:B------:R-:W-:Y:S01]  /*cd30*/  MOV R116, R72 ;  /* 0x0000004800747202 */ /* 0x000fe20000000f00 */
        /* <DEDUP_REMOVED lines=12> */
[----:B------:R-:W-:Y:S01]  /*ce00*/  STL [R1+0x14], R5 ;  /* 0x0000140501007387 */ /* 0x000fe20000100800 */
[----:B------:R-:W-:Y:S02]  /*ce10*/  FADD.FTZ R3, R112, R3 ;  /* 0x0000000370037221 */ /* 0x000fe40000010000 */
[----:B------:R-:W-:Y:S01]  /*ce20*/  FADD.FTZ R0, R111, R8 ;  /* 0x000000086f007221 */ /* 0x000fe20000010000 */
[----:B------:R-:W-:Y:S01]  /*ce30*/  STL [R1+0x18], R4 ;  /* 0x0000180401007387 */ /* 0x000fe20000100800 */
[----:B------:R-:W-:Y:S02]  /*ce40*/  FADD.FTZ R3, R113, R3 ;  /* 0x0000000371037221 */ /* 0x000fe40000010000 */
[----:B------:R-:W-:Y:S03]  /*ce50*/  FADD.FTZ R0, R88, R0 ;  /* 0x0000000058007221 */ /* 0x000fe60000010000 */
[----:B------:R2:W-:Y:S01]  /*ce60*/  STL [R1+0x20], R3 ;  /* 0x0000200301007387 */ /* 0x0005e20000100800 */
[----:B------:R-:W-:Y:S05]  /*ce70*/  FADD.FTZ R0, R75, R0 ;  /* 0x000000004b007221 */ /* 0x000fea0000010000 */
[----:B------:R1:W-:Y:S01]  /*ce80*/  STL [R1+0x1c], R0 ;  /* 0x00001c0001007387 */ /* 0x0003e20000100800 */
[----:B--2---:R-:W-:Y:S01]  /*ce90*/  MOV R3, R73 ;  /* 0x0000004900037202 */ /* 0x004fe20000000f00 */
[----:B-1---5:R-:W-:-:S05]  /*cea0*/  @P0 BRA `(.L_x_20) ;  /* 0xffffad8000000947 */ /* 0x022fca000383ffff */
.L_x_19:
[----:B-1----:R-:W2:Y:S04]  /*ceb0*/  LDL.LU R0, [R1+0x14] ;  /* 0x0000140001007983 */ /* 0x002ea80000300800 */
[----:B------:R-:W3:Y:S04]  /*cec0*/  LDL.LU R4, [R1+0x18] ;  /* 0x0000180001047983 */ /* 0x000ee80000300800 */
[----:B------:R-:W4:Y:S04]  /*ced0*/  LDL.LU R10, [R1+0x20] ;  /* 0x00002000010a7983 */ /* 0x000f280000300800 */
[----:B------:R-:W5:Y:S01]  /*cee0*/  LDL.LU R8, [R1+0x1c] ;  /* 0x00001c0001087983 */ /* 0x000f620000300800 */
[----:B------:R-:W-:-:S02]  /*cef0*/  MOV R20, 0xff800000 ;  /* 0xff80000000147802 */ /* 0x000fc40000000f00 */
[----:B------:R-:W-:Y:S02]  /*cf00*/  MOV R21, 0xff800000 ;  /* 0xff80000000157802 */ /* 0x000fe40000000f00 */
[----:B------:R-:W-:Y:S02]  /*cf10*/  MOV R22, 0xff800000 ;  /* 0xff80000000167802 */ /* 0x000fe40000000f00 */
[----:B------:R-:W-:Y:S02]  /*cf20*/  MOV R23, 0xff800000 ;  /* 0xff80000000177802 */ /* 0x000fe40000000f00 */
[----:B------:R-:W-:Y:S01]  /*cf30*/  PLOP3.LUT P4, PT, PT, PT, PT, 0x8, 0x0 ;  /* 0x000000000000781c */ /* 0x000fe20003f8e170 */
[----:B--2---:R-:W1:Y:S04]  /*cf40*/  SHFL.BFLY PT, R5, R0, 0x2, 0x1f ;  /* 0x0c401f0000057f89 */ /* 0x004e6800000e0000 */
[----:B---3--:R-:W2:Y:S04]  /*cf50*/  SHFL.BFLY PT, R9, R4, 0x2, 0x1f ;  /* 0x0c401f0004097f89 */ /* 0x008ea800000e0000 */
[----:B----4-:R-:W3:Y:S04]  /*cf60*/  SHFL.BFLY PT, R7, R10, 0x2, 0x1f ;  /* 0x0c401f000a077f89 */ /* 0x010ee800000e0000 */
[----:B-----5:R-:W4:Y:S01]  /*cf70*/  SHFL.BFLY PT, R6, R8, 0x2, 0x1f ;  /* 0x0c401f0008067f89 */ /* 0x020f2200000e0000 */
[----:B-1----:R-:W-:-:S02]  /*cf80*/  FADD.FTZ R5, R5, R0 ;  /* 0x0000000005057221 */ /* 0x002fc40000010000 */
[----:B--2---:R-:W-:-:S03]  /*cf90*/  FADD.FTZ R9, R9, R4 ;  /* 0x0000000409097221 */ /* 0x004fc60000010000 */
[----:B------:R-:W1:Y:S01]  /*cfa0*/  SHFL.BFLY PT, R0, R5, 0x1, 0x1f ;  /* 0x0c201f0005007f89 */ /* 0x000e6200000e0000 */
[----:B---3--:R-:W-:-:S03]  /*cfb0*/  FADD.FTZ R7, R7, R10 ;  /* 0x0000000a07077221 */ /* 0x008fc60000010000 */
[----:B------:R-:W2:Y:S01]  /*cfc0*/  SHFL.BFLY PT, R4, R9, 0x1, 0x1f ;  /* 0x0c201f0009047f89 */ /* 0x000ea200000e0000 */
[----:B----4-:R-:W-:-:S03]  /*cfd0*/  FADD.FTZ R6, R6, R8 ;  /* 0x0000000806067221 */ /* 0x010fc60000010000 */
[----:B------:R-:W3:Y:S04]  /*cfe0*/  SHFL.BFLY PT, R3, R7, 0x1, 0x1f ;  /* 0x0c201f0007037f89 */ /* 0x000ee800000e0000 */
[----:B------:R-:W4:Y:S01]  /*cff0*/  SHFL.BFLY PT, R8, R6, 0x1, 0x1f ;  /* 0x0c201f0006087f89 */ /* 0x000f2200000e0000 */
[----:B-1----:R-:W-:Y:S01]  /*d000*/  FADD.FTZ R5, R5, R0 ;  /* 0x0000000005057221 */ /* 0x002fe20000010000 */
[----:B------:R-:W-:Y:S01]  /*d010*/  MOV R0, RZ ;  /* 0x000000ff00007202 */ /* 0x000fe20000000f00 */
[----:B--2---:R-:W-:-:S03]  /*d020*/  FADD.FTZ R9, R9, R4 ;  /* 0x0000000409097221 */ /* 0x004fc60000010000 */
[----:B------:R-:W-:Y:S02]  /*d030*/  FSETP.NE.FTZ.AND P3, PT, R5, RZ, PT ;  /* 0x000000ff0500720b */ /* 0x000fe40003f75000 */
[----:B------:R-:W-:Y:S01]  /*d040*/  MOV R4, RZ ;  /* 0x000000ff00047202 */ /* 0x000fe20000000f00 */
[----:B---3--:R-:W-:Y:S01]  /*d050*/  FADD.FTZ R7, R7, R3 ;  /* 0x0000000307077221 */ /* 0x008fe20000010000 */
[----:B------:R-:W-:Y:S02]  /*d060*/  FSETP.NE.FTZ.AND P2, PT, R9, RZ, PT ;  /* 0x000000ff0900720b */ /* 0x000fe40003f55000 */
[----:B------:R-:W-:Y:S01]  /*d070*/  MOV R3, RZ ;  /* 0x000000ff00037202 */ /* 0x000fe20000000f00 */
[----:B----4-:R-:W-:Y:S01]  /*d080*/  FADD.FTZ R6, R8, R6 ;  /* 0x0000000608067221 */ /* 0x010fe20000010000 */
[----:B------:R-:W-:-:S04]  /*d090*/  FSETP.NE.FTZ.AND P1, PT, R7, RZ, PT ;  /* 0x000000ff0700720b */ /* 0x000fc80003f35000 */
[----:B------:R-:W-:Y:S01]  /*d0a0*/  FSETP.NE.FTZ.AND P0, PT, R6, RZ, PT ;  /* 0x000000ff0600720b */ /* 0x000fe20003f15000 */
[----:B------:R-:W1:Y:S08]  /*d0b0*/  @P3 MUFU.RCP R0, R5 ;  /* 0x0000000500003308 */ /* 0x000e700000001000 */
[----:B------:R-:W2:Y:S04]  /*d0c0*/  @P1 MUFU.RCP R3, R7 ;  /* 0x0000000700031308 */ /* 0x000ea80000001000 */
[----:B------:R-:W-:Y:S01]  /*d0d0*/  @P0 MOV R8, 0x3f317218 ;  /* 0x3f31721800080802 */ /* 0x000fe20000000f00 */
[----:B-1----:R-:W-:-:S03]  /*d0e0*/  FMUL.FTZ R124, R0, R124 ;  /* 0x0000007c007c7220 */ /* 0x002fc60000410000 */
[----:B------:R-:W1:Y:S01]  /*d0f0*/  @P2 MUFU.RCP R4, R9 ;  /* 0x0000000900042308 */ /* 0x000e620000001000 */
[C---:B------:R-:W-:Y:S02]  /*d100*/  FMUL.FTZ R125, R0.reuse, R125 ;  /* 0x0000007d007d7220 */ /* 0x040fe40000410000 */
[C---:B------:R-:W-:Y:S02]  /*d110*/  FMUL.FTZ R132, R0.reuse, R132 ;  /* 0x0000008400847220 */ /* 0x040fe40000410000 */
[C---:B------:R-:W-:Y:S02]  /*d120*/  FMUL.FTZ R133, R0.reuse, R133 ;  /* 0x0000008500857220 */ /* 0x040fe40000410000 */
[C---:B------:R-:W-:Y:S01]  /*d130*/  FMUL.FTZ R136, R0.reuse, R136 ;  /* 0x0000008800887220 */ /* 0x040fe20000410000 */
[----:B------:R-:W-:Y:S01]  /*d140*/  @P3 MUFU.LG2 R11, R5 ;  /* 0x00000005000b3308 */ /* 0x000fe20000000c00 */
[C---:B------:R-:W-:Y:S02]  /*d150*/  FMUL.FTZ R137, R0.reuse, R137 ;  /* 0x0000008900897220 */ /* 0x040fe40000410000 */
[----:B------:R-:W-:-:S02]  /*d160*/  FMUL.FTZ R148, R0, R148 ;  /* 0x0000009400947220 */ /* 0x000fc40000410000 */
[C---:B------:R-:W-:Y:S02]  /*d170*/  FMUL.FTZ R149, R0.reuse, R149 ;  /* 0x0000009500957220 */ /* 0x040fe40000410000 */
[C---:B------:R-:W-:Y:S01]  /*d180*/  FMUL.FTZ R152, R0.reuse, R152 ;  /* 0x0000009800987220 */ /* 0x040fe20000410000 */
[----:B------:R-:W-:Y:S01]  /*d190*/  @P2 MUFU.LG2 R9, R9 ;  /* 0x0000000900092308 */ /* 0x000fe20000000c00 */
[C---:B------:R-:W-:Y:S02]  /*d1a0*/  FMUL.FTZ R153, R0.reuse, R153 ;  /* 0x0000009900997220 */ /* 0x040fe40000410000 */
[C---:B------:R-:W-:Y:S02]  /*d1b0*/  FMUL.FTZ R164, R0.reuse, R164 ;  /* 0x000000a400a47220 */ /* 0x040fe40000410000 */
[C---:B------:R-:W-:Y:S02]  /*d1c0*/  FMUL.FTZ R165, R0.reuse, R165 ;  /* 0x000000a500a57220 */ /* 0x040fe40000410000 */
[C---:B------:R-:W-:Y:S01]  /*d1d0*/  FMUL.FTZ R168, R0.reuse, R168 ;  /* 0x000000a800a87220 */ /* 0x040fe20000410000 */
[----:B------:R-:W-:Y:S01]  /*d1e0*/  @P1 MUFU.LG2 R7, R7 ;  /* 0x0000000700071308 */ /* 0x000fe20000000c00 */
[----:B------:R-:W-:-:S02]  /*d1f0*/  FMUL.FTZ R169, R0, R169 ;  /* 0x000000a900a97220 */ /* 0x000fc40000410000 */
[C---:B------:R-:W-:Y:S02]  /*d200*/  FMUL.FTZ R180, R0.reuse, R180 ;  /* 0x000000b400b47220 */ /* 0x040fe40000410000 */
[----:B------:R-:W-:Y:S01]  /*d210*/  FMUL.FTZ R181, R0, R181 ;  /* 0x000000b500b57220 */ /* 0x000fe20000410000 */
[----:B------:R-:W-:Y:S01]  /*d220*/  MOV R0, RZ ;  /* 0x000000ff00007202 */ /* 0x000fe20000000f00 */
[C---:B--2---:R-:W-:Y:S02]  /*d230*/  FMUL.FTZ R120, R3.reuse, R120 ;  /* 0x0000007803787220 */ /* 0x044fe40000410000 */
[C---:B------:R-:W-:Y:S02]  /*d240*/  FMUL.FTZ R121, R3.reuse, R121 ;  /* 0x0000007903797220 */ /* 0x040fe40000410000 */
[C---:B------:R-:W-:Y:S01]  /*d250*/  FMUL.FTZ R128, R3.reuse, R128 ;  /* 0x0000008003807220 */ /* 0x040fe20000410000 */
[----:B------:R-:W2:Y:S01]  /*d260*/  @P0 MUFU.RCP R0, R6 ;  /* 0x0000000600000308 */ /* 0x000ea20000001000 */
[----:B------:R-:W-:-:S02]  /*d270*/  FMUL.FTZ R129, R3, R129 ;  /* 0x0000008103817220 */ /* 0x000fc40000410000 */
[C---:B------:R-:W-:Y:S02]  /*d280*/  FMUL.FTZ R140, R3.reuse, R140 ;  /* 0x0000008c038c7220 */ /* 0x040fe40000410000 */
[C---:B------:R-:W-:Y:S02]  /*d290*/  FMUL.FTZ R141, R3.reuse, R141 ;  /* 0x0000008d038d7220 */ /* 0x040fe40000410000 */
[C---:B------:R-:W-:Y:S01]  /*d2a0*/  FMUL.FTZ R144, R3.reuse, R144 ;  /* 0x0000009003907220 */ /* 0x040fe20000410000 */
[----:B------:R-:W3:Y:S01]  /*d2b0*/  @P0 MUFU.LG2 R6, R6 ;  /* 0x0000000600060308 */ /* 0x000ee20000000c00 */
[C---:B------:R-:W-:Y:S02]  /*d2c0*/  FMUL.FTZ R145, R3.reuse, R145 ;  /* 0x0000009103917220 */ /* 0x040fe40000410000 */
[C---:B------:R-:W-:Y:S02]  /*d2d0*/  FMUL.FTZ R156, R3.reuse, R156 ;  /* 0x0000009c039c7220 */ /* 0x040fe40000410000 */
[----:B------:R-:W-:-:S02]  /*d2e0*/  FMUL.FTZ R157, R3, R157 ;  /* 0x0000009d039d7220 */ /* 0x000fc40000410000 */
[C---:B------:R-:W-:Y:S02]  /*d2f0*/  FMUL.FTZ R160, R3.reuse, R160 ;  /* 0x000000a003a07220 */ /* 0x040fe40000410000 */
[C---:B------:R-:W-:Y:S02]  /*d300*/  FMUL.FTZ R161, R3.reuse, R161 ;  /* 0x000000a103a17220 */ /* 0x040fe40000410000 */
[C---:B------:R-:W-:Y:S02]  /*d310*/  FMUL.FTZ R172, R3.reuse, R172 ;  /* 0x000000ac03ac7220 */ /* 0x040fe40000410000 */
[C---:B------:R-:W-:Y:S02]  /*d320*/  FMUL.FTZ R173, R3.reuse, R173 ;  /* 0x000000ad03ad7220 */ /* 0x040fe40000410000 */
[C---:B------:R-:W-:Y:S02]  /*d330*/  FMUL.FTZ R176, R3.reuse, R176 ;  /* 0x000000b003b07220 */ /* 0x040fe40000410000 */
[----:B------:R-:W-:Y:S01]  /*d340*/  FMUL.FTZ R177, R3, R177 ;  /* 0x000000b103b17220 */ /* 0x000fe20000410000 */
[----:B------:R-:W-:Y:S01]  /*d350*/  @P2 MOV R3, 0x3f317218 ;  /* 0x3f31721800032802 */ /* 0x000fe20000000f00 */
[----:B-1----:R-:W-:-:S02]  /*d360*/  FMUL.FTZ R126, R4, R126 ;  /* 0x0000007e047e7220 */ /* 0x002fc40000410000 */
[C---:B------:R-:W-:Y:S02]  /*d370*/  FMUL.FTZ R127, R4.reuse, R127 ;  /* 0x0000007f047f7220 */ /* 0x040fe40000410000 */
[C---:B------:R-:W-:Y:S02]  /*d380*/  FMUL.FTZ R134, R4.reuse, R134 ;  /* 0x0000008604867220 */ /* 0x040fe40000410000 */
[C---:B------:R-:W-:Y:S02]  /*d390*/  FMUL.FTZ R135, R4.reuse, R135 ;  /* 0x0000008704877220 */ /* 0x040fe40000410000 */
        /* <DEDUP_REMOVED lines=11> */
[----:B------:R-:W-:Y:S01]  /*d450*/  FMUL.FTZ R183, R4, R183 ;  /* 0x000000b704b77220 */ /* 0x000fe20000410000 */
[----:B------:R-:W-:Y:S01]  /*d460*/  @P3 MOV R4, 0x3f317218 ;  /* 0x3f31721800043802 */ /* 0x000fe20000000f00 */
[C---:B--2---:R-:W-:Y:S02]  /*d470*/  FMUL.FTZ R122, R0.reuse, R122 ;  /* 0x0000007a007a7220 */ /* 0x044fe40000410000 */
        /* <DEDUP_REMOVED lines=14> */
[----:B------:R-:W-:Y:S01]  /*d560*/  FMUL.FTZ R179, R0, R179 ;  /* 0x000000b300b37220 */ /* 0x000fe20000410000 */
[----:B------:R-:W-:Y:S01]  /*d570*/  @P1 MOV R0, 0x3f317218 ;  /* 0x3f31721800001802 */ /* 0x000fe20000000f00 */
[----:B------:R-:W-:Y:S02]  /*d580*/  @P2 FMUL.FTZ R5, R3, c[0x0][0x2d0] ;  /* 0x0000b40003052a20 */ /* 0x000fe40000410000 */
[----:B------:R-:W-:Y:S02]  /*d590*/  @P3 FMUL.FTZ R10, R4, c[0x0][0x2d0] ;  /* 0x0000b400040a3a20 */ /* 0x000fe40000410000 */
[----:B------:R-:W-:Y:S02]  /*d5a0*/  @P1 FMUL.FTZ R3, R0, c[0x0][0x2d0] ;  /* 0x0000b40000031a20 */ /* 0x000fe40000410000 */
[----:B------:R-:W-:Y:S02]  /*d5b0*/  @P3 FMUL.FTZ R11, R11, 0.69314718246459960938 ;  /* 0x3f3172180b0b3820 */ /* 0x000fe40000410000 */
[----:B------:R-:W-:-:S02]  /*d5c0*/  @P2 FMUL.FTZ R9, R9, 0.69314718246459960938 ;  /* 0x3f31721809092820 */ /* 0x000fc40000410000 */
[----:B------:R-:W-:Y:S02]  /*d5d0*/  @P1 FMUL.FTZ R7, R7, 0.69314718246459960938 ;  /* 0x3f31721807071820 */ /* 0x000fe40000410000 */
[----:B---3--:R-:W-:Y:S02]  /*d5e0*/  @P0 FMUL.FTZ R4, R6, 0.69314718246459960938 ;  /* 0x3f31721806040820 */ /* 0x008fe40000410000 */
[----:B------:R-:W-:Y:S02]  /*d5f0*/  @P0 FMUL.FTZ R0, R8, c[0x0][0x2d0] ;  /* 0x0000b40008000a20 */ /* 0x000fe40000410000 */
[----:B------:R-:W-:Y:S02]  /*d600*/  @P3 FFMA.FTZ R20, R10, R73, R11 ;  /* 0x000000490a143223 */ /* 0x000fe4000001000b */
[----:B------:R-:W-:Y:S02]  /*d610*/  @P2 FFMA.FTZ R21, R5, R72, R9 ;  /* 0x0000004805152223 */ /* 0x000fe40000010009 */
[----:B------:R-:W-:-:S02]  /*d620*/  @P1 FFMA.FTZ R22, R3, R71, R7 ;  /* 0x0000004703161223 */ /* 0x000fc40000010007 */
[----:B------:R-:W-:Y:S02]  /*d630*/  @P0 FFMA.FTZ R23, R0, R2, R4 ;  /* 0x0000000200170223 */ /* 0x000fe40000010004 */
.L_x_3:
[----:B------:R-:W-:Y:S05]  /*d640*/  @P4 BRA `(.L_x_23) ;  /* 0x0000149000004947 */ /* 0x000fea0003800000 */
[----:B------:R-:W3:Y:S01]  /*d650*/  S2R R16, SR_TID.X ;  /* 0x0000000000107919 */ /* 0x000ee20000002100 */
[----:B------:R-:W-:Y:S01]  /*d660*/  ULDC.64 UR4, c[0x0][0x4d0] ;  /* 0x0001340000047ab9 */ /* 0x000fe20000000a00 */
[----:B------:R-:W-:Y:S01]  /*d670*/  IMAD R4, RZ, RZ, -UR10 ;  /* 0x8000000aff047e24 */ /* 0x000fe2000f8e02ff */
[----:B--2---:R-:W-:Y:S01]  /*d680*/  UIMAD.WIDE.U32 UR8, UR10, UR4, URZ ;  /* 0x000000040a0872a5 */ /* 0x004fe2000f8e003f */
[----:B------:R-:W2:Y:S01]  /*d690*/  S2R R12, SR_CTAID.Y ;  /* 0x00000000000c7919 */ /* 0x000ea20000002600 */
[----:B------:R-:W-:Y:S01]  /*d6a0*/  USHF.R.S32.HI UR6, URZ, 0x1f, UR10 ;  /* 0x0000001f3f067899 */ /* 0x000fe2000801140a */
[----:B------:R-:W-:Y:S01]  /*d6b0*/  MOV R24, c[0x0][0x4e8] ;  /* 0x00013a0000187a02 */ /* 0x000fe20000000f00 */
[----:B------:R-:W-:Y:S01]  /*d6c0*/  BSSY B0, `(.L_x_24) ;  /* 0x00000ab000007945 */ /* 0x000fe20003800000 */
[----:B------:R-:W4:Y:S01]  /*d6d0*/  S2R R9, SR_CTAID.Z ;  /* 0x0000000000097919 */ /* 0x000f220000002700 */
[----:B------:R-:W-:Y:S01]  /*d6e0*/  IMAD.U32 R3, RZ, RZ, UR9 ;  /* 0x00000009ff037e24 */ /* 0x000fe2000f8e00ff */
[----:B------:R-:W-:Y:S01]  /*d6f0*/  UIMAD UR7, UR6, UR4, URZ ;  /* 0x00000004060772a4 */ /* 0x000fe2000f8e023f */
[----:B-1----:R-:W-:Y:S01]  /*d700*/  IMAD.U32 R2, RZ, RZ, UR8 ;  /* 0x00000008ff027e24 */ /* 0x002fe2000f8e00ff */
[----:B------:R-:W1:Y:S04]  /*d710*/  S2R R15, SR_CTAID.X ;  /* 0x00000000000f7919 */ /* 0x000e680000002500 */
[----:B------:R-:W-:Y:S01]  /*d720*/  BAR.SYNC.DEFER_BLOCKING 0x1, 0x80 ;  /* 0x0042000000007b1d */ /* 0x000fe20000010000 */
[----:B------:R-:W-:Y:S01]  /*d730*/  UIMAD UR5, UR10, UR5, UR7 ;  /* 0x000000050a0572a4 */ /* 0x000fe2000f8e0207 */
[C---:B------:R-:W-:Y:S01]  /*d740*/  ISETP.NE.AND P0, PT, R24.reuse, 0x1, PT ;  /* 0x000000011800780c */ /* 0x040fe20003f05270 */
[----:B------:R-:W-:-:S02]  /*d750*/  IMAD R24, R24, c[0x0][0x388], RZ ;  /* 0x0000e20018187a24 */ /* 0x000fc400078e02ff */
[----:B------:R-:W-:Y:S01]  /*d760*/  UIADD3 UR5, UR9, UR5, URZ ;  /* 0x0000000509057290 */ /* 0x000fe2000fffe03f */
[----:B---3--:R-:W-:-:S05]  /*d770*/  SHF.R.S32.HI R6, RZ, 0x1f, R16 ;  /* 0x0000001fff067819 */ /* 0x008fca0000011410 */
[----:B------:R-:W-:Y:S01]  /*d780*/  IMAD.U32 R5, RZ, RZ, UR5 ;  /* 0x00000005ff057e24 */ /* 0x000fe2000f8e00ff */
[-C--:B------:R-:W-:Y:S01]  /*d790*/  LEA.HI R0, R6, R16.reuse, RZ, 0x2 ;  /* 0x0000001006007211 */ /* 0x080fe200078f10ff */
[----:B--2---:R-:W-:Y:S01]  /*d7a0*/  IMAD R12, R4, c[0x0][0x550], R12 ;  /* 0x00015400040c7a24 */ /* 0x004fe200078e020c */
[-C--:B------:R-:W-:Y:S01]  /*d7b0*/  LEA.HI R6, R6, R16.reuse, RZ, 0x5 ;  /* 0x0000001006067211 */ /* 0x080fe200078f28ff */
[----:B------:R-:W-:Y:S01]  /*d7c0*/  IMAD.MOV.U32 R4, RZ, RZ, R2 ;  /* 0x000000ffff047224 */ /* 0x000fe200078e0002 */
[----:B------:R-:W-:Y:S01]  /*d7d0*/  LOP3.LUT R0, R0, 0xfffffffc, RZ, 0xc0, !PT ;  /* 0xfffffffc00007812 */ /* 0x000fe200078ec0ff */
[----:B------:R-:W-:Y:S01]  /*d7e0*/  ULDC.64 UR4, c[0x0][0x438] ;  /* 0x00010e0000047ab9 */ /* 0x000fe20000000a00 */
[----:B------:R-:W-:Y:S01]  /*d7f0*/  LOP3.LUT R7, R6, 0xffffffe0, RZ, 0xc0, !PT ;  /* 0xffffffe006077812 */ /* 0x000fe200078ec0ff */
[----:B------:R-:W-:Y:S01]  /*d800*/  UIMAD UR6, UR6, UR4, URZ ;  /* 0x00000004060672a4 */ /* 0x000fe2000f8e023f */
[----:B------:R-:W-:Y:S01]  /*d810*/  IADD3 R0, -R0, R16, RZ ;  /* 0x0000001000007210 */ /* 0x000fe20007ffe1ff */
[----:B------:R-:W-:Y:S01]  /*d820*/  UIMAD.WIDE.U32 UR8, UR10, UR4, URZ ;  /* 0x000000040a0872a5 */ /* 0x000fe2000f8e003f */
[--C-:B------:R-:W-:Y:S01]  /*d830*/  SHF.R.S32.HI R8, RZ, 0x5, R6.reuse ;  /* 0x00000005ff087819 */ /* 0x100fe20000011406 */
[----:B------:R-:W-:Y:S01]  /*d840*/  IMAD.IADD R16, R16, 0x1, -R7 ;  /* 0x0000000110107824 */ /* 0x000fe200078e0a07 */
[----:B------:R-:W-:Y:S01]  /*d850*/  LEA.HI R3, R0, R0, RZ, 0x1 ;  /* 0x0000000000037211 */ /* 0x000fe200078f08ff */
[----:B------:R-:W-:Y:S01]  /*d860*/  UIMAD UR4, UR10, UR5, UR6 ;  /* 0x000000050a0472a4 */ /* 0x000fe2000f8e0206 */
[----:B------:R-:W-:Y:S01]  /*d870*/  SHF.R.S32.HI R2, RZ, 0x1f, R6 ;  /* 0x0000001fff027819 */ /* 0x000fe20000011406 */
[----:B----4-:R-:W-:Y:S01]  /*d880*/  IMAD.WIDE.U32 R4, R9, c[0x0][0x4d8], R4 ;  /* 0x0001360009047a25 */ /* 0x010fe200078e0004 */
[----:B------:R-:W-:Y:S01]  /*d890*/  LOP3.LUT R7, R3, 0x1ffffffe, RZ, 0xc0, !PT ;  /* 0x1ffffffe03077812 */ /* 0x000fe200078ec0ff */
[----:B------:R-:W-:Y:S01]  /*d8a0*/  UIADD3 UR4, UR9, UR4, URZ ;  /* 0x0000000409047290 */ /* 0x000fe2000fffe03f */
[----:B------:R-:W-:-:S02]  /*d8b0*/  LEA.HI R2, R2, R8, RZ, 0x2 ;  /* 0x0000000802027211 */ /* 0x000fc400078f10ff */
[----:B------:R-:W-:Y:S01]  /*d8c0*/  IADD3 R7, R0, -R7, RZ ;  /* 0x8000000700077210 */ /* 0x000fe20007ffe0ff */
[----:B------:R-:W-:Y:S01]  /*d8d0*/  IMAD.SHL.U32 R0, R3, 0x20, RZ ;  /* 0x0000002003007824 */ /* 0x000fe200078e00ff */
[----:B------:R-:W-:Y:S02]  /*d8e0*/  SHF.R.S32.HI R3, RZ, 0x1f, R16 ;  /* 0x0000001fff037819 */ /* 0x000fe40000011410 */
[----:B------:R-:W-:Y:S02]  /*d8f0*/  LOP3.LUT R2, R2, 0xffffffc, RZ, 0xc0, !PT ;  /* 0x0ffffffc02027812 */ /* 0x000fe400078ec0ff */
[----:B------:R-:W-:Y:S01]  /*d900*/  LEA.HI R18, R3, R16, RZ, 0x2 ;  /* 0x0000001003127211 */ /* 0x000fe200078f10ff */
[----:B------:R-:W-:Y:S01]  /*d910*/  IMAD.U32 R3, RZ, RZ, UR9 ;  /* 0x00000009ff037e24 */ /* 0x000fe2000f8e00ff */
[----:B------:R-:W-:Y:S01]  /*d920*/  LOP3.LUT R0, R0, 0xffffffc0, RZ, 0xc0, !PT ;  /* 0xffffffc000007812 */ /* 0x000fe200078ec0ff */
[----:B------:R-:W-:Y:S01]  /*d930*/  IMAD.IADD R8, R8, 0x1, -R2 ;  /* 0x0000000108087824 */ /* 0x000fe200078e0a02 */
[----:B------:R-:W-:Y:S01]  /*d940*/  SHF.R.S32.HI R6, RZ, 0x2, R18 ;  /* 0x00000002ff067819 */ /* 0x000fe20000011412 */
[----:B------:R-:W-:Y:S01]  /*d950*/  IMAD.U32 R2, RZ, RZ, UR8 ;  /* 0x00000008ff027e24 */ /* 0x000fe2000f8e00ff */
[----:B------:R-:W-:Y:S01]  /*d960*/  SHF.R.S32.HI R10, RZ, 0x1f, R9 ;  /* 0x0000001fff0a7819 */ /* 0x000fe20000011409 */
[----:B------:R-:W-:Y:S01]  /*d970*/  IMAD R7, R7, 0x8, R0 ;  /* 0x0000000807077824 */ /* 0x000fe200078e0200 */
[----:B------:R-:W-:Y:S01]  /*d980*/  MOV R3, UR4 ;  /* 0x0000000400037c02 */ /* 0x000fe20008000f00 */
[----:B------:R-:W-:Y:S01]  /*d990*/  IMAD R14, R8, 0x10, R6 ;  /* 0x00000010080e7824 */ /* 0x000fe200078e0206 */
[----:B------:R-:W-:Y:S01]  /*d9a0*/  LOP3.LUT P1, RZ, R16, 0x3, RZ, 0xc0, !PT ;  /* 0x0000000310ff7812 */ /* 0x000fe2000782c0ff */
[----:B------:R-:W-:-:S02]  /*d9b0*/  IMAD R0, R10, c[0x0][0x4d8], RZ ;  /* 0x000136000a007a24 */ /* 0x000fc400078e02ff */
[----:B------:R-:W-:Y:S01]  /*d9c0*/  IMAD R6, R10, c[0x0][0x440], RZ ;  /* 0x000110000a067a24 */ /* 0x000fe200078e02ff */
[----:B------:R-:W-:Y:S01]  /*d9d0*/  IADD3 R8, R14, R7, RZ ;  /* 0x000000070e087210 */ /* 0x000fe20007ffe0ff */
[C---:B------:R-:W-:Y:S02]  /*d9e0*/  IMAD R0, R9.reuse, c[0x0][0x4dc], R0 ;  /* 0x0001370009007a24 */ /* 0x040fe400078e0200 */
[----:B------:R-:W-:Y:S02]  /*d9f0*/  IMAD R6, R9, c[0x0][0x444], R6 ;  /* 0x0001110009067a24 */ /* 0x000fe400078e0206 */
[----:B-1----:R-:W-:Y:S02]  /*da00*/  IMAD R8, R15, 0x80, R8 ;  /* 0x000000800f087824 */ /* 0x002fe400078e0208 */
[----:B------:R-:W-:-:S04]  /*da10*/  IMAD.WIDE.U32 R2, R9, c[0x0][0x440], R2 ;  /* 0x0001100009027a25 */ /* 0x000fc800078e0002 */
[----:B------:R-:W-:-:S04]  /*da20*/  @P0 IMAD.HI.U32 R11, R8, c[0x0][0x4ec], RZ ;  /* 0x00013b00080b0a27 */ /* 0x000fc800078e00ff */
[----:B------:R-:W-:Y:S01]  /*da30*/  IMAD.IADD R5, R5, 0x1, R0 ;  /* 0x0000000105057824 */ /* 0x000fe200078e0200 */
[----:B------:R-:W-:Y:S01]  /*da40*/  SHF.R.S32.HI R0, RZ, 0x1f, R12 ;  /* 0x0000001fff007819 */ /* 0x000fe2000001140c */
[----:B------:R-:W-:Y:S01]  /*da50*/  IMAD.IADD R3, R3, 0x1, R6 ;  /* 0x0000000103037824 */ /* 0x000fe200078e0206 */
[----:B------:R-:W-:Y:S01]  /*da60*/  MOV R6, R8 ;  /* 0x0000000800067202 */ /* 0x000fe20000000f00 */
[----:B------:R-:W-:Y:S01]  /*da70*/  @P0 IMAD.HI.U32 R10, R8, c[0x0][0x4ec], RZ ;  /* 0x00013b00080a0a27 */ /* 0x000fe200078e00ff */
[----:B------:R-:W-:-:S03]  /*da80*/  @P0 SHF.R.U32.HI R6, RZ, c[0x0][0x4f0], R11 ;  /* 0x00013c00ff060a19 */ /* 0x000fc6000001160b */
[----:B------:R-:W-:Y:S01]  /*da90*/  IMAD.MOV.U32 R7, RZ, RZ, R8 ;  /* 0x000000ffff077224 */ /* 0x000fe200078e0008 */
[----:B------:R-:W-:Y:S01]  /*daa0*/  @P0 SHF.R.U32.HI R7, RZ, c[0x0][0x4f0], R10 ;  /* 0x00013c00ff070a19 */ /* 0x000fe2000001160a */
[C---:B------:R-:W-:Y:S02]  /*dab0*/  IMAD R9, R0.reuse, c[0x0][0x448], RZ ;  /* 0x0001120000097a24 */ /* 0x040fe400078e02ff */
[----:B------:R-:W-:Y:S02]  /*dac0*/  IMAD R0, R0, c[0x0][0x4e0], RZ ;  /* 0x0001380000007a24 */ /* 0x000fe400078e02ff */
[----:B------:R-:W-:Y:S02]  /*dad0*/  IMAD.MOV R10, RZ, RZ, -R6 ;  /* 0x000000ffff0a7224 */ /* 0x000fe400078e0a06 */
[C---:B------:R-:W-:Y:S01]  /*dae0*/  IMAD R11, R12.reuse, c[0x0][0x44c], R9 ;  /* 0x000113000c0b7a24 */ /* 0x040fe200078e0209 */
[----:B------:R-:W-:Y:S01]  /*daf0*/  SHF.R.S32.HI R9, RZ, 0x1f, R7 ;  /* 0x0000001fff097819 */ /* 0x000fe20000011407 */
[----:B------:R-:W-:-:S02]  /*db00*/  IMAD R13, R12, c[0x0][0x4e4], R0 ;  /* 0x000139000c0d7a24 */ /* 0x000fc400078e0200 */
[----:B------:R-:W-:-:S04]  /*db10*/  IMAD.WIDE.U32 R4, R12, c[0x0][0x4e0], R4 ;  /* 0x000138000c047a25 */ /* 0x000fc800078e0004 */
[----:B------:R-:W-:Y:S01]  /*db20*/  IMAD R0, R10, c[0x0][0x4e8], R8 ;  /* 0x00013a000a007a24 */ /* 0x000fe200078e0208 */
[----:B------:R-:W-:Y:S01]  /*db30*/  SHF.R.S32.HI R10, RZ, 0x1f, R6 ;  /* 0x0000001fff0a7819 */ /* 0x000fe20000011406 */
[----:B------:R-:W-:Y:S01]  /*db40*/  IMAD R9, R9, c[0x0][0x430], RZ ;  /* 0x00010c0009097a24 */ /* 0x000fe200078e02ff */
[----:B------:R-:W-:Y:S01]  /*db50*/  IADD3 R4, P0, R6, R4, RZ ;  /* 0x0000000406047210 */ /* 0x000fe20007f1e0ff */
[----:B------:R-:W-:Y:S01]  /*db60*/  IMAD.WIDE.U32 R2, R12, c[0x0][0x448], R2 ;  /* 0x000112000c027a25 */ /* 0x000fe200078e0002 */
[----:B------:R-:W-:Y:S02]  /*db70*/  SHF.R.S32.HI R6, RZ, 0x1f, R0 ;  /* 0x0000001fff067819 */ /* 0x000fe40000011400 */
[----:B------:R-:W-:Y:S01]  /*db80*/  IADD3.X R5, R10, R5, R13, P0, !PT ;  /* 0x000000050a057210 */ /* 0x000fe200007fe40d */
[----:B------:R-:W-:Y:S01]  /*db90*/  IMAD R10, R7, c[0x0][0x434], R9 ;  /* 0x00010d00070a7a24 */ /* 0x000fe200078e0209 */
[----:B------:R-:W-:Y:S01]  /*dba0*/  IADD3 R3, R3, R11, RZ ;  /* 0x0000000b03037210 */ /* 0x000fe20007ffe0ff */
[----:B------:R-:W-:-:S02]  /*dbb0*/  IMAD R9, R6, c[0x0][0x4c8], RZ ;  /* 0x0001320006097a24 */ /* 0x000fc400078e02ff */
[----:B------:R-:W-:Y:S02]  /*dbc0*/  IMAD.MOV R6, RZ, RZ, -R7 ;  /* 0x000000ffff067224 */ /* 0x000fe400078e0a07 */
[----:B------:R-:W-:-:S04]  /*dbd0*/  IMAD.WIDE.U32 R4, R0, c[0x0][0x4c8], R4 ;  /* 0x0001320000047a25 */ /* 0x000fc800078e0004 */
[----:B------:R-:W-:Y:S02]  /*dbe0*/  IMAD R0, R0, c[0x0][0x4cc], R9 ;  /* 0x0001330000007a24 */ /* 0x000fe400078e0209 */
[----:B------:R-:W-:Y:S01]  /*dbf0*/  IMAD R13, R6, c[0x0][0x4e8], R8 ;  /* 0x00013a00060d7a24 */ /* 0x000fe200078e0208 */
[C---:B------:R-:W-:Y:S01]  /*dc00*/  LEA R6, P0, R4.reuse, c[0x0][0x4a8], 0x2 ;  /* 0x00012a0004067a11 */ /* 0x040fe200078010ff */
[----:B------:R-:W-:Y:S01]  /*dc10*/  IMAD.WIDE.U32 R2, R7, c[0x0][0x430], R2 ;  /* 0x00010c0007027a25 */ /* 0x000fe200078e0002 */
[----:B------:R-:W-:Y:S02]  /*dc20*/  IADD3 R0, R5, R0, RZ ;  /* 0x0000000005007210 */ /* 0x000fe40007ffe0ff */
[----:B------:R-:W-:Y:S01]  /*dc30*/  SHF.R.S32.HI R7, RZ, 0x1f, R13 ;  /* 0x0000001fff077819 */ /* 0x000fe2000001140d */
[----:B------:R-:W-:Y:S01]  /*dc40*/  IMAD.IADD R3, R3, 0x1, R10 ;  /* 0x0000000103037824 */ /* 0x000fe200078e020a */
[----:B------:R-:W-:Y:S01]  /*dc50*/  LEA.HI.X R0, R4, c[0x0][0x4ac], R0, 0x2, P0 ;  /* 0x00012b0004007a11 */ /* 0x000fe200000f1400 */
[----:B------:R-:W-:Y:S01]  /*dc60*/  IMAD R12, R15, 0x80, R14 ;  /* 0x000000800f0c7824 */ /* 0x000fe200078e020e */
[----:B------:R-:W-:Y:S01]  /*dc70*/  SHFL.IDX PT, R4, R6, RZ, 0x1c1f ;  /* 0x001c1fff06047589 */ /* 0x000fe200000e0000 */
[----:B------:R-:W-:-:S02]  /*dc80*/  IMAD R7, R7, c[0x0][0x428], RZ ;  /* 0x00010a0007077a24 */ /* 0x000fc400078e02ff */
[C---:B------:R-:W-:Y:S01]  /*dc90*/  IMAD.WIDE.U32 R2, R13.reuse, c[0x0][0x428], R2 ;  /* 0x00010a000d027a25 */ /* 0x040fe200078e0002 */
[----:B------:R-:W1:Y:S01]  /*dca0*/  SHFL.IDX PT, R5, R0, RZ, 0x1c1f ;  /* 0x001c1fff00057589 */ /* 0x000e6200000e0000 */
[C---:B------:R-:W-:Y:S02]  /*dcb0*/  IADD3 R14, R12.reuse, 0x40, RZ ;  /* 0x000000400c0e7810 */ /* 0x040fe40007ffe0ff */
[----:B------:R-:W-:Y:S01]  /*dcc0*/  IMAD R15, R13, c[0x0][0x42c], R7 ;  /* 0x00010b000d0f7a24 */ /* 0x000fe200078e0207 */
[----:B------:R-:W-:Y:S01]  /*dcd0*/  SHFL.IDX PT, R10, R6, 0x1, 0x1c1f ;  /* 0x003c1f00060a7f89 */ /* 0x000fe200000e0000 */
[C---:B------:R-:W-:Y:S02]  /*dce0*/  IADD3 R13, R12.reuse, 0x48, RZ ;  /* 0x000000480c0d7810 */ /* 0x040fe40007ffe0ff */
[-C--:B------:R-:W-:Y:S01]  /*dcf0*/  ISETP.GE.OR P4, PT, R12, R24.reuse, P1 ;  /* 0x000000180c00720c */ /* 0x080fe20000f86670 */
[----:B------:R-:W2:Y:S01]  /*dd00*/  SHFL.IDX PT, R11, R0, 0x1, 0x1c1f ;  /* 0x003c1f00000b7f89 */ /* 0x000ea200000e0000 */
[-C--:B------:R-:W-:Y:S01]  /*dd10*/  ISETP.GE.OR P2, PT, R14, R24.reuse, P1 ;  /* 0x000000180e00720c */ /* 0x080fe20000f46670 */
[----:B------:R-:W-:Y:S01]  /*dd20*/  IMAD.IADD R3, R3, 0x1, R15 ;  /* 0x0000000103037824 */ /* 0x000fe200078e020f */
[----:B------:R-:W-:Y:S01]  /*dd30*/  LEA R19, P0, R2, c[0x0][0x400], 0x2 ;  /* 0x0001000002137a11 */ /* 0x000fe200078010ff */
[----:B------:R-:W-:Y:S01]  /*dd40*/  SHFL.IDX PT, R8, R6, 0x2, 0x1c1f ;  /* 0x005c1f0006087f89 */ /* 0x000fe200000e0000 */
[----:B------:R-:W-:-:S02]  /*dd50*/  ISETP.GE.AND P5, PT, R14, R24, PT ;  /* 0x000000180e00720c */ /* 0x000fc40003fa6270 */
[----:B------:R-:W-:Y:S01]  /*dd60*/  LEA.HI.X R17, R2, c[0x0][0x404], R3, 0x2, P0 ;  /* 0x0001010002117a11 */ /* 0x000fe200000f1403 */
[----:B------:R-:W3:Y:S01]  /*dd70*/  SHFL.IDX PT, R9, R0, 0x2, 0x1c1f ;  /* 0x005c1f0000097f89 */ /* 0x000ee200000e0000 */
[----:B------:R-:W-:-:S03]  /*dd80*/  ISETP.GE.AND P6, PT, R13, R24, PT ;  /* 0x000000180d00720c */ /* 0x000fc60003fc6270 */
[----:B------:R-:W-:Y:S04]  /*dd90*/  SHFL.IDX PT, R6, R6, 0x3, 0x1c1f ;  /* 0x007c1f0006067f89 */ /* 0x000fe800000e0000 */
[----:B------:R4:W5:Y:S04]  /*dda0*/  SHFL.IDX PT, R7, R0, 0x3, 0x1c1f ;  /* 0x007c1f0000077f89 */ /* 0x00096800000e0000 */
[----:B-1----:R1:W-:Y:S04]  /*ddb0*/  @!P4 ST.E [R4.64], R20 ;  /* 0x000000140400c985 */ /* 0x0023e8000c101910 */
[----:B------:R1:W1:Y:S04]  /*ddc0*/  SHFL.IDX PT, R2, R19, RZ, 0x1c1f ;  /* 0x001c1fff13027589 */ /* 0x00026800000e0000 */
[----:B------:R1:W1:Y:S01]  /*ddd0*/  SHFL.IDX PT, R3, R17, RZ, 0x1c1f ;  /* 0x001c1fff11037589 */ /* 0x00026200000e0000 */
[----:B----4-:R-:W-:-:S04]  /*dde0*/  IADD3 R0, R12, 0x8, RZ ;  /* 0x000000080c007810 */ /* 0x010fc80007ffe0ff */
[CC--:B------:R-:W-:Y:S02]  /*ddf0*/  ISETP.GE.OR P3, PT, R0.reuse, R24.reuse, P1 ;  /* 0x000000180000720c */ /* 0x0c0fe40000f66670 */
[-C--:B------:R-:W-:Y:S02]  /*de00*/  ISETP.GE.OR P1, PT, R13, R24.reuse, P1 ;  /* 0x000000180d00720c */ /* 0x080fe40000f26670 */
[----:B------:R-:W-:Y:S02]  /*de10*/  ISETP.GE.AND P0, PT, R0, R24, PT ;  /* 0x000000180000720c */ /* 0x000fe40003f06270 */
[----:B------:R-:W-:-:S04]  /*de20*/  LOP3.LUT R0, R18, 0x7ffffffc, RZ, 0xc0, !PT ;  /* 0x7ffffffc12007812 */ /* 0x000fc800078ec0ff */
[----:B------:R-:W-:-:S03]  /*de30*/  IADD3 R0, R16, -R0, RZ ;  /* 0x8000000010007210 */ /* 0x000fc60007ffe0ff */
[----:B--2---:R2:W-:Y:S02]  /*de40*/  @!P3 ST.E [R10.64], R21 ;  /* 0x000000150a00b985 */ /* 0x0045e4000c101910 */
[----:B------:R-:W-:Y:S02]  /*de50*/  IMAD.SHL.U32 R0, R0, 0x2, RZ ;  /* 0x0000000200007824 */ /* 0x000fe400078e00ff */
[----:B---3--:R2:W-:Y:S04]  /*de60*/  @!P2 ST.E [R8.64], R22 ;  /* 0x000000160800a985 */ /* 0x0085e8000c101910 */
[----:B-----5:R2:W-:Y:S01]  /*de70*/  @!P1 ST.E [R6.64], R23 ;  /* 0x0000001706009985 */ /* 0x0205e2000c101910 */
[----:B------:R-:W-:-:S13]  /*de80*/  ISETP.GE.AND P1, PT, R12, R24, PT ;  /* 0x000000180c00720c */ /* 0x000fda0003f26270 */
[----:B------:R-:W-:Y:S05]  /*de90*/  @P1 BRA `(.L_x_25) ;  /* 0x000002d000001947 */ /* 0x000fea0003800000 */
[C---:B-12---:R-:W-:Y:S02]  /*dea0*/  IADD3 R6, R0.reuse, 0x8, RZ ;  /* 0x0000000800067810 */ /* 0x046fe40007ffe0ff */
[C---:B------:R-:W-:Y:S02]  /*deb0*/  IADD3 R5, R0.reuse, 0x10, RZ ;  /* 0x0000001000057810 */ /* 0x040fe40007ffe0ff */
[----:B------:R-:W-:Y:S02]  /*dec0*/  IADD3 R4, R0, 0x18, RZ ;  /* 0x0000001800047810 */ /* 0x000fe40007ffe0ff */
[----:B------:R-:W-:Y:S02]  /*ded0*/  ISETP.GE.AND P3, PT, R6, c[0x0][0x3c8], PT ;  /* 0x0000f20006007a0c */ /* 0x000fe40003f66270 */
[----:B------:R-:W-:Y:S02]  /*dee0*/  ISETP.GE.AND P2, PT, R5, c[0x0][0x3c8], PT ;  /* 0x0000f20005007a0c */ /* 0x000fe40003f46270 */
[----:B------:R-:W-:-:S02]  /*def0*/  ISETP.GE.AND P1, PT, R4, c[0x0][0x3c8], PT ;  /* 0x0000f20004007a0c */ /* 0x000fc40003f26270 */
[----:B------:R-:W-:-:S07]  /*df00*/  ISETP.GE.AND P4, PT, R0, c[0x0][0x3c8], PT ;  /* 0x0000f20000007a0c */ /* 0x000fce0003f86270 */
[----:B------:R-:W-:Y:S02]  /*df10*/  @!P3 LEA.HI R8, R6, R6, RZ, 0x1 ;  /* 0x000000060608b211 */ /* 0x000fe400078f08ff */
[----:B------:R-:W-:Y:S02]  /*df20*/  @!P2 LEA.HI R5, R5, R5, RZ, 0x1 ;  /* 0x000000050505a211 */ /* 0x000fe400078f08ff */
[----:B------:R-:W-:Y:S02]  /*df30*/  @!P1 LEA.HI R6, R4, R4, RZ, 0x1 ;  /* 0x0000000404069211 */ /* 0x000fe400078f08ff */
[----:B------:R-:W-:Y:S02]  /*df40*/  @!P3 LOP3.LUT R8, R8, 0xfffffffe, RZ, 0xc0, !PT ;  /* 0xfffffffe0808b812 */ /* 0x000fe400078ec0ff */
[----:B------:R-:W-:Y:S01]  /*df50*/  @!P2 LOP3.LUT R7, R5, 0xfffffffe, RZ, 0xc0, !PT ;  /* 0xfffffffe0507a812 */ /* 0x000fe200078ec0ff */
[----:B------:R-:W-:Y:S01]  /*df60*/  @!P4 IMAD.WIDE R4, R0, 0x4, R2 ;  /* 0x000000040004c825 */ /* 0x000fe200078e0202 */
[----:B------:R-:W-:-:S03]  /*df70*/  @!P1 LOP3.LUT R10, R6, 0xfffffffe, RZ, 0xc0, !PT ;  /* 0xfffffffe060a9812 */ /* 0x000fc600078ec0ff */
[--C-:B------:R-:W-:Y:S01]  /*df80*/  @!P3 IMAD.WIDE R8, R8, 0x4, R2.reuse ;  /* 0x000000040808b825 */ /* 0x100fe200078e0202 */
[----:B------:R1:W-:Y:S03]  /*df90*/  @!P4 ST.E.64 [R4.64], R124 ;  /* 0x0000007c0400c985 */ /* 0x0003e6000c101b10 */
[--C-:B------:R-:W-:Y:S01]  /*dfa0*/  @!P2 IMAD.WIDE R6, R7, 0x4, R2.reuse ;  /* 0x000000040706a825 */ /* 0x100fe200078e0202 */
[----:B------:R2:W-:Y:S04]  /*dfb0*/  @!P3 ST.E.64 [R8.64], R132 ;  /* 0x000000840800b985 */ /* 0x0005e8000c101b10 */
[----:B------:R3:W-:Y:S01]  /*dfc0*/  @!P2 ST.E.64 [R6.64], R136 ;  /* 0x000000880600a985 */ /* 0x0007e2000c101b10 */
[----:B-1----:R-:W-:Y:S01]  /*dfd0*/  @!P1 IMAD.WIDE R4, R10, 0x4, R2 ;  /* 0x000000040a049825 */ /* 0x002fe200078e0202 */
[----:B--2---:R-:W-:-:S04]  /*dfe0*/  IADD3 R8, R0, 0x20, RZ ;  /* 0x0000002000087810 */ /* 0x004fc80007ffe0ff */
[----:B------:R1:W-:Y:S01]  /*dff0*/  @!P1 ST.E.64 [R4.64], R148 ;  /* 0x0000009404009985 */ /* 0x0003e2000c101b10 */
[----:B---3--:R-:W-:Y:S02]  /*e000*/  IADD3 R6, R0, 0x28, RZ ;  /* 0x0000002800067810 */ /* 0x008fe40007ffe0ff */
[----:B------:R-:W-:Y:S02]  /*e010*/  ISETP.GE.AND P4, PT, R8, c[0x0][0x3c8], PT ;  /* 0x0000f20008007a0c */ /* 0x000fe40003f86270 */
[----:B------:R-:W-:-:S11]  /*e020*/  ISETP.GE.AND P3, PT, R6, c[0x0][0x3c8], PT ;  /* 0x0000f20006007a0c */ /* 0x000fd60003f66270 */
[----:B------:R-:W-:Y:S02]  /*e030*/  @!P4 LEA.HI R8, R8, R8, RZ, 0x1 ;  /* 0x000000080808c211 */ /* 0x000fe400078f08ff */
[----:B------:R-:W-:-:S04]  /*e040*/  @!P3 LEA.HI R7, R6, R6, RZ, 0x1 ;  /* 0x000000060607b211 */ /* 0x000fc800078f08ff */
[----:B------:R-:W-:Y:S02]  /*e050*/  @!P3 LOP3.LUT R7, R7, 0xfffffffe, RZ, 0xc0, !PT ;  /* 0xfffffffe0707b812 */ /* 0x000fe400078ec0ff */
[C---:B-1----:R-:W-:Y:S02]  /*e060*/  IADD3 R5, R0.reuse, 0x30, RZ ;  /* 0x0000003000057810 */ /* 0x042fe40007ffe0ff */
[----:B------:R-:W-:Y:S02]  /*e070*/  IADD3 R4, R0, 0x38, RZ ;  /* 0x0000003800047810 */ /* 0x000fe40007ffe0ff */
[----:B------:R-:W-:Y:S02]  /*e080*/  ISETP.GE.AND P2, PT, R5, c[0x0][0x3c8], PT ;  /* 0x0000f20005007a0c */ /* 0x000fe40003f46270 */
[----:B------:R-:W-:-:S11]  /*e090*/  ISETP.GE.AND P1, PT, R4, c[0x0][0x3c8], PT ;  /* 0x0000f20004007a0c */ /* 0x000fd60003f26270 */
[----:B------:R-:W-:Y:S02]  /*e0a0*/  @!P2 LEA.HI R6, R5, R5, RZ, 0x1 ;  /* 0x000000050506a211 */ /* 0x000fe400078f08ff */
[----:B------:R-:W-:Y:S02]  /*e0b0*/  @!P1 LEA.HI R4, R4, R4, RZ, 0x1 ;  /* 0x0000000404049211 */ /* 0x000fe400078f08ff */
[----:B------:R-:W-:Y:S02]  /*e0c0*/  @!P4 LOP3.LUT R5, R8, 0xfffffffe, RZ, 0xc0, !PT ;  /* 0xfffffffe0805c812 */ /* 0x000fe400078ec0ff */
[----:B------:R-:W-:Y:S01]  /*e0d0*/  @!P2 LOP3.LUT R10, R6, 0xfffffffe, RZ, 0xc0, !PT ;  /* 0xfffffffe060aa812 */ /* 0x000fe200078ec0ff */
[----:B------:R-:W-:Y:S01]  /*e0e0*/  @!P3 IMAD.WIDE R6, R7, 0x4, R2 ;  /* 0x000000040706b825 */ /* 0x000fe200078e0202 */
[----:B------:R-:W-:-:S03]  /*e0f0*/  @!P1 LOP3.LUT R11, R4, 0xfffffffe, RZ, 0xc0, !PT ;  /* 0xfffffffe040b9812 */ /* 0x000fc600078ec0ff */
[----:B------:R-:W-:-:S04]  /*e100*/  @!P4 IMAD.WIDE R8, R5, 0x4, R2 ;  /* 0x000000040508c825 */ /* 0x000fc800078e0202 */
[--C-:B------:R-:W-:Y:S01]  /*e110*/  @!P2 IMAD.WIDE R4, R10, 0x4, R2.reuse ;  /* 0x000000040a04a825 */ /* 0x100fe200078e0202 */
[----:B------:R1:W-:Y:S03]  /*e120*/  @!P4 ST.E.64 [R8.64], R152 ;  /* 0x000000980800c985 */ /* 0x0003e6000c101b10 */
[----:B------:R-:W-:Y:S01]  /*e130*/  @!P1 IMAD.WIDE R2, R11, 0x4, R2 ;  /* 0x000000040b029825 */ /* 0x000fe200078e0202 */
[----:B------:R1:W-:Y:S04]  /*e140*/  @!P3 ST.E.64 [R6.64], R164 ;  /* 0x000000a40600b985 */ /* 0x0003e8000c101b10 */
[----:B------:R1:W-:Y:S04]  /*e150*/  @!P2 ST.E.64 [R4.64], R168 ;  /* 0x000000a80400a985 */ /* 0x0003e8000c101b10 */
[----:B------:R1:W-:Y:S02]  /*e160*/  @!P1 ST.E.64 [R2.64], R180 ;  /* 0x000000b402009985 */ /* 0x0003e4000c101b10 */
.L_x_25:
[----:B-1----:R-:W-:Y:S05]  /*e170*/  BSYNC B0 ;  /* 0x0000000000007941 */ /* 0x002fea0003800000 */
.L_x_24:
[----:B------:R1:W3:Y:S01]  /*e180*/  SHFL.IDX PT, R3, R17, 0x1, 0x1c1f ;  /* 0x003c1f0011037f89 */ /* 0x0002e200000e0000 */
[----:B------:R-:W-:Y:S03]  /*e190*/  BSSY B0, `(.L_x_26) ;  /* 0x0000030000007945 */ /* 0x000fe60003800000 */
[----:B------:R1:W4:Y:S01]  /*e1a0*/  SHFL.IDX PT, R2, R19, 0x1, 0x1c1f ;  /* 0x003c1f0013027f89 */ /* 0x00032200000e0000 */
[----:B------:R-:W-:Y:S05]  /*e1b0*/  @P0 BRA `(.L_x_27) ;  /* 0x000002d000000947 */ /* 0x000fea0003800000 */
[C---:B------:R-:W-:Y:S02]  /*e1c0*/  IADD3 R5, R0.reuse, 0x8, RZ ;  /* 0x0000000800057810 */ /* 0x040fe40007ffe0ff */
[----:B------:R-:W-:-:S02]  /*e1d0*/  IADD3 R4, R0, 0x10, RZ ;  /* 0x0000001000047810 */ /* 0x000fc40007ffe0ff */
[----:B------:R-:W-:Y:S02]  /*e1e0*/  ISETP.GE.AND P1, PT, R5, c[0x0][0x3c8], PT ;  /* 0x0000f20005007a0c */ /* 0x000fe40003f26270 */
[----:B------:R-:W-:Y:S02]  /*e1f0*/  ISETP.GE.AND P0, PT, R4, c[0x0][0x3c8], PT ;  /* 0x0000f20004007a0c */ /* 0x000fe40003f06270 */
[C---:B------:R-:W-:Y:S02]  /*e200*/  ISETP.GE.AND P2, PT, R0.reuse, c[0x0][0x3c8], PT ;  /* 0x0000f20000007a0c */ /* 0x040fe40003f46270 */
[----:B--2---:R-:W-:-:S04]  /*e210*/  IADD3 R10, R0, 0x18, RZ ;  /* 0x00000018000a7810 */ /* 0x004fc80007ffe0ff */
[----:B------:R-:W-:-:S03]  /*e220*/  ISETP.GE.AND P4, PT, R10, c[0x0][0x3c8], PT ;  /* 0x0000f2000a007a0c */ /* 0x000fc60003f86270 */
[----:B------:R-:W-:Y:S02]  /*e230*/  @!P1 LEA.HI R5, R5, R5, RZ, 0x1 ;  /* 0x0000000505059211 */ /* 0x000fe400078f08ff */
[----:B------:R-:W-:Y:S02]  /*e240*/  @!P0 LEA.HI R4, R4, R4, RZ, 0x1 ;  /* 0x0000000404048211 */ /* 0x000fe400078f08ff */
[----:B------:R-:W-:Y:S01]  /*e250*/  @!P1 LOP3.LUT R5, R5, 0xfffffffe, RZ, 0xc0, !PT ;  /* 0xfffffffe05059812 */ /* 0x000fe200078ec0ff */
[----:B---34-:R-:W-:Y:S01]  /*e260*/  @!P2 IMAD.WIDE R6, R0, 0x4, R2 ;  /* 0x000000040006a825 */ /* 0x018fe200078e0202 */
[----:B------:R-:W-:-:S03]  /*e270*/  @!P0 LOP3.LUT R8, R4, 0xfffffffe, RZ, 0xc0, !PT ;  /* 0xfffffffe04088812 */ /* 0x000fc600078ec0ff */
[--C-:B------:R-:W-:Y:S01]  /*e280*/  @!P1 IMAD.WIDE R4, R5, 0x4, R2.reuse ;  /* 0x0000000405049825 */ /* 0x100fe200078e0202 */
[----:B------:R2:W-:Y:S01]  /*e290*/  @!P2 ST.E.64 [R6.64], R126 ;  /* 0x0000007e0600a985 */ /* 0x0005e2000c101b10 */
[----:B------:R-:W-:Y:S02]  /*e2a0*/  @!P4 LEA.HI R10, R10, R10, RZ, 0x1 ;  /* 0x0000000a0a0ac211 */ /* 0x000fe400078f08ff */
[----:B------:R-:W-:Y:S01]  /*e2b0*/  @!P0 IMAD.WIDE R8, R8, 0x4, R2 ;  /* 0x0000000408088825 */ /* 0x000fe200078e0202 */
[----:B------:R3:W-:Y:S04]  /*e2c0*/  @!P1 ST.E.64 [R4.64], R134 ;  /* 0x0000008604009985 */ /* 0x0007e8000c101b10 */
[----:B------:R4:W-:Y:S01]  /*e2d0*/  @!P0 ST.E.64 [R8.64], R138 ;  /* 0x0000008a08008985 */ /* 0x0009e2000c101b10 */
[----:B--2---:R-:W-:-:S02]  /*e2e0*/  IADD3 R7, R0, 0x20, RZ ;  /* 0x0000002000077810 */ /* 0x004fc40007ffe0ff */
[C---:B------:R-:W-:Y:S02]  /*e2f0*/  IADD3 R6, R0.reuse, 0x28, RZ ;  /* 0x0000002800067810 */ /* 0x040fe40007ffe0ff */
[C---:B---3--:R-:W-:Y:S02]  /*e300*/  IADD3 R5, R0.reuse, 0x30, RZ ;  /* 0x0000003000057810 */ /* 0x048fe40007ffe0ff */
[----:B------:R-:W-:Y:S02]  /*e310*/  IADD3 R4, R0, 0x38, RZ ;  /* 0x0000003800047810 */ /* 0x000fe40007ffe0ff */
[----:B------:R-:W-:Y:S02]  /*e320*/  ISETP.GE.AND P3, PT, R7, c[0x0][0x3c8], PT ;  /* 0x0000f20007007a0c */ /* 0x000fe40003f66270 */
[----:B------:R-:W-:Y:S02]  /*e330*/  ISETP.GE.AND P2, PT, R6, c[0x0][0x3c8], PT ;  /* 0x0000f20006007a0c */ /* 0x000fe40003f46270 */
[----:B------:R-:W-:-:S02]  /*e340*/  ISETP.GE.AND P1, PT, R5, c[0x0][0x3c8], PT ;  /* 0x0000f20005007a0c */ /* 0x000fc40003f26270 */
[----:B------:R-:W-:-:S07]  /*e350*/  ISETP.GE.AND P0, PT, R4, c[0x0][0x3c8], PT ;  /* 0x0000f20004007a0c */ /* 0x000fce0003f06270 */
[----:B----4-:R-:W-:Y:S02]  /*e360*/  @!P3 LEA.HI R8, R7, R7, RZ, 0x1 ;  /* 0x000000070708b211 */ /* 0x010fe400078f08ff */
[----:B------:R-:W-:Y:S02]  /*e370*/  @!P2 LEA.HI R7, R6, R6, RZ, 0x1 ;  /* 0x000000060607a211 */ /* 0x000fe400078f08ff */
[----:B------:R-:W-:Y:S02]  /*e380*/  @!P1 LEA.HI R6, R5, R5, RZ, 0x1 ;  /* 0x0000000505069211 */ /* 0x000fe400078f08ff */
[----:B------:R-:W-:Y:S02]  /*e390*/  @!P0 LEA.HI R4, R4, R4, RZ, 0x1 ;  /* 0x0000000404048211 */ /* 0x000fe400078f08ff */
[----:B------:R-:W-:Y:S02]  /*e3a0*/  @!P4 LOP3.LUT R5, R10, 0xfffffffe, RZ, 0xc0, !PT ;  /* 0xfffffffe0a05c812 */ /* 0x000fe400078ec0ff */
[----:B------:R-:W-:-:S02]  /*e3b0*/  @!P3 LOP3.LUT R8, R8, 0xfffffffe, RZ, 0xc0, !PT ;  /* 0xfffffffe0808b812 */ /* 0x000fc400078ec0ff */
[----:B------:R-:W-:Y:S01]  /*e3c0*/  @!P2 LOP3.LUT R7, R7, 0xfffffffe, RZ, 0xc0, !PT ;  /* 0xfffffffe0707a812 */ /* 0x000fe200078ec0ff */
[--C-:B------:R-:W-:Y:S01]  /*e3d0*/  @!P4 IMAD.WIDE R10, R5, 0x4, R2.reuse ;  /* 0x00000004050ac825 */ /* 0x100fe200078e0202 */
[----:B------:R-:W-:Y:S02]  /*e3e0*/  @!P1 LOP3.LUT R12, R6, 0xfffffffe, RZ, 0xc0, !PT ;  /* 0xfffffffe060c9812 */ /* 0x000fe400078ec0ff */
[----:B------:R-:W-:Y:S01]  /*e3f0*/  @!P0 LOP3.LUT R13, R4, 0xfffffffe, RZ, 0xc0, !PT ;  /* 0xfffffffe040d8812 */ /* 0x000fe200078ec0ff */
[--C-:B------:R-:W-:Y:S01]  /*e400*/  @!P3 IMAD.WIDE R8, R8, 0x4, R2.reuse ;  /* 0x000000040808b825 */ /* 0x100fe200078e0202 */
[----:B------:R2:W-:Y:S03]  /*e410*/  @!P4 ST.E.64 [R10.64], R150 ;  /* 0x000000960a00c985 */ /* 0x0005e6000c101b10 */
[--C-:B------:R-:W-:Y:S01]  /*e420*/  @!P2 IMAD.WIDE R6, R7, 0x4, R2.reuse ;  /* 0x000000040706a825 */ /* 0x100fe200078e0202 */
[----:B------:R2:W-:Y:S03]  /*e430*/  @!P3 ST.E.64 [R8.64], R154 ;  /* 0x0000009a0800b985 */ /* 0x0005e6000c101b10 */
[--C-:B------:R-:W-:Y:S01]  /*e440*/  @!P1 IMAD.WIDE R4, R12, 0x4, R2.reuse ;  /* 0x000000040c049825 */ /* 0x100fe200078e0202 */
[----:B------:R2:W-:Y:S03]  /*e450*/  @!P2 ST.E.64 [R6.64], R166 ;  /* 0x000000a60600a985 */ /* 0x0005e6000c101b10 */
[----:B------:R-:W-:Y:S01]  /*e460*/  @!P0 IMAD.WIDE R2, R13, 0x4, R2 ;  /* 0x000000040d028825 */ /* 0x000fe200078e0202 */
[----:B------:R2:W-:Y:S04]  /*e470*/  @!P1 ST.E.64 [R4.64], R170 ;  /* 0x000000aa04009985 */ /* 0x0005e8000c101b10 */
[----:B------:R2:W-:Y:S02]  /*e480*/  @!P0 ST.E.64 [R2.64], R182 ;  /* 0x000000b602008985 */ /* 0x0005e4000c101b10 */
.L_x_27:
[----:B------:R-:W-:Y:S05]  /*e490*/  BSYNC B0 ;  /* 0x0000000000007941 */ /* 0x000fea0003800000 */
.L_x_26:
[----:B--23--:R2:W3:Y:S01]  /*e4a0*/  SHFL.IDX PT, R3, R17, 0x2, 0x1c1f ;  /* 0x005c1f0011037f89 */ /* 0x00c4e200000e0000 */
[----:B------:R-:W-:Y:S03]  /*e4b0*/  BSSY B0, `(.L_x_28) ;  /* 0x0000030000007945 */ /* 0x000fe60003800000 */
[----:B----4-:R2:W4:Y:S01]  /*e4c0*/  SHFL.IDX PT, R2, R19, 0x2, 0x1c1f ;  /* 0x005c1f0013027f89 */ /* 0x01052200000e0000 */
[----:B------:R-:W-:Y:S05]  /*e4d0*/  @P5 BRA `(.L_x_29) ;  /* 0x000002d000005947 */ /* 0x000fea0003800000 */
[C---:B------:R-:W-:Y:S02]  /*e4e0*/  IADD3 R4, R0.reuse, 0x8, RZ ;  /* 0x0000000800047810 */ /* 0x040fe40007ffe0ff */
[----:B------:R-:W-:-:S02]  /*e4f0*/  ISETP.GE.AND P1, PT, R0, c[0x0][0x3c8], PT ;  /* 0x0000f20000007a0c */ /* 0x000fc40003f26270 */
[----:B------:R-:W-:Y:S02]  /*e500*/  ISETP.GE.AND P0, PT, R4, c[0x0][0x3c8], PT ;  /* 0x0000f20004007a0c */ /* 0x000fe40003f06270 */
[C---:B------:R-:W-:Y:S02]  /*e510*/  IADD3 R9, R0.reuse, 0x10, RZ ;  /* 0x0000001000097810 */ /* 0x040fe40007ffe0ff */
[----:B------:R-:W-:Y:S02]  /*e520*/  IADD3 R8, R0, 0x18, RZ ;  /* 0x0000001800087810 */ /* 0x000fe40007ffe0ff */
[----:B------:R-:W-:Y:S02]  /*e530*/  ISETP.GE.AND P5, PT, R9, c[0x0][0x3c8], PT ;  /* 0x0000f20009007a0c */ /* 0x000fe40003fa6270 */
[----:B------:R-:W-:-:S03]  /*e540*/  ISETP.GE.AND P4, PT, R8, c[0x0][0x3c8], PT ;  /* 0x0000f20008007a0c */ /* 0x000fc60003f86270 */
[----:B---34-:R-:W-:Y:S02]  /*e550*/  @!P1 IMAD.WIDE R6, R0, 0x4, R2 ;  /* 0x0000000400069825 */ /* 0x018fe400078e0202 */
[----:B------:R-:W-:-:S03]  /*e560*/  @!P0 LEA.HI R4, R4, R4, RZ, 0x1 ;  /* 0x0000000404048211 */ /* 0x000fc600078f08ff */
[----:B------:R3:W-:Y:S01]  /*e570*/  @!P1 ST.E.64 [R6.64], R120 ;  /* 0x0000007806009985 */ /* 0x0007e2000c101b10 */
[----:B------:R-:W-:Y:S02]  /*e580*/  @!P0 LOP3.LUT R4, R4, 0xfffffffe, RZ, 0xc0, !PT ;  /* 0xfffffffe04048812 */ /* 0x000fe400078ec0ff */
[----:B------:R-:W-:Y:S02]  /*e590*/  @!P5 LEA.HI R9, R9, R9, RZ, 0x1 ;  /* 0x000000090909d211 */ /* 0x000fe400078f08ff */
[----:B------:R-:W-:Y:S01]  /*e5a0*/  @!P4 LEA.HI R10, R8, R8, RZ, 0x1 ;  /* 0x00000008080ac211 */ /* 0x000fe200078f08ff */
[----:B------:R-:W-:-:S03]  /*e5b0*/  @!P0 IMAD.WIDE R4, R4, 0x4, R2 ;  /* 0x0000000404048825 */ /* 0x000fc600078e0202 */
[----:B------:R-:W-:Y:S02]  /*e5c0*/  @!P4 LOP3.LUT R10, R10, 0xfffffffe, RZ, 0xc0, !PT ;  /* 0xfffffffe0a0ac812 */ /* 0x000fe400078ec0ff */
[----:B------:R4:W-:Y:S03]  /*e5d0*/  @!P0 ST.E.64 [R4.64], R128 ;  /* 0x0000008004008985 */ /* 0x0009e6000c101b10 */
[----:B------:R-:W-:Y:S01]  /*e5e0*/  @!P4 IMAD.WIDE R10, R10, 0x4, R2 ;  /* 0x000000040a0ac825 */ /* 0x000fe200078e0202 */
[C---:B---3--:R-:W-:Y:S02]  /*e5f0*/  IADD3 R7, R0.reuse, 0x20, RZ ;  /* 0x0000002000077810 */ /* 0x048fe40007ffe0ff */
[----:B------:R-:W-:Y:S02]  /*e600*/  IADD3 R6, R0, 0x28, RZ ;  /* 0x0000002800067810 */ /* 0x000fe40007ffe0ff */
[----:B------:R-:W-:-:S02]  /*e610*/  ISETP.GE.AND P3, PT, R7, c[0x0][0x3c8], PT ;  /* 0x0000f20007007a0c */ /* 0x000fc40003f66270 */
[----:B------:R-:W-:Y:S02]  /*e620*/  ISETP.GE.AND P2, PT, R6, c[0x0][0x3c8], PT ;  /* 0x0000f20006007a0c */ /* 0x000fe40003f46270 */
[C---:B----4-:R-:W-:Y:S02]  /*e630*/  IADD3 R5, R0.reuse, 0x30, RZ ;  /* 0x0000003000057810 */ /* 0x050fe40007ffe0ff */
[----:B------:R-:W-:Y:S02]  /*e640*/  IADD3 R4, R0, 0x38, RZ ;  /* 0x0000003800047810 */ /* 0x000fe40007ffe0ff */
[----:B------:R-:W-:Y:S02]  /*e650*/  ISETP.GE.AND P1, PT, R5, c[0x0][0x3c8], PT ;  /* 0x0000f20005007a0c */ /* 0x000fe40003f26270 */
[----:B------:R-:W-:-:S03]  /*e660*/  ISETP.GE.AND P0, PT, R4, c[0x0][0x3c8], PT ;  /* 0x0000f20004007a0c */ /* 0x000fc60003f06270 */
[----:B------:R-:W-:Y:S02]  /*e670*/  @!P3 LEA.HI R8, R7, R7, RZ, 0x1 ;  /* 0x000000070708b211 */ /* 0x000fe400078f08ff */
[----:B------:R-:W-:Y:S02]  /*e680*/  @!P2 LEA.HI R7, R6, R6, RZ, 0x1 ;  /* 0x000000060607a211 */ /* 0x000fe400078f08ff */
[----:B------:R-:W-:Y:S02]  /*e690*/  @!P3 LOP3.LUT R8, R8, 0xfffffffe, RZ, 0xc0, !PT ;  /* 0xfffffffe0808b812 */ /* 0x000fe400078ec0ff */
[----:B------:R-:W-:Y:S02]  /*e6a0*/  @!P2 LOP3.LUT R7, R7, 0xfffffffe, RZ, 0xc0, !PT ;  /* 0xfffffffe0707a812 */ /* 0x000fe400078ec0ff */
[----:B------:R-:W-:Y:S02]  /*e6b0*/  @!P1 LEA.HI R6, R5, R5, RZ, 0x1 ;  /* 0x0000000505069211 */ /* 0x000fe400078f08ff */
[----:B------:R-:W-:Y:S01]  /*e6c0*/  @!P5 LOP3.LUT R5, R9, 0xfffffffe, RZ, 0xc0, !PT ;  /* 0xfffffffe0905d812 */ /* 0x000fe200078ec0ff */
[----:B------:R-:W-:Y:S01]  /*e6d0*/  @!P3 IMAD.WIDE R8, R8, 0x4, R2 ;  /* 0x000000040808b825 */ /* 0x000fe200078e0202 */
[----:B------:R-:W-:-:S02]  /*e6e0*/  @!P0 LEA.HI R4, R4, R4, RZ, 0x1 ;  /* 0x0000000404048211 */ /* 0x000fc400078f08ff */
[----:B------:R-:W-:Y:S01]  /*e6f0*/  @!P1 LOP3.LUT R14, R6, 0xfffffffe, RZ, 0xc0, !PT ;  /* 0xfffffffe060e9812 */ /* 0x000fe200078ec0ff */
[----:B------:R-:W-:Y:S01]  /*e700*/  @!P5 IMAD.WIDE R12, R5, 0x4, R2 ;  /* 0x00000004050cd825 */ /* 0x000fe200078e0202 */
[----:B------:R-:W-:-:S03]  /*e710*/  @!P0 LOP3.LUT R15, R4, 0xfffffffe, RZ, 0xc0, !PT ;  /* 0xfffffffe040f8812 */ /* 0x000fc600078ec0ff */
[--C-:B------:R-:W-:Y:S01]  /*e720*/  @!P2 IMAD.WIDE R6, R7, 0x4, R2.reuse ;  /* 0x000000040706a825 */ /* 0x100fe200078e0202 */
[----:B------:R3:W-:Y:S03]  /*e730*/  @!P5 ST.E.64 [R12.64], R140 ;  /* 0x0000008c0c00d985 */ /* 0x0007e6000c101b10 */
[--C-:B------:R-:W-:Y:S01]  /*e740*/  @!P1 IMAD.WIDE R4, R14, 0x4, R2.reuse ;  /* 0x000000040e049825 */ /* 0x100fe200078e0202 */
[----:B------:R3:W-:Y:S03]  /*e750*/  @!P4 ST.E.64 [R10.64], R144 ;  /* 0x000000900a00c985 */ /* 0x0007e6000c101b10 */
[----:B------:R-:W-:Y:S01]  /*e760*/  @!P0 IMAD.WIDE R2, R15, 0x4, R2 ;  /* 0x000000040f028825 */ /* 0x000fe200078e0202 */
[----:B------:R3:W-:Y:S04]  /*e770*/  @!P3 ST.E.64 [R8.64], R156 ;  /* 0x0000009c0800b985 */ /* 0x0007e8000c101b10 */
[----:B------:R3:W-:Y:S04]  /*e780*/  @!P2 ST.E.64 [R6.64], R160 ;  /* 0x000000a00600a985 */ /* 0x0007e8000c101b10 */
[----:B------:R3:W-:Y:S04]  /*e790*/  @!P1 ST.E.64 [R4.64], R172 ;  /* 0x000000ac04009985 */ /* 0x0007e8000c101b10 */
[----:B------:R3:W-:Y:S02]  /*e7a0*/  @!P0 ST.E.64 [R2.64], R176 ;  /* 0x000000b002008985 */ /* 0x0007e4000c101b10 */
.L_x_29:
[----:B------:R-:W-:Y:S05]  /*e7b0*/  BSYNC B0 ;  /* 0x0000000000007941 */ /* 0x000fea0003800000 */
.L_x_28:
[----:B---3--:R3:W1:Y:S04]  /*e7c0*/  SHFL.IDX PT, R3, R17, 0x3, 0x1c1f ;  /* 0x007c1f0011037f89 */ /* 0x00866800000e0000 */
[----:B----4-:R3:W4:Y:S01]  /*e7d0*/  SHFL.IDX PT, R2, R19, 0x3, 0x1c1f ;  /* 0x007c1f0013027f89 */ /* 0x01072200000e0000 */
[----:B------:R-:W-:Y:S05]  /*e7e0*/  @P6 EXIT ;  /* 0x000000000000694d */ /* 0x000fea0003800000 */
[C---:B------:R-:W-:Y:S02]  /*e7f0*/  IADD3 R4, R0.reuse, 0x8, RZ ;  /* 0x0000000800047810 */ /* 0x040fe40007ffe0ff */
[----:B------:R-:W-:-:S02]  /*e800*/  ISETP.GE.AND P6, PT, R0, c[0x0][0x3c8], PT ;  /* 0x0000f20000007a0c */ /* 0x000fc40003fc6270 */
[----:B------:R-:W-:Y:S02]  /*e810*/  ISETP.GE.AND P5, PT, R4, c[0x0][0x3c8], PT ;  /* 0x0000f20004007a0c */ /* 0x000fe40003fa6270 */
[C---:B------:R-:W-:Y:S02]  /*e820*/  IADD3 R9, R0.reuse, 0x10, RZ ;  /* 0x0000001000097810 */ /* 0x040fe40007ffe0ff */
[C---:B------:R-:W-:Y:S02]  /*e830*/  IADD3 R8, R0.reuse, 0x18, RZ ;  /* 0x0000001800087810 */ /* 0x040fe40007ffe0ff */
[C---:B------:R-:W-:Y:S02]  /*e840*/  IADD3 R10, R0.reuse, 0x20, RZ ;  /* 0x00000020000a7810 */ /* 0x040fe40007ffe0ff */
[C---:B------:R-:W-:Y:S02]  /*e850*/  IADD3 R11, R0.reuse, 0x28, RZ ;  /* 0x00000028000b7810 */ /* 0x040fe40007ffe0ff */
[C---:B------:R-:W-:Y:S01]  /*e860*/  IADD3 R13, R0.reuse, 0x30, RZ ;  /* 0x00000030000d7810 */ /* 0x040fe20007ffe0ff */
[----:B-1--4-:R-:W-:Y:S01]  /*e870*/  @!P6 IMAD.WIDE R6, R0, 0x4, R2 ;  /* 0x000000040006e825 */ /* 0x012fe200078e0202 */
[----:B------:R-:W-:-:S02]  /*e880*/  ISETP.GE.AND P4, PT, R9, c[0x0][0x3c8], PT ;  /* 0x0000f20009007a0c */ /* 0x000fc40003f86270 */
[----:B------:R-:W-:Y:S02]  /*e890*/  @!P5 LEA.HI R4, R4, R4, RZ, 0x1 ;  /* 0x000000040404d211 */ /* 0x000fe400078f08ff */
[----:B------:R-:W-:Y:S01]  /*e8a0*/  ISETP.GE.AND P3, PT, R8, c[0x0][0x3c8], PT ;  /* 0x0000f20008007a0c */ /* 0x000fe20003f66270 */
[----:B------:R1:W-:Y:S01]  /*e8b0*/  @!P6 ST.E.64 [R6.64], R122 ;  /* 0x0000007a0600e985 */ /* 0x0003e2000c101b10 */
[----:B------:R-:W-:Y:S02]  /*e8c0*/  ISETP.GE.AND P2, PT, R10, c[0x0][0x3c8], PT ;  /* 0x0000f2000a007a0c */ /* 0x000fe40003f46270 */
[----:B------:R-:W-:Y:S02]  /*e8d0*/  ISETP.GE.AND P1, PT, R11, c[0x0][0x3c8], PT ;  /* 0x0000f2000b007a0c */ /* 0x000fe40003f26270 */
[----:B------:R-:W-:Y:S02]  /*e8e0*/  ISETP.GE.AND P0, PT, R13, c[0x0][0x3c8], PT ;  /* 0x0000f2000d007a0c */ /* 0x000fe40003f06270 */
[----:B------:R-:W-:-:S02]  /*e8f0*/  @!P5 LOP3.LUT R4, R4, 0xfffffffe, RZ, 0xc0, !PT ;  /* 0xfffffffe0404d812 */ /* 0x000fc400078ec0ff */
[----:B------:R-:W-:Y:S02]  /*e900*/  @!P4 LEA.HI R12, R9, R9, RZ, 0x1 ;  /* 0x00000009090cc211 */ /* 0x000fe400078f08ff */
[----:B------:R-:W-:Y:S01]  /*e910*/  IADD3 R0, R0, 0x38, RZ ;  /* 0x0000003800007810 */ /* 0x000fe20007ffe0ff */
[----:B------:R-:W-:Y:S01]  /*e920*/  @!P5 IMAD.WIDE R4, R4, 0x4, R2 ;  /* 0x000000040404d825 */ /* 0x000fe200078e0202 */
[----:B------:R-:W-:Y:S02]  /*e930*/  @!P3 LEA.HI R8, R8, R8, RZ, 0x1 ;  /* 0x000000080808b211 */ /* 0x000fe400078f08ff */
[----:B------:R-:W-:Y:S02]  /*e940*/  @!P4 LOP3.LUT R12, R12, 0xfffffffe, RZ, 0xc0, !PT ;  /* 0xfffffffe0c0cc812 */ /* 0x000fe400078ec0ff */
[----:B------:R4:W-:Y:S01]  /*e950*/  @!P5 ST.E.64 [R4.64], R130 ;  /* 0x000000820400d985 */ /* 0x0009e2000c101b10 */
[----:B------:R-:W-:Y:S02]  /*e960*/  @!P3 LOP3.LUT R8, R8, 0xfffffffe, RZ, 0xc0, !PT ;  /* 0xfffffffe0808b812 */ /* 0x000fe400078ec0ff */
[----:B-1----:R-:W-:-:S04]  /*e970*/  @!P2 LEA.HI R6, R10, R10, RZ, 0x1 ;  /* 0x0000000a0a06a211 */ /* 0x002fc800078f08ff */
[----:B------:R-:W-:Y:S02]  /*e980*/  @!P2 LOP3.LUT R6, R6, 0xfffffffe, RZ, 0xc0, !PT ;  /* 0xfffffffe0606a812 */ /* 0x000fe400078ec0ff */
[----:B----4-:R-:W-:Y:S01]  /*e990*/  @!P1 LEA.HI R5, R11, R11, RZ, 0x1 ;  /* 0x0000000b0b059211 */ /* 0x010fe200078f08ff */
[--C-:B------:R-:W-:Y:S01]  /*e9a0*/  @!P3 IMAD.WIDE R10, R8, 0x4, R2.reuse ;  /* 0x00000004080ab825 */ /* 0x100fe200078e0202 */
[----:B------:R-:W-:Y:S02]  /*e9b0*/  @!P0 LEA.HI R4, R13, R13, RZ, 0x1 ;  /* 0x0000000d0d048211 */ /* 0x000fe400078f08ff */
        /* <DEDUP_REMOVED lines=10> */
[----:B------:R1:W-:Y:S01]  /*ea60*/  @!P0 ST.E.64 [R4.64], R174 ;  /* 0x000000ae04008985 */ /* 0x0003e2000c101b10 */
[----:B------:R-:W-:-:S13]  /*ea70*/  ISETP.GE.AND P0, PT, R0, c[0x0][0x3c8], PT ;  /* 0x0000f20000007a0c */ /* 0x000fda0003f06270 */
[----:B------:R-:W-:Y:S05]  /*ea80*/  @P0 EXIT ;  /* 0x000000000000094d */ /* 0x000fea0003800000 */
[----:B------:R-:W-:-:S04]  /*ea90*/  LEA.HI R0, R0, R0, RZ, 0x1 ;  /* 0x0000000000007211 */ /* 0x000fc800078f08ff */
[----:B------:R-:W-:-:S05]  /*eaa0*/  LOP3.LUT R0, R0, 0xfffffffe, RZ, 0xc0, !PT ;  /* 0xfffffffe00007812 */ /* 0x000fca00078ec0ff */
[----:B------:R-:W-:-:S05]  /*eab0*/  IMAD.WIDE R2, R0, 0x4, R2 ;  /* 0x0000000400027825 */ /* 0x000fca00078e0202 */
[----:B------:R-:W-:Y:S01]  /*eac0*/  ST.E.64 [R2.64], R178 ;  /* 0x000000b202007985 */ /* 0x000fe2000c101b10 */
[----:B------:R-:W-:Y:S05]  /*ead0*/  EXIT ;  /* 0x000000000000794d */ /* 0x000fea0003800000 */
.L_x_23:
[----:B------:R-:W3:Y:S02]  /*eae0*/  S2R R0, SR_TID.X ;  /* 0x0000000000007919 */ /* 0x000ee40000002100 */
[----:B---3--:R-:W-:-:S13]  /*eaf0*/  ISETP.GT.AND P0, PT, R0, 0x7f, PT ;  /* 0x0000007f0000780c */ /* 0x008fda0003f04270 */
[----:B------:R-:W-:Y:S05]  /*eb00*/  @P0 EXIT ;  /* 0x000000000000094d */ /* 0x000fea0003800000 */
[----:B------:R-:W3:Y:S01]  /*eb10*/  S2R R8, SR_CTAID.X ;  /* 0x0000000000087919 */ /* 0x000ee20000002500 */
[----:B------:R-:W-:-:S05]  /*eb20*/  MOV R3, c[0x0][0x4e8] ;  /* 0x00013a0000037a02 */ /* 0x000fca0000000f00 */
[----:B-1----:R-:W-:Y:S01]  /*eb30*/  IMAD R2, R3, c[0x0][0x388], RZ ;  /* 0x0000e20003027a24 */ /* 0x002fe200078e02ff */
[----:B---3--:R-:W-:-:S04]  /*eb40*/  LEA R8, R8, R0, 0x7 ;  /* 0x0000000008087211 */ /* 0x008fc800078e38ff */
[----:B------:R-:W-:-:S13]  /*eb50*/  ISETP.GE.AND P0, PT, R8, R2, PT ;  /* 0x000000020800720c */ /* 0x000fda0003f06270 */
[----:B------:R-:W-:Y:S05]  /*eb60*/  @P0 EXIT ;  /* 0x000000000000094d */ /* 0x000fea0003800000 */
[----:B------:R-:W1:Y:S01]  /*eb70*/  S2R R7, SR_CTAID.Z ;  /* 0x0000000000077919 */ /* 0x000e620000002700 */
[----:B------:R-:W-:Y:S01]  /*eb80*/  USHF.R.S32.HI UR6, URZ, 0x1f, UR10 ;  /* 0x0000001f3f067899 */ /* 0x000fe2000801140a */
[----:B------:R-:W-:Y:S01]  /*eb90*/  ISETP.NE.AND P0, PT, R3, 0x1, PT ;  /* 0x000000010300780c */ /* 0x000fe20003f05270 */
[----:B------:R-:W-:Y:S01]  /*eba0*/  ULDC.64 UR4, c[0x0][0x4d0] ;  /* 0x0001340000047ab9 */ /* 0x000fe20000000a00 */
[----:B------:R-:W3:Y:S01]  /*ebb0*/  S2R R9, SR_CTAID.Y ;  /* 0x0000000000097919 */ /* 0x000ee20000002600 */
[----:B------:R-:W-:Y:S01]  /*ebc0*/  UIMAD UR6, UR6, UR4, URZ ;  /* 0x00000004060672a4 */ /* 0x000fe2000f8e023f */
[----:B------:R-:W-:Y:S01]  /*ebd0*/  IADD3 R4, RZ, -UR10, RZ ;  /* 0x8000000aff047c10 */ /* 0x000fe2000fffe0ff */
[----:B--2---:R-:W-:Y:S01]  /*ebe0*/  UIMAD.WIDE.U32 UR8, UR10, UR4, URZ ;  /* 0x000000040a0872a5 */ /* 0x004fe2000f8e003f */
[----:B------:R-:W-:Y:S01]  /*ebf0*/  MOV R0, R8 ;  /* 0x0000000800007202 */ /* 0x000fe20000000f00 */
[----:B------:R-:W-:-:S04]  /*ec00*/  UIMAD UR4, UR10, UR5, UR6 ;  /* 0x000000050a0472a4 */ /* 0x000fc8000f8e0206 */
[----:B------:R-:W-:Y:S01]  /*ec10*/  UIADD3 UR4, UR9, UR4, URZ ;  /* 0x0000000409047290 */ /* 0x000fe2000fffe03f */
[----:B------:R-:W-:Y:S01]  /*ec20*/  MOV R3, UR9 ;  /* 0x0000000900037c02 */ /* 0x000fe20008000f00 */
[----:B------:R-:W-:-:S04]  /*ec30*/  @P0 IMAD.HI.U32 R5, R8, c[0x0][0x4ec], RZ ;  /* 0x00013b0008050a27 */ /* 0x000fc800078e00ff */
[----:B------:R-:W-:Y:S01]  /*ec40*/  IMAD.U32 R2, RZ, RZ, UR8 ;  /* 0x00000008ff027e24 */ /* 0x000fe2000f8e00ff */
[----:B------:R-:W-:Y:S01]  /*ec50*/  @P0 SHF.R.U32.HI R0, RZ, c[0x0][0x4f0], R5 ;  /* 0x00013c00ff000a19 */ /* 0x000fe20000011605 */
[----:B------:R-:W-:Y:S01]  /*ec60*/  IMAD.U32 R3, RZ, RZ, UR4 ;  /* 0x00000004ff037e24 */ /* 0x000fe2000f8e00ff */
[----:B-1----:R-:W-:-:S03]  /*ec70*/  SHF.R.S32.HI R6, RZ, 0x1f, R7 ;  /* 0x0000001fff067819 */ /* 0x002fc60000011407 */
[----:B------:R-:W-:-:S04]  /*ec80*/  IMAD.WIDE.U32 R2, R7, c[0x0][0x4d8], R2 ;  /* 0x0001360007027a25 */ /* 0x000fc800078e0002 */
[----:B------:R-:W-:Y:S02]  /*ec90*/  IMAD R6, R6, c[0x0][0x4d8], RZ ;  /* 0x0001360006067a24 */ /* 0x000fe400078e02ff */
[----:B---3--:R-:W-:Y:S02]  /*eca0*/  IMAD R4, R4, c[0x0][0x550], R9 ;  /* 0x0001540004047a24 */ /* 0x008fe400078e0209 */
[----:B------:R-:W-:Y:S01]  /*ecb0*/  IMAD R5, R7, c[0x0][0x4dc], R6 ;  /* 0x0001370007057a24 */ /* 0x000fe200078e0206 */
[----:B------:R-:W-:Y:S02]  /*ecc0*/  IADD3 R7, -R0, RZ, RZ ;  /* 0x000000ff00077210 */ /* 0x000fe40007ffe1ff */
[----:B------:R-:W-:Y:S01]  /*ecd0*/  SHF.R.S32.HI R6, RZ, 0x1f, R4 ;  /* 0x0000001fff067819 */ /* 0x000fe20000011404 */
[----:B------:R-:W-:Y:S02]  /*ece0*/  IMAD.IADD R3, R5, 0x1, R3 ;  /* 0x0000000105037824 */ /* 0x000fe400078e0203 */
[----:B------:R-:W-:Y:S01]  /*ecf0*/  IMAD R5, R7, c[0x0][0x4e8], R8 ;  /* 0x00013a0007057a24 */ /* 0x000fe200078e0208 */
[----:B------:R-:W-:Y:S01]  /*ed00*/  SHF.R.S32.HI R7, RZ, 0x1f, R0 ;  /* 0x0000001fff077819 */ /* 0x000fe20000011400 */
[----:B------:R-:W-:-:S02]  /*ed10*/  IMAD R6, R6, c[0x0][0x4e0], RZ ;  /* 0x0001380006067a24 */ /* 0x000fc400078e02ff */
[----:B------:R-:W-:-:S04]  /*ed20*/  IMAD.WIDE.U32 R2, R4, c[0x0][0x4e0], R2 ;  /* 0x0001380004027a25 */ /* 0x000fc800078e0002 */
[----:B------:R-:W-:Y:S01]  /*ed30*/  IMAD R6, R4, c[0x0][0x4e4], R6 ;  /* 0x0001390004067a24 */ /* 0x000fe200078e0206 */
[----:B------:R-:W-:Y:S02]  /*ed40*/  SHF.R.S32.HI R4, RZ, 0x1f, R5 ;  /* 0x0000001fff047819 */ /* 0x000fe40000011405 */
[----:B------:R-:W-:-:S03]  /*ed50*/  IADD3 R2, P0, R0, R2, RZ ;  /* 0x0000000200027210 */ /* 0x000fc60007f1e0ff */
[----:B------:R-:W-:Y:S01]  /*ed60*/  IMAD R0, R4, c[0x0][0x4c8], RZ ;  /* 0x0001320004007a24 */ /* 0x000fe200078e02ff */
[----:B------:R-:W-:-:S03]  /*ed70*/  IADD3.X R3, R7, R3, R6, P0, !PT ;  /* 0x0000000307037210 */ /* 0x000fc600007fe406 */
[C---:B------:R-:W-:Y:S02]  /*ed80*/  IMAD R0, R5.reuse, c[0x0][0x4cc], R0 ;  /* 0x0001330005007a24 */ /* 0x040fe400078e0200 */
[----:B------:R-:W-:-:S05]  /*ed90*/  IMAD.WIDE.U32 R2, R5, c[0x0][0x4c8], R2 ;  /* 0x0001320005027a25 */ /* 0x000fca00078e0002 */
[----:B------:R-:W-:Y:S02]  /*eda0*/  IADD3 R0, R3, R0, RZ ;  /* 0x0000000003007210 */ /* 0x000fe40007ffe0ff */
[----:B------:R-:W-:-:S04]  /*edb0*/  LEA R4, P0, R2, c[0x0][0x4a8], 0x2 ;  /* 0x00012a0002047a11 */ /* 0x000fc800078010ff */
[----:B------:R-:W-:Y:S02]  /*edc0*/  LEA.HI.X R5, R2, c[0x0][0x4ac], R0, 0x2, P0 ;  /* 0x00012b0002057a11 */ /* 0x000fe400000f1400 */
[----:B------:R-:W-:-:S05]  /*edd0*/  MOV R0, 0xff800000 ;  /* 0xff80000000007802 */ /* 0x000fca0000000f00 */
[----:B------:R-:W-:Y:S01]  /*ede0*/  STG.E [R4.64], R0 ;  /* 0x0000000004007986 */ /* 0x000fe2000c101910 */
[----:B------:R-:W-:Y:S05]  /*edf0*/  EXIT ;  /* 0x000000000000794d */ /* 0x000fea0003800000 */
.L_x_30:
[----:B------:R-:W-:-:S00]  /*ee00*/  BRA `(.L_x_30) ;  /* 0xfffffff000007947 */ /* 0x000fc0000383ffff */
[----:B------:R-:W-:-:S00]  /*ee10*/  NOP ;  /* 0x0000000000007918 */ /* 0x000fc00000000000 */
        /* <DEDUP_REMOVED lines=14> */
.L_x_1909:


//--------------------- .text._ZN7cutlass13device_kernelIN5flash19enable_sm80_to_sm89INS1_16FlashAttnFwdSm80INS1_25CollectiveMainloopFwdSm80ILi4ELi1ELb0EN4cute5tupleIJNS5_1CILi128EEENS7_ILi80EEENS7_ILi64EEEEEELi64ENS_10bfloat16_tEfNS_4arch4Sm80ELb0ELb0ELb1ELb1ELb1ELb0ELb1ELb1EEENS1_21CollectiveEpilogueFwdINS6_IJS8_SA_S9_EEENS6_IJNS7_ILi1EEESI_SI_EEESC_SE_Li128ELb1ELb1ELb1ELb0EEENS1_36VarlenDynamicPersistentTileSchedulerILi128ELi80ELi128ELi128ELb1ELb1ELb0ELb0ELb1ELb1EEEEEEEEEvNT_6ParamsE --------------------------
	.section	.text._ZN7cutlass13device_kernelIN5flash19enable_sm80_to_sm89INS1_16FlashAttnFwdSm80INS1_25CollectiveMainloopFwdSm80ILi4ELi1ELb0EN4cute5tupleIJNS5_1CILi128EEENS7_ILi80EEENS7_ILi64EEEEEELi64ENS_10bfloat16_tEfNS_4arch4Sm80ELb0ELb0ELb1ELb1ELb1ELb0ELb1ELb1EEENS1_21CollectiveEpilogueFwdINS6_IJS8_SA_S9_EEENS6_IJNS7_ILi1EEESI_SI_EEESC_SE_Li128ELb1ELb1ELb1ELb0EEENS1_36VarlenDynamicPersistentTileSchedulerILi128ELi80ELi128ELi128ELb1ELb1ELb0ELb0ELb1ELb1EEEEEEEEEvNT_6ParamsE,"ax",@progbits
	.sectioninfo	@"SHI_REGISTERS=255"
	.align	128
.text._ZN7cutlass13device_kernelIN5flash19enable_sm80_to_sm89INS1_16FlashAttnFwdSm80INS1_25CollectiveMainloopFwdSm80ILi4ELi1ELb0EN4cute5tupleIJNS5_1CILi128EEENS7_ILi80EEENS7_ILi64EEEEEELi64ENS_10bfloat16_tEfNS_4arch4Sm80ELb0ELb0ELb1ELb1ELb1ELb0ELb1ELb1EEENS1_21CollectiveEpilogueFwdINS6_IJS8_SA_S9_EEENS6_IJNS7_ILi1EEESI_SI_EEESC_SE_Li128ELb1ELb1ELb1ELb0EEENS1_36VarlenDynamicPersistentTileSchedulerILi128ELi80ELi128ELi128ELb1ELb1ELb0ELb0ELb1ELb1EEEEEEEEEvNT_6ParamsE:
        .type           _ZN7cutlass13device_kernelIN5flash19enable_sm80_to_sm89INS1_16FlashAttnFwdSm80INS1_25CollectiveMainloopFwdSm80ILi4ELi1ELb0EN4cute5tupleIJNS5_1CILi128EEENS7_ILi80EEENS7_ILi64EEEEEELi64ENS_10bfloat16_tEfNS_4arch4Sm80ELb0ELb0ELb1ELb1ELb1ELb0ELb1ELb1EEENS1_21CollectiveEpilogueFwdINS6_IJS8_SA_S9_EEENS6_IJNS7_ILi1EEESI_SI_EEESC_SE_Li128ELb1ELb1ELb1ELb0EEENS1_36VarlenDynamicPersistentTileSchedulerILi128ELi80ELi128ELi128ELb1ELb1ELb0ELb0ELb1ELb1EEEEEEEEEvNT_6ParamsE,@function
        .size           _ZN7cutlass13device_kernelIN5flash19enable_sm80_to_sm89INS1_16FlashAttnFwdSm80INS1_25CollectiveMainloopFwdSm80ILi4ELi1ELb0EN4cute5tupleIJNS5_1CILi128EEENS7_ILi80EEENS7_ILi64EEEEEELi64ENS_10bfloat16_tEfNS_4arch4Sm80ELb0ELb0ELb1ELb1ELb1ELb0ELb1ELb1EEENS1_21CollectiveEpilogueFwdINS6_IJS8_SA_S9_EEENS6_IJNS7_ILi1EEESI_SI_EEESC_SE_Li128ELb1ELb1ELb1ELb0EEENS1_36VarlenDynamicPersistentTileSchedulerILi128ELi80ELi128ELi128ELb1ELb1ELb0ELb0ELb1ELb1EEEEEEEEEvNT_6ParamsE,(.L_x_1910 - _ZN7cutlass13device_kernelIN5flash19enable_sm80_to_sm89INS1_16FlashAttnFwdSm80INS1_25CollectiveMainloopFwdSm80ILi4ELi1ELb0EN4cute5tupleIJNS5_1CILi128EEENS7_ILi80EEENS7_ILi64EEEEEELi64ENS_10bfloat16_tEfNS_4arch4Sm80ELb0ELb0ELb1ELb1ELb1ELb0ELb1ELb1EEENS1_21CollectiveEpilogueFwdINS6_IJS8_SA_S9_EEENS6_IJNS7_ILi1EEESI_SI_EEESC_SE_Li128ELb1ELb1ELb1ELb0EEENS1_36VarlenDynamicPersistentTileSchedulerILi128ELi80ELi128ELi128ELb1ELb1ELb0ELb0ELb1ELb1EEEEEEEEEvNT_6ParamsE)
        .other          _ZN7cutlass13device_kernelIN5flash19enable_sm80_to_sm89INS1_16FlashAttnFwdSm80INS1_25CollectiveMainloopFwdSm80ILi4ELi1ELb0EN4cute5tupleIJNS5_1CILi128EEENS7_ILi80EEENS7_ILi64EEEEEELi64ENS_10bfloat16_tEfNS_4arch4Sm80ELb0ELb0ELb1ELb1ELb1ELb0ELb1ELb1EEENS1_21CollectiveEpilogueFwdINS6_IJS8_SA_S9_EEENS6_IJNS7_ILi1EEESI_SI_EEESC_SE_Li128ELb1ELb1ELb1ELb0EEENS1_36VarlenDynamicPersistentTileSchedulerILi128ELi80ELi128ELi128ELb1ELb1ELb0ELb0ELb1ELb1EEEEEEEEEvNT_6ParamsE,@"STO_CUDA_ENTRY STV_DEFAULT"
_ZN7cutlass13device_kernelIN5flash19enable_sm80_to_sm89INS1_16FlashAttnFwdSm80INS1_25CollectiveMainloopFwdSm80ILi4ELi1ELb0EN4cute5tupleIJNS5_1CILi128EEENS7_ILi80EEENS7_ILi64EEEEEELi64ENS_10bfloat16_tEfNS_4arch4Sm80ELb0ELb0ELb1ELb1ELb1ELb0ELb1ELb1EEENS1_21CollectiveEpilogueFwdINS6_IJS8_SA_S9_EEENS6_IJNS7_ILi1EEESI_SI_EEESC_SE_Li128ELb1ELb1ELb1ELb0EEENS1_36VarlenDynamicPersistentTileSchedulerILi128ELi80ELi128ELi128ELb1ELb1ELb0ELb0ELb1ELb1EEEEEEEEEvNT_6ParamsE:
[----:B------:R-:W-:-:S03]  /*0000*/  MOV R1, c[0x0][0x28] ;  /* 0x00000a0000017a02 */ /* 0x000fc60000000f00 */
[----:B------:R-:W1:Y:S01]  /*0010*/  S2R R2, SR_TID.X ;  /* 0x0000000000027919 */ /* 0x000e620000002100 */
[----:B------:R-:W-:Y:S01]  /*0020*/  IADD3 R1, R1, -0xd0, RZ ;  /* 0xffffff3001017810 */ /* 0x000fe20007ffe0ff */
[----:B------:R-:W-:Y:S01]  /*0030*/  ULDC.64 UR6, c[0x0][0x118] ;  /* 0x0000460000067ab9 */ /* 0x000fe20000000a00 */
[----:B-1----:R-:W-:-:S05]  /*0040*/  SHF.R.U32.HI R0, RZ, 0x5, R2 ;  /* 0x00000005ff007819 */ /* 0x002fca0000011602 */
[----:B------:R-:W1:Y:S02]  /*0050*/  SHFL.IDX PT, R3, R0, RZ, 0x1f ;  /* 0x00001fff00037589 */ /* 0x000e6400000e0000 */
[----:B-1----:R-:W-:Y:S02]  /*0060*/  ISETP.NE.AND P0, PT, R3, RZ, PT ;  /* 0x000000ff0300720c */ /* 0x002fe40003f05270 */
[----:B------:R-:W-:Y:S11]  /*0070*/  STL [R1+0xc4], R3 ;  /* 0x0000c40301007387 */ /* 0x000ff60000100800 */
[----:B------:R-:W-:Y:S06]  /*0080*/  @P0 BAR.SYNC.DEFER_BLOCKING 0x5, 0x80 ;  /* 0x0142000000000b1d */ /* 0x000fec0000010000 */
[----:B------:R-:W1:Y:S04]  /*0090*/  @P0 LDS.128 R4, [0x9100] ;  /* 0x00910000ff040984 */ /* 0x000e680000000c00 */
[----:B-1----:R1:W-:Y:S04]  /*00a0*/  @P0 STL.64 [R1+0x40], R4 ;  /* 0x0000400401000387 */ /* 0x0023e80000100a00 */
[----:B------:R1:W-:Y:S04]  /*00b0*/  @P0 STL.64 [R1+0x48], R6 ;  /* 0x0000480601000387 */ /* 0x0003e80000100a00 */
[----:B------:R-:W-:Y:S06]  /*00c0*/  @P0 BAR.ARV 0x4, 0x80 ;  /* 0x0102000000000b1d */ /* 0x000fec0000002000 */
[----:B------:R-:W-:Y:S05]  /*00d0*/  @P0 BRA `(.L_x_31) ;  /* 0x00000b1000000947 */ /* 0x000fea0003800000 */
[----:B------:R-:W-:Y:S01]  /*00e0*/  LOP3.LUT R15, R2, 0x1f, RZ, 0xc0, !PT ;  /* 0x0000001f020f7812 */ /* 0x000fe200078ec0ff */
[----:B------:R-:W-:Y:S01]  /*00f0*/  CS2R R8, SRZ ;  /* 0x0000000000087805 */ /* 0x000fe2000001ff00 */
[----:B-1----:R-:W-:-:S02]  /*0100*/  IMAD.MOV.U32 R7, RZ, RZ, RZ ;  /* 0x000000ffff077224 */ /* 0x002fc400078e00ff */
[----:B------:R-:W-:-:S04]  /*0110*/  ISETP.NE.AND P6, PT, R15, 0x1f, PT ;  /* 0x0000001f0f00780c */ /* 0x000fc80003fc5270 */
[----:B------:R-:W-:-:S13]  /*0120*/  ISETP.GE.OR P0, PT, R15, c[0x0][0x53c], !P6 ;  /* 0x00014f000f007a0c */ /* 0x000fda0007706670 */
[----:B------:R-:W-:Y:S02]  /*0130*/  @!P0 IMAD.MOV.U32 R4, RZ, RZ, 0x4 ;  /* 0x00000004ff048424 */ /* 0x000fe400078e00ff */
[----:B------:R-:W-:Y:S02]  /*0140*/  @!P0 IMAD.MOV.U32 R2, RZ, RZ, 0x4 ;  /* 0x00000004ff028424 */ /* 0x000fe400078e00ff */
[----:B------:R-:W-:-:S04]  /*0150*/  @!P0 IMAD.WIDE.U32 R4, R15, R4, c[0x0][0x580] ;  /* 0x000160000f048625 */ /* 0x000fc800078e0004 */
[C---:B------:R-:W-:Y:S01]  /*0160*/  @!P0 IMAD.WIDE.U32 R2, R15.reuse, R2, c[0x0][0x578] ;  /* 0x00015e000f028625 */ /* 0x040fe200078e0002 */
[----:B------:R-:W2:Y:S04]  /*0170*/  @!P0 LDG.E R8, [R4.64] ;  /* 0x0000000604088981 */ /* 0x000ea8000c1e1900 */
[----:B------:R-:W2:Y:S01]  /*0180*/  @!P0 LDG.E R7, [R2.64] ;  /* 0x0000000602078981 */ /* 0x000ea2000c1e1900 */
[C---:B------:R-:W-:Y:S01]  /*0190*/  ISETP.NE.AND P5, PT, R15.reuse, RZ, PT ;  /* 0x000000ff0f00720c */ /* 0x040fe20003fa5270 */
[----:B------:R-:W1:Y:S01]  /*01a0*/  S2UR UR4, SR_CTAID.X ;  /* 0x00000000000479c3 */ /* 0x000e620000002500 */
[C---:B------:R-:W-:Y:S02]  /*01b0*/  ISETP.GE.U32.AND P4, PT, R15.reuse, 0x2, PT ;  /* 0x000000020f00780c */ /* 0x040fe40003f86070 */
[----:B------:R-:W-:-:S02]  /*01c0*/  ISETP.GE.U32.AND P3, PT, R15, 0x4, PT ;  /* 0x000000040f00780c */ /* 0x000fc40003f66070 */
[C---:B------:R-:W-:Y:S02]  /*01d0*/  ISETP.GE.U32.AND P2, PT, R15.reuse, 0x8, PT ;  /* 0x000000080f00780c */ /* 0x040fe40003f46070 */
[----:B------:R-:W-:Y:S01]  /*01e0*/  ISETP.GE.U32.AND P1, PT, R15, 0x10, PT ;  /* 0x000000100f00780c */ /* 0x000fe20003f26070 */
[----:B--2---:R-:W-:-:S05]  /*01f0*/  IMAD R4, R8, R7, RZ ;  /* 0x0000000708047224 */ /* 0x004fca00078e02ff */
[----:B------:R-:W2:Y:S02]  /*0200*/  SHFL.UP PT, R0, R4, 0x1, RZ ;  /* 0x0420000004007989 */ /* 0x000ea400000e00ff */
[----:B--2---:R-:W-:-:S05]  /*0210*/  SEL R0, R0, RZ, P5 ;  /* 0x000000ff00007207 */ /* 0x004fca0002800000 */
[----:B------:R-:W-:-:S05]  /*0220*/  IMAD.IADD R4, R4, 0x1, R0 ;  /* 0x0000000104047824 */ /* 0x000fca00078e0200 */
        /* <DEDUP_REMOVED lines=12> */
[----:B------:R-:W2:Y:S02]  /*02f0*/  SHFL.IDX PT, R6, R4, 0x1f, 0x1f ;  /* 0x03e01f0004067f89 */ /* 0x000ea400000e0000 */
[----:B--2---:R-:W-:-:S04]  /*0300*/  IMAD R6, R6, c[0x0][0x538], RZ ;  /* 0x00014e0006067a24 */ /* 0x004fc800078e02ff */
[----:B------:R-:W-:Y:S01]  /*0310*/  IMAD.MOV.U32 R0, RZ, RZ, R6 ;  /* 0x000000ffff007224 */ /* 0x000fe200078e0006 */
[----:B-1----:R-:W-:-:S13]  /*0320*/  ISETP.GT.AND P0, PT, R6, UR4, PT ;  /* 0x0000000406007c0c */ /* 0x002fda000bf04270 */
[----:B------:R-:W-:Y:S05]  /*0330*/  @P0 BRA `(.L_x_32) ;  /* 0x0000027000000947 */ /* 0x000fea0003800000 */
[----:B------:R-:W-:Y:S02]  /*0340*/  MOV R6, R0 ;  /* 0x0000000000067202 */ /* 0x000fe40000000f00 */
[----:B------:R-:W-:-:S04]  /*0350*/  MOV R9, RZ ;  /* 0x000000ff00097202 */ /* 0x000fc80000000f00 */
.L_x_36:
[----:B------:R-:W-:-:S04]  /*0360*/  IADD3 R0, R9, 0x1f, RZ ;  /* 0x0000001f09007810 */ /* 0x000fc80007ffe0ff */
[----:B------:R-:W-:-:S13]  /*0370*/  ISETP.GE.AND P0, PT, R0, c[0x0][0x53c], PT ;  /* 0x00014f0000007a0c */ /* 0x000fda0003f06270 */
[----:B------:R-:W-:Y:S05]  /*0380*/  @P0 BRA `(.L_x_33) ;  /* 0x0000078000000947 */ /* 0x000fea0003800000 */
[----:B------:R-:W-:Y:S01]  /*0390*/  MOV R9, R0 ;  /* 0x0000000000097202 */ /* 0x000fe20000000f00 */
[----:B------:R-:W-:Y:S01]  /*03a0*/  IMAD.MOV.U32 R7, RZ, RZ, RZ ;  /* 0x000000ffff077224 */ /* 0x000fe200078e00ff */
[----:B------:R-:W-:Y:S02]  /*03b0*/  MOV R8, RZ ;  /* 0x000000ff00087202 */ /* 0x000fe40000000f00 */
[----:B------:R-:W-:-:S04]  /*03c0*/  IADD3 R0, R15, R9, RZ ;  /* 0x000000090f007210 */ /* 0x000fc80007ffe0ff */
[----:B------:R-:W-:-:S13]  /*03d0*/  ISETP.GE.OR P0, PT, R0, c[0x0][0x53c], !P6 ;  /* 0x00014f0000007a0c */ /* 0x000fda0007706670 */
[----:B------:R-:W-:Y:S01]  /*03e0*/  @!P0 MOV R2, 0x4 ;  /* 0x0000000400028802 */ /* 0x000fe20000000f00 */
[----:B------:R-:W-:-:S04]  /*03f0*/  @!P0 IMAD.MOV.U32 R3, RZ, RZ, 0x4 ;  /* 0x00000004ff038424 */ /* 0x000fc800078e00ff */
[----:B------:R-:W-:-:S04]  /*0400*/  @!P0 IMAD.WIDE R4, R0, R2, c[0x0][0x580] ;  /* 0x0001600000048625 */ /* 0x000fc800078e0202 */
[----:B------:R-:W-:Y:S01]  /*0410*/  @!P0 IMAD.WIDE R2, R0, R3, c[0x0][0x578] ;  /* 0x00015e0000028625 */ /* 0x000fe200078e0203 */
[----:B------:R-:W2:Y:S04]  /*0420*/  @!P0 LDG.E R8, [R4.64] ;  /* 0x0000000604088981 */ /* 0x000ea8000c1e1900 */
[----:B------:R-:W2:Y:S02]  /*0430*/  @!P0 LDG.E R7, [R2.64] ;  /* 0x0000000602078981 */ /* 0x000ea4000c1e1900 */
[----:B--2---:R-:W-:Y:S01]  /*0440*/  IMAD R5, R8, R7, RZ ;  /* 0x0000000708057224 */ /* 0x004fe200078e02ff */
[----:B------:R-:W-:Y:S05]  /*0450*/  BRA.DIV ~URZ, `(.L_x_34) ;  /* 0x0000ed827f007947 */ /* 0x000fea000b800000 */
[----:B------:R1:W2:Y:S02]  /*0460*/  SHFL.UP PT, R0, R5, 0x1, RZ ;  /* 0x0420000005007989 */ /* 0x0002a400000e00ff */
.L_x_155:
[----:B--2---:R-:W-:-:S04]  /*0470*/  SEL R0, R0, RZ, P5 ;  /* 0x000000ff00007207 */ /* 0x004fc80002800000 */
[----:B-1----:R-:W-:Y:S01]  /*0480*/  IADD3 R5, R5, R0, RZ ;  /* 0x0000000005057210 */ /* 0x002fe20007ffe0ff */
[----:B------:R-:W-:Y:S05]  /*0490*/  BRA.DIV ~URZ, `(.L_x_35) ;  /* 0x0000eda27f007947 */ /* 0x000fea000b800000 */
[----:B------:R-:W1:Y:S02]  /*04a0*/  SHFL.UP PT, R0, R5, 0x2, RZ ;  /* 0x0440000005007989 */ /* 0x000e6400000e00ff */
[----:B-1----:R-:W-:-:S05]  /*04b0*/  SEL R0, R0, RZ, P4 ;  /* 0x000000ff00007207 */ /* 0x002fca0002000000 */
[----:B------:R-:W-:-:S05]  /*04c0*/  IMAD.IADD R0, R5, 0x1, R0 ;  /* 0x0000000105007824 */ /* 0x000fca00078e0200 */
        /* <DEDUP_REMOVED lines=9> */
[----:B------:R1:W2:Y:S02]  /*0560*/  SHFL.IDX PT, R0, R4, 0x1f, 0x1f ;  /* 0x03e01f0004007f89 */ /* 0x0002a400000e0000 */
.L_x_156:
[----:B--2---:R-:W-:-:S05]  /*0570*/  IMAD R0, R0, c[0x0][0x538], RZ ;  /* 0x00014e0000007a24 */ /* 0x004fca00078e02ff */
[----:B------:R-:W-:-:S04]  /*0580*/  IADD3 R6, R0, R6, RZ ;  /* 0x0000000600067210 */ /* 0x000fc80007ffe0ff */
[----:B------:R-:W-:-:S13]  /*0590*/  ISETP.GT.AND P0, PT, R6, UR4, PT ;  /* 0x0000000406007c0c */ /* 0x000fda000bf04270 */
[----:B-1----:R-:W-:Y:S05]  /*05a0*/  @!P0 BRA `(.L_x_36) ;  /* 0xfffffdb000008947 */ /* 0x002fea000383ffff */
.L_x_32:
[----:B------:R-:W-:-:S05]  /*05b0*/  IADD3 R13, -R0, R6, RZ ;  /* 0x00000006000d7210 */ /* 0x000fca0007ffe1ff */
[----:B------:R-:W-:-:S05]  /*05c0*/  IMAD R0, R4, c[0x0][0x538], R13 ;  /* 0x00014e0004007a24 */ /* 0x000fca00078e020d */
[----:B------:R-:W-:Y:S01]  /*05d0*/  ISETP.GT.AND P0, PT, R0, UR4, PT ;  /* 0x0000000400007c0c */ /* 0x000fe2000bf04270 */
[----:B------:R-:W-:-:S12]  /*05e0*/  BRA.DIV ~URZ, `(.L_x_37) ;  /* 0x0000ee127f007947 */ /* 0x000fd8000b800000 */
[----:B------:R-:W-:-:S04]  /*05f0*/  VOTE.ANY R0, PT, !P0 ;  /* 0x0000000000007806 */ /* 0x000fc800040e0100 */
.L_x_157:
[----:B------:R1:W2:Y:S01]  /*0600*/  POPC R14, R0 ;  /* 0x00000000000e7309 */ /* 0x0002a20000000000 */
[----:B------:R-:W-:Y:S05]  /*0610*/  BRA.DIV ~URZ, `(.L_x_38) ;  /* 0x0000ee227f007947 */ /* 0x000fea000b800000 */
[----:B--2---:R2:W3:Y:S01]  /*0620*/  SHFL.IDX PT, R12, R8, R14, 0x1f ;  /* 0x00001f0e080c7589 */ /* 0x0044e200000e0000 */
[----:B------:R-:W-:-:S03]  /*0630*/  MOV R6, RZ ;  /* 0x000000ff00067202 */ /* 0x000fc60000000f00 */
[----:B------:R2:W4:Y:S04]  /*0640*/  SHFL.IDX PT, R11, R7, R14, 0x1f ;  /* 0x00001f0e070b7589 */ /* 0x00052800000e0000 */
.L_x_158:
[----:B------:R-:W-:Y:S01]  /*0650*/  ISETP.NE.AND P0, PT, R0, RZ, PT ;  /* 0x000000ff0000720c */ /* 0x000fe20003f05270 */
[----:B------:R-:W-:-:S12]  /*0660*/  BSSY B0, `(.L_x_39) ;  /* 0x0000005000007945 */ /* 0x000fd80003800000 */
[----:B------:R-:W-:Y:S05]  /*0670*/  @!P0 BRA `(.L_x_40) ;  /* 0x0000003000008947 */ /* 0x000fea0003800000 */
[----:B------:R-:W-:Y:S01]  /*0680*/  IADD3 R10, R14, -0x1, RZ ;  /* 0xffffffff0e0a7810 */ /* 0x000fe20007ffe0ff */
[----:B------:R-:W-:Y:S05]  /*0690*/  BRA.DIV ~URZ, `(.L_x_41) ;  /* 0x0000ee827f007947 */ /* 0x000fea000b800000 */
[----:B------:R1:W2:Y:S02]  /*06a0*/  SHFL.IDX PT, R6, R4, R10, 0x1f ;  /* 0x00001f0a04067589 */ /* 0x0002a400000e0000 */
.L_x_40:
[----:B------:R-:W-:Y:S05]  /*06b0*/  BSYNC B0 ;  /* 0x0000000000007941 */ /* 0x000fea0003800000 */
.L_x_39:
[----:B-1-3--:R-:W-:Y:S01]  /*06c0*/  IABS R0, R12 ;  /* 0x0000000c00007213 */ /* 0x00afe20000000000 */
[----:B--2---:R-:W-:-:S04]  /*06d0*/  IMAD R4, R6, c[0x0][0x538], R13 ;  /* 0x00014e0006047a24 */ /* 0x004fc800078e020d */
[----:B------:R-:W-:Y:S01]  /*06e0*/  IMAD.MOV.U32 R5, RZ, RZ, R0 ;  /* 0x000000ffff057224 */ /* 0x000fe200078e0000 */
[----:B----4-:R-:W-:Y:S01]  /*06f0*/  IABS R0, R11 ;  /* 0x0000000b00007213 */ /* 0x010fe20000000000 */
[----:B------:R1:W-:Y:S01]  /*0700*/  STL [R1+0x40], R4 ;  /* 0x0000400401007387 */ /* 0x0003e20000100800 */
[----:B------:R-:W-:Y:S01]  /*0710*/  IADD3 R10, -R4, UR4, RZ ;  /* 0x00000004040a7c10 */ /* 0x000fe2000fffe1ff */
[----:B------:R-:W2:Y:S02]  /*0720*/  I2F.RP R2, R5 ;  /* 0x0000000500027306 */ /* 0x000ea40000209400 */
[----:B------:R-:W-:Y:S01]  /*0730*/  IMAD.MOV.U32 R7, RZ, RZ, R0 ;  /* 0x000000ffff077224 */ /* 0x000fe200078e0000 */
[----:B------:R-:W-:Y:S02]  /*0740*/  IABS R6, R10 ;  /* 0x0000000a00067213 */ /* 0x000fe40000000000 */
[----:B------:R-:W-:-:S03]  /*0750*/  IABS R0, R12 ;  /* 0x0000000c00007213 */ /* 0x000fc60000000000 */
[----:B------:R-:W-:Y:S01]  /*0760*/  I2F.RP R8, R7 ;  /* 0x0000000700087306 */ /* 0x000fe20000209400 */
[----:B------:R-:W-:-:S07]  /*0770*/  IADD3 R0, RZ, -R0, RZ ;  /* 0x80000000ff007210 */ /* 0x000fce0007ffe0ff */
[----:B--2---:R-:W2:Y:S02]  /*0780*/  MUFU.RCP R2, R2 ;  /* 0x0000000200027308 */ /* 0x004ea40000001000 */
[----:B--2---:R-:W-:-:S06]  /*0790*/  IADD3 R2, R2, 0xffffffe, RZ ;  /* 0x0ffffffe02027810 */ /* 0x004fcc0007ffe0ff */
[----:B------:R-:W2:Y:S02]  /*07a0*/  F2I.FTZ.U32.TRUNC.NTZ R3, R2 ;  /* 0x0000000200037305 */ /* 0x000ea4000021f000 */
[----:B--2---:R-:W-:-:S04]  /*07b0*/  IMAD.MOV R2, RZ, RZ, -R3 ;  /* 0x000000ffff027224 */ /* 0x004fc800078e0a03 */
[----:B-1----:R-:W-:Y:S02]  /*07c0*/  IMAD R4, R2, R5, RZ ;  /* 0x0000000502047224 */ /* 0x002fe400078e02ff */
[----:B------:R-:W-:-:S04]  /*07d0*/  IMAD.MOV.U32 R2, RZ, RZ, RZ ;  /* 0x000000ffff027224 */ /* 0x000fc800078e00ff */
[----:B------:R-:W-:-:S04]  /*07e0*/  IMAD.HI.U32 R2, R3, R4, R2 ;  /* 0x0000000403027227 */ /* 0x000fc800078e0002 */
[----:B------:R-:W-:-:S04]  /*07f0*/  IMAD.MOV.U32 R3, RZ, RZ, R6 ;  /* 0x000000ffff037224 */ /* 0x000fc800078e0006 */
[----:B------:R-:W-:-:S04]  /*0800*/  IMAD.HI.U32 R2, R2, R3, RZ ;  /* 0x0000000302027227 */ /* 0x000fc800078e00ff */
[----:B------:R-:W-:Y:S02]  /*0810*/  IMAD R0, R2, R0, R3 ;  /* 0x0000000002007224 */ /* 0x000fe400078e0203 */
[----:B------:R-:W1:Y:S03]  /*0820*/  MUFU.RCP R3, R8 ;  /* 0x0000000800037308 */ /* 0x000e660000001000 */
[----:B------:R-:W-:Y:S02]  /*0830*/  ISETP.GT.U32.AND P1, PT, R5, R0, PT ;  /* 0x000000000500720c */ /* 0x000fe40003f24070 */
[----:B-1----:R-:W-:-:S11]  /*0840*/  IADD3 R3, R3, 0xffffffe, RZ ;  /* 0x0ffffffe03037810 */ /* 0x002fd60007ffe0ff */
[----:B------:R-:W-:Y:S01]  /*0850*/  @!P1 IMAD.IADD R0, R0, 0x1, -R5 ;  /* 0x0000000100009824 */ /* 0x000fe200078e0a05 */
[----:B------:R-:W-:Y:S02]  /*0860*/  @!P1 IADD3 R2, R2, 0x1, RZ ;  /* 0x0000000102029810 */ /* 0x000fe40007ffe0ff */
[----:B------:R-:W-:Y:S01]  /*0870*/  ISETP.NE.AND P1, PT, R12, RZ, PT ;  /* 0x000000ff0c00720c */ /* 0x000fe20003f25270 */
[----:B------:R-:W1:Y:S01]  /*0880*/  F2I.FTZ.U32.TRUNC.NTZ R3, R3 ;  /* 0x0000000300037305 */ /* 0x000e62000021f000 */
[----:B------:R-:W-:Y:S02]  /*0890*/  ISETP.GE.U32.AND P2, PT, R0, R5, PT ;  /* 0x000000050000720c */ /* 0x000fe40003f46070 */
[----:B------:R-:W-:-:S04]  /*08a0*/  LOP3.LUT R0, R10, R12, RZ, 0x3c, !PT ;  /* 0x0000000c0a007212 */ /* 0x000fc800078e3cff */
[----:B------:R-:W-:-:S07]  /*08b0*/  ISETP.GE.AND P0, PT, R0, RZ, PT ;  /* 0x000000ff0000720c */ /* 0x000fce0003f06270 */
[----:B------:R-:W-:Y:S02]  /*08c0*/  @P2 IADD3 R2, R2, 0x1, RZ ;  /* 0x0000000102022810 */ /* 0x000fe40007ffe0ff */
[----:B-1----:R-:W-:-:S03]  /*08d0*/  IADD3 R0, RZ, -R3, RZ ;  /* 0x80000003ff007210 */ /* 0x002fc60007ffe0ff */
[----:B------:R-:W-:Y:S02]  /*08e0*/  IMAD.MOV.U32 R4, RZ, RZ, R2 ;  /* 0x000000ffff047224 */ /* 0x000fe400078e0002 */
[----:B------:R-:W-:Y:S01]  /*08f0*/  IMAD.MOV.U32 R2, RZ, RZ, R0 ;  /* 0x000000ffff027224 */ /* 0x000fe200078e0000 */
[----:B------:R-:W-:Y:S01]  /*0900*/  IABS R0, R11 ;  /* 0x0000000b00007213 */ /* 0x000fe20000000000 */
[----:B------:R-:W-:Y:S01]  /*0910*/  @!P0 IMAD.MOV R4, RZ, RZ, -R4 ;  /* 0x000000ffff048224 */ /* 0x000fe200078e0a04 */
[----:B------:R-:W-:Y:S01]  /*0920*/  @!P1 LOP3.LUT R4, RZ, R12, RZ, 0x33, !PT ;  /* 0x0000000cff049212 */ /* 0x000fe200078e33ff */
[----:B------:R-:W-:Y:S01]  /*0930*/  IMAD R5, R2, R7, RZ ;  /* 0x0000000702057224 */ /* 0x000fe200078e02ff */
[----:B------:R-:W-:Y:S01]  /*0940*/  MOV R2, RZ ;  /* 0x000000ff00027202 */ /* 0x000fe20000000f00 */
[----:B------:R-:W-:Y:S01]  /*0950*/  IMAD.MOV R6, RZ, RZ, -R0 ;  /* 0x000000ffff067224 */ /* 0x000fe200078e0a00 */
[----:B------:R-:W-:-:S03]  /*0960*/  IABS R8, R4 ;  /* 0x0000000400087213 */ /* 0x000fc60000000000 */
[----:B------:R-:W-:-:S04]  /*0970*/  IMAD.HI.U32 R0, R3, R5, R2 ;  /* 0x0000000503007227 */ /* 0x000fc800078e0002 */
[----:B------:R-:W-:Y:S02]  /*0980*/  IMAD.MOV.U32 R2, RZ, RZ, R8 ;  /* 0x000000ffff027224 */ /* 0x000fe400078e0008 */
[----:B------:R-:W-:Y:S02]  /*0990*/  IMAD.MOV.U32 R3, RZ, RZ, R6 ;  /* 0x000000ffff037224 */ /* 0x000fe400078e0006 */
[----:B------:R-:W-:-:S04]  /*09a0*/  IMAD.HI.U32 R0, R0, R2, RZ ;  /* 0x0000000200007227 */ /* 0x000fc800078e00ff */
[----:B------:R-:W-:Y:S02]  /*09b0*/  IMAD R2, R0, R3, R2 ;  /* 0x0000000300027224 */ /* 0x000fe400078e0202 */
[----:B------:R-:W-:-:S03]  /*09c0*/  IMAD R3, R4, R12, RZ ;  /* 0x0000000c04037224 */ /* 0x000fc600078e02ff */
[----:B------:R-:W-:Y:S02]  /*09d0*/  ISETP.GT.U32.AND P1, PT, R7, R2, PT ;  /* 0x000000020700720c */ /* 0x000fe40003f24070 */
[----:B------:R-:W-:-:S11]  /*09e0*/  IADD3 R3, R10, -R3, RZ ;  /* 0x800000030a037210 */ /* 0x000fd60007ffe0ff */
[----:B------:R-:W-:Y:S01]  /*09f0*/  @!P1 IMAD.IADD R2, R2, 0x1, -R7 ;  /* 0x0000000102029824 */ /* 0x000fe200078e0a07 */
[----:B------:R-:W-:Y:S02]  /*0a00*/  @!P1 IADD3 R0, R0, 0x1, RZ ;  /* 0x0000000100009810 */ /* 0x000fe40007ffe0ff */
[----:B------:R-:W-:Y:S02]  /*0a10*/  ISETP.NE.AND P1, PT, R11, RZ, PT ;  /* 0x000000ff0b00720c */ /* 0x000fe40003f25270 */
[----:B------:R-:W-:Y:S02]  /*0a20*/  ISETP.GE.U32.AND P2, PT, R2, R7, PT ;  /* 0x000000070200720c */ /* 0x000fe40003f46070 */
[----:B------:R-:W-:-:S04]  /*0a30*/  LOP3.LUT R2, R4, R11, RZ, 0x3c, !PT ;  /* 0x0000000b04027212 */ /* 0x000fc800078e3cff */
[----:B------:R-:W-:-:S07]  /*0a40*/  ISETP.GE.AND P0, PT, R2, RZ, PT ;  /* 0x000000ff0200720c */ /* 0x000fce0003f06270 */
[----:B------:R-:W-:-:S06]  /*0a50*/  @P2 IADD3 R0, R0, 0x1, RZ ;  /* 0x0000000100002810 */ /* 0x000fcc0007ffe0ff */
[----:B------:R-:W-:Y:S02]  /*0a60*/  @!P0 IADD3 R0, -R0, RZ, RZ ;  /* 0x000000ff00008210 */ /* 0x000fe40007ffe1ff */
[----:B------:R-:W-:-:S05]  /*0a70*/  @!P1 LOP3.LUT R0, RZ, R11, RZ, 0x33, !PT ;  /* 0x0000000bff009212 */ /* 0x000fca00078e33ff */
[--C-:B------:R-:W-:Y:S02]  /*0a80*/  IMAD.MOV R2, RZ, RZ, -R0.reuse ;  /* 0x000000ffff027224 */ /* 0x100fe400078e0a00 */
[C---:B------:R-:W-:Y:S02]  /*0a90*/  IMAD R0, R11.reuse, 0x1000000, R0 ;  /* 0x010000000b007824 */ /* 0x040fe400078e0200 */
[----:B------:R-:W-:Y:S02]  /*0aa0*/  IMAD R2, R11, R2, R4 ;  /* 0x000000020b027224 */ /* 0x000fe400078e0204 */
[----:B------:R-:W-:Y:S02]  /*0ab0*/  IMAD.IADD R4, R14, 0x1, R9 ;  /* 0x000000010e047824 */ /* 0x000fe400078e0209 */
[----:B------:R-:W-:-:S03]  /*0ac0*/  IMAD R0, R2, 0x10000, R0 ;  /* 0x0001000002007824 */ /* 0x000fc600078e0200 */
[----:B------:R1:W-:Y:S04]  /*0ad0*/  STL [R1+0x4c], R4 ;  /* 0x00004c0401007387 */ /* 0x0003e80000100800 */
[----:B------:R1:W-:Y:S04]  /*0ae0*/  STL [R1+0x48], R0 ;  /* 0x0000480001007387 */ /* 0x0003e80000100800 */
[----:B------:R1:W-:Y:S01]  /*0af0*/  STL [R1+0x44], R3 ;  /* 0x0000440301007387 */ /* 0x0003e20000100800 */
[----:B------:R-:W-:Y:S05]  /*0b00*/  BRA `(.L_x_42) ;  /* 0x0000006000007947 */ /* 0x000fea0003800000 */
.L_x_33:
[----:B------:R-:W-:Y:S01]  /*0b10*/  MOV R0, UR4 ;  /* 0x0000000400007c02 */ /* 0x000fe20008000f00 */
[----:B------:R-:W-:Y:S04]  /*0b20*/  STL [R1+0x44], RZ ;  /* 0x000044ff01007387 */ /* 0x000fe80000100800 */
[----:B------:R-:W-:Y:S04]  /*0b30*/  STL [R1+0x48], RZ ;  /* 0x000048ff01007387 */ /* 0x000fe80000100800 */
[----:B------:R1:W-:Y:S02]  /*0b40*/  STL [R1+0x40], R0 ;  /* 0x0000400001007387 */ /* 0x0003e40000100800 */
[----:B-1----:R-:W-:-:S05]  /*0b50*/  MOV R0, c[0x0][0x53c] ;  /* 0x00014f0000007a02 */ /* 0x002fca0000000f00 */
[----:B------:R1:W-:Y:S02]  /*0b60*/  STL [R1+0x4c], R0 ;  /* 0x00004c0001007387 */ /* 0x0003e40000100800 */
.L_x_42:
[----:B-1----:R-:W2:Y:S04]  /*0b70*/  LDL R4, [R1+0x40] ;  /* 0x0000400001047983 */ /* 0x002ea80000100800 */
[----:B------:R-:W2:Y:S04]  /*0b80*/  LDL R5, [R1+0x44] ;  /* 0x0000440001057983 */ /* 0x000ea80000100800 */
[----:B------:R-:W2:Y:S04]  /*0b90*/  LDL R6, [R1+0x48] ;  /* 0x0000480001067983 */ /* 0x000ea80000100800 */
[----:B------:R-:W2:Y:S01]  /*0ba0*/  LDL R7, [R1+0x4c] ;  /* 0x00004c0001077983 */ /* 0x000ea20000100800 */
[----:B------:R-:W-:Y:S01]  /*0bb0*/  ISETP.NE.AND P0, PT, R15, RZ, PT ;  /* 0x000000ff0f00720c */ /* 0x000fe20003f05270 */
[----:B------:R-:W-:-:S12]  /*0bc0*/  WARPSYNC 0xffffffff ;  /* 0xffffffff00007948 */ /* 0x000fd80003800000 */
[----:B--2---:R1:W-:Y:S04]  /*0bd0*/  @!P0 STS.128 [0x9100], R4 ;  /* 0x00910004ff008388 */ /* 0x0043e80000000c00 */
[----:B------:R-:W-:Y:S06]  /*0be0*/  BAR.ARV 0x5, 0x80 ;  /* 0x0142000000007b1d */ /* 0x000fec0000002000 */
.L_x_31:
[----:B------:R-:W2:Y:S02]  /*0bf0*/  LDL R0, [R1+0x4c] ;  /* 0x00004c0001007983 */ /* 0x000ea40000100800 */
[----:B--2---:R-:W-:-:S13]  /*0c00*/  ISETP.GE.AND P0, PT, R0, c[0x0][0x53c], PT ;  /* 0x00014f0000007a0c */ /* 0x004fda0003f06270 */
[----:B------:R-:W-:Y:S05]  /*0c10*/  @P0 EXIT ;  /* 0x000000000000094d */ /* 0x000fea0003800000 */
[----:B------:R-:W2:Y:S01]  /*0c20*/  S2R R11, SR_TID.X ;  /* 0x00000000000b7919 */ /* 0x000ea20000002100 */
[----:B------:R-:W-:Y:S02]  /*0c30*/  ULDC UR5, c[0x0][0x2ac] ;  /* 0x0000ab0000057ab9 */ /* 0x000fe40000000800 */
[----:B------:R-:W-:Y:S02]  /*0c40*/  ULDC UR4, c[0x0][0x1d0] ;  /* 0x0000740000047ab9 */ /* 0x000fe40000000800 */
[----:B------:R-:W-:Y:S01]  /*0c50*/  UIMAD UR5, UR5, UR4, URZ ;  /* 0x00000004050572a4 */ /* 0x000fe2000f8e023f */
[----:B--2---:R-:W-:-:S04]  /*0c60*/  SHF.R.S32.HI R10, RZ, 0x1f, R11 ;  /* 0x0000001fff0a7819 */ /* 0x004fc8000001140b */
[CC--:B------:R-:W-:Y:S02]  /*0c70*/  LEA.HI R8, R10.reuse, R11.reuse, RZ, 0x2 ;  /* 0x0000000b0a087211 */ /* 0x0c0fe400078f10ff */
[CC--:B-1----:R-:W-:Y:S02]  /*0c80*/  LEA.HI R5, R10.reuse, R11.reuse, RZ, 0x4 ;  /* 0x0000000b0a057211 */ /* 0x0c2fe400078f20ff */
[--C-:B------:R-:W-:Y:S02]  /*0c90*/  SHF.R.S32.HI R3, RZ, 0x2, R8.reuse ;  /* 0x00000002ff037819 */ /* 0x100fe40000011408 */
[----:B------:R-:W-:Y:S02]  /*0ca0*/  SHF.R.S32.HI R0, RZ, 0x1f, R8 ;  /* 0x0000001fff007819 */ /* 0x000fe40000011408 */
[----:B------:R-:W-:Y:S02]  /*0cb0*/  LEA.HI R16, R10, R11, RZ, 0x3 ;  /* 0x0000000b0a107211 */ /* 0x000fe400078f18ff */
[----:B------:R-:W-:-:S02]  /*0cc0*/  LEA.HI R0, R0, R3, RZ, 0x3 ;  /* 0x0000000300007211 */ /* 0x000fc400078f18ff */
[----:B------:R-:W-:Y:S02]  /*0cd0*/  LOP3.LUT R2, R5, 0xfffffff0, RZ, 0xc0, !PT ;  /* 0xfffffff005027812 */ /* 0x000fe400078ec0ff */
[----:B------:R-:W-:Y:S02]  /*0ce0*/  LOP3.LUT R0, R0, 0xfffffff8, RZ, 0xc0, !PT ;  /* 0xfffffff800007812 */ /* 0x000fe400078ec0ff */
[----:B------:R-:W-:Y:S02]  /*0cf0*/  SHF.R.S32.HI R4, RZ, 0x3, R16 ;  /* 0x00000003ff047819 */ /* 0x000fe40000011410 */
[----:B------:R-:W-:Y:S01]  /*0d00*/  LOP3.LUT R244, R16, 0xfffffff8, RZ, 0xc0, !PT ;  /* 0xfffffff810f47812 */ /* 0x000fe200078ec0ff */
[----:B------:R-:W-:Y:S01]  /*0d10*/  IMAD.IADD R9, R3, 0x1, -R0 ;  /* 0x0000000103097824 */ /* 0x000fe200078e0a00 */
[----:B------:R-:W-:Y:S01]  /*0d20*/  SHF.R.S32.HI R3, RZ, 0x4, R5 ;  /* 0x00000004ff037819 */ /* 0x000fe20000011405 */
[----:B------:R-:W-:Y:S02]  /*0d30*/  IMAD.IADD R0, R11, 0x1, -R2 ;  /* 0x000000010b007824 */ /* 0x000fe400078e0a02 */
[----:B------:R-:W-:Y:S01]  /*0d40*/  IMAD.SHL.U32 R2, R4, 0x40, RZ ;  /* 0x0000004004027824 */ /* 0x000fe200078e00ff */
[----:B------:R-:W-:Y:S01]  /*0d50*/  LEA.HI R5, R5, R3, RZ, 0x1 ;  /* 0x0000000305057211 */ /* 0x000fe200078f08ff */
[----:B------:R-:W-:Y:S01]  /*0d60*/  IMAD.IADD R244, R11, 0x1, -R244 ;  /* 0x000000010bf47824 */ /* 0x000fe200078e0af4 */
[----:B------:R-:W-:-:S02]  /*0d70*/  SHF.R.S32.HI R4, RZ, 0x1f, R0 ;  /* 0x0000001fff047819 */ /* 0x000fc40000011400 */
[----:B------:R-:W-:Y:S01]  /*0d80*/  LOP3.LUT R2, R2, 0x1c0, RZ, 0xc0, !PT ;  /* 0x000001c002027812 */ /* 0x000fe200078ec0ff */
[----:B------:R-:W-:Y:S01]  /*0d90*/  IMAD.SHL.U32 R231, R244, 0x8, RZ ;  /* 0x00000008f4e77824 */ /* 0x000fe200078e00ff */
[----:B------:R-:W-:Y:S02]  /*0da0*/  LEA.HI R13, R4, R0, RZ, 0x3 ;  /* 0x00000000040d7211 */ /* 0x000fe400078f18ff */
[----:B------:R-:W-:Y:S02]  /*0db0*/  SHF.R.U32.HI R7, RZ, 0x3, R2 ;  /* 0x00000003ff077819 */ /* 0x000fe40000011602 */
[----:B------:R-:W-:Y:S02]  /*0dc0*/  LOP3.LUT R4, R2, 0x38, R231, 0xf8, !PT ;  /* 0x0000003802047812 */ /* 0x000fe400078ef8e7 */
[----:B------:R-:W-:Y:S02]  /*0dd0*/  LOP3.LUT R6, R13, 0xfffffff8, RZ, 0xc0, !PT ;  /* 0xfffffff80d067812 */ /* 0x000fe400078ec0ff */
[----:B------:R-:W-:-:S02]  /*0de0*/  LOP3.LUT R5, R5, 0xfffffffe, RZ, 0xc0, !PT ;  /* 0xfffffffe05057812 */ /* 0x000fc400078ec0ff */
[----:B------:R-:W-:Y:S01]  /*0df0*/  LOP3.LUT R15, R4, R7, RZ, 0x3c, !PT ;  /* 0x00000007040f7212 */ /* 0x000fe200078e3cff */
[----:B------:R-:W-:Y:S01]  /*0e00*/  IMAD.IADD R7, R0, 0x1, -R6 ;  /* 0x0000000100077824 */ /* 0x000fe200078e0a06 */
[----:B------:R-:W-:Y:S01]  /*0e10*/  LOP3.LUT R2, R9, 0x1, RZ, 0xc0, !PT ;  /* 0x0000000109027812 */ /* 0x000fe200078ec0ff */
[----:B------:R-:W-:Y:S01]  /*0e20*/  IMAD.IADD R14, R3, 0x1, -R5 ;  /* 0x00000001030e7824 */ /* 0x000fe200078e0a05 */
[----:B------:R-:W-:Y:S02]  /*0e30*/  LEA.HI R0, R10, R11, RZ, 0x5 ;  /* 0x0000000b0a007211 */ /* 0x000fe400078f28ff */
[----:B------:R-:W-:Y:S02]  /*0e40*/  LOP3.LUT R3, R8, 0xfffffffc, RZ, 0xc0, !PT ;  /* 0xfffffffc08037812 */ /* 0x000fe400078ec0ff */
[----:B------:R-:W-:Y:S02]  /*0e50*/  ISETP.NE.U32.AND P0, PT, R2, 0x1, PT ;  /* 0x000000010200780c */ /* 0x000fe40003f05070 */
[--C-:B------:R-:W-:Y:S01]  /*0e60*/  SHF.R.S32.HI R6, RZ, 0x5, R0.reuse ;  /* 0x00000005ff067819 */ /* 0x100fe20000011400 */
[----:B------:R-:W-:Y:S01]  /*0e70*/  IMAD.IADD R8, R11, 0x1, -R3 ;  /* 0x000000010b087824 */ /* 0x000fe200078e0a03 */
[----:B------:R-:W-:-:S02]  /*0e80*/  SHF.R.S32.HI R2, RZ, 0x1f, R0 ;  /* 0x0000001fff027819 */ /* 0x000fc40000011400 */
[----:B------:R-:W-:Y:S02]  /*0e90*/  LOP3.LUT R0, R0, 0xffffffe0, RZ, 0xc0, !PT ;  /* 0xffffffe000007812 */ /* 0x000fe400078ec0ff */
[----:B------:R-:W-:Y:S02]  /*0ea0*/  LEA.HI R4, R10, R11, RZ, 0x6 ;  /* 0x0000000b0a047211 */ /* 0x000fe400078f30ff */
[----:B------:R-:W-:Y:S01]  /*0eb0*/  LEA.HI R3, R2, R6, RZ, 0x2 ;  /* 0x0000000602037211 */ /* 0x000fe200078f10ff */
[----:B------:R-:W-:Y:S01]  /*0ec0*/  IMAD.IADD R18, R11, 0x1, -R0 ;  /* 0x000000010b127824 */ /* 0x000fe200078e0a00 */
[----:B------:R-:W-:Y:S01]  /*0ed0*/  LEA.HI R0, R8, R8, RZ, 0x1 ;  /* 0x0000000808007211 */ /* 0x000fe200078f08ff */
[----:B------:R-:W-:Y:S01]  /*0ee0*/  IMAD.SHL.U32 R12, R4, 0x8, RZ ;  /* 0x00000008040c7824 */ /* 0x000fe200078e00ff */
[----:B------:R-:W-:Y:S01]  /*0ef0*/  LOP3.LUT R4, R3, 0xffffffc, RZ, 0xc0, !PT ;  /* 0x0ffffffc03047812 */ /* 0x000fe200078ec0ff */
[----:B------:R-:W-:Y:S01]  /*0f00*/  IMAD.SHL.U32 R2, R244, 0x40, RZ ;  /* 0x00000040f4027824 */ /* 0x000fe200078e00ff */
[C---:B------:R-:W-:Y:S01]  /*0f10*/  LOP3.LUT R3, R0.reuse, 0x1ffffffe, RZ, 0xc0, !PT ;  /* 0x1ffffffe00037812 */ /* 0x040fe200078ec0ff */
[----:B------:R-:W-:Y:S01]  /*0f20*/  IMAD.SHL.U32 R0, R0, 0x20, RZ ;  /* 0x0000002000007824 */ /* 0x000fe200078e00ff */
[----:B------:R-:W-:Y:S01]  /*0f30*/  SHF.R.S32.HI R11, RZ, 0x1f, R18 ;  /* 0x0000001fff0b7819 */ /* 0x000fe20000011412 */
[----:B------:R-:W-:Y:S01]  /*0f40*/  IMAD.IADD R5, R6, 0x1, -R4 ;  /* 0x0000000106057824 */ /* 0x000fe200078e0a04 */
[----:B------:R-:W-:Y:S01]  /*0f50*/  LOP3.LUT R2, R2, 0x1c0, RZ, 0xc0, !PT ;  /* 0x000001c002027812 */ /* 0x000fe200078ec0ff */
[----:B------:R-:W-:Y:S01]  /*0f60*/  IMAD.IADD R3, R8, 0x1, -R3 ;  /* 0x0000000108037824 */ /* 0x000fe200078e0a03 */
[----:B------:R-:W-:-:S02]  /*0f70*/  LEA.HI R11, R11, R18, RZ, 0x2 ;  /* 0x000000120b0b7211 */ /* 0x000fc400078f10ff */
[----:B------:R-:W-:Y:S02]  /*0f80*/  LOP3.LUT R0, R0, 0xffffffc0, RZ, 0xc0, !PT ;  /* 0xffffffc000007812 */ /* 0x000fe400078ec0ff */
[----:B------:R-:W-:Y:S02]  /*0f90*/  LOP3.LUT R10, R2, 0x8, R16, 0xf8, !PT ;  /* 0x00000008020a7812 */ /* 0x000fe400078ef810 */
[----:B------:R-:W-:Y:S02]  /*0fa0*/  SHF.R.U32.HI R4, RZ, 0x3, R2 ;  /* 0x00000003ff047819 */ /* 0x000fe40000011602 */
[----:B------:R-:W-:Y:S02]  /*0fb0*/  SHF.R.S32.HI R2, RZ, 0x2, R11 ;  /* 0x00000002ff027819 */ /* 0x000fe4000001140b */
[----:B------:R-:W-:Y:S01]  /*0fc0*/  LOP3.LUT R15, R15, 0x7ffffe00, R12, 0xf8, !PT ;  /* 0x7ffffe000f0f7812 */ /* 0x000fe200078ef80c */
[----:B------:R-:W-:Y:S01]  /*0fd0*/  IMAD R12, R3, 0x8, R0 ;  /* 0x00000008030c7824 */ /* 0x000fe200078e0200 */
[----:B------:R-:W-:Y:S01]  /*0fe0*/  LOP3.LUT R10, R10, R4, RZ, 0x3c, !PT ;  /* 0x000000040a0a7212 */ /* 0x000fe200078e3cff */
[----:B------:R-:W-:Y:S01]  /*0ff0*/  IMAD.SHL.U32 R0, R7, 0x40, RZ ;  /* 0x0000004007007824 */ /* 0x000fe200078e00ff */
[----:B------:R-:W-:Y:S01]  /*1000*/  R2P PR, R9, 0x6 ;  /* 0x0000000609007804 */ /* 0x000fe20000000000 */
[----:B------:R-:W-:Y:S01]  /*1010*/  IMAD R17, R5, 0x10, R2 ;  /* 0x0000001005117824 */ /* 0x000fe200078e0202 */
[----:B------:R-:W-:Y:S01]  /*1020*/  LOP3.LUT P4, RZ, R7, 0x2, RZ, 0xc0, !PT ;  /* 0x0000000207ff7812 */ /* 0x000fe2000788c0ff */
[----:B------:R-:W-:Y:S01]  /*1030*/  IMAD.SHL.U32 R2, R9, 0x40, RZ ;  /* 0x0000004009027824 */ /* 0x000fe200078e00ff */
[----:B------:R-:W-:Y:S01]  /*1040*/  LOP3.LUT R0, R0, 0x1c0, RZ, 0xc0, !PT ;  /* 0x000001c000007812 */ /* 0x000fe200078ec0ff */
[----:B------:R-:W-:Y:S01]  /*1050*/  IMAD.SHL.U32 R3, R14, 0x8, RZ ;  /* 0x000000080e037824 */ /* 0x000fe200078e00ff */
[----:B------:R-:W-:Y:S01]  /*1060*/  LOP3.LUT P3, RZ, R7, 0x4, RZ, 0xc0, !PT ;  /* 0x0000000407ff7812 */ /* 0x000fe2000786c0ff */
[----:B------:R-:W-:Y:S01]  /*1070*/  IMAD.SHL.U32 R5, R6, 0x400, RZ ;  /* 0x0000040006057824 */ /* 0x000fe200078e00ff */
[----:B------:R-:W-:Y:S01]  /*1080*/  LOP3.LUT R4, R2, 0x1c0, RZ, 0xc0, !PT ;  /* 0x000001c002047812 */ /* 0x000fe200078ec0ff */
[----:B------:R1:W-:Y:S01]  /*1090*/  STL [R1+0xc8], R17 ;  /* 0x0000c81101007387 */ /* 0x0003e20000100800 */
[----:B------:R-:W-:Y:S01]  /*10a0*/  LOP3.LUT R2, R0, 0x8, R3, 0xf8, !PT ;  /* 0x0000000800027812 */ /* 0x000fe200078ef803 */
[----:B------:R-:W-:Y:S01]  /*10b0*/  IMAD.SHL.U32 R3, R13, 0x40, RZ ;  /* 0x000000400d037824 */ /* 0x000fe200078e00ff */
[----:B------:R-:W-:Y:S01]  /*10c0*/  SHF.R.U32.HI R0, RZ, 0x3, R0 ;  /* 0x00000003ff007819 */ /* 0x000fe20000011600 */
[----:B------:R-:W-:Y:S01]  /*10d0*/  IMAD R7, R8, 0x2, R5 ;  /* 0x0000000208077824 */ /* 0x000fe200078e0205 */
[----:B------:R-:W-:Y:S01]  /*10e0*/  LEA.HI R6, R4, R4, RZ, 0x1d ;  /* 0x0000000404067211 */ /* 0x000fe200078fe8ff */
[----:B------:R-:W-:Y:S01]  /*10f0*/  IMAD.MOV.U32 R9, RZ, RZ, 0x40 ;  /* 0x00000040ff097424 */ /* 0x000fe200078e00ff */
[----:B------:R-:W-:Y:S01]  /*1100*/  LOP3.LUT R2, R2, R0, RZ, 0x3c, !PT ;  /* 0x0000000002027212 */ /* 0x000fe200078e3cff */
[----:B------:R-:W-:Y:S01]  /*1110*/  IMAD R0, R14, 0x200, R10 ;  /* 0x000002000e007824 */ /* 0x000fe200078e020a */
[----:B------:R-:W-:Y:S01]  /*1120*/  LOP3.LUT R4, R3, 0xfffffe00, RZ, 0xc0, !PT ;  /* 0xfffffe0003047812 */ /* 0x000fe200078ec0ff */
[----:B------:R-:W-:Y:S01]  /*1130*/  IMAD.IADD R7, R7, 0x1, R6 ;  /* 0x0000000107077824 */ /* 0x000fe200078e0206 */
[----:B------:R-:W-:Y:S01]  /*1140*/  SHF.R.S32.HI R10, RZ, 0x1f, R231 ;  /* 0x0000001fff0a7819 */ /* 0x000fe200000114e7 */
[----:B------:R-:W-:Y:S01]  /*1150*/  IMAD.SHL.U32 R204, R15, 0x2, RZ ;  /* 0x000000020fcc7824 */ /* 0x000fe200078e00ff */
[CC--:B------:R-:W-:Y:S01]  /*1160*/  IADD3 R3, R2.reuse, R4.reuse, R5 ;  /* 0x0000000402037210 */ /* 0x0c0fe20007ffe005 */
[----:B------:R-:W-:Y:S01]  /*1170*/  IMAD.MOV.U32 R8, RZ, RZ, 0x20 ;  /* 0x00000020ff087424 */ /* 0x000fe200078e00ff */
[----:B------:R-:W-:Y:S01]  /*1180*/  LOP3.LUT R4, R2, R4, RZ, 0xfc, !PT ;  /* 0x0000000402047212 */ /* 0x000fe200078efcff */
[----:B------:R-:W-:Y:S01]  /*1190*/  IMAD.MOV.U32 R5, RZ, RZ, -0x10 ;  /* 0xfffffff0ff057424 */ /* 0x000fe200078e00ff */
[----:B------:R-:W-:Y:S01]  /*11a0*/  LOP3.LUT R2, R11, 0x7ffffffc, RZ, 0xc0, !PT ;  /* 0x7ffffffc0b027812 */ /* 0x000fe200078ec0ff */
[----:B------:R-:W-:Y:S01]  /*11b0*/  IMAD.IADD R11, R17, 0x1, R12 ;  /* 0x00000001110b7824 */ /* 0x000fe200078e020c */
[----:B------:R-:W-:-:S02]  /*11c0*/  LEA R184, R0, 0x2900, 0x1 ;  /* 0x0000290000b87811 */ /* 0x000fc400078e08ff */
[----:B------:R-:W-:Y:S01]  /*11d0*/  SEL R0, R9, 0xffffffc0, !P3 ;  /* 0xffffffc009007807 */ /* 0x000fe20005800000 */
[----:B------:R-:W-:Y:S01]  /*11e0*/  IMAD.IADD R2, R18, 0x1, -R2 ;  /* 0x0000000112027824 */ /* 0x000fe200078e0a02 */
[----:B------:R2:W-:Y:S01]  /*11f0*/  STL [R1+0xcc], R11 ;  /* 0x0000cc0b01007387 */ /* 0x0005e20000100800 */
[----:B------:R-:W-:Y:S02]  /*1200*/  LEA R9, R7, 0x80, 0x1 ;  /* 0x0000008007097811 */ /* 0x000fe400078e08ff */
[----:B------:R-:W-:Y:S01]  /*1210*/  IMAD.SHL.U32 R10, R2, 0x2, RZ ;  /* 0x00000002020a7824 */ /* 0x000fe200078e00ff */
[C---:B------:R-:W-:Y:S02]  /*1220*/  SEL R6, R8.reuse, 0xffffffe0, !P1 ;  /* 0xffffffe008067807 */ /* 0x040fe40004800000 */
[----:B------:R-:W-:Y:S02]  /*1230*/  SEL R2, R8, 0xffffffe0, !P4 ;  /* 0xffffffe008027807 */ /* 0x000fe40006000000 */
[C---:B-1----:R-:W-:Y:S01]  /*1240*/  IADD3 R17, R10.reuse, 0x8, RZ ;  /* 0x000000080a117810 */ /* 0x042fe20007ffe0ff */
[----:B------:R1:W-:Y:S01]  /*1250*/  STL [R1+0x74], R10 ;  /* 0x0000740a01007387 */ /* 0x0003e20000100800 */
[----:B------:R-:W-:-:S02]  /*1260*/  IADD3 R16, R10, 0x10, RZ ;  /* 0x000000100a107810 */ /* 0x000fc40007ffe0ff */
[C---:B------:R-:W-:Y:S01]  /*1270*/  IADD3 R15, R10.reuse, 0x18, RZ ;  /* 0x000000180a0f7810 */ /* 0x040fe20007ffe0ff */
[----:B------:R-:W-:Y:S01]  /*1280*/  STL [R1+0x68], R17 ;  /* 0x0000681101007387 */ /* 0x000fe20000100800 */
[C---:B------:R-:W-:Y:S02]  /*1290*/  IADD3 R14, R10.reuse, 0x20, RZ ;  /* 0x000000200a0e7810 */ /* 0x040fe40007ffe0ff */
[----:B------:R-:W-:Y:S01]  /*12a0*/  IADD3 R13, R10, 0x28, RZ ;  /* 0x000000280a0d7810 */ /* 0x000fe20007ffe0ff */
[----:B------:R-:W-:Y:S01]  /*12b0*/  STL [R1+0x64], R16 ;  /* 0x0000641001007387 */ /* 0x000fe20000100800 */
[----:B------:R-:W-:Y:S02]  /*12c0*/  SHF.R.S32.HI R7, RZ, 0x1f, R17 ;  /* 0x0000001fff077819 */ /* 0x000fe40000011411 */
[----:B------:R-:W-:Y:S01]  /*12d0*/  SHF.R.S32.HI R8, RZ, 0x1f, R16 ;  /* 0x0000001fff087819 */ /* 0x000fe20000011410 */
[----:B------:R-:W-:Y:S01]  /*12e0*/  STL [R1+0x60], R15 ;  /* 0x0000600f01007387 */ /* 0x000fe20000100800 */
[----:B------:R-:W-:-:S02]  /*12f0*/  SEL R5, R5, 0x10, !P0 ;  /* 0x0000001005057807 */ /* 0x000fc40004000000 */
[----:B------:R-:W-:Y:S01]  /*1300*/  LEA R194, R3, 0x5100, 0x1 ;  /* 0x0000510003c27811 */ /* 0x000fe200078e08ff */
[----:B------:R-:W-:Y:S01]  /*1310*/  STL [R1+0x5c], R14 ;  /* 0x00005c0e01007387 */ /* 0x000fe20000100800 */
[----:B--2---:R-:W-:Y:S02]  /*1320*/  IADD3 R11, R10, 0x30, RZ ;  /* 0x000000300a0b7810 */ /* 0x004fe40007ffe0ff */
[----:B------:R-:W-:Y:S01]  /*1330*/  LEA R190, R4, 0x100, 0x1 ;  /* 0x0000010004be7811 */ /* 0x000fe200078e08ff */
[----:B------:R-:W-:Y:S01]  /*1340*/  STL [R1+0x58], R13 ;  /* 0x0000580d01007387 */ /* 0x000fe20000100800 */
[C---:B------:R-:W-:Y:S02]  /*1350*/  IMAD.IADD R195, R194.reuse, 0x1, R0 ;  /* 0x00000001c2c37824 */ /* 0x040fe400078e0200 */
[----:B------:R-:W-:Y:S01]  /*1360*/  IMAD.IADD R197, R194, 0x1, R2 ;  /* 0x00000001c2c57824 */ /* 0x000fe200078e0202 */
[----:B------:R2:W-:Y:S01]  /*1370*/  STL [R1+0x54], R11 ;  /* 0x0000540b01007387 */ /* 0x0005e20000100800 */
[----:B-1----:R-:W-:Y:S01]  /*1380*/  IADD3 R10, R10, 0x38, RZ ;  /* 0x000000380a0a7810 */ /* 0x002fe20007ffe0ff */
[----:B------:R-:W-:-:S02]  /*1390*/  IMAD.IADD R191, R0, 0x1, R190 ;  /* 0x0000000100bf7824 */ /* 0x000fc400078e02be */
[----:B------:R1:W-:Y:S01]  /*13a0*/  STL [R1+0xb0], R7 ;  /* 0x0000b00701007387 */ /* 0x0003e20000100800 */
[C---:B------:R-:W-:Y:S02]  /*13b0*/  IMAD.IADD R193, R2.reuse, 0x1, R190 ;  /* 0x0000000102c17824 */ /* 0x040fe400078e02be */
[C---:B------:R-:W-:Y:S01]  /*13c0*/  IMAD.IADD R196, R2.reuse, 0x1, R195 ;  /* 0x0000000102c47824 */ /* 0x040fe200078e02c3 */
[----:B------:R-:W-:Y:S01]  /*13d0*/  STL [R1+0x50], R10 ;  /* 0x0000500a01007387 */ /* 0x000fe20000100800 */
[----:B------:R-:W-:-:S03]  /*13e0*/  IMAD.IADD R192, R2, 0x1, R191 ;  /* 0x0000000102c07824 */ /* 0x000fc600078e02bf */
[----:B------:R3:W-:Y:S04]  /*13f0*/  STL [R1+0xac], R8 ;  /* 0x0000ac0801007387 */ /* 0x0007e80000100800 */
[----:B------:R-:W-:Y:S01]  /*1400*/  STL [R1+0x84], R9 ;  /* 0x0000840901007387 */ /* 0x000fe20000100800 */
[----:B--2---:R-:W-:Y:S02]  /*1410*/  SHF.R.S32.HI R11, RZ, 0x1f, R11 ;  /* 0x0000001fff0b7819 */ /* 0x004fe4000001140b */
[----:B-1----:R-:W-:-:S05]  /*1420*/  SHF.R.S32.HI R7, RZ, 0x1f, R15 ;  /* 0x0000001fff077819 */ /* 0x002fca000001140f */
[----:B------:R1:W-:Y:S01]  /*1430*/  STL [R1+0xa8], R7 ;  /* 0x0000a80701007387 */ /* 0x0003e20000100800 */
[----:B---3--:R-:W-:-:S05]  /*1440*/  SHF.R.S32.HI R8, RZ, 0x1f, R14 ;  /* 0x0000001fff087819 */ /* 0x008fca000001140e */
[----:B------:R2:W-:Y:S01]  /*1450*/  STL [R1+0xa4], R8 ;  /* 0x0000a40801007387 */ /* 0x0005e20000100800 */
[----:B-1----:R-:W-:-:S05]  /*1460*/  SHF.R.S32.HI R7, RZ, 0x1f, R13 ;  /* 0x0000001fff077819 */ /* 0x002fca000001140d */
[----:B------:R1:W-:Y:S01]  /*1470*/  STL [R1+0xa0], R7 ;  /* 0x0000a00701007387 */ /* 0x0003e20000100800 */
[----:B--2---:R-:W-:-:S03]  /*1480*/  IADD3 R8, R9, 0x40, RZ ;  /* 0x0000004009087810 */ /* 0x004fc60007ffe0ff */
[----:B------:R2:W-:Y:S01]  /*1490*/  STL [R1+0x9c], R11 ;  /* 0x00009c0b01007387 */ /* 0x0005e20000100800 */
[----:B------:R-:W-:-:S05]  /*14a0*/  @P2 IADD3 R8, R9, -0x40, RZ ;  /* 0xffffffc009082810 */ /* 0x000fca0007ffe0ff */
[----:B------:R-:W-:-:S04]  /*14b0*/  IMAD.IADD R3, R5, 0x1, R8 ;  /* 0x0000000105037824 */ /* 0x000fc800078e0208 */
[----:B------:R-:W-:Y:S02]  /*14c0*/  IMAD.IADD R0, R6, 0x1, R3 ;  /* 0x0000000106007824 */ /* 0x000fe400078e0203 */
[C---:B-1----:R-:W-:Y:S01]  /*14d0*/  IMAD.IADD R7, R9.reuse, 0x1, R5 ;  /* 0x0000000109077824 */ /* 0x042fe200078e0205 */
[----:B--2---:R-:W-:Y:S01]  /*14e0*/  SHF.R.S32.HI R11, RZ, 0x1f, R10 ;  /* 0x0000001fff0b7819 */ /* 0x004fe2000001140a */
[----:B------:R-:W-:-:S04]  /*14f0*/  IMAD.IADD R10, R9, 0x1, R6 ;  /* 0x00000001090a7824 */ /* 0x000fc800078e0206 */
[----:B------:R-:W-:Y:S04]  /*1500*/  STL [R1+0x98], R11 ;  /* 0x0000980b01007387 */ /* 0x000fe80000100800 */
[----:B------:R1:W-:Y:S04]  /*1510*/  STL [R1+0x94], R7 ;  /* 0x0000940701007387 */ /* 0x0003e80000100800 */
[----:B------:R-:W-:Y:S01]  /*1520*/  STL [R1+0xb8], R10 ;  /* 0x0000b80a01007387 */ /* 0x000fe20000100800 */
[----:B-1----:R-:W-:-:S05]  /*1530*/  IMAD.IADD R7, R7, 0x1, R6 ;  /* 0x0000000107077824 */ /* 0x002fca00078e0206 */
[----:B------:R1:W-:Y:S04]  /*1540*/  STL [R1+0xb4], R7 ;  /* 0x0000b40701007387 */ /* 0x0003e80000100800 */
[----:B------:R2:W-:Y:S01]  /*1550*/  STL [R1+0x88], R8 ;  /* 0x0000880801007387 */ /* 0x0005e20000100800 */
[----:B-1----:R-:W-:-:S04]  /*1560*/  IMAD.IADD R7, R6, 0x1, R8 ;  /* 0x0000000106077824 */ /* 0x002fc800078e0208 */
[----:B------:R-:W-:Y:S01]  /*1570*/  IMAD.IADD R4, R5, 0x1, R7 ;  /* 0x0000000105047824 */ /* 0x000fe200078e0207 */
[----:B------:R2:W-:Y:S04]  /*1580*/  STL [R1+0x8c], R7 ;  /* 0x00008c0701007387 */ /* 0x0005e80000100800 */
[----:B------:R2:W-:Y:S04]  /*1590*/  STL [R1+0x90], R3 ;  /* 0x0000900301007387 */ /* 0x0005e80000100800 */
[----:B------:R2:W-:Y:S04]  /*15a0*/  STL [R1+0xc0], R4 ;  /* 0x0000c00401007387 */ /* 0x0005e80000100800 */
[----:B------:R2:W-:Y:S02]  /*15b0*/  STL [R1+0xbc], R0 ;  /* 0x0000bc0001007387 */ /* 0x0005e40000100800 */
.L_x_154:
[----:B--2---:R-:W2:Y:S01]  /*15c0*/  LDL R0, [R1+0x4c] ;  /* 0x00004c0001007983 */ /* 0x004ea20000100800 */
[----:B------:R-:W-:Y:S01]  /*15d0*/  IMAD.MOV.U32 R8, RZ, RZ, 0x4 ;  /* 0x00000004ff087424 */ /* 0x000fe200078e00ff */
[----:B------:R-:W-:-:S04]  /*15e0*/  ISETP.NE.U32.AND P4, PT, RZ, c[0x0][0x370], PT ;  /* 0x0000dc00ff007a0c */ /* 0x000fc80003f85070 */
[----:B------:R-:W-:Y:S01]  /*15f0*/  ISETP.NE.AND.EX P4, PT, RZ, c[0x0][0x374], PT, P4 ;  /* 0x0000dd00ff007a0c */ /* 0x000fe20003f85340 */
[----:B--2---:R-:W-:-:S05]  /*1600*/  IMAD.WIDE R2, R0, R8, c[0x0][0x588] ;  /* 0x0001620000027625 */ /* 0x004fca00078e0208 */
[----:B------:R-:W2:Y:S01]  /*1610*/  LDG.E R13, [R2.64] ;  /* 0x00000006020d7981 */ /* 0x000ea2000c1e1900 */
[----:B------:R-:W-:Y:S01]  /*1620*/  IMAD.MOV.U32 R9, RZ, RZ, RZ ;  /* 0x000000ffff097224 */ /* 0x000fe200078e00ff */
[----:B------:R-:W-:Y:S01]  /*1630*/  ISETP.NE.U32.AND P2, PT, RZ, c[0x0][0x360], PT ;  /* 0x0000d800ff007a0c */ /* 0x000fe20003f45070 */
[----:B------:R-:W-:Y:S01]  /*1640*/  IMAD.MOV.U32 R11, RZ, RZ, RZ ;  /* 0x000000ffff0b7224 */ /* 0x000fe200078e00ff */
[----:B------:R-:W-:Y:S02]  /*1650*/  ISETP.NE.U32.AND P3, PT, RZ, c[0x0][0x348], PT ;  /* 0x0000d200ff007a0c */ /* 0x000fe40003f65070 */
[----:B------:R-:W-:Y:S02]  /*1660*/  ISETP.NE.AND.EX P2, PT, RZ, c[0x0][0x364], PT, P2 ;  /* 0x0000d900ff007a0c */ /* 0x000fe40003f45320 */
[----:B------:R-:W-:Y:S02]  /*1670*/  ISETP.NE.AND.EX P3, PT, RZ, c[0x0][0x34c], PT, P3 ;  /* 0x0000d300ff007a0c */ /* 0x000fe40003f65330 */
[----:B--2---:R-:W-:Y:S01]  /*1680*/  SHF.R.S32.HI R15, RZ, 0x1f, R13 ;  /* 0x0000001fff0f7819 */ /* 0x004fe2000001140d */
[C---:B------:R-:W-:Y:S01]  /*1690*/  IMAD.SHL.U32 R18, R13.reuse, 0x4, RZ ;  /* 0x000000040d127824 */ /* 0x040fe200078e00ff */
[C---:B------:R-:W-:Y:S01]  /*16a0*/  @P4 LEA R6, P1, R13.reuse, c[0x0][0x370], 0x2 ;  /* 0x0000dc000d064a11 */ /* 0x040fe200078210ff */
[----:B------:R1:W-:Y:S01]  /*16b0*/  STL [R1+0x3c], R13 ;  /* 0x00003c0d01007387 */ /* 0x0003e20000100800 */
[----:B------:R-:W-:-:S02]  /*16c0*/  SHF.L.U64.HI R17, R13, 0x2, R15 ;  /* 0x000000020d117819 */ /* 0x000fc4000001020f */
[----:B------:R-:W-:Y:S01]  /*16d0*/  @P4 LEA.HI.X R7, R13, c[0x0][0x374], R15, 0x2, P1 ;  /* 0x0000dd000d074a11 */ /* 0x000fe200008f140f */
[----:B------:R1:W-:Y:S02]  /*16e0*/  STL [R1+0x7c], R15 ;  /* 0x00007c0f01007387 */ /* 0x0003e40000100800 */
[C---:B------:R-:W-:Y:S02]  /*16f0*/  @P2 IADD3 R4, P0, R18.reuse, c[0x0][0x360], RZ ;  /* 0x0000d80012042a10 */ /* 0x040fe40007f1e0ff */
[----:B------:R-:W-:Y:S01]  /*1700*/  IADD3 R2, P1, R18, c[0x0][0x348], RZ ;  /* 0x0000d20012027a10 */ /* 0x000fe20007f3e0ff */
[----:B------:R-:W2:Y:S01]  /*1710*/  @P4 LDG.E R9, [R6.64] ;  /* 0x0000000606094981 */ /* 0x000ea2000c1e1900 */
[C---:B------:R-:W-:Y:S02]  /*1720*/  @P2 IADD3.X R5, R17.reuse, c[0x0][0x364], RZ, P0, !PT ;  /* 0x0000d90011052a10 */ /* 0x040fe400007fe4ff */
[----:B------:R-:W-:Y:S01]  /*1730*/  IADD3.X R3, R17, c[0x0][0x34c], RZ, P1, !PT ;  /* 0x0000d30011037a10 */ /* 0x000fe20000ffe4ff */
[----:B------:R1:W-:Y:S04]  /*1740*/  STL [R1+0x6c], R18 ;  /* 0x00006c1201007387 */ /* 0x0003e80000100800 */
[----:B------:R1:W5:Y:S04]  /*1750*/  @P2 LDG.E R12, [R4.64] ;  /* 0x00000006040c2981 */ /* 0x000368000c1e1900 */
[----:B------:R1:W5:Y:S04]  /*1760*/  @P3 LDG.E R11, [R2.64] ;  /* 0x00000006020b3981 */ /* 0x000368000c1e1900 */
[----:B------:R1:W-:Y:S01]  /*1770*/  STL [R1+0x70], R17 ;  /* 0x0000701101007387 */ /* 0x0003e20000100800 */
[----:B------:R-:W-:Y:S03]  /*1780*/  YIELD ;  /* 0x0000000000007946 */ /* 0x000fe60003800000 */
[----:B--2---:R1:W-:Y:S01]  /*1790*/  STL [R1+0x14], R9 ;  /* 0x0000140901007387 */ /* 0x0043e20000100800 */
[----:B------:R-:W-:Y:S05]  /*17a0*/  @P2 BRA `(.L_x_43) ;  /* 0x0000005000002947 */ /* 0x000fea0003800000 */
[----:B-----5:R-:W-:Y:S01]  /*17b0*/  MOV R12, c[0x0][0x168] ;  /* 0x00005a00000c7a02 */ /* 0x020fe20000000f00 */
[----:B------:R-:W-:Y:S05]  /*17c0*/  @!P3 BRA `(.L_x_43) ;  /* 0x000000300000b947 */ /* 0x000fea0003800000 */
[----:B------:R2:W3:Y:S04]  /*17d0*/  LDG.E R0, [R2.64] ;  /* 0x0000000602007981 */ /* 0x0004e8000c1e1900 */
[----:B-12---:R-:W3:Y:S02]  /*17e0*/  LDG.E R2, [R2.64+0x4] ;  /* 0x0000040602027981 */ /* 0x006ee4000c1e1900 */
[----:B---3--:R-:W-:-:S02]  /*17f0*/  IADD3 R12, -R0, R2, RZ ;  /* 0x00000002000c7210 */ /* 0x008fc40007ffe1ff */
.L_x_43:
[----:B------:R-:W-:-:S04]  /*1800*/  ISETP.NE.U32.AND P0, PT, RZ, c[0x0][0x368], PT ;  /* 0x0000da00ff007a0c */ /* 0x000fc80003f05070 */
[----:B------:R-:W-:-:S13]  /*1810*/  ISETP.NE.AND.EX P0, PT, RZ, c[0x0][0x36c], PT, P0 ;  /* 0x0000db00ff007a0c */ /* 0x000fda0003f05300 */
[----:B------:R-:W-:Y:S05]  /*1820*/  @!P0 BRA `(.L_x_44) ;  /* 0x0000004000008947 */ /* 0x000fea0003800000 */
[----:B-1----:R-:W-:-:S04]  /*1830*/  IADD3 R2, P0, R18, c[0x0][0x368], RZ ;  /* 0x0000da0012027a10 */ /* 0x002fc80007f1e0ff */
[----:B------:R-:W-:-:S05]  /*1840*/  IADD3.X R3, R17, c[0x0][0x36c], RZ, P0, !PT ;  /* 0x0000db0011037a10 */ /* 0x000fca00007fe4ff */
[----:B------:R1:W5:Y:S01]  /*1850*/  LDG.E R0, [R2.64] ;  /* 0x0000000602007981 */ /* 0x000362000c1e1900 */
[----:B------:R-:W-:Y:S05]  /*1860*/  BRA `(.L_x_45) ;  /* 0x0000008000007947 */ /* 0x000fea0003800000 */
.L_x_44:
[----:B------:R-:W-:Y:S01]  /*1870*/  ISETP.NE.U32.AND P0, PT, RZ, c[0x0][0x350], PT ;  /* 0x0000d400ff007a0c */ /* 0x000fe20003f05070 */
[----:B------:R-:W-:-:S03]  /*1880*/  IMAD.U32 R0, RZ, RZ, UR5 ;  /* 0x00000005ff007e24 */ /* 0x000fc6000f8e00ff */
[----:B------:R-:W-:-:S13]  /*1890*/  ISETP.NE.AND.EX P0, PT, RZ, c[0x0][0x354], PT, P0 ;  /* 0x0000d500ff007a0c */ /* 0x000fda0003f05300 */
[----:B------:R-:W-:Y:S05]  /*18a0*/  @!P0 BRA `(.L_x_45) ;  /* 0x0000004000008947 */ /* 0x000fea0003800000 */
[----:B-1----:R-:W-:-:S05]  /*18b0*/  IMAD.WIDE R2, R13, R8, c[0x0][0x350] ;  /* 0x0000d4000d027625 */ /* 0x002fca00078e0208 */
[----:B------:R-:W2:Y:S04]  /*18c0*/  LDG.E R4, [R2.64] ;  /* 0x0000000602047981 */ /* 0x000ea8000c1e1900 */
[----:B------:R-:W2:Y:S02]  /*18d0*/  LDG.E R0, [R2.64+0x4] ;  /* 0x0000040602007981 */ /* 0x000ea4000c1e1900 */
[----:B--2---:R-:W-:-:S04]  /*18e0*/  IADD3 R0, -R4, R0, RZ ;  /* 0x0000000004007210 */ /* 0x004fc80007ffe1ff */
.L_x_45:
[----:B------:R-:W2:Y:S01]  /*18f0*/  LDL R16, [R1+0x48] ;  /* 0x0000480001107983 */ /* 0x000ea20000100800 */
[----:B-----5:R-:W-:Y:S01]  /*1900*/  IMAD.IADD R14, R0, 0x1, -R9 ;  /* 0x00000001000e7824 */ /* 0x020fe200078e0a09 */
[----:B------:R-:W-:Y:S04]  /*1910*/  BSSY B0, `(.L_x_46) ;  /* 0x000002e000007945 */ /* 0x000fe80003800000 */
[----:B------:R-:W-:-:S02]  /*1920*/  IADD3 R0, R14, 0x4f, RZ ;  /* 0x0000004f0e007810 */ /* 0x000fc40007ffe0ff */
[----:B------:R-:W-:-:S03]  /*1930*/  ISETP.GE.AND P0, PT, R14, 0x1, PT ;  /* 0x000000010e00780c */ /* 0x000fc60003f06270 */
[----:B------:R-:W-:-:S05]  /*1940*/  IMAD.HI R0, R0, 0x66666667, RZ ;  /* 0x6666666700007827 */ /* 0x000fca00078e02ff */
[----:B-1----:R-:W-:-:S04]  /*1950*/  SHF.R.U32.HI R2, RZ, 0x1f, R0 ;  /* 0x0000001fff027819 */ /* 0x002fc80000011600 */
[----:B------:R-:W-:Y:S01]  /*1960*/  LEA.HI.SX32 R10, R0, R2, 0x1b ;  /* 0x00000002000a7211 */ /* 0x000fe200078fdaff */
[----:B------:R-:W-:Y:S01]  /*1970*/  IMAD.MOV.U32 R2, RZ, RZ, RZ ;  /* 0x000000ffff027224 */ /* 0x000fe200078e00ff */
[C---:B--2---:R-:W-:Y:S02]  /*1980*/  LOP3.LUT R3, R16.reuse, 0xff000000, RZ, 0xc0, !PT ;  /* 0xff00000010037812 */ /* 0x044fe400078ec0ff */
[----:B------:R-:W-:Y:S02]  /*1990*/  LOP3.LUT R4, R16, 0xff0000, RZ, 0xc0, !PT ;  /* 0x00ff000010047812 */ /* 0x000fe400078ec0ff */
[----:B------:R-:W-:-:S04]  /*19a0*/  SHF.R.U32.HI R3, RZ, 0x8, R3 ;  /* 0x00000008ff037819 */ /* 0x000fc80000011603 */
[----:B------:R-:W-:-:S04]  /*19b0*/  LEA.HI R3, R4, R3, RZ, 0x10 ;  /* 0x0000000304037211 */ /* 0x000fc800078f80ff */
[----:B------:R-:W-:Y:S02]  /*19c0*/  LOP3.LUT R19, R3, 0xff, RZ, 0xc0, !PT ;  /* 0x000000ff03137812 */ /* 0x000fe400078ec0ff */
[----:B------:R-:W-:-:S03]  /*19d0*/  SHF.R.U32.HI R5, RZ, 0x10, R3 ;  /* 0x00000010ff057819 */ /* 0x000fc60000011603 */
[----:B------:R1:W-:Y:S04]  /*19e0*/  STL [R1+0x80], R19 ;  /* 0x0000801301007387 */ /* 0x0003e80000100800 */
[----:B------:R1:W-:Y:S01]  /*19f0*/  STL [R1+0x78], R5 ;  /* 0x0000780501007387 */ /* 0x0003e20000100800 */
[----:B------:R-:W-:Y:S05]  /*1a00*/  @!P0 BRA `(.L_x_47) ;  /* 0x000001e000008947 */ /* 0x000fea0003800000 */
[----:B------:R-:W-:Y:S01]  /*1a10*/  ISETP.NE.AND P0, PT, R5, RZ, PT ;  /* 0x000000ff0500720c */ /* 0x000fe20003f05270 */
[----:B------:R-:W-:-:S03]  /*1a20*/  IMAD.MOV.U32 R4, RZ, RZ, RZ ;  /* 0x000000ffff047224 */ /* 0x000fc600078e00ff */
[----:B------:R-:W-:-:S04]  /*1a30*/  SEL R0, R5, c[0x0][0x338], P0 ;  /* 0x0000ce0005007a07 */ /* 0x000fc80000000000 */
[----:B------:R-:W-:Y:S02]  /*1a40*/  IABS R3, R0 ;  /* 0x0000000000037213 */ /* 0x000fe40000000000 */
[----:B------:R-:W-:Y:S02]  /*1a50*/  IADD3 R6, R10, -0x1, R0 ;  /* 0xffffffff0a067810 */ /* 0x000fe40007ffe000 */
[----:B------:R-:W2:Y:S02]  /*1a60*/  I2F.RP R2, R3 ;  /* 0x0000000300027306 */ /* 0x000ea40000209400 */
[----:B------:R-:W-:-:S06]  /*1a70*/  IABS R9, R6 ;  /* 0x0000000600097213 */ /* 0x000fcc0000000000 */
[----:B--2---:R-:W2:Y:S02]  /*1a80*/  MUFU.RCP R2, R2 ;  /* 0x0000000200027308 */ /* 0x004ea40000001000 */
[----:B--2---:R-:W-:-:S06]  /*1a90*/  IADD3 R2, R2, 0xffffffe, RZ ;  /* 0x0ffffffe02027810 */ /* 0x004fcc0007ffe0ff */
[----:B-1----:R-:W1:Y:S02]  /*1aa0*/  F2I.FTZ.U32.TRUNC.NTZ R5, R2 ;  /* 0x0000000200057305 */ /* 0x002e64000021f000 */
[----:B-1----:R-:W-:-:S04]  /*1ab0*/  IMAD.MOV R2, RZ, RZ, -R5 ;  /* 0x000000ffff027224 */ /* 0x002fc800078e0a05 */
[----:B------:R-:W-:Y:S01]  /*1ac0*/  IMAD.MOV.U32 R7, RZ, RZ, R2 ;  /* 0x000000ffff077224 */ /* 0x000fe200078e0002 */
[----:B------:R-:W-:-:S03]  /*1ad0*/  IABS R2, R0 ;  /* 0x0000000000027213 */ /* 0x000fc60000000000 */
[----:B------:R-:W-:Y:S02]  /*1ae0*/  IMAD R7, R7, R3, RZ ;  /* 0x0000000307077224 */ /* 0x000fe400078e02ff */
[----:B------:R-:W-:Y:S02]  /*1af0*/  IMAD.MOV R8, RZ, RZ, -R2 ;  /* 0x000000ffff087224 */ /* 0x000fe400078e0a02 */
[----:B------:R-:W-:-:S04]  /*1b00*/  IMAD.HI.U32 R2, R5, R7, R4 ;  /* 0x0000000705027227 */ /* 0x000fc800078e0004 */
[----:B------:R-:W-:Y:S02]  /*1b10*/  IMAD.MOV.U32 R4, RZ, RZ, R9 ;  /* 0x000000ffff047224 */ /* 0x000fe400078e0009 */
[----:B------:R-:W-:Y:S02]  /*1b20*/  IMAD.MOV.U32 R5, RZ, RZ, R8 ;  /* 0x000000ffff057224 */ /* 0x000fe400078e0008 */
[----:B------:R-:W-:-:S04]  /*1b30*/  IMAD.HI.U32 R2, R2, R4, RZ ;  /* 0x0000000402027227 */ /* 0x000fc800078e00ff */
[----:B------:R-:W-:-:S05]  /*1b40*/  IMAD R4, R2, R5, R4 ;  /* 0x0000000502047224 */ /* 0x000fca00078e0204 */
[----:B------:R-:W-:-:S13]  /*1b50*/  ISETP.GT.U32.AND P1, PT, R3, R4, PT ;  /* 0x000000040300720c */ /* 0x000fda0003f24070 */
[----:B------:R-:W-:Y:S01]  /*1b60*/  @!P1 IMAD.IADD R4, R4, 0x1, -R3 ;  /* 0x0000000104049824 */ /* 0x000fe200078e0a03 */
[----:B------:R-:W-:Y:S02]  /*1b70*/  @!P1 IADD3 R2, R2, 0x1, RZ ;  /* 0x0000000102029810 */ /* 0x000fe40007ffe0ff */
[----:B------:R-:W-:Y:S02]  /*1b80*/  ISETP.NE.AND P1, PT, R0, RZ, PT ;  /* 0x000000ff0000720c */ /* 0x000fe40003f25270 */
[----:B------:R-:W-:Y:S02]  /*1b90*/  ISETP.GE.U32.AND P2, PT, R4, R3, PT ;  /* 0x000000030400720c */ /* 0x000fe40003f46070 */
[----:B------:R-:W-:-:S04]  /*1ba0*/  LOP3.LUT R3, R6, R0, RZ, 0x3c, !PT ;  /* 0x0000000006037212 */ /* 0x000fc800078e3cff */
[----:B------:R-:W-:-:S07]  /*1bb0*/  ISETP.GE.AND P0, PT, R3, RZ, PT ;  /* 0x000000ff0300720c */ /* 0x000fce0003f06270 */
[----:B------:R-:W-:-:S06]  /*1bc0*/  @P2 IADD3 R2, R2, 0x1, RZ ;  /* 0x0000000102022810 */ /* 0x000fcc0007ffe0ff */
[----:B------:R-:W-:Y:S01]  /*1bd0*/  @!P0 IMAD.MOV R2, RZ, RZ, -R2 ;  /* 0x000000ffff028224 */ /* 0x000fe200078e0a02 */
[----:B------:R-:W-:Y:S02]  /*1be0*/  @!P1 LOP3.LUT R2, RZ, R0, RZ, 0x33, !PT ;  /* 0x00000000ff029212 */ /* 0x000fe400078e33ff */
.L_x_47:
[----:B------:R-:W-:Y:S05]  /*1bf0*/  BSYNC B0 ;  /* 0x0000000000007941 */ /* 0x000fea0003800000 */
.L_x_46:
[----:B------:R-:W-:Y:S01]  /*1c00*/  IMAD R3, R19, R2, RZ ;  /* 0x0000000213037224 */ /* 0x000fe200078e02ff */
[----:B------:R-:W-:Y:S01]  /*1c10*/  PRMT R0, RZ, 0x7610, R0 ;  /* 0x00007610ff007816 */ /* 0x000fe20000000000 */
[----:B------:R-:W-:Y:S01]  /*1c20*/  IMAD.MOV.U32 R24, RZ, RZ, RZ ;  /* 0x000000ffff187224 */ /* 0x000fe200078e00ff */
[----:B-1----:R-:W-:Y:S01]  /*1c30*/  MOV R19, RZ ;  /* 0x000000ff00137202 */ /* 0x002fe20000000f00 */
[----:B------:R-:W-:Y:S01]  /*1c40*/  IMAD.IADD R2, R3, 0x1, R2 ;  /* 0x0000000103027824 */ /* 0x000fe200078e0202 */
[----:B------:R1:W-:Y:S01]  /*1c50*/  STL [R1+0x10], R3 ;  /* 0x0000100301007387 */ /* 0x0003e20000100800 */
[----:B------:R-:W-:Y:S01]  /*1c60*/  CS2R R22, SRZ ;  /* 0x0000000000167805 */ /* 0x000fe2000001ff00 */
[----:B------:R-:W-:Y:S01]  /*1c70*/  CS2R R28, SRZ ;  /* 0x00000000001c7805 */ /* 0x000fe2000001ff00 */
[----:B------:R-:W-:Y:S01]  /*1c80*/  CS2R R26, SRZ ;  /* 0x00000000001a7805 */ /* 0x000fe2000001ff00 */
[----:B------:R-:W-:Y:S01]  /*1c90*/  IMNMX R171, R10, R2, PT ;  /* 0x000000020aab7217 */ /* 0x000fe20003800200 */
[----:B------:R-:W-:Y:S01]  /*1ca0*/  CS2R R66, SRZ ;  /* 0x0000000000427805 */ /* 0x000fe2000001ff00 */
[----:B------:R-:W-:Y:S01]  /*1cb0*/  CS2R R62, SRZ ;  /* 0x00000000003e7805 */ /* 0x000fe2000001ff00 */
[----:B------:R-:W-:Y:S01]  /*1cc0*/  CS2R R40, SRZ ;  /* 0x0000000000287805 */ /* 0x000fe2000001ff00 */
[----:B------:R-:W-:Y:S01]  /*1cd0*/  ISETP.GT.AND P0, PT, R171, R3, PT ;  /* 0x00000003ab00720c */ /* 0x000fe20003f04270 */
        /* <DEDUP_REMOVED lines=28> */
[----:B-1----:R-:W2:Y:S01]  /*1ea0*/  LDL R6, [R1+0x44] ;  /* 0x0000440001067983 */ /* 0x002ea20000100800 */
[----:B------:R-:W-:-:S04]  /*1eb0*/  ISETP.NE.U32.AND P1, PT, RZ, c[0x0][0x340], PT ;  /* 0x0000d000ff007a0c */ /* 0x000fc80003f25070 */
[----:B------:R-:W-:-:S13]  /*1ec0*/  ISETP.NE.AND.EX P1, PT, RZ, c[0x0][0x344], PT, P1 ;  /* 0x0000d100ff007a0c */ /* 0x000fda0003f25310 */
[----:B------:R-:W-:-:S04]  /*1ed0*/  @P1 IADD3 R2, P0, R18, c[0x0][0x340], RZ ;  /* 0x0000d00012021a10 */ /* 0x000fc80007f1e0ff */
[----:B------:R-:W-:-:S05]  /*1ee0*/  @P1 IADD3.X R3, R17, c[0x0][0x344], RZ, P0, !PT ;  /* 0x0000d10011031a10 */ /* 0x000fca00007fe4ff */
[----:B------:R1:W5:Y:S01]  /*1ef0*/  @P1 LDG.E R8, [R2.64] ;  /* 0x0000000602081981 */ /* 0x000362000c1e1900 */
[----:B------:R-:W-:Y:S01]  /*1f00*/  SHF.R.S32.HI R0, RZ, 0x1f, R11 ;  /* 0x0000001fff007819 */ /* 0x000fe2000001140b */
[----:B------:R-:W-:Y:S01]  /*1f10*/  IMAD.MOV.U32 R4, RZ, RZ, c[0x0][0x2c4] ;  /* 0x0000b100ff047624 */ /* 0x000fe200078e00ff */
[----:B------:R-:W-:Y:S01]  /*1f20*/  LOP3.LUT R16, R16, 0xffff, RZ, 0xc0, !PT ;  /* 0x0000ffff10107812 */ /* 0x000fe200078ec0ff */
[----:B------:R-:W3:Y:S01]  /*1f30*/  S2R R7, SR_TID.X ;  /* 0x0000000000077919 */ /* 0x000ee20000002100 */
[----:B------:R-:W-:Y:S01]  /*1f40*/  ISETP.GE.AND P2, PT, R231, c[0x0][0x198], PT ;  /* 0x00006600e7007a0c */ /* 0x000fe20003f46270 */
[----:B------:R-:W-:Y:S01]  /*1f50*/  IMAD R0, R0, c[0x0][0x178], RZ ;  /* 0x00005e0000007a24 */ /* 0x000fe200078e02ff */
[----:B------:R-:W-:Y:S02]  /*1f60*/  ISETP.NE.AND P0, PT, R4, 0x1, PT ;  /* 0x000000010400780c */ /* 0x000fe40003f05270 */
[----:B------:R-:W-:Y:S01]  /*1f70*/  SEL R4, R13, RZ, !P3 ;  /* 0x000000ff0d047207 */ /* 0x000fe20005800000 */
[----:B------:R-:W-:Y:S01]  /*1f80*/  IMAD R0, R11, c[0x0][0x17c], R0 ;  /* 0x00005f000b007a24 */ /* 0x000fe200078e0200 */
[----:B------:R-:W-:Y:S01]  /*1f90*/  IADD3 R132, R171, -0x1, RZ ;  /* 0xffffffffab847810 */ /* 0x000fe20007ffe0ff */
[----:B-1----:R-:W-:Y:S01]  /*1fa0*/  IMAD.WIDE.U32 R2, R11, c[0x0][0x178], RZ ;  /* 0x00005e000b027a25 */ /* 0x002fe200078e00ff */
[----:B---3--:R-:W-:-:S04]  /*1fb0*/  SHF.R.S32.HI R5, RZ, 0x1f, R7 ;  /* 0x0000001fff057819 */ /* 0x008fc80000011407 */
[----:B------:R-:W-:Y:S02]  /*1fc0*/  IADD3 R3, R3, R0, RZ ;  /* 0x0000000003037210 */ /* 0x000fe40007ffe0ff */
[----:B------:R-:W-:-:S03]  /*1fd0*/  LEA.HI R5, R5, R7, RZ, 0x3 ;  /* 0x0000000705057211 */ /* 0x000fc600078f18ff */
[----:B------:R-:W-:Y:S01]  /*1fe0*/  IMAD.WIDE.U32 R2, R16, c[0x0][0x1b8], R2 ;  /* 0x00006e0010027a25 */ /* 0x000fe200078e0002 */
[----:B------:R-:W-:-:S03]  /*1ff0*/  SHF.R.S32.HI R5, RZ, 0x3, R5 ;  /* 0x00000003ff057819 */ /* 0x000fc60000011405 */
[----:B------:R-:W-:Y:S02]  /*2000*/  IMAD R3, R16, c[0x0][0x1bc], R3 ;  /* 0x00006f0010037a24 */ /* 0x000fe400078e0203 */
[----:B------:R-:W-:Y:S02]  /*2010*/  IMAD R5, R244, 0x10, R5 ;  /* 0x00000010f4057824 */ /* 0x000fe400078e0205 */
[----:B------:R-:W-:-:S04]  /*2020*/  IMAD.WIDE.U32 R2, R4, c[0x0][0x1c0], R2 ;  /* 0x0000700004027a25 */ /* 0x000fc800078e0002 */
[----:B--2---:R-:W-:Y:S01]  /*2030*/  IMAD R5, R6, 0x80, R5 ;  /* 0x0000008006057824 */ /* 0x004fe200078e0205 */
[----:B------:R-:W-:-:S03]  /*2040*/  SEL R6, R15, RZ, !P3 ;  /* 0x000000ff0f067207 */ /* 0x000fc60005800000 */
[----:B------:R-:W-:Y:S01]  /*2050*/  @P0 IMAD.HI.U32 R7, R5, c[0x0][0x2c8], RZ ;  /* 0x0000b20005070a27 */ /* 0x000fe200078e00ff */
[----:B------:R-:W-:-:S03]  /*2060*/  MOV R0, R5 ;  /* 0x0000000500007202 */ /* 0x000fc60000000f00 */
[----:B------:R-:W-:Y:S01]  /*2070*/  IMAD R6, R6, c[0x0][0x1c0], RZ ;  /* 0x0000700006067a24 */ /* 0x000fe200078e02ff */
[----:B------:R-:W-:-:S03]  /*2080*/  @P0 SHF.R.U32.HI R0, RZ, c[0x0][0x2cc], R7 ;  /* 0x0000b300ff000a19 */ /* 0x000fc60000011607 */
[----:B------:R-:W-:Y:S01]  /*2090*/  IMAD R6, R4, c[0x0][0x1c4], R6 ;  /* 0x0000710004067a24 */ /* 0x000fe200078e0206 */
[--C-:B------:R-:W-:Y:S01]  /*20a0*/  SHF.R.S32.HI R7, RZ, 0x1f, R0.reuse ;  /* 0x0000001fff077819 */ /* 0x100fe20000011400 */
[----:B------:R-:W-:-:S03]  /*20b0*/  IMAD.MOV R4, RZ, RZ, -R0 ;  /* 0x000000ffff047224 */ /* 0x000fc600078e0a00 */
[----:B------:R-:W-:Y:S01]  /*20c0*/  IADD3 R3, R3, R6, RZ ;  /* 0x0000000603037210 */ /* 0x000fe20007ffe0ff */
[----:B------:R-:W-:Y:S02]  /*20d0*/  IMAD R4, R4, c[0x0][0x2c4], R5 ;  /* 0x0000b10004047a24 */ /* 0x000fe400078e0205 */
[----:B------:R-:W-:Y:S02]  /*20e0*/  IMAD R5, R7, c[0x0][0x1b0], RZ ;  /* 0x00006c0007057a24 */ /* 0x000fe400078e02ff */
[----:B------:R-:W-:-:S04]  /*20f0*/  IMAD.WIDE.U32 R2, R0, c[0x0][0x1b0], R2 ;  /* 0x00006c0000027a25 */ /* 0x000fc800078e0002 */
[----:B------:R-:W-:Y:S01]  /*2100*/  IMAD R6, R0, c[0x0][0x1b4], R5 ;  /* 0x00006d0000067a24 */ /* 0x000fe200078e0205 */
[----:B------:R-:W-:Y:S01]  /*2110*/  SHF.R.S32.HI R5, RZ, 0x1f, R4 ;  /* 0x0000001fff057819 */ /* 0x000fe20000011404 */
[----:B------:R-:W-:Y:S02]  /*2120*/  @!P1 IMAD.MOV.U32 R8, RZ, RZ, R13 ;  /* 0x000000ffff089224 */ /* 0x000fe400078e000d */
[----:B------:R-:W-:Y:S02]  /*2130*/  IMAD.IADD R3, R3, 0x1, R6 ;  /* 0x0000000103037824 */ /* 0x000fe400078e0206 */
[----:B------:R-:W-:Y:S02]  /*2140*/  IMAD R0, R5, c[0x0][0x1a8], RZ ;  /* 0x00006a0005007a24 */ /* 0x000fe400078e02ff */
[----:B------:R-:W-:-:S04]  /*2150*/  IMAD.WIDE.U32 R2, R4, c[0x0][0x1a8], R2 ;  /* 0x00006a0004027a25 */ /* 0x000fc800078e0002 */
[----:B------:R-:W-:Y:S01]  /*2160*/  IMAD R0, R4, c[0x0][0x1ac], R0 ;  /* 0x00006b0004007a24 */ /* 0x000fe200078e0200 */
[----:B------:R-:W-:-:S04]  /*2170*/  LEA R6, P0, R2, c[0x0][0x160], 0x1 ;  /* 0x0000580002067a11 */ /* 0x000fc800078008ff */
[----:B------:R-:W-:-:S04]  /*2180*/  IADD3 R0, R3, R0, RZ ;  /* 0x0000000003007210 */ /* 0x000fc80007ffe0ff */
[----:B------:R-:W-:Y:S01]  /*2190*/  LEA.HI.X R5, R2, c[0x0][0x164], R0, 0x1, P0 ;  /* 0x0000590002057a11 */ /* 0x000fe200000f0c00 */
[----:B------:R-:W-:Y:S05]  /*21a0*/  BRA.DIV ~URZ, `(.L_x_49) ;  /* 0x0000d3d27f007947 */ /* 0x000fea000b800000 */
[----:B------:R1:W2:Y:S02]  /*21b0*/  SHFL.IDX PT, R7, R5, RZ, 0x181f ;  /* 0x00181fff05077589 */ /* 0x0002a400000e0000 */
.L_x_159:
[----:B------:R-:W-:Y:S05]  /*21c0*/  BRA.DIV ~URZ, `(.L_x_50) ;  /* 0x0000d4227f007947 */ /* 0x000fea000b800000 */
[----:B------:R3:W4:Y:S02]  /*21d0*/  SHFL.IDX PT, R2, R6, RZ, 0x181f ;  /* 0x00181fff06027589 */ /* 0x00072400000e0000 */
.L_x_160:
[----:B------:R-:W1:Y:S02]  /*21e0*/  S2R R0, SR_TID.X ;  /* 0x0000000000007919 */ /* 0x000e640000002100 */
[----:B-1----:R-:W-:-:S04]  /*21f0*/  SHF.R.S32.HI R3, RZ, 0x1f, R0 ;  /* 0x0000001fff037819 */ /* 0x002fc80000011400 */
[----:B------:R-:W-:Y:S02]  /*2200*/  LEA.HI R3, R3, R0, RZ, 0x3 ;  /* 0x0000000003037211 */ /* 0x000fe400078f18ff */
[----:B---3--:R-:W3:Y:S02]  /*2210*/  LDL R0, [R1+0x44] ;  /* 0x0000440001007983 */ /* 0x008ee40000100800 */
[----:B------:R-:W-:Y:S01]  /*2220*/  SHF.R.S32.HI R3, RZ, 0x3, R3 ;  /* 0x00000003ff037819 */ /* 0x000fe20000011403 */
[----:B------:R-:W-:Y:S01]  /*2230*/  IMAD R4, R12, c[0x0][0x2c4], RZ ;  /* 0x0000b1000c047a24 */ /* 0x000fe200078e02ff */
[----:B------:R-:W-:Y:S03]  /*2240*/  BSSY B0, `(.L_x_51) ;  /* 0x000000b000007945 */ /* 0x000fe60003800000 */
[----:B---3--:R-:W-:-:S05]  /*2250*/  IMAD R0, R0, 0x80, R3 ;  /* 0x0000008000007824 */ /* 0x008fca00078e0203 */
[----:B------:R-:W-:-:S13]  /*2260*/  ISETP.GE.AND P0, PT, R0, R4, PT ;  /* 0x000000040000720c */ /* 0x000fda0003f06270 */
[----:B------:R-:W-:Y:S05]  /*2270*/  @P0 BRA `(.L_x_52) ;  /* 0x0000007000000947 */ /* 0x000fea0003800000 */
[----:B------:R-:W-:Y:S02]  /*2280*/  SHF.R.S32.HI R9, RZ, 0x1f, R231 ;  /* 0x0000001fff097819 */ /* 0x000fe400000114e7 */
[----:B----4-:R-:W-:-:S04]  /*2290*/  LEA R2, P0, R231, R2, 0x1 ;  /* 0x00000002e7027211 */ /* 0x010fc800078008ff */
[----:B--2---:R-:W-:-:S05]  /*22a0*/  LEA.HI.X R3, R231, R7, R9, 0x1, P0 ;  /* 0x00000007e7037211 */ /* 0x004fca00000f0c09 */
[----:B------:R-:W-:Y:S01]  /*22b0*/  @!PT LDS RZ, [RZ] ;  /* 0x00000000fffff984 */ /* 0x000fe20000000800 */
[----:B------:R-:W-:Y:S01]  /*22c0*/  @!PT LDS RZ, [RZ] ;  /* 0x00000000fffff984 */ /* 0x000fe20000000800 */
[----:B------:R-:W-:Y:S01]  /*22d0*/  @!PT LDS RZ, [RZ] ;  /* 0x00000000fffff984 */ /* 0x000fe20000000800 */
[----:B------:R1:W-:Y:S04]  /*22e0*/  LDGSTS.E.BYPASS.LTC128B.128 [R204+0x5100], [R2.64], !P2 ;  /* 0x0510000002cc7fae */ /* 0x0003e8000d101d46 */
.L_x_52:
[----:B------:R-:W-:Y:S05]  /*22f0*/  BSYNC B0 ;  /* 0x0000000000007941 */ /* 0x000fea0003800000 */
.L_x_51:
[----:B------:R-:W-:Y:S05]  /*2300*/  BRA.DIV ~URZ, `(.L_x_53) ;  /* 0x0000d3527f007947 */ /* 0x000fea000b800000 */
[----:B--2---:R2:W3:Y:S04]  /*2310*/  SHFL.IDX PT, R7, R5, 0x1, 0x181f ;  /* 0x00381f0005077f89 */ /* 0x0044e800000e0000 */
[----:B-1--4-:R2:W1:Y:S02]  /*2320*/  SHFL.IDX PT, R2, R6, 0x1, 0x181f ;  /* 0x00381f0006027f89 */ /* 0x01246400000e0000 */
.L_x_161:
[----:B------:R-:W-:Y:S01]  /*2330*/  IADD3 R3, R0, 0x10, RZ ;  /* 0x0000001000037810 */ /* 0x000fe20007ffe0ff */
[----:B------:R-:W-:Y:S03]  /*2340*/  BSSY B0, `(.L_x_54) ;  /* 0x000000a000007945 */ /* 0x000fe60003800000 */
[----:B------:R-:W-:-:S13]  /*2350*/  ISETP.GE.AND P0, PT, R3, R4, PT ;  /* 0x000000040300720c */ /* 0x000fda0003f06270 */
[----:B------:R-:W-:Y:S05]  /*2360*/  @P0 BRA `(.L_x_55) ;  /* 0x0000007000000947 */ /* 0x000fea0003800000 */
[----:B------:R-:W-:Y:S02]  /*2370*/  SHF.R.S32.HI R9, RZ, 0x1f, R231 ;  /* 0x0000001fff097819 */ /* 0x000fe400000114e7 */
[----:B-1----:R-:W-:-:S04]  /*2380*/  LEA R2, P0, R231, R2, 0x1 ;  /* 0x00000002e7027211 */ /* 0x002fc800078008ff */
[----:B---3--:R-:W-:-:S05]  /*2390*/  LEA.HI.X R3, R231, R7, R9, 0x1, P0 ;  /* 0x00000007e7037211 */ /* 0x008fca00000f0c09 */
[----:B------:R-:W-:Y:S01]  /*23a0*/  @!PT LDS RZ, [RZ] ;  /* 0x00000000fffff984 */ /* 0x000fe20000000800 */
[----:B------:R-:W-:Y:S01]  /*23b0*/  @!PT LDS RZ, [RZ] ;  /* 0x00000000fffff984 */ /* 0x000fe20000000800 */
[----:B------:R-:W-:Y:S01]  /*23c0*/  @!PT LDS RZ, [RZ] ;  /* 0x00000000fffff984 */ /* 0x000fe20000000800 */
[----:B------:R1:W-:Y:S04]  /*23d0*/  LDGSTS.E.BYPASS.LTC128B.128 [R204+0x5900], [R2.64], !P2 ;  /* 0x0590000002cc7fae */ /* 0x0003e8000d101d46 */
.L_x_55:
[----:B------:R-:W-:Y:S05]  /*23e0*/  BSYNC B0 ;  /* 0x0000000000007941 */ /* 0x000fea0003800000 */
.L_x_54:
[----:B------:R-:W-:Y:S05]  /*23f0*/  BRA.DIV ~URZ, `(.L_x_56) ;  /* 0x0000d3327f007947 */ /* 0x000fea000b800000 */
[----:B---3--:R3:W4:Y:S02]  /*2400*/  SHFL.IDX PT, R7, R5, 0x2, 0x181f ;  /* 0x00581f0005077f89 */ /* 0x00872400000e0000 */
.L_x_162:
[----:B------:R-:W-:Y:S05]  /*2410*/  BRA.DIV ~URZ, `(.L_x_57) ;  /* 0x0000d3827f007947 */ /* 0x000fea000b800000 */
[----:B-1----:R1:W2:Y:S02]  /*2420*/  SHFL.IDX PT, R2, R6, 0x2, 0x181f ;  /* 0x00581f0006027f89 */ /* 0x0022a400000e0000 */
.L_x_163:
[----:B------:R-:W-:Y:S01]  /*2430*/  IADD3 R3, R0, 0x20, RZ ;  /* 0x0000002000037810 */ /* 0x000fe20007ffe0ff */
[----:B------:R-:W-:Y:S03]  /*2440*/  BSSY B0, `(.L_x_58) ;  /* 0x000000a000007945 */ /* 0x000fe60003800000 */
[----:B------:R-:W-:-:S13]  /*2450*/  ISETP.GE.AND P0, PT, R3, R4, PT ;  /* 0x000000040300720c */ /* 0x000fda0003f06270 */
[----:B------:R-:W-:Y:S05]  /*2460*/  @P0 BRA `(.L_x_59) ;  /* 0x0000007000000947 */ /* 0x000fea0003800000 */
[----:B------:R-:W-:Y:S02]  /*2470*/  SHF.R.S32.HI R9, RZ, 0x1f, R231 ;  /* 0x0000001fff097819 */ /* 0x000fe400000114e7 */
[----:B--2---:R-:W-:-:S04]  /*2480*/  LEA R2, P0, R231, R2, 0x1 ;  /* 0x00000002e7027211 */ /* 0x004fc800078008ff */
[----:B----4-:R-:W-:-:S05]  /*2490*/  LEA.HI.X R3, R231, R7, R9, 0x1, P0 ;  /* 0x00000007e7037211 */ /* 0x010fca00000f0c09 */
[----:B------:R-:W-:Y:S01]  /*24a0*/  @!PT LDS RZ, [RZ] ;  /* 0x00000000fffff984 */ /* 0x000fe20000000800 */
[----:B------:R-:W-:Y:S01]  /*24b0*/  @!PT LDS RZ, [RZ] ;  /* 0x00000000fffff984 */ /* 0x000fe20000000800 */
[----:B------:R-:W-:Y:S01]  /*24c0*/  @!PT LDS RZ, [RZ] ;  /* 0x00000000fffff984 */ /* 0x000fe20000000800 */
[----:B------:R2:W-:Y:S04]  /*24d0*/  LDGSTS.E.BYPASS.LTC128B.128 [R204+0x6100], [R2.64], !P2 ;  /* 0x0610000002cc7fae */ /* 0x0005e8000d101d46 */
.L_x_59:
[----:B------:R-:W-:Y:S05]  /*24e0*/  BSYNC B0 ;  /* 0x0000000000007941 */ /* 0x000fea0003800000 */
.L_x_58:
[----:B------:R-:W-:Y:S05]  /*24f0*/  BRA.DIV ~URZ, `(.L_x_60) ;  /* 0x0000d3127f007947 */ /* 0x000fea000b800000 */
[----:B----4-:R4:W1:Y:S04]  /*2500*/  SHFL.IDX PT, R7, R5, 0x3, 0x181f ;  /* 0x00781f0005077f89 */ /* 0x01086800000e0000 */
[----:B--2---:R4:W2:Y:S02]  /*2510*/  SHFL.IDX PT, R2, R6, 0x3, 0x181f ;  /* 0x00781f0006027f89 */ /* 0x0048a400000e0000 */
.L_x_164:
[----:B------:R-:W-:Y:S01]  /*2520*/  IADD3 R3, R0, 0x30, RZ ;  /* 0x0000003000037810 */ /* 0x000fe20007ffe0ff */
[----:B------:R-:W-:Y:S03]  /*2530*/  BSSY B0, `(.L_x_61) ;  /* 0x000000a000007945 */ /* 0x000fe60003800000 */
[----:B------:R-:W-:-:S13]  /*2540*/  ISETP.GE.AND P0, PT, R3, R4, PT ;  /* 0x000000040300720c */ /* 0x000fda0003f06270 */
[----:B------:R-:W-:Y:S05]  /*2550*/  @P0 BRA `(.L_x_62) ;  /* 0x0000007000000947 */ /* 0x000fea0003800000 */
[----:B------:R-:W-:Y:S02]  /*2560*/  SHF.R.S32.HI R9, RZ, 0x1f, R231 ;  /* 0x0000001fff097819 */ /* 0x000fe400000114e7 */
[----:B--2---:R-:W-:-:S04]  /*2570*/  LEA R2, P0, R231, R2, 0x1 ;  /* 0x00000002e7027211 */ /* 0x004fc800078008ff */
[----:B-1----:R-:W-:-:S05]  /*2580*/  LEA.HI.X R3, R231, R7, R9, 0x1, P0 ;  /* 0x00000007e7037211 */ /* 0x002fca00000f0c09 */
[----:B------:R-:W-:Y:S01]  /*2590*/  @!PT LDS RZ, [RZ] ;  /* 0x00000000fffff984 */ /* 0x000fe20000000800 */
[----:B------:R-:W-:Y:S01]  /*25a0*/  @!PT LDS RZ, [RZ] ;  /* 0x00000000fffff984 */ /* 0x000fe20000000800 */
[----:B------:R-:W-:Y:S01]  /*25b0*/  @!PT LDS RZ, [RZ] ;  /* 0x00000000fffff984 */ /* 0x000fe20000000800 */
[----:B------:R1:W-:Y:S04]  /*25c0*/  LDGSTS.E.BYPASS.LTC128B.128 [R204+0x6900], [R2.64], !P2 ;  /* 0x0690000002cc7fae */ /* 0x0003e8000d101d46 */
.L_x_62:
[----:B------:R-:W-:Y:S05]  /*25d0*/  BSYNC B0 ;  /* 0x0000000000007941 */ /* 0x000fea0003800000 */
.L_x_61:
[----:B------:R-:W-:Y:S05]  /*25e0*/  BRA.DIV ~URZ, `(.L_x_63) ;  /* 0x0000d2f27f007947 */ /* 0x000fea000b800000 */
[----:B-1----:R1:W3:Y:S02]  /*25f0*/  SHFL.IDX PT, R7, R5, 0x4, 0x181f ;  /* 0x00981f0005077f89 */ /* 0x0022e400000e0000 */
.L_x_165:
[----:B------:R-:W-:Y:S05]  /*2600*/  BRA.DIV ~URZ, `(.L_x_64) ;  /* 0x0000d3427f007947 */ /* 0x000fea000b800000 */
[----:B--2---:R2:W1:Y:S02]  /*2610*/  SHFL.IDX PT, R2, R6, 0x4, 0x181f ;  /* 0x00981f0006027f89 */ /* 0x00446400000e0000 */
.L_x_166:
        /* <DEDUP_REMOVED lines=11> */
.L_x_66:
[----:B------:R-:W-:Y:S05]  /*26d0*/  BSYNC B0 ;  /* 0x0000000000007941 */ /* 0x000fea0003800000 */
.L_x_65:
[----:B------:R-:W-:Y:S05]  /*26e0*/  BRA.DIV ~URZ, `(.L_x_67) ;  /* 0x0000d2d27f007947 */ /* 0x000fea000b800000 */
[----:B---3--:R3:W2:Y:S04]  /*26f0*/  SHFL.IDX PT, R7, R5, 0x5, 0x181f ;  /* 0x00b81f0005077f89 */ /* 0x0086a800000e0000 */
[----:B-1----:R3:W1:Y:S02]  /*2700*/  SHFL.IDX PT, R2, R6, 0x5, 0x181f ;  /* 0x00b81f0006027f89 */ /* 0x00266400000e0000 */
.L_x_167:
[----:B------:R-:W-:Y:S01]  /*2710*/  IADD3 R3, R0, 0x50, RZ ;  /* 0x0000005000037810 */ /* 0x000fe20007ffe0ff */
[----:B------:R-:W-:Y:S03]  /*2720*/  BSSY B0, `(.L_x_68) ;  /* 0x000000a000007945 */ /* 0x000fe60003800000 */
[----:B------:R-:W-:-:S13]  /*2730*/  ISETP.GE.AND P0, PT, R3, R4, PT ;  /* 0x000000040300720c */ /* 0x000fda0003f06270 */
[----:B------:R-:W-:Y:S05]  /*2740*/  @P0 BRA `(.L_x_69) ;  /* 0x0000007000000947 */ /* 0x000fea0003800000 */
[----:B------:R-:W-:Y:S02]  /*2750*/  SHF.R.S32.HI R9, RZ, 0x1f, R231 ;  /* 0x0000001fff097819 */ /* 0x000fe400000114e7 */
[----:B-1----:R-:W-:-:S04]  /*2760*/  LEA R2, P0, R231, R2, 0x1 ;  /* 0x00000002e7027211 */ /* 0x002fc800078008ff */
[----:B--2---:R-:W-:-:S05]  /*2770*/  LEA.HI.X R3, R231, R7, R9, 0x1, P0 ;  /* 0x00000007e7037211 */ /* 0x004fca00000f0c09 */
[----:B------:R-:W-:Y:S01]  /*2780*/  @!PT LDS RZ, [RZ] ;  /* 0x00000000fffff984 */ /* 0x000fe20000000800 */
[----:B------:R-:W-:Y:S01]  /*2790*/  @!PT LDS RZ, [RZ] ;  /* 0x00000000fffff984 */ /* 0x000fe20000000800 */
[----:B------:R-:W-:Y:S01]  /*27a0*/  @!PT LDS RZ, [RZ] ;  /* 0x00000000fffff984 */ /* 0x000fe20000000800 */
[----:B------:R1:W-:Y:S04]  /*27b0*/  LDGSTS.E.BYPASS.LTC128B.128 [R204+0x7900], [R2.64], !P2 ;  /* 0x0790000002cc7fae */ /* 0x0003e8000d101d46 */
.L_x_69:
[----:B------:R-:W-:Y:S05]  /*27c0*/  BSYNC B0 ;  /* 0x0000000000007941 */ /* 0x000fea0003800000 */
.L_x_68:
[----:B------:R-:W-:Y:S05]  /*27d0*/  BRA.DIV ~URZ, `(.L_x_70) ;  /* 0x0000d2b27f007947 */ /* 0x000fea000b800000 */
[----:B--2---:R2:W3:Y:S02]  /*27e0*/  SHFL.IDX PT, R7, R5, 0x6, 0x181f ;  /* 0x00d81f0005077f89 */ /* 0x0044e400000e0000 */
.L_x_168:
[----:B------:R-:W-:Y:S05]  /*27f0*/  BRA.DIV ~URZ, `(.L_x_71) ;  /* 0x0000d3027f007947 */ /* 0x000fea000b800000 */
[----:B-1----:R1:W2:Y:S02]  /*2800*/  SHFL.IDX PT, R2, R6, 0x6, 0x181f ;  /* 0x00d81f0006027f89 */ /* 0x0022a400000e0000 */
.L_x_169:
[----:B------:R-:W-:Y:S01]  /*2810*/  IADD3 R3, R0, 0x60, RZ ;  /* 0x0000006000037810 */ /* 0x000fe20007ffe0ff */
[----:B------:R-:W-:Y:S03]  /*2820*/  BSSY B0, `(.L_x_72) ;  /* 0x000000a000007945 */ /* 0x000fe60003800000 */
[----:B------:R-:W-:-:S13]  /*2830*/  ISETP.GE.AND P0, PT, R3, R4, PT ;  /* 0x000000040300720c */ /* 0x000fda0003f06270 */
[----:B------:R-:W-:Y:S05]  /*2840*/  @P0 BRA `(.L_x_73) ;  /* 0x0000007000000947 */ /* 0x000fea0003800000 */
[----:B------:R-:W-:Y:S02]  /*2850*/  SHF.R.S32.HI R9, RZ, 0x1f, R231 ;  /* 0x0000001fff097819 */ /* 0x000fe400000114e7 */
[----:B--2---:R-:W-:-:S04]  /*2860*/  LEA R2, P0, R231, R2, 0x1 ;  /* 0x00000002e7027211 */ /* 0x004fc800078008ff */
[----:B---3--:R-:W-:-:S05]  /*2870*/  LEA.HI.X R3, R231, R7, R9, 0x1, P0 ;  /* 0x00000007e7037211 */ /* 0x008fca00000f0c09 */
[----:B------:R-:W-:Y:S01]  /*2880*/  @!PT LDS RZ, [RZ] ;  /* 0x00000000fffff984 */ /* 0x000fe20000000800 */
[----:B------:R-:W-:Y:S01]  /*2890*/  @!PT LDS RZ, [RZ] ;  /* 0x00000000fffff984 */ /* 0x000fe20000000800 */
[----:B------:R-:W-:Y:S01]  /*28a0*/  @!PT LDS RZ, [RZ] ;  /* 0x00000000fffff984 */ /* 0x000fe20000000800 */
[----:B------:R2:W-:Y:S04]  /*28b0*/  LDGSTS.E.BYPASS.LTC128B.128 [R204+0x8100], [R2.64], !P2 ;  /* 0x0810000002cc7fae */ /* 0x0005e8000d101d46 */
.L_x_73:
[----:B------:R-:W-:Y:S05]  /*28c0*/  BSYNC B0 ;  /* 0x0000000000007941 */ /* 0x000fea0003800000 */
.L_x_72:
[----:B------:R-:W-:Y:S05]  /*28d0*/  BRA.DIV ~URZ, `(.L_x_74) ;  /* 0x0000d2927f007947 */ /* 0x000fea000b800000 */
[----:B--234-:R-:W2:Y:S04]  /*28e0*/  SHFL.IDX PT, R5, R5, 0x7, 0x181f ;  /* 0x00f81f0005057f89 */ /* 0x01cea800000e0000 */
[----:B------:R3:W4:Y:S02]  /*28f0*/  SHFL.IDX PT, R2, R6, 0x7, 0x181f ;  /* 0x00f81f0006027f89 */ /* 0x00072400000e0000 */
.L_x_170:
[----:B------:R-:W-:Y:S01]  /*2900*/  IADD3 R0, R0, 0x70, RZ ;  /* 0x0000007000007810 */ /* 0x000fe20007ffe0ff */
[----:B------:R-:W1:Y:S01]  /*2910*/  S2R R7, SR_TID.X ;  /* 0x0000000000077919 */ /* 0x000e620000002100 */
[----:B-----5:R-:W-:Y:S01]  /*2920*/  IMAD.WIDE.U32 R160, R8, c[0x0][0x2b0], RZ ;  /* 0x0000ac0008a07a25 */ /* 0x020fe200078e00ff */
[----:B------:R-:W-:Y:S02]  /*2930*/  SHF.R.S32.HI R17, RZ, 0x1f, R231 ;  /* 0x0000001fff117819 */ /* 0x000fe400000114e7 */
[----:B------:R-:W-:Y:S02]  /*2940*/  ISETP.GE.AND P1, PT, R0, R4, PT ;  /* 0x000000040000720c */ /* 0x000fe40003f26270 */
[----:B------:R-:W-:Y:S01]  /*2950*/  SHF.R.S32.HI R0, RZ, 0x1f, R8 ;  /* 0x0000001fff007819 */ /* 0x000fe20000011408 */
[----:B------:R3:W-:Y:S04]  /*2960*/  STL.64 [R1+0x20], R160 ;  /* 0x000020a001007387 */ /* 0x0007e80000100a00 */
[----:B------:R-:W-:-:S04]  /*2970*/  IMAD R0, R0, c[0x0][0x2b0], RZ ;  /* 0x0000ac0000007a24 */ /* 0x000fc800078e02ff */
[----:B------:R-:W-:Y:S02]  /*2980*/  IMAD R0, R8, c[0x0][0x2b4], R0 ;  /* 0x0000ad0008007a24 */ /* 0x000fe400078e0200 */
[----:B----4-:R-:W-:Y:S02]  /*2990*/  @!P1 LEA R2, P0, R231, R2, 0x1 ;  /* 0x00000002e7029211 */ /* 0x010fe400078008ff */
[----:B------:R-:W-:Y:S02]  /*29a0*/  IMAD.IADD R157, R161, 0x1, R0 ;  /* 0x00000001a19d7824 */ /* 0x000fe400078e0200 */
[----:B--2---:R-:W-:-:S03]  /*29b0*/  @!P1 LEA.HI.X R3, R231, R5, R17, 0x1, P0 ;  /* 0x00000005e7039211 */ /* 0x004fc600000f0c11 */
[----:B------:R3:W-:Y:S02]  /*29c0*/  STL [R1+0x34], R157 ;  /* 0x0000349d01007387 */ /* 0x0007e40000100800 */
[----:B-1-3--:R-:W-:Y:S02]  /*29d0*/  SHF.R.S32.HI R6, RZ, 0x1f, R7 ;  /* 0x0000001fff067819 */ /* 0x00afe40000011407 */
[----:B------:R-:W-:Y:S01]  /*29e0*/  @!PT LDS RZ, [RZ] ;  /* 0x00000000fffff984 */ /* 0x000fe20000000800 */
[----:B------:R-:W-:Y:S01]  /*29f0*/  @!PT LDS RZ, [RZ] ;  /* 0x00000000fffff984 */ /* 0x000fe20000000800 */
[----:B------:R-:W-:Y:S01]  /*2a00*/  @!PT LDS RZ, [RZ] ;  /* 0x00000000fffff984 */ /* 0x000fe20000000800 */
[----:B------:R1:W-:Y:S02]  /*2a10*/  @!P1 LDGSTS.E.BYPASS.LTC128B.128 [R204+0x8900], [R2.64], !P2 ;  /* 0x0890000002cc9fae */ /* 0x0003e4000d101d46 */
[----:B------:R-:W-:Y:S02]  /*2a20*/  LEA.HI R6, R6, R7, RZ, 0x3 ;  /* 0x0000000706067211 */ /* 0x000fe400078f18ff */
[----:B------:R-:W0:Y:S02]  /*2a30*/  LDGDEPBAR ;  /* 0x00000000000079af */ /* 0x000e240000000000 */
[----:B------:R-:W-:Y:S01]  /*2a40*/  SHF.R.S32.HI R6, RZ, 0x3, R6 ;  /* 0x00000003ff067819 */ /* 0x000fe20000011406 */
[----:B------:R-:W-:Y:S04]  /*2a50*/  WARPSYNC 0xffffffff ;  /* 0xffffffff00007948 */ /* 0x000fe80003800000 */
[----:B------:R-:W-:-:S02]  /*2a60*/  IMAD R37, R244, 0x10, R6 ;  /* 0x00000010f4257824 */ /* 0x000fc400078e0206 */
[----:B------:R-:W2:Y:S01]  /*2a70*/  LDL R162, [R1+0x14] ;  /* 0x0000140001a27983 */ /* 0x000ea20000100800 */
[----:B------:R-:W-:-:S02]  /*2a80*/  MOV R118, 0x50 ;  /* 0x0000005000767802 */ /* 0x000fc40000000f00 */
[----:B------:R-:W-:Y:S02]  /*2a90*/  MOV R0, c[0x0][0x2b8] ;  /* 0x0000ae0000007a02 */ /* 0x000fe40000000f00 */
[----:B------:R-:W-:Y:S01]  /*2aa0*/  MOV R201, RZ ;  /* 0x000000ff00c97202 */ /* 0x000fe20000000f00 */
[----:B------:R-:W-:Y:S01]  /*2ab0*/  IMAD R118, R171, R118, -0x50 ;  /* 0xffffffb0ab767424 */ /* 0x000fe200078e0276 */
[----:B------:R-:W-:-:S04]  /*2ac0*/  ISETP.NE.AND P3, PT, R0, 0x1, PT ;  /* 0x000000010000780c */ /* 0x000fc80003f65270 */
[----:B-1----:R-:W-:Y:S01]  /*2ad0*/  IADD3 R2, R37, R118, RZ ;  /* 0x0000007625027210 */ /* 0x002fe20007ffe0ff */
[----:B------:R-:W-:Y:S03]  /*2ae0*/  BAR.SYNC.DEFER_BLOCKING 0x0 ;  /* 0x0000000000007b1d */ /* 0x000fe60000010000 */
[----:B------:R-:W-:-:S04]  /*2af0*/  ISETP.GE.AND P1, PT, R2, R14, PT ;  /* 0x0000000e0200720c */ /* 0x000fc80003f26270 */
[----:B------:R-:W-:Y:S02]  /*2b00*/  ISETP.GT.OR P1, PT, R37, 0x4f, P1 ;  /* 0x0000004f2500780c */ /* 0x000fe40000f24670 */
[----:B--2---:R-:W-:-:S04]  /*2b10*/  IADD3 R2, R2, R162, RZ ;  /* 0x000000a202027210 */ /* 0x004fc80007ffe0ff */
[----:B------:R-:W-:Y:S01]  /*2b20*/  MOV R0, R2 ;  /* 0x0000000200007202 */ /* 0x000fe20000000f00 */
[----:B------:R-:W-:-:S05]  /*2b30*/  @P3 IMAD.HI.U32 R3, R2, c[0x0][0x2bc], RZ ;  /* 0x0000af0002033a27 */ /* 0x000fca00078e00ff */
[----:B------:R-:W-:-:S04]  /*2b40*/  @P3 SHF.R.U32.HI R0, RZ, c[0x0][0x2c0], R3 ;  /* 0x0000b000ff003a19 */ /* 0x000fc80000011603 */
[----:B------:R-:W-:-:S04]  /*2b50*/  @!P1 IADD3 R3, P0, R0, R160, RZ ;  /* 0x000000a000039210 */ /* 0x000fc80007f1e0ff */
[----:B------:R-:W-:Y:S02]  /*2b60*/  @!P1 LEA.HI.X.SX32 R5, R0, R157, 0x1, P0 ;  /* 0x0000009d00059211 */ /* 0x000fe400000f0eff */
[----:B------:R-:W-:-:S04]  /*2b70*/  @!P1 LEA R4, P0, R3, c[0x0][0x2a0], 0x2 ;  /* 0x0000a80003049a11 */ /* 0x000fc800078010ff */
[----:B------:R-:W-:-:S05]  /*2b80*/  @!P1 LEA.HI.X R5, R3, c[0x0][0x2a4], R5, 0x2, P0 ;  /* 0x0000a90003059a11 */ /* 0x000fca00000f1405 */
[----:B------:R-:W2:Y:S01]  /*2b90*/  @!P1 LDG.E R201, [R4.64] ;  /* 0x0000000604c99981 */ /* 0x000ea2000c1e1900 */
[----:B------:R-:W-:Y:S01]  /*2ba0*/  IADD3 R0, -R0, RZ, RZ ;  /* 0x000000ff00007210 */ /* 0x000fe20007ffe1ff */
[----:B------:R-:W-:Y:S01]  /*2bb0*/  IMAD.WIDE.U32 R158, R16, c[0x0][0x1e8], RZ ;  /* 0x00007a00109e7a25 */ /* 0x000fe200078e00ff */
[----:B------:R-:W-:-:S03]  /*2bc0*/  SHF.L.U64.HI R36, R231, 0x1, R17 ;  /* 0x00000001e7247819 */ /* 0x000fc60000010211 */
[----:B------:R-:W-:Y:S02]  /*2bd0*/  IMAD R220, R0, c[0x0][0x2b8], R2 ;  /* 0x0000ae0000dc7a24 */ /* 0x000fe400078e0202 */
[----:B------:R-:W-:Y:S02]  /*2be0*/  IMAD R38, R132, -0x50, R14 ;  /* 0xffffffb084267824 */ /* 0x000fe400078e020e */
[----:B------:R-:W-:Y:S01]  /*2bf0*/  IMAD.WIDE.U32 R20, R16, c[0x0][0x210], RZ ;  /* 0x0000840010147a25 */ /* 0x000fe200078e00ff */
[----:B------:R-:W-:Y:S01]  /*2c00*/  SHF.R.S32.HI R9, RZ, 0x1f, R220 ;  /* 0x0000001fff097819 */ /* 0x000fe200000114dc */
[----:B------:R-:W-:Y:S01]  /*2c10*/  STL.64 [R1+0x18], R158 ;  /* 0x0000189e01007387 */ /* 0x000fe20000100a00 */
[----:B------:R-:W-:Y:S01]  /*2c20*/  IADD3 R8, -R6, R38, RZ ;  /* 0x0000002606087210 */ /* 0x000fe20007ffe1ff */
[----:B------:R-:W-:-:S03]  /*2c30*/  IMAD.WIDE.U32 R2, R220, c[0x0][0x1e0], RZ ;  /* 0x00007800dc027a25 */ /* 0x000fc600078e00ff */
[C---:B------:R-:W-:Y:S01]  /*2c40*/  ISETP.GE.AND P5, PT, R8.reuse, 0x1, PT ;  /* 0x000000010800780c */ /* 0x040fe20003fa6270 */
[----:B------:R-:W-:Y:S01]  /*2c50*/  IMAD R0, R9, c[0x0][0x1e0], RZ ;  /* 0x0000780009007a24 */ /* 0x000fe200078e02ff */
[----:B------:R-:W-:Y:S01]  /*2c60*/  ISETP.GE.AND P4, PT, R8, 0x11, PT ;  /* 0x000000110800780c */ /* 0x000fe20003f86270 */
[----:B------:R-:W-:Y:S01]  /*2c70*/  IMAD R156, R16, c[0x0][0x1ec], R159 ;  /* 0x00007b00109c7a24 */ /* 0x000fe200078e029f */
[----:B------:R-:W-:Y:S01]  /*2c80*/  ISETP.GE.AND P2, PT, R8, 0x21, PT ;  /* 0x000000210800780c */ /* 0x000fe20003f46270 */
[----:B------:R-:W-:Y:S01]  /*2c90*/  IMAD R0, R220, c[0x0][0x1e4], R0 ;  /* 0x00007900dc007a24 */ /* 0x000fe200078e0200 */
[----:B------:R-:W-:Y:S01]  /*2ca0*/  ISETP.GE.AND P6, PT, R8, 0x31, PT ;  /* 0x000000310800780c */ /* 0x000fe20003fc6270 */
[----:B------:R-:W-:Y:S01]  /*2cb0*/  IMAD R18, R16, c[0x0][0x214], R21 ;  /* 0x0000850010127a24 */ /* 0x000fe200078e0215 */
[----:B------:R-:W-:Y:S01]  /*2cc0*/  SHF.L.U32 R155, R231, 0x1, RZ ;  /* 0x00000001e79b7819 */ /* 0x000fe200000006ff */
[----:B------:R-:W-:Y:S01]  /*2cd0*/  STL [R1+0x30], R156 ;  /* 0x0000309c01007387 */ /* 0x000fe20000100800 */
[----:B------:R-:W-:-:S03]  /*2ce0*/  IADD3 R3, R3, R0, RZ ;  /* 0x0000000003037210 */ /* 0x000fc60007ffe0ff */
[----:B------:R-:W-:Y:S01]  /*2cf0*/  @P5 ISETP.GE.AND P1, PT, R231, c[0x0][0x1d4], PT ;  /* 0x00007500e7005a0c */ /* 0x000fe20003f26270 */
[----:B------:R-:W-:Y:S04]  /*2d00*/  STL.64 [R1+0x28], R20 ;  /* 0x0000281401007387 */ /* 0x000fe80000100a00 */
[----:B------:R-:W-:Y:S04]  /*2d10*/  STL [R1+0x38], R18 ;  /* 0x0000381201007387 */ /* 0x000fe80000100800 */
[----:B------:R-:W3:Y:S01]  /*2d20*/  LDL R163, [R1+0x10] ;  /* 0x0000100001a37983 */ /* 0x000ee20000100800 */
[----:B--2---:R-:W-:Y:S01]  /*2d30*/  SHF.R.S32.HI R13, RZ, 0x1f, R201 ;  /* 0x0000001fff0d7819 */ /* 0x004fe200000114c9 */
[----:B------:R-:W-:-:S04]  /*2d40*/  IMAD.WIDE.U32 R2, R201, c[0x0][0x1f0], R2 ;  /* 0x00007c00c9027a25 */ /* 0x000fc800078e0002 */
[----:B------:R-:W-:Y:S01]  /*2d50*/  IMAD R0, R13, c[0x0][0x1f0], RZ ;  /* 0x00007c000d007a24 */ /* 0x000fe200078e02ff */
[----:B------:R-:W-:-:S03]  /*2d60*/  IADD3 R2, P0, R2, R158, RZ ;  /* 0x0000009e02027210 */ /* 0x000fc60007f1e0ff */
[----:B------:R-:W-:-:S05]  /*2d70*/  IMAD R0, R201, c[0x0][0x1f4], R0 ;  /* 0x00007d00c9007a24 */ /* 0x000fca00078e0200 */
[----:B------:R-:W-:Y:S02]  /*2d80*/  IADD3.X R3, R156, R3, R0, P0, !PT ;  /* 0x000000039c037210 */ /* 0x000fe400007fe400 */
[----:B------:R-:W-:-:S04]  /*2d90*/  LEA R0, P0, R2, c[0x0][0x1c8], 0x1 ;  /* 0x0000720002007a11 */ /* 0x000fc800078008ff */
[----:B------:R-:W-:Y:S01]  /*2da0*/  LEA.HI.X R5, R2, c[0x0][0x1cc], R3, 0x1, P0 ;  /* 0x0000730002057a11 */ /* 0x000fe200000f0c03 */
[----:B------:R-:W-:Y:S04]  /*2db0*/  SHFL.IDX PT, R4, R0, 0x1, 0x181f ;  /* 0x00381f0000047f89 */ /* 0x000fe800000e0000 */
[----:B------:R-:W1:Y:S04]  /*2dc0*/  SHFL.IDX PT, R2, R0, RZ, 0x181f ;  /* 0x00181fff00027589 */ /* 0x000e6800000e0000 */
[----:B------:R-:W2:Y:S04]  /*2dd0*/  SHFL.IDX PT, R3, R5, RZ, 0x181f ;  /* 0x00181fff05037589 */ /* 0x000ea800000e0000 */
[----:B------:R-:W4:Y:S04]  /*2de0*/  SHFL.IDX PT, R6, R0, 0x2, 0x181f ;  /* 0x00581f0000067f89 */ /* 0x000f2800000e0000 */
[----:B------:R-:W5:Y:S04]  /*2df0*/  SHFL.IDX PT, R10, R5, 0x1, 0x181f ;  /* 0x00381f00050a7f89 */ /* 0x000f6800000e0000 */
[----:B------:R-:W3:Y:S04]  /*2e00*/  SHFL.IDX PT, R7, R5, 0x2, 0x181f ;  /* 0x00581f0005077f89 */ /* 0x000ee800000e0000 */
[----:B------:R-:W-:Y:S01]  /*2e10*/  SHFL.IDX PT, R12, R0, 0x3, 0x181f ;  /* 0x00781f00000c7f89 */ /* 0x000fe200000e0000 */
[----:B-1----:R-:W-:-:S03]  /*2e20*/  @P5 LEA R2, P0, R231, R2, 0x1 ;  /* 0x00000002e7025211 */ /* 0x002fc600078008ff */
[----:B------:R1:W3:Y:S01]  /*2e30*/  SHFL.IDX PT, R14, R0, 0x4, 0x181f ;  /* 0x00981f00000e7f89 */ /* 0x0002e200000e0000 */
[----:B--2---:R-:W-:-:S03]  /*2e40*/  @P5 LEA.HI.X R3, R231, R3, R17, 0x1, P0 ;  /* 0x00000003e7035211 */ /* 0x004fc600000f0c11 */
[----:B------:R-:W-:Y:S04]  /*2e50*/  SHFL.IDX PT, R15, R5, 0x3, 0x181f ;  /* 0x00781f00050f7f89 */ /* 0x000fe800000e0000 */
[----:B------:R2:W-:Y:S01]  /*2e60*/  @P5 LDGSTS.E.BYPASS.LTC128B.128 [R204+0x2900], [R2.64], !P1 ;  /* 0x0290000002cc5fae */ /* 0x0005e2000c901d46 */
[----:B------:R-:W-:-:S03]  /*2e70*/  @P4 ISETP.GE.AND P1, PT, R231, c[0x0][0x1d4], PT ;  /* 0x00007500e7004a0c */ /* 0x000fc60003f26270 */
[----:B------:R3:W3:Y:S01]  /*2e80*/  SHFL.IDX PT, R11, R5, 0x4, 0x181f ;  /* 0x00981f00050b7f89 */ /* 0x0006e200000e0000 */
[----:B-1----:R-:W-:-:S04]  /*2e90*/  IMAD R0, R9, c[0x0][0x208], RZ ;  /* 0x0000820009007a24 */ /* 0x002fc800078e02ff */
[----:B------:R-:W-:Y:S01]  /*2ea0*/  IMAD R0, R220, c[0x0][0x20c], R0 ;  /* 0x00008300dc007a24 */ /* 0x000fe200078e0200 */
[C---:B--2---:R-:W-:Y:S02]  /*2eb0*/  @P4 LEA R2, P0, R231.reuse, R4, 0x1 ;  /* 0x00000004e7024211 */ /* 0x044fe400078008ff */
[C---:B----4-:R-:W-:Y:S02]  /*2ec0*/  @P2 LEA R4, P5, R231.reuse, R6, 0x1 ;  /* 0x00000006e7042211 */ /* 0x050fe400078a08ff */
[C-C-:B-----5:R-:W-:Y:S02]  /*2ed0*/  @P4 LEA.HI.X R3, R231.reuse, R10, R17.reuse, 0x1, P0 ;  /* 0x0000000ae7034211 */ /* 0x160fe400000f0c11 */
[C---:B------:R-:W-:Y:S02]  /*2ee0*/  @P2 ISETP.GE.AND P0, PT, R231.reuse, c[0x0][0x1d4], PT ;  /* 0x00007500e7002a0c */ /* 0x040fe40003f06270 */
[----:B---3--:R-:W-:Y:S01]  /*2ef0*/  @P2 LEA.HI.X R5, R231, R7, R17, 0x1, P5 ;  /* 0x00000007e7052211 */ /* 0x008fe200028f0c11 */
[----:B------:R1:W-:Y:S01]  /*2f00*/  @P4 LDGSTS.E.BYPASS.LTC128B.128 [R204+0x3100], [R2.64], !P1 ;  /* 0x0310000002cc4fae */ /* 0x0003e2000c901d46 */
[----:B------:R-:W-:-:S02]  /*2f10*/  ISETP.GE.AND P5, PT, R8, 0x41, PT ;  /* 0x000000410800780c */ /* 0x000fc40003fa6270 */
[----:B------:R-:W-:-:S07]  /*2f20*/  @P6 ISETP.GE.AND P1, PT, R231, c[0x0][0x1d4], PT ;  /* 0x00007500e7006a0c */ /* 0x000fce0003f26270 */
[----:B------:R2:W-:Y:S04]  /*2f30*/  @P2 LDGSTS.E.BYPASS.LTC128B.128 [R204+0x3900], [R4.64], !P0 ;  /* 0x0390000004cc2fae */ /* 0x0005e8000c101d46 */
[C---:B------:R-:W-:Y:S02]  /*2f40*/  @P5 ISETP.GE.AND P0, PT, R231.reuse, c[0x0][0x1d4], PT ;  /* 0x00007500e7005a0c */ /* 0x040fe40003f06270 */
[----:B------:R-:W-:-:S04]  /*2f50*/  @P5 LEA R6, P2, R231, R14, 0x1 ;  /* 0x0000000ee7065211 */ /* 0x000fc800078408ff */
[----:B------:R-:W-:Y:S01]  /*2f60*/  @P5 LEA.HI.X R7, R231, R11, R17, 0x1, P2 ;  /* 0x0000000be7075211 */ /* 0x000fe200010f0c11 */
[----:B-1----:R-:W-:-:S05]  /*2f70*/  IMAD.WIDE.U32 R2, R220, c[0x0][0x208], RZ ;  /* 0x00008200dc027a25 */ /* 0x002fca00078e00ff */
[----:B------:R-:W-:Y:S01]  /*2f80*/  IADD3 R3, R3, R0, RZ ;  /* 0x0000000003037210 */ /* 0x000fe20007ffe0ff */
[----:B------:R-:W-:Y:S01]  /*2f90*/  IMAD R0, R13, c[0x0][0x218], RZ ;  /* 0x000086000d007a24 */ /* 0x000fe200078e02ff */
[----:B--2---:R-:W-:-:S03]  /*2fa0*/  @P6 LEA R4, P4, R231, R12, 0x1 ;  /* 0x0000000ce7046211 */ /* 0x004fc600078808ff */
[----:B------:R-:W-:Y:S01]  /*2fb0*/  IMAD.WIDE.U32 R2, R201, c[0x0][0x218], R2 ;  /* 0x00008600c9027a25 */ /* 0x000fe200078e0002 */
[----:B------:R-:W-:-:S05]  /*2fc0*/  @P6 LEA.HI.X R5, R231, R15, R17, 0x1, P4 ;  /* 0x0000000fe7056211 */ /* 0x000fca00020f0c11 */
[----:B------:R1:W-:Y:S04]  /*2fd0*/  @P6 LDGSTS.E.BYPASS.LTC128B.128 [R204+0x4100], [R4.64], !P1 ;  /* 0x0410000004cc6fae */ /* 0x0003e8000c901d46 */
[----:B------:R2:W-:Y:S04]  /*2fe0*/  @P5 LDGSTS.E.BYPASS.LTC128B.128 [R204+0x4900], [R6.64], !P0 ;  /* 0x0490000006cc5fae */ /* 0x0005e8000c101d46 */
[----:B------:R-:W0:Y:S01]  /*2ff0*/  LDGDEPBAR ;  /* 0x00000000000079af */ /* 0x000e220000000000 */
[----:B-1----:R-:W-:Y:S01]  /*3000*/  IMAD R4, R201, c[0x0][0x21c], R0 ;  /* 0x00008700c9047a24 */ /* 0x002fe200078e0200 */
[----:B------:R-:W-:Y:S01]  /*3010*/  IADD3 R0, P0, R2, R20, RZ ;  /* 0x0000001402007210 */ /* 0x000fe20007f1e0ff */
[----:B------:R-:W-:-:S04]  /*3020*/  DEPBAR.LE SB0, 0x1 ;  /* 0x000080400000791a */ /* 0x000fc80000000000 */
[----:B------:R-:W-:-:S04]  /*3030*/  DEPBAR.LE SB0, 0x0 ;  /* 0x000080000000791a */ /* 0x000fc80000000000 */
[----:B------:R-:W-:Y:S01]  /*3040*/  BAR.SYNC.DEFER_BLOCKING 0x0 ;  /* 0x0000000000007b1d */ /* 0x000fe20000010000 */
[----:B------:R-:W-:Y:S02]  /*3050*/  IADD3.X R2, R18, R3, R4, P0, !PT ;  /* 0x0000000312027210 */ /* 0x000fe400007fe404 */
[----:B------:R-:W-:-:S04]  /*3060*/  LEA R3, P0, R0, c[0x0][0x1f8], 0x1 ;  /* 0x00007e0000037a11 */ /* 0x000fc800078008ff */
[----:B------:R-:W-:Y:S01]  /*3070*/  LEA.HI.X R4, R0, c[0x0][0x1fc], R2, 0x1, P0 ;  /* 0x00007f0000047a11 */ /* 0x000fe200000f0c02 */
[----:B--2---:R-:W1:Y:S01]  /*3080*/  SHFL.IDX PT, R6, R3, RZ, 0x181f ;  /* 0x00181fff03067589 */ /* 0x004e6200000e0000 */
[----:B------:R-:W-:Y:S02]  /*3090*/  R2P PR, R244, 0x6 ;  /* 0x00000006f4007804 */ /* 0x000fe40000000000 */
[C---:B------:R-:W-:Y:S01]  /*30a0*/  IADD3 R0, R184.reuse, 0x20, RZ ;  /* 0x00000020b8007810 */ /* 0x040fe20007ffe0ff */
[----:B------:R-:W2:Y:S01]  /*30b0*/  SHFL.IDX PT, R7, R4, RZ, 0x181f ;  /* 0x00181fff04077589 */ /* 0x000ea200000e0000 */
[----:B------:R-:W-:Y:S02]  /*30c0*/  ISETP.GE.AND P0, PT, R231, c[0x0][0x1d4], PT ;  /* 0x00007500e7007a0c */ /* 0x000fe40003f06270 */
[----:B------:R-:W-:Y:S01]  /*30d0*/  MOV R2, 0x40 ;  /* 0x0000004000027802 */ /* 0x000fe20000000f00 */
[----:B------:R-:W3:Y:S04]  /*30e0*/  SHFL.IDX PT, R5, R3, 0x1, 0x181f ;  /* 0x00381f0003057f89 */ /* 0x000ee800000e0000 */
[----:B------:R-:W-:Y:S04]  /*30f0*/  LDSM.16.M88.4 R32, [R194] ;  /* 0x00000000c220783b */ /* 0x000fe80000000200 */
[----:B------:R-:W-:Y:S01]  /*3100*/  LDSM.16.M88.4 R52, [R184] ;  /* 0x00000000b834783b */ /* 0x000fe20000000200 */
[----:B------:R-:W-:-:S03]  /*3110*/  @P1 IADD3 R0, R184, -0x20, RZ ;  /* 0xffffffe0b8001810 */ /* 0x000fc60007ffe0ff */
[----:B------:R-:W4:Y:S01]  /*3120*/  SHFL.IDX PT, R11, R4, 0x1, 0x181f ;  /* 0x00381f00040b7f89 */ /* 0x000f2200000e0000 */
[----:B-1----:R-:W-:-:S03]  /*3130*/  IADD3 R6, P1, R6, R155, RZ ;  /* 0x0000009b06067210 */ /* 0x002fc60007f3e0ff */
[----:B------:R-:W1:Y:S01]  /*3140*/  SHFL.IDX PT, R9, R3, 0x2, 0x181f ;  /* 0x00581f0003097f89 */ /* 0x000e6200000e0000 */
[----:B--2---:R-:W-:-:S03]  /*3150*/  IADD3.X R7, R7, R36, RZ, P1, !PT ;  /* 0x0000002407077210 */ /* 0x004fc60000ffe4ff */
[----:B------:R-:W2:Y:S01]  /*3160*/  SHFL.IDX PT, R13, R4, 0x2, 0x181f ;  /* 0x00581f00040d7f89 */ /* 0x000ea200000e0000 */
[----:B---3--:R-:W-:-:S03]  /*3170*/  IADD3 R10, P1, R5, R155, RZ ;  /* 0x0000009b050a7210 */ /* 0x008fc60007f3e0ff */
[----:B------:R-:W-:Y:S04]  /*3180*/  SHFL.IDX PT, R12, R3, 0x3, 0x181f ;  /* 0x00781f00030c7f89 */ /* 0x000fe800000e0000 */
[----:B------:R-:W3:Y:S04]  /*3190*/  SHFL.IDX PT, R14, R3, 0x4, 0x181f ;  /* 0x00981f00030e7f89 */ /* 0x000ee800000e0000 */
[----:B------:R-:W5:Y:S04]  /*31a0*/  LDSM.16.M88.4 R28, [R194+0x2000] ;  /* 0x00200000c21c783b */ /* 0x000f680000000200 */
[----:B------:R-:W1:Y:S04]  /*31b0*/  SHFL.IDX PT, R5, R4, 0x3, 0x181f ;  /* 0x00781f0004057f89 */ /* 0x000e6800000e0000 */
[----:B------:R3:W2:Y:S01]  /*31c0*/  SHFL.IDX PT, R3, R4, 0x4, 0x181f ;  /* 0x00981f0004037f89 */ /* 0x0006a200000e0000 */
[----:B------:R-:W-:-:S03]  /*31d0*/  ISETP.LT.OR P6, PT, R8, 0x1, P0 ;  /* 0x000000010800780c */ /* 0x000fc600007c1670 */
[----:B------:R-:W-:Y:S04]  /*31e0*/  LDSM.16.M88.4 R24, [R197] ;  /* 0x00000000c518783b */ /* 0x000fe80000000200 */
[----:B------:R-:W5:Y:S01]  /*31f0*/  LDSM.16.M88.4 R48, [R0] ;  /* 0x000000000030783b */ /* 0x000f620000000200 */
[----:B------:R-:W-:Y:S02]  /*3200*/  SEL R2, R2, 0xffffffc0, !P2 ;  /* 0xffffffc002027807 */ /* 0x000fe40005000000 */
[C---:B------:R-:W-:Y:S01]  /*3210*/  ISETP.LT.OR P5, PT, R8.reuse, 0x11, P0 ;  /* 0x000000110800780c */ /* 0x040fe200007a1670 */
[----:B------:R-:W-:Y:S01]  /*3220*/  LDSM.16.M88.4 R76, [R184+0x800] ;  /* 0x00080000b84c783b */ /* 0x000fe20000000200 */
[C---:B------:R-:W-:Y:S02]  /*3230*/  ISETP.LT.OR P4, PT, R8.reuse, 0x21, P0 ;  /* 0x000000210800780c */ /* 0x040fe40000781670 */
[C---:B------:R-:W-:Y:S01]  /*3240*/  ISETP.LT.OR P2, PT, R8.reuse, 0x31, P0 ;  /* 0x000000310800780c */ /* 0x040fe20000741670 */
[----:B------:R-:W-:Y:S01]  /*3250*/  LDSM.16.M88.4 R88, [R184+0x1000] ;  /* 0x00100000b858783b */ /* 0x000fe20000000200 */
[----:B------:R-:W-:-:S02]  /*3260*/  ISETP.LT.OR P0, PT, R8, 0x41, P0 ;  /* 0x000000410800780c */ /* 0x000fc40000701670 */
[----:B----4-:R-:W-:Y:S01]  /*3270*/  IADD3.X R11, R11, R36, RZ, P1, !PT ;  /* 0x000000240b0b7210 */ /* 0x010fe20000ffe4ff */
[----:B------:R-:W-:Y:S01]  /*3280*/  LDSM.16.M88.4 R96, [R184+0x1800] ;  /* 0x00180000b860783b */ /* 0x000fe20000000200 */
[----:B-1----:R-:W-:-:S03]  /*3290*/  IADD3 R8, P1, R9, R155, RZ ;  /* 0x0000009b09087210 */ /* 0x002fc60007f3e0ff */
[----:B------:R-:W-:Y:S01]  /*32a0*/  LDSM.16.M88.4 R104, [R184+0x2000] ;  /* 0x00200000b868783b */ /* 0x000fe20000000200 */
[----:B--2---:R-:W-:-:S03]  /*32b0*/  IADD3.X R9, R13, R36, RZ, P1, !PT ;  /* 0x000000240d097210 */ /* 0x004fc60000ffe4ff */
[----:B------:R-:W1:Y:S01]  /*32c0*/  LDSM.16.M88.4 R20, [R197+0x2000] ;  /* 0x00200000c514783b */ /* 0x000e620000000200 */
[----:B---3--:R-:W-:-:S03]  /*32d0*/  IADD3 R4, P1, R14, R155, RZ ;  /* 0x0000009b0e047210 */ /* 0x008fc60007f3e0ff */
[----:B------:R-:W-:Y:S04]  /*32e0*/  LDSM.16.M88.4 R84, [R0+0x800] ;  /* 0x000800000054783b */ /* 0x000fe80000000200 */
[----:B------:R-:W-:Y:S04]  /*32f0*/  LDSM.16.M88.4 R92, [R0+0x1000] ;  /* 0x00100000005c783b */ /* 0x000fe80000000200 */
[----:B------:R-:W-:Y:S04]  /*3300*/  LDSM.16.M88.4 R100, [R0+0x1800] ;  /* 0x001800000064783b */ /* 0x000fe80000000200 */
[----:B------:R-:W-:Y:S04]  /*3310*/  LDSM.16.M88.4 R108, [R0+0x2000] ;  /* 0x00200000006c783b */ /* 0x000fe80000000200 */
[----:B------:R-:W-:Y:S01]  /*3320*/  @!PT LDS RZ, [RZ] ;  /* 0x00000000fffff984 */ /* 0x000fe20000000800 */
[----:B------:R-:W-:Y:S01]  /*3330*/  @!PT LDS RZ, [RZ] ;  /* 0x00000000fffff984 */ /* 0x000fe20000000800 */
[----:B------:R-:W-:Y:S01]  /*3340*/  @!PT LDS RZ, [RZ] ;  /* 0x00000000fffff984 */ /* 0x000fe20000000800 */
[----:B------:R2:W-:Y:S04]  /*3350*/  LDGSTS.E.BYPASS.LTC128B.128 [R204+0x100], [R6.64], !P6 ;  /* 0x0010000006cc7fae */ /* 0x0005e8000f101d46 */
[----:B------:R3:W-:Y:S04]  /*3360*/  LDGSTS.E.BYPASS.LTC128B.128 [R204+0x900], [R10.64], !P5 ;  /* 0x009000000acc7fae */ /* 0x0007e8000e901d46 */
[----:B------:R3:W-:Y:S01]  /*3370*/  LDGSTS.E.BYPASS.LTC128B.128 [R204+0x1100], [R8.64], !P4 ;  /* 0x0110000008cc7fae */ /* 0x0007e2000e101d46 */
[----:B-----5:R-:W-:Y:S01]  /*3380*/  HMMA.16816.F32.BF16 R56, R28, R52, RZ ;  /* 0x000000341c38723c */ /* 0x020fe200000418ff */
[----:B--2---:R-:W-:-:S07]  /*3390*/  IADD3 R6, P6, R12, R155, RZ ;  /* 0x0000009b0c067210 */ /* 0x004fce0007fde0ff */
[----:B------:R-:W-:Y:S01]  /*33a0*/  HMMA.16816.F32.BF16 R12, R32, R52, RZ ;  /* 0x00000034200c723c */ /* 0x000fe200000418ff */
[-C--:B------:R-:W-:Y:S02]  /*33b0*/  IADD3.X R7, R5, R36.reuse, RZ, P6, !PT ;  /* 0x0000002405077210 */ /* 0x080fe400037fe4ff */
[----:B------:R-:W-:Y:S02]  /*33c0*/  IADD3.X R5, R3, R36, RZ, P1, !PT ;  /* 0x0000002403057210 */ /* 0x000fe40000ffe4ff */
[----:B------:R-:W-:Y:S01]  /*33d0*/  IADD3 R3, R184, R2, RZ ;  /* 0x00000002b8037210 */ /* 0x000fe20007ffe0ff */
[----:B------:R2:W-:Y:S04]  /*33e0*/  LDGSTS.E.BYPASS.LTC128B.128 [R204+0x1900], [R6.64], !P2 ;  /* 0x0190000006cc7fae */ /* 0x0005e8000d101d46 */
[----:B------:R2:W-:Y:S04]  /*33f0*/  LDGSTS.E.BYPASS.LTC128B.128 [R204+0x2100], [R4.64], !P0 ;  /* 0x0210000004cc7fae */ /* 0x0005e8000c101d46 */
[----:B------:R-:W-:Y:S04]  /*3400*/  LDSM.16.M88.4 R44, [R3] ;  /* 0x00000000032c783b */ /* 0x000fe80000000200 */
[----:B------:R-:W4:Y:S01]  /*3410*/  LDSM.16.M88.4 R16, [R195] ;  /* 0x00000000c310783b */ /* 0x000f220000000200 */
[----:B------:R-:W-:-:S03]  /*3420*/  IADD3 R189, R2, R0, RZ ;  /* 0x0000000002bd7210 */ /* 0x000fc60007ffe0ff */
[----:B---3--:R-:W-:Y:S02]  /*3430*/  LDSM.16.M88.4 R8, [R196] ;  /* 0x00000000c408783b */ /* 0x008fe40000000200 */
[-C--:B------:R-:W-:Y:S02]  /*3440*/  HMMA.16816.F32.BF16 R60, R24, R48.reuse, R12 ;  /* 0x00000030183c723c */ /* 0x080fe4000004180c */
[----:B------:R-:W3:Y:S04]  /*3450*/  LDSM.16.M88.4 R12, [R195+0x2000] ;  /* 0x00200000c30c783b */ /* 0x000ee80000000200 */
[----:B------:R-:W5:Y:S02]  /*3460*/  LDSM.16.M88.4 R40, [R189] ;  /* 0x00000000bd28783b */ /* 0x000f640000000200 */
[----:B-1----:R-:W-:Y:S02]  /*3470*/  HMMA.16816.F32.BF16 R56, R20, R48, R56 ;  /* 0x000000301438723c */ /* 0x002fe40000041838 */
[----:B------:R-:W0:Y:S04]  /*3480*/  LDGDEPBAR ;  /* 0x00000000000079af */ /* 0x000e280000000000 */
[----:B--2---:R-:W1:Y:S02]  /*3490*/  LDSM.16.M88.4 R4, [R196+0x2000] ;  /* 0x00200000c404783b */ /* 0x004e640000000200 */
[----:B------:R-:W-:Y:S08]  /*34a0*/  HMMA.16816.F32.BF16 R68, R32, R54, RZ ;  /* 0x000000362044723c */ /* 0x000ff000000418ff */
[----:B----4-:R-:W-:Y:S08]  /*34b0*/  HMMA.16816.F32.BF16 R64, R16, R44, R60 ;  /* 0x0000002c1040723c */ /* 0x010ff0000004183c */
[----:B------:R-:W-:Y:S08]  /*34c0*/  HMMA.16816.F32.BF16 R60, R28, R54, RZ ;  /* 0x000000361c3c723c */ /* 0x000ff000000418ff */
[----:B---3--:R-:W-:Y:S08]  /*34d0*/  HMMA.16816.F32.BF16 R52, R12, R44, R56 ;  /* 0x0000002c0c34723c */ /* 0x008ff00000041838 */
[----:B------:R-:W-:Y:S08]  /*34e0*/  HMMA.16816.F32.BF16 R56, R24, R50, R68 ;  /* 0x000000321838723c */ /* 0x000ff00000041844 */
[----:B-----5:R-:W-:Y:S08]  /*34f0*/  HMMA.16816.F32.BF16 R68, R8, R40, R64 ;  /* 0x000000280844723c */ /* 0x020ff00000041840 */
[----:B------:R-:W-:Y:S01]  /*3500*/  HMMA.16816.F32.BF16 R64, R20, R50, R60 ;  /* 0x000000321440723c */ /* 0x000fe2000004183c */
[----:B------:R-:W2:Y:S07]  /*3510*/  LDSM.16.M88.4 R48, [R3+0x800] ;  /* 0x000800000330783b */ /* 0x000eae0000000200 */
[----:B------:R-:W-:Y:S08]  /*3520*/  HMMA.16816.F32.BF16 R60, R32, R76, RZ ;  /* 0x0000004c203c723c */ /* 0x000ff000000418ff */
[----:B-1----:R-:W-:Y:S08]  /*3530*/  HMMA.16816.F32.BF16 R80, R4, R40, R52 ;  /* 0x000000280450723c */ /* 0x002ff00000041834 */
[----:B------:R-:W-:Y:S01]  /*3540*/  HMMA.16816.F32.BF16 R52, R16, R46, R56 ;  /* 0x0000002e1034723c */ /* 0x000fe20000041838 */
[----:B------:R-:W-:-:S07]  /*3550*/  FMUL.FTZ R0, R68, c[0x0][0x320] ;  /* 0x0000c80044007a20 */ /* 0x000fce0000410000 */
[----:B------:R-:W-:Y:S01]  /*3560*/  HMMA.16816.F32.BF16 R56, R28, R76, RZ ;  /* 0x0000004c1c38723c */ /* 0x000fe200000418ff */
[----:B------:R1:W3:Y:S07]  /*3570*/  MUFU.TANH R154, R0 ;  /* 0x00000000009a7308 */ /* 0x0002ee0000002400 */
[----:B------:R-:W-:Y:S01]  /*3580*/  HMMA.16816.F32.BF16 R60, R24, R84, R60 ;  /* 0x00000054183c723c */ /* 0x000fe2000004183c */
[----:B-1----:R-:W-:-:S07]  /*3590*/  FMUL.FTZ R0, R69, c[0x0][0x320] ;  /* 0x0000c80045007a20 */ /* 0x002fce0000410000 */
[----:B------:R-:W-:Y:S01]  /*35a0*/  HMMA.16816.F32.BF16 R64, R12, R46, R64 ;  /* 0x0000002e0c40723c */ /* 0x000fe20000041840 */
[----:B------:R-:W1:Y:S01]  /*35b0*/  LDSM.16.M88.4 R44, [R189+0x800] ;  /* 0x00080000bd2c783b */ /* 0x000e620000000200 */
[----:B------:R4:W1:Y:S02]  /*35c0*/  MUFU.TANH R153, R0 ;  /* 0x0000000000997308 */ /* 0x0008640000002400 */
[----:B----4-:R-:W-:-:S06]  /*35d0*/  FMUL.FTZ R0, R70, c[0x0][0x320] ;  /* 0x0000c80046007a20 */ /* 0x010fcc0000410000 */
[----:B------:R4:W1:Y:S02]  /*35e0*/  MUFU.TANH R152, R0 ;  /* 0x0000000000987308 */ /* 0x0008640000002400 */
[----:B----4-:R-:W-:Y:S02]  /*35f0*/  FMUL.FTZ R0, R71, c[0x0][0x320] ;  /* 0x0000c80047007a20 */ /* 0x010fe40000410000 */
[----:B------:R-:W-:Y:S04]  /*3600*/  HMMA.16816.F32.BF16 R68, R8, R42, R52 ;  /* 0x0000002a0844723c */ /* 0x000fe80000041834 */
[----:B------:R4:W1:Y:S04]  /*3610*/  MUFU.TANH R151, R0 ;  /* 0x0000000000977308 */ /* 0x0008680000002400 */
[----:B------:R-:W-:Y:S01]  /*3620*/  HMMA.16816.F32.BF16 R52, R20, R84, R56 ;  /* 0x000000541434723c */ /* 0x000fe20000041838 */
[----:B----4-:R-:W-:-:S07]  /*3630*/  FMUL.FTZ R0, R80, c[0x0][0x320] ;  /* 0x0000c80050007a20 */ /* 0x010fce0000410000 */
[----:B------:R-:W-:Y:S01]  /*3640*/  HMMA.16816.F32.BF16 R56, R32, R78, RZ ;  /* 0x0000004e2038723c */ /* 0x000fe200000418ff */
[----:B------:R4:W1:Y:S07]  /*3650*/  MUFU.TANH R150, R0 ;  /* 0x0000000000967308 */ /* 0x00086e0000002400 */
[----:B--2---:R-:W-:Y:S01]  /*3660*/  HMMA.16816.F32.BF16 R60, R16, R48, R60 ;  /* 0x00000030103c723c */ /* 0x004fe2000004183c */
[----:B----4-:R-:W-:-:S04]  /*3670*/  FMUL.FTZ R0, R81, c[0x0][0x320] ;  /* 0x0000c80051007a20 */ /* 0x010fc80000410000 */
[----:B------:R2:W4:Y:S03]  /*3680*/  MUFU.TANH R149, R0 ;  /* 0x0000000000957308 */ /* 0x0005260000002400 */
[----:B------:R-:W-:Y:S01]  /*3690*/  HMMA.16816.F32.BF16 R72, R4, R42, R64 ;  /* 0x0000002a0448723c */ /* 0x000fe20000041840 */
[----:B--2---:R-:W-:-:S04]  /*36a0*/  FMUL.FTZ R0, R82, c[0x0][0x320] ;  /* 0x0000c80052007a20 */ /* 0x004fc80000410000 */
[----:B------:R2:W1:Y:S03]  /*36b0*/  MUFU.TANH R145, R0 ;  /* 0x0000000000917308 */ /* 0x0004660000002400 */
[----:B------:R-:W-:Y:S01]  /*36c0*/  HMMA.16816.F32.BF16 R64, R28, R78, RZ ;  /* 0x0000004e1c40723c */ /* 0x000fe200000418ff */
[----:B--2---:R-:W-:-:S04]  /*36d0*/  FMUL.FTZ R0, R83, c[0x0][0x320] ;  /* 0x0000c80053007a20 */ /* 0x004fc80000410000 */
[----:B------:R2:W1:Y:S03]  /*36e0*/  MUFU.TANH R146, R0 ;  /* 0x0000000000927308 */ /* 0x0004660000002400 */
[----:B------:R-:W-:Y:S01]  /*36f0*/  HMMA.16816.F32.BF16 R40, R12, R48, R52 ;  /* 0x000000300c28723c */ /* 0x000fe20000041834 */
[----:B--2---:R-:W-:-:S04]  /*3700*/  FMUL.FTZ R0, R68, c[0x0][0x320] ;  /* 0x0000c80044007a20 */ /* 0x004fc80000410000 */
[----:B------:R2:W1:Y:S03]  /*3710*/  MUFU.TANH R148, R0 ;  /* 0x0000000000947308 */ /* 0x0004660000002400 */
[----:B------:R-:W-:Y:S01]  /*3720*/  HMMA.16816.F32.BF16 R52, R24, R86, R56 ;  /* 0x000000561834723c */ /* 0x000fe20000041838 */
[----:B--2---:R-:W-:-:S04]  /*3730*/  FMUL.FTZ R0, R69, c[0x0][0x320] ;  /* 0x0000c80045007a20 */ /* 0x004fc80000410000 */
[----:B------:R2:W1:Y:S03]  /*3740*/  MUFU.TANH R147, R0 ;  /* 0x0000000000937308 */ /* 0x0004660000002400 */
[----:B------:R-:W-:Y:S01]  /*3750*/  HMMA.16816.F32.BF16 R64, R20, R86, R64 ;  /* 0x000000561440723c */ /* 0x000fe20000041840 */
[----:B--2---:R-:W-:-:S04]  /*3760*/  FMUL.FTZ R0, R70, c[0x0][0x320] ;  /* 0x0000c80046007a20 */ /* 0x004fc80000410000 */
[----:B------:R2:W1:Y:S02]  /*3770*/  MUFU.TANH R144, R0 ;  /* 0x0000000000907308 */ /* 0x0004640000002400 */
[----:B--2---:R-:W-:Y:S02]  /*3780*/  FMUL.FTZ R0, R71, c[0x0][0x320] ;  /* 0x0000c80047007a20 */ /* 0x004fe40000410000 */
[----:B-1----:R-:W-:Y:S04]  /*3790*/  HMMA.16816.F32.BF16 R68, R8, R44, R60 ;  /* 0x0000002c0844723c */ /* 0x002fe8000004183c */
[----:B------:R1:W2:Y:S04]  /*37a0*/  MUFU.TANH R143, R0 ;  /* 0x00000000008f7308 */ /* 0x0002a80000002400 */
[----:B------:R-:W-:Y:S01]  /*37b0*/  HMMA.16816.F32.BF16 R60, R32, R88, RZ ;  /* 0x00000058203c723c */ /* 0x000fe200000418ff */
[----:B-1----:R-:W-:-:S04]  /*37c0*/  FMUL.FTZ R0, R72, c[0x0][0x320] ;  /* 0x0000c80048007a20 */ /* 0x002fc80000410000 */
[----:B------:R1:W1:Y:S03]  /*37d0*/  MUFU.TANH R142, R0 ;  /* 0x00000000008e7308 */ /* 0x0002660000002400 */
[----:B------:R-:W-:Y:S01]  /*37e0*/  HMMA.16816.F32.BF16 R76, R4, R44, R40 ;  /* 0x0000002c044c723c */ /* 0x000fe20000041828 */
[----:B------:R-:W5:Y:S07]  /*37f0*/  LDSM.16.M88.4 R40, [R3+0x1000] ;  /* 0x001000000328783b */ /* 0x000f6e0000000200 */
[----:B------:R-:W-:Y:S01]  /*3800*/  HMMA.16816.F32.BF16 R52, R16, R50, R52 ;  /* 0x000000321034723c */ /* 0x000fe20000041834 */
[----:B-1----:R-:W-:-:S04]  /*3810*/  FMUL.FTZ R0, R73, c[0x0][0x320] ;  /* 0x0000c80049007a20 */ /* 0x002fc80000410000 */
[----:B------:R1:W1:Y:S03]  /*3820*/  MUFU.TANH R141, R0 ;  /* 0x00000000008d7308 */ /* 0x0002660000002400 */
[----:B------:R-:W-:Y:S01]  /*3830*/  HMMA.16816.F32.BF16 R56, R28, R88, RZ ;  /* 0x000000581c38723c */ /* 0x000fe200000418ff */
[----:B-1----:R-:W-:-:S04]  /*3840*/  FMUL.FTZ R0, R74, c[0x0][0x320] ;  /* 0x0000c8004a007a20 */ /* 0x002fc80000410000 */
[----:B------:R1:W1:Y:S03]  /*3850*/  MUFU.TANH R137, R0 ;  /* 0x0000000000897308 */ /* 0x0002660000002400 */
[----:B------:R-:W-:Y:S01]  /*3860*/  HMMA.16816.F32.BF16 R64, R12, R50, R64 ;  /* 0x000000320c40723c */ /* 0x000fe20000041840 */
[----:B------:R-:W2:Y:S01]  /*3870*/  LDSM.16.M88.4 R48, [R189+0x1000] ;  /* 0x00100000bd30783b */ /* 0x000ea20000000200 */
[----:B-1----:R-:W-:-:S04]  /*3880*/  FMUL.FTZ R0, R75, c[0x0][0x320] ;  /* 0x0000c8004b007a20 */ /* 0x002fc80000410000 */
[----:B------:R1:W1:Y:S02]  /*3890*/  MUFU.TANH R138, R0 ;  /* 0x00000000008a7308 */ /* 0x0002640000002400 */
[----:B------:R-:W-:Y:S01]  /*38a0*/  HMMA.16816.F32.BF16 R60, R24, R92, R60 ;  /* 0x0000005c183c723c */ /* 0x000fe2000004183c */
[----:B-1----:R-:W-:-:S05]  /*38b0*/  FMUL.FTZ R0, R68, c[0x0][0x320] ;  /* 0x0000c80044007a20 */ /* 0x002fca0000410000 */
[----:B------:R1:W1:Y:S02]  /*38c0*/  MUFU.TANH R140, R0 ;  /* 0x00000000008c7308 */ /* 0x0002640000002400 */
[----:B-1----:R-:W-:-:S06]  /*38d0*/  FMUL.FTZ R0, R69, c[0x0][0x320] ;  /* 0x0000c80045007a20 */ /* 0x002fcc0000410000 */
[----:B------:R1:W1:Y:S02]  /*38e0*/  MUFU.TANH R139, R0 ;  /* 0x00000000008b7308 */ /* 0x0002640000002400 */
[----:B-1----:R-:W-:-:S06]  /*38f0*/  FMUL.FTZ R0, R70, c[0x0][0x320] ;  /* 0x0000c80046007a20 */ /* 0x002fcc0000410000 */
[----:B------:R1:W1:Y:S01]  /*3900*/  MUFU.TANH R136, R0 ;  /* 0x0000000000887308 */ /* 0x0002620000002400 */
[----:B------:R-:W-:Y:S01]  /*3910*/  HMMA.16816.F32.BF16 R72, R4, R46, R64 ;  /* 0x0000002e0448723c */ /* 0x000fe20000041840 */
[----:B-1----:R-:W-:-:S07]  /*3920*/  FMUL.FTZ R0, R71, c[0x0][0x320] ;  /* 0x0000c80047007a20 */ /* 0x002fce0000410000 */
[----:B------:R-:W-:Y:S01]  /*3930*/  HMMA.16816.F32.BF16 R68, R8, R46, R52 ;  /* 0x0000002e0844723c */ /* 0x000fe20000041834 */
[----:B------:R1:W1:Y:S07]  /*3940*/  MUFU.TANH R135, R0 ;  /* 0x0000000000877308 */ /* 0x00026e0000002400 */
[----:B------:R-:W-:Y:S01]  /*3950*/  HMMA.16816.F32.BF16 R52, R20, R92, R56 ;  /* 0x0000005c1434723c */ /* 0x000fe20000041838 */
[----:B-1----:R-:W-:-:S07]  /*3960*/  FMUL.FTZ R0, R76, c[0x0][0x320] ;  /* 0x0000c8004c007a20 */ /* 0x002fce0000410000 */
[-C--:B------:R-:W-:Y:S01]  /*3970*/  HMMA.16816.F32.BF16 R56, R32, R90.reuse, RZ ;  /* 0x0000005a2038723c */ /* 0x080fe200000418ff */
[----:B------:R1:W1:Y:S07]  /*3980*/  MUFU.TANH R134, R0 ;  /* 0x0000000000867308 */ /* 0x00026e0000002400 */
[----:B------:R-:W-:Y:S01]  /*3990*/  HMMA.16816.F32.BF16 R64, R28, R90, RZ ;  /* 0x0000005a1c40723c */ /* 0x000fe200000418ff */
[----:B-1----:R-:W-:-:S07]  /*39a0*/  FMUL.FTZ R0, R77, c[0x0][0x320] ;  /* 0x0000c8004d007a20 */ /* 0x002fce0000410000 */
[----:B-----5:R-:W-:Y:S01]  /*39b0*/  HMMA.16816.F32.BF16 R60, R16, R40, R60 ;  /* 0x00000028103c723c */ /* 0x020fe2000004183c */
[----:B------:R1:W1:Y:S02]  /*39c0*/  MUFU.TANH R133, R0 ;  /* 0x0000000000857308 */ /* 0x0002640000002400 */
[----:B-1----:R-:W-:-:S06]  /*39d0*/  FMUL.FTZ R0, R78, c[0x0][0x320] ;  /* 0x0000c8004e007a20 */ /* 0x002fcc0000410000 */
[----:B------:R1:W1:Y:S01]  /*39e0*/  MUFU.TANH R89, R0 ;  /* 0x0000000000597308 */ /* 0x0002620000002400 */
[----:B------:R-:W-:Y:S01]  /*39f0*/  HMMA.16816.F32.BF16 R44, R12, R40, R52 ;  /* 0x000000280c2c723c */ /* 0x000fe20000041834 */
[----:B-1----:R-:W-:-:S06]  /*3a00*/  FMUL.FTZ R0, R79, c[0x0][0x320] ;  /* 0x0000c8004f007a20 */ /* 0x002fcc0000410000 */
[----:B------:R1:W1:Y:S01]  /*3a10*/  MUFU.TANH R122, R0 ;  /* 0x00000000007a7308 */ /* 0x0002620000002400 */
[----:B------:R-:W-:Y:S01]  /*3a20*/  HMMA.16816.F32.BF16 R52, R24, R94, R56 ;  /* 0x0000005e1834723c */ /* 0x000fe20000041838 */
[----:B-1----:R-:W-:-:S06]  /*3a30*/  FMUL.FTZ R0, R68, c[0x0][0x320] ;  /* 0x0000c80044007a20 */ /* 0x002fcc0000410000 */
[----:B------:R1:W1:Y:S01]  /*3a40*/  MUFU.TANH R131, R0 ;  /* 0x0000000000837308 */ /* 0x0002620000002400 */
[----:B------:R-:W-:Y:S01]  /*3a50*/  HMMA.16816.F32.BF16 R64, R20, R94, R64 ;  /* 0x0000005e1440723c */ /* 0x000fe20000041840 */
[----:B-1----:R-:W-:-:S06]  /*3a60*/  FMUL.FTZ R0, R69, c[0x0][0x320] ;  /* 0x0000c80045007a20 */ /* 0x002fcc0000410000 */
[----:B------:R1:W1:Y:S02]  /*3a70*/  MUFU.TANH R123, R0 ;  /* 0x00000000007b7308 */ /* 0x0002640000002400 */
[----:B-1----:R-:W-:-:S06]  /*3a80*/  FMUL.FTZ R0, R70, c[0x0][0x320] ;  /* 0x0000c80046007a20 */ /* 0x002fcc0000410000 */
[----:B------:R1:W1:Y:S01]  /*3a90*/  MUFU.TANH R121, R0 ;  /* 0x0000000000797308 */ /* 0x0002620000002400 */
[----:B--2---:R-:W-:Y:S01]  /*3aa0*/  HMMA.16816.F32.BF16 R76, R4, R48, R44 ;  /* 0x00000030044c723c */ /* 0x004fe2000004182c */
[----:B-1----:R-:W-:-:S07]  /*3ab0*/  FMUL.FTZ R0, R71, c[0x0][0x320] ;  /* 0x0000c80047007a20 */ /* 0x002fce0000410000 */
[----:B------:R-:W-:Y:S01]  /*3ac0*/  HMMA.16816.F32.BF16 R68, R8, R48, R60 ;  /* 0x000000300844723c */ /* 0x000fe2000004183c */
[----:B------:R1:W2:Y:S07]  /*3ad0*/  MUFU.TANH R120, R0 ;  /* 0x0000000000787308 */ /* 0x0002ae0000002400 */
[----:B------:R-:W-:Y:S01]  /*3ae0*/  HMMA.16816.F32.BF16 R60, R32, R96, RZ ;  /* 0x00000060203c723c */ /* 0x000fe200000418ff */
[----:B-1----:R-:W-:-:S04]  /*3af0*/  FMUL.FTZ R0, R72, c[0x0][0x320] ;  /* 0x0000c80048007a20 */ /* 0x002fc80000410000 */
[----:B------:R1:W1:Y:S03]  /*3b00*/  MUFU.TANH R93, R0 ;  /* 0x00000000005d7308 */ /* 0x0002660000002400 */
[----:B------:R-:W-:Y:S01]  /*3b10*/  HMMA.16816.F32.BF16 R44, R16, R42, R52 ;  /* 0x0000002a102c723c */ /* 0x000fe20000041834 */
[----:B------:R-:W5:Y:S01]  /*3b20*/  LDSM.16.M88.4 R52, [R3+0x1800] ;  /* 0x001800000334783b */ /* 0x000f620000000200 */
[----:B-1----:R-:W-:-:S04]  /*3b30*/  FMUL.FTZ R0, R73, c[0x0][0x320] ;  /* 0x0000c80049007a20 */ /* 0x002fc80000410000 */
[----:B------:R1:W1:Y:S02]  /*3b40*/  MUFU.TANH R119, R0 ;  /* 0x0000000000777308 */ /* 0x0002640000002400 */
[----:B------:R-:W-:Y:S01]  /*3b50*/  HMMA.16816.F32.BF16 R64, R12, R42, R64 ;  /* 0x0000002a0c40723c */ /* 0x000fe20000041840 */
[----:B------:R-:W2:Y:S01]  /*3b60*/  LDSM.16.M88.4 R40, [R189+0x1800] ;  /* 0x00180000bd28783b */ /* 0x000ea20000000200 */
[----:B-1----:R-:W-:-:S04]  /*3b70*/  FMUL.FTZ R0, R74, c[0x0][0x320] ;  /* 0x0000c8004a007a20 */ /* 0x002fc80000410000 */
[----:B------:R1:W1:Y:S02]  /*3b80*/  MUFU.TANH R39, R0 ;  /* 0x0000000000277308 */ /* 0x0002640000002400 */
[----:B------:R-:W-:Y:S01]  /*3b90*/  HMMA.16816.F32.BF16 R56, R28, R96, RZ ;  /* 0x000000601c38723c */ /* 0x000fe200000418ff */
[----:B-1----:R-:W-:-:S05]  /*3ba0*/  FMUL.FTZ R0, R75, c[0x0][0x320] ;  /* 0x0000c8004b007a20 */ /* 0x002fca0000410000 */
[----:B------:R1:W1:Y:S02]  /*3bb0*/  MUFU.TANH R94, R0 ;  /* 0x00000000005e7308 */ /* 0x0002640000002400 */
[----:B------:R-:W-:Y:S01]  /*3bc0*/  HMMA.16816.F32.BF16 R60, R24, R100, R60 ;  /* 0x00000064183c723c */ /* 0x000fe2000004183c */
[----:B-1----:R-:W-:-:S05]  /*3bd0*/  FMUL.FTZ R0, R68, c[0x0][0x320] ;  /* 0x0000c80044007a20 */ /* 0x002fca0000410000 */
[----:B------:R1:W1:Y:S02]  /*3be0*/  MUFU.TANH R117, R0 ;  /* 0x0000000000757308 */ /* 0x0002640000002400 */
[----:B-1----:R-:W-:-:S06]  /*3bf0*/  FMUL.FTZ R0, R69, c[0x0][0x320] ;  /* 0x0000c80045007a20 */ /* 0x002fcc0000410000 */
[----:B------:R1:W1:Y:S01]  /*3c00*/  MUFU.TANH R116, R0 ;  /* 0x0000000000747308 */ /* 0x0002620000002400 */
[----:B------:R-:W-:Y:S01]  /*3c10*/  HMMA.16816.F32.BF16 R72, R4, R50, R64 ;  /* 0x000000320448723c */ /* 0x000fe20000041840 */
[----:B-1----:R-:W-:-:S06]  /*3c20*/  FMUL.FTZ R0, R70, c[0x0][0x320] ;  /* 0x0000c80046007a20 */ /* 0x002fcc0000410000 */
[----:B------:R1:W1:Y:S02]  /*3c30*/  MUFU.TANH R87, R0 ;  /* 0x0000000000577308 */ /* 0x0002640000002400 */
[----:B-1----:R-:W-:Y:S02]  /*3c40*/  FMUL.FTZ R0, R71, c[0x0][0x320] ;  /* 0x0000c80047007a20 */ /* 0x002fe40000410000 */
[----:B------:R-:W-:Y:S04]  /*3c50*/  HMMA.16816.F32.BF16 R68, R8, R50, R44 ;  /* 0x000000320844723c */ /* 0x000fe8000004182c */
[----:B------:R1:W1:Y:S04]  /*3c60*/  MUFU.TANH R112, R0 ;  /* 0x0000000000707308 */ /* 0x0002680000002400 */
[----:B------:R-:W-:Y:S01]  /*3c70*/  HMMA.16816.F32.BF16 R44, R20, R100, R56 ;  /* 0x00000064142c723c */ /* 0x000fe20000041838 */
[----:B-1----:R-:W-:-:S07]  /*3c80*/  FMUL.FTZ R0, R76, c[0x0][0x320] ;  /* 0x0000c8004c007a20 */ /* 0x002fce0000410000 */
[----:B------:R-:W-:Y:S01]  /*3c90*/  HMMA.16816.F32.BF16 R48, R32, R98, RZ ;  /* 0x000000622030723c */ /* 0x000fe200000418ff */
[----:B------:R1:W1:Y:S07]  /*3ca0*/  MUFU.TANH R115, R0 ;  /* 0x0000000000737308 */ /* 0x00026e0000002400 */
[----:B-----5:R-:W-:Y:S01]  /*3cb0*/  HMMA.16816.F32.BF16 R56, R16, R52, R60 ;  /* 0x000000341038723c */ /* 0x020fe2000004183c */
[----:B-1----:R-:W-:-:S04]  /*3cc0*/  FMUL.FTZ R0, R77, c[0x0][0x320] ;  /* 0x0000c8004d007a20 */ /* 0x002fc80000410000 */
[----:B------:R1:W1:Y:S03]  /*3cd0*/  MUFU.TANH R124, R0 ;  /* 0x00000000007c7308 */ /* 0x0002660000002400 */
[----:B------:R-:W-:Y:S01]  /*3ce0*/  HMMA.16816.F32.BF16 R60, R28, R98, RZ ;  /* 0x000000621c3c723c */ /* 0x000fe200000418ff */
[----:B-1----:R-:W-:-:S04]  /*3cf0*/  FMUL.FTZ R0, R78, c[0x0][0x320] ;  /* 0x0000c8004e007a20 */ /* 0x002fc80000410000 */
[----:B------:R1:W1:Y:S03]  /*3d00*/  MUFU.TANH R127, R0 ;  /* 0x00000000007f7308 */ /* 0x0002660000002400 */
[----:B------:R-:W-:Y:S01]  /*3d10*/  HMMA.16816.F32.BF16 R44, R12, R52, R44 ;  /* 0x000000340c2c723c */ /* 0x000fe2000004182c */
[----:B-1----:R-:W-:-:S04]  /*3d20*/  FMUL.FTZ R0, R79, c[0x0][0x320] ;  /* 0x0000c8004f007a20 */ /* 0x002fc80000410000 */
[----:B------:R1:W1:Y:S03]  /*3d30*/  MUFU.TANH R128, R0 ;  /* 0x0000000000807308 */ /* 0x0002660000002400 */
[----:B------:R-:W-:Y:S01]  /*3d40*/  HMMA.16816.F32.BF16 R48, R24, R102, R48 ;  /* 0x000000661830723c */ /* 0x000fe20000041830 */
[----:B-1----:R-:W-:-:S04]  /*3d50*/  FMUL.FTZ R0, R68, c[0x0][0x320] ;  /* 0x0000c80044007a20 */ /* 0x002fc80000410000 */
[----:B------:R1:W1:Y:S02]  /*3d60*/  MUFU.TANH R86, R0 ;  /* 0x0000000000567308 */ /* 0x0002640000002400 */
[----:B-1----:R-:W-:-:S06]  /*3d70*/  FMUL.FTZ R0, R69, c[0x0][0x320] ;  /* 0x0000c80045007a20 */ /* 0x002fcc0000410000 */
[----:B------:R1:W1:Y:S01]  /*3d80*/  MUFU.TANH R85, R0 ;  /* 0x0000000000557308 */ /* 0x0002620000002400 */
[----:B------:R-:W-:Y:S01]  /*3d90*/  HMMA.16816.F32.BF16 R64, R20, R102, R60 ;  /* 0x000000661440723c */ /* 0x000fe2000004183c */
[----:B-1----:R-:W-:-:S06]  /*3da0*/  FMUL.FTZ R0, R70, c[0x0][0x320] ;  /* 0x0000c80046007a20 */ /* 0x002fcc0000410000 */
[----:B------:R1:W1:Y:S01]  /*3db0*/  MUFU.TANH R113, R0 ;  /* 0x0000000000717308 */ /* 0x0002620000002400 */
[----:B------:R-:W-:Y:S01]  /*3dc0*/  HMMA.16816.F32.BF16 R60, R32, R104, RZ ;  /* 0x00000068203c723c */ /* 0x000fe200000418ff */
[----:B-1----:R-:W-:-:S07]  /*3dd0*/  FMUL.FTZ R0, R71, c[0x0][0x320] ;  /* 0x0000c80047007a20 */ /* 0x002fce0000410000 */
[----:B--2---:R-:W-:Y:S01]  /*3de0*/  HMMA.16816.F32.BF16 R68, R8, R40, R56 ;  /* 0x000000280844723c */ /* 0x004fe20000041838 */
[----:B------:R1:W2:Y:S02]  /*3df0*/  MUFU.TANH R114, R0 ;  /* 0x0000000000727308 */ /* 0x0002a40000002400 */
[----:B-1----:R-:W-:-:S06]  /*3e00*/  FMUL.FTZ R0, R72, c[0x0][0x320] ;  /* 0x0000c80048007a20 */ /* 0x002fcc0000410000 */
[----:B------:R1:W1:Y:S01]  /*3e10*/  MUFU.TANH R125, R0 ;  /* 0x00000000007d7308 */ /* 0x0002620000002400 */
        /* <DEDUP_REMOVED lines=16> */
[----:B------:R-:W-:Y:S01]  /*3f20*/  HMMA.16816.F32.BF16 R32, R32, R106, RZ ;  /* 0x0000006a2020723c */ /* 0x000fe200000418ff */
[----:B-1----:R-:W-:-:S06]  /*3f30*/  FMUL.FTZ R0, R70, c[0x0][0x320] ;  /* 0x0000c80046007a20 */ /* 0x002fcc0000410000 */
[----:B------:R1:W1:Y:S01]  /*3f40*/  MUFU.TANH R82, R0 ;  /* 0x0000000000527308 */ /* 0x0002620000002400 */
[----:B------:R-:W-:Y:S01]  /*3f50*/  HMMA.16816.F32.BF16 R56, R20, R108, R56 ;  /* 0x0000006c1438723c */ /* 0x000fe20000041838 */
[----:B-1----:R-:W-:-:S07]  /*3f60*/  FMUL.FTZ R0, R71, c[0x0][0x320] ;  /* 0x0000c80047007a20 */ /* 0x002fce0000410000 */
[----:B------:R-:W-:Y:S01]  /*3f70*/  HMMA.16816.F32.BF16 R68, R8, R42, R48 ;  /* 0x0000002a0844723c */ /* 0x000fe20000041830 */
[----:B------:R-:W1:Y:S01]  /*3f80*/  LDSM.16.M88.4 R48, [R189+0x2000] ;  /* 0x00200000bd30783b */ /* 0x000e620000000200 */
[----:B------:R2:W1:Y:S01]  /*3f90*/  MUFU.TANH R81, R0 ;  /* 0x0000000000517308 */ /* 0x0004620000002400 */
[----:B------:R-:W-:Y:S01]  /*3fa0*/  ISETP.GT.AND P1, PT, R132, R163, PT ;  /* 0x000000a38400720c */ /* 0x000fe20003f24270 */
[----:B------:R-:W-:-:S04]  /*3fb0*/  DEPBAR.LE SB0, 0x0 ;  /* 0x000080000000791a */ /* 0x000fc80000000000 */
[----:B--2---:R-:W-:-:S04]  /*3fc0*/  FMUL.FTZ R0, R76, c[0x0][0x320] ;  /* 0x0000c8004c007a20 */ /* 0x004fc80000410000 */
[----:B------:R2:W1:Y:S01]  /*3fd0*/  MUFU.TANH R80, R0 ;  /* 0x0000000000507308 */ /* 0x0004620000002400 */
[----:B------:R-:W-:Y:S08]  /*3fe0*/  HMMA.16816.F32.BF16 R64, R4, R42, R52 ;  /* 0x0000002a0440723c */ /* 0x000ff00000041834 */
[----:B-----5:R-:W-:Y:S01]  /*3ff0*/  HMMA.16816.F32.BF16 R40, R16, R44, R60 ;  /* 0x0000002c1028723c */ /* 0x020fe2000004183c */
        /* <DEDUP_REMOVED lines=10> */
[----:B------:R2:W2:Y:S03]  /*40a0*/  MUFU.TANH R63, R0 ;  /* 0x00000000003f7308 */ /* 0x0004a60000002400 */
[----:B-1----:R-:W-:Y:S01]  /*40b0*/  HMMA.16816.F32.BF16 R40, R8, R48, R40 ;  /* 0x000000300828723c */ /* 0x002fe20000041828 */
[----:B--2---:R-:W-:-:S04]  /*40c0*/  FMUL.FTZ R0, R69, c[0x0][0x320] ;  /* 0x0000c80045007a20 */ /* 0x004fc80000410000 */
[----:B------:R1:W2:Y:S02]  /*40d0*/  MUFU.TANH R62, R0 ;  /* 0x00000000003e7308 */ /* 0x0002a40000002400 */
        /* <DEDUP_REMOVED lines=48> */
[----:B------:R-:W-:Y:S01]  /*43e0*/  BSSY B0, `(.L_x_75) ;  /* 0x0000043000007945 */ /* 0x000fe20003800000 */
[----:B-1----:R-:W-:-:S06]  /*43f0*/  FMUL.FTZ R0, R7, c[0x0][0x320] ;  /* 0x0000c80007007a20 */ /* 0x002fcc0000410000 */
[----:B------:R1:W1:Y:S01]  /*4400*/  MUFU.TANH R14, R0 ;  /* 0x00000000000e7308 */ /* 0x0002620000002400 */
[----:B------:R-:W-:Y:S01]  /*4410*/  BAR.SYNC.DEFER_BLOCKING 0x0 ;  /* 0x0000000000007b1d */ /* 0x000fe20000010000 */
[----:B------:R-:W-:-:S05]  /*4420*/  ISETP.GT.AND P0, PT, R37, 0x4f, PT ;  /* 0x0000004f2500780c */ /* 0x000fca0003f04270 */
[----:B------:R-:W-:Y:S05]  /*4430*/  @!P1 BRA `(.L_x_76) ;  /* 0x000003d000009947 */ /* 0x000fea0003800000 */
[----:B--234-:R-:W-:Y:S01]  /*4440*/  IADD3 R2, R37, R118, R162 ;  /* 0x0000007625027210 */ /* 0x01cfe20007ffe0a2 */
[----:B------:R-:W-:-:S03]  /*4450*/  IMAD.MOV.U32 R201, RZ, RZ, RZ ;  /* 0x000000ffffc97224 */ /* 0x000fc600078e00ff */
[----:B------:R-:W-:-:S05]  /*4460*/  IADD3 R2, R2, -0x50, RZ ;  /* 0xffffffb002027810 */ /* 0x000fca0007ffe0ff */
[----:B------:R-:W-:-:S04]  /*4470*/  @P3 IMAD.HI.U32 R3, R2, c[0x0][0x2bc], RZ ;  /* 0x0000af0002033a27 */ /* 0x000fc800078e00ff */
[----:B-1----:R-:W-:Y:S01]  /*4480*/  IMAD.MOV.U32 R0, RZ, RZ, R2 ;  /* 0x000000ffff007224 */ /* 0x002fe200078e0002 */
[----:B------:R-:W-:-:S04]  /*4490*/  @P3 SHF.R.U32.HI R0, RZ, c[0x0][0x2c0], R3 ;  /* 0x0000b000ff003a19 */ /* 0x000fc80000011603 */
[----:B------:R-:W-:-:S04]  /*44a0*/  @!P0 IADD3 R3, P1, R0, R160, RZ ;  /* 0x000000a000038210 */ /* 0x000fc80007f3e0ff */
[----:B------:R-:W-:Y:S02]  /*44b0*/  @!P0 LEA.HI.X.SX32 R5, R0, R157, 0x1, P1 ;  /* 0x0000009d00058211 */ /* 0x000fe400008f0eff */
[----:B------:R-:W-:-:S04]  /*44c0*/  @!P0 LEA R4, P1, R3, c[0x0][0x2a0], 0x2 ;  /* 0x0000a80003048a11 */ /* 0x000fc800078210ff */
[----:B------:R-:W-:-:S05]  /*44d0*/  @!P0 LEA.HI.X R5, R3, c[0x0][0x2a4], R5, 0x2, P1 ;  /* 0x0000a90003058a11 */ /* 0x000fca00008f1405 */
[----:B------:R-:W2:Y:S01]  /*44e0*/  @!P0 LDG.E R201, [R4.64] ;  /* 0x0000000604c98981 */ /* 0x000ea2000c1e1900 */
[----:B------:R-:W-:-:S04]  /*44f0*/  IMAD.MOV R0, RZ, RZ, -R0 ;  /* 0x000000ffff007224 */ /* 0x000fc800078e0a00 */
[----:B------:R-:W-:-:S04]  /*4500*/  IMAD R220, R0, c[0x0][0x2b8], R2 ;  /* 0x0000ae0000dc7a24 */ /* 0x000fc800078e0202 */
[----:B------:R-:W-:Y:S01]  /*4510*/  IMAD.WIDE.U32 R2, R220, c[0x0][0x1e0], RZ ;  /* 0x00007800dc027a25 */ /* 0x000fe200078e00ff */
[----:B------:R-:W-:-:S05]  /*4520*/  SHF.R.S32.HI R0, RZ, 0x1f, R220 ;  /* 0x0000001fff007819 */ /* 0x000fca00000114dc */
[----:B------:R-:W-:-:S04]  /*4530*/  IMAD R0, R0, c[0x0][0x1e0], RZ ;  /* 0x0000780000007a24 */ /* 0x000fc800078e02ff */
[----:B------:R-:W-:-:S04]  /*4540*/  IMAD R0, R220, c[0x0][0x1e4], R0 ;  /* 0x00007900dc007a24 */ /* 0x000fc800078e0200 */
[----:B------:R-:W-:Y:S01]  /*4550*/  IMAD.IADD R3, R3, 0x1, R0 ;  /* 0x0000000103037824 */ /* 0x000fe200078e0200 */
[----:B--2---:R-:W-:-:S03]  /*4560*/  SHF.R.S32.HI R0, RZ, 0x1f, R201 ;  /* 0x0000001fff007819 */ /* 0x004fc600000114c9 */
[----:B------:R-:W-:-:S04]  /*4570*/  IMAD.WIDE.U32 R2, R201, c[0x0][0x1f0], R2 ;  /* 0x00007c00c9027a25 */ /* 0x000fc800078e0002 */
[----:B------:R-:W-:Y:S01]  /*4580*/  IMAD R0, R0, c[0x0][0x1f0], RZ ;  /* 0x00007c0000007a24 */ /* 0x000fe200078e02ff */
[----:B------:R-:W-:-:S03]  /*4590*/  IADD3 R2, P2, R158, R2, RZ ;  /* 0x000000029e027210 */ /* 0x000fc60007f5e0ff */
[----:B------:R-:W-:Y:S01]  /*45a0*/  IMAD R4, R201, c[0x0][0x1f4], R0 ;  /* 0x00007d00c9047a24 */ /* 0x000fe200078e0200 */
[----:B------:R-:W-:-:S04]  /*45b0*/  LEA R0, P1, R2, c[0x0][0x1c8], 0x1 ;  /* 0x0000720002007a11 */ /* 0x000fc800078208ff */
[----:B------:R-:W-:-:S04]  /*45c0*/  IADD3.X R3, R156, R3, R4, P2, !PT ;  /* 0x000000039c037210 */ /* 0x000fc800017fe404 */
[----:B------:R-:W-:Y:S01]  /*45d0*/  LEA.HI.X R4, R2, c[0x0][0x1cc], R3, 0x1, P1 ;  /* 0x0000730002047a11 */ /* 0x000fe200008f0c03 */
[----:B------:R-:W-:Y:S05]  /*45e0*/  BRA.DIV ~URZ, `(.L_x_77) ;  /* 0x0000b6527f007947 */ /* 0x000fea000b800000 */
[----:B------:R1:W2:Y:S02]  /*45f0*/  SHFL.IDX PT, R7, R4, RZ, 0x181f ;  /* 0x00181fff04077589 */ /* 0x0002a400000e0000 */
.L_x_171:
[----:B------:R-:W-:Y:S05]  /*4600*/  BRA.DIV ~URZ, `(.L_x_78) ;  /* 0x0000b6a27f007947 */ /* 0x000fea000b800000 */
[----:B------:R-:W3:Y:S01]  /*4610*/  SHFL.IDX PT, R2, R0, RZ, 0x181f ;  /* 0x00181fff00027589 */ /* 0x000ee200000e0000 */
[----:B------:R-:W-:-:S03]  /*4620*/  ISETP.GE.AND P1, PT, R231, c[0x0][0x1d4], PT ;  /* 0x00007500e7007a0c */ /* 0x000fc60003f26270 */
[----:B------:R-:W4:Y:S04]  /*4630*/  SHFL.IDX PT, R3, R0, 0x1, 0x181f ;  /* 0x00381f0000037f89 */ /* 0x000f2800000e0000 */
[----:B------:R-:W5:Y:S04]  /*4640*/  SHFL.IDX PT, R6, R0, 0x2, 0x181f ;  /* 0x00581f0000067f89 */ /* 0x000f6800000e0000 */
[----:B------:R-:W1:Y:S04]  /*4650*/  SHFL.IDX PT, R5, R0, 0x3, 0x181f ;  /* 0x00781f0000057f89 */ /* 0x000e6800000e0000 */
[----:B------:R-:W2:Y:S04]  /*4660*/  SHFL.IDX PT, R9, R4, 0x1, 0x181f ;  /* 0x00381f0004097f89 */ /* 0x000ea800000e0000 */
[----:B------:R-:W2:Y:S04]  /*4670*/  SHFL.IDX PT, R13, R4, 0x2, 0x181f ;  /* 0x00581f00040d7f89 */ /* 0x000ea800000e0000 */
[----:B------:R-:W2:Y:S01]  /*4680*/  SHFL.IDX PT, R12, R4, 0x3, 0x181f ;  /* 0x00781f00040c7f89 */ /* 0x000ea200000e0000 */
[----:B---3--:R-:W-:-:S02]  /*4690*/  IADD3 R10, P2, R2, R155, RZ ;  /* 0x0000009b020a7210 */ /* 0x008fc40007f5e0ff */
[-C--:B----4-:R-:W-:Y:S01]  /*46a0*/  IADD3 R8, P4, R3, R155.reuse, RZ ;  /* 0x0000009b03087210 */ /* 0x090fe20007f9e0ff */
[----:B------:R-:W3:Y:S02]  /*46b0*/  SHFL.IDX PT, R0, R0, 0x4, 0x181f ;  /* 0x00981f0000007f89 */ /* 0x000ee400000e0000 */
[----:B--2---:R-:W-:Y:S01]  /*46c0*/  IMAD.X R11, R7, 0x1, R36, P2 ;  /* 0x00000001070b7824 */ /* 0x004fe200010e0624 */
[-C--:B-----5:R-:W-:Y:S01]  /*46d0*/  IADD3 R6, P3, R6, R155.reuse, RZ ;  /* 0x0000009b06067210 */ /* 0x0a0fe20007f7e0ff */
[----:B-1----:R-:W1:Y:S01]  /*46e0*/  SHFL.IDX PT, R4, R4, 0x4, 0x181f ;  /* 0x00981f0004047f89 */ /* 0x002e6200000e0000 */
[----:B------:R-:W-:-:S03]  /*46f0*/  IADD3 R2, P2, R5, R155, RZ ;  /* 0x0000009b05027210 */ /* 0x000fc60007f5e0ff */
[----:B------:R2:W-:Y:S01]  /*4700*/  LDGSTS.E.BYPASS.LTC128B.128 [R204+0x2900], [R10.64], !P1 ;  /* 0x029000000acc7fae */ /* 0x0005e2000c901d46 */
[----:B------:R-:W-:Y:S01]  /*4710*/  SEL R5, RZ, 0x10, P1 ;  /* 0x00000010ff057807 */ /* 0x000fe20000800000 */
[--C-:B------:R-:W-:Y:S02]  /*4720*/  IMAD.X R9, R9, 0x1, R36.reuse, P4 ;  /* 0x0000000109097824 */ /* 0x100fe400020e0624 */
[----:B------:R-:W-:-:S03]  /*4730*/  IMAD.X R7, R13, 0x1, R36, P3 ;  /* 0x000000010d077824 */ /* 0x000fc600018e0624 */
[----:B------:R2:W-:Y:S01]  /*4740*/  LDGSTS.E.BYPASS.LTC128B.128 [R204+0x3100], [R8.64], !P1 ;  /* 0x0310000008cc7fae */ /* 0x0005e2000c901d46 */
[----:B------:R-:W-:-:S03]  /*4750*/  IMAD.X R3, R12, 0x1, R36, P2 ;  /* 0x000000010c037824 */ /* 0x000fc600010e0624 */
[----:B------:R2:W-:Y:S04]  /*4760*/  LDGSTS.E.BYPASS.LTC128B.128 [R204+0x3900], [R6.64], !P1 ;  /* 0x0390000006cc7fae */ /* 0x0005e8000c901d46 */
[----:B------:R2:W-:Y:S02]  /*4770*/  LDGSTS.E.BYPASS.LTC128B.128 [R204+0x4100], [R2.64], !P1 ;  /* 0x0410000002cc7fae */ /* 0x0005e4000c901d46 */
.L_x_172:
[C---:B--23--:R-:W-:Y:S02]  /*4780*/  IADD3 R2, -R5.reuse, 0x10, RZ ;  /* 0x0000001005027810 */ /* 0x04cfe40007ffe1ff */
[----:B------:R-:W-:Y:S02]  /*4790*/  ISETP.NE.U32.AND P3, PT, R5, RZ, PT ;  /* 0x000000ff0500720c */ /* 0x000fe40003f65070 */
[----:B------:R-:W-:-:S04]  /*47a0*/  LOP3.LUT R2, R2, 0xf, RZ, 0xc0, !PT ;  /* 0x0000000f02027812 */ /* 0x000fc800078ec0ff */
[----:B------:R-:W-:-:S04]  /*47b0*/  IADD3 R2, P2, P1, R2, R0, R155 ;  /* 0x0000000002027210 */ /* 0x000fc8000795e09b */
[----:B-1----:R-:W-:-:S05]  /*47c0*/  IADD3.X R3, RZ, R4, R36, P2, P1 ;  /* 0x00000004ff037210 */ /* 0x002fca00017e2424 */
[----:B------:R-:W-:Y:S01]  /*47d0*/  @!PT LDS RZ, [RZ] ;  /* 0x00000000fffff984 */ /* 0x000fe20000000800 */
[----:B------:R-:W-:Y:S01]  /*47e0*/  @!PT LDS RZ, [RZ] ;  /* 0x00000000fffff984 */ /* 0x000fe20000000800 */
[----:B------:R-:W-:Y:S01]  /*47f0*/  @!PT LDS RZ, [RZ] ;  /* 0x00000000fffff984 */ /* 0x000fe20000000800 */
[----:B------:R1:W-:Y:S04]  /*4800*/  LDGSTS.E.BYPASS.LTC128B.128.ZFILL [R204+0x4900], [R2.64], P3 ;  /* 0x0490000002cc7fae */ /* 0x0003e80009941d46 */
.L_x_76:
[----:B--234-:R-:W-:Y:S05]  /*4810*/  BSYNC B0 ;  /* 0x0000000000007941 */ /* 0x01cfea0003800000 */
.L_x_75:
[----:B-1----:R-:W2:Y:S04]  /*4820*/  LDL R0, [R1+0x74] ;  /* 0x0000740001007983 */ /* 0x002ea80000100800 */
[----:B------:R-:W0:Y:S01]  /*4830*/  LDGDEPBAR ;  /* 0x00000000000079af */ /* 0x000e220000000000 */
[----:B--2---:R-:W-:-:S05]  /*4840*/  IMAD.IADD R0, R38, 0x1, -R0 ;  /* 0x0000000126007824 */ /* 0x004fca00078e0a00 */
[C---:B------:R-:W-:Y:S02]  /*4850*/  ISETP.GT.AND P2, PT, R0.reuse, RZ, PT ;  /* 0x000000ff0000720c */ /* 0x040fe40003f44270 */
[----:B------:R-:W-:Y:S02]  /*4860*/  ISETP.GT.AND P1, PT, R0, 0x1, PT ;  /* 0x000000010000780c */ /* 0x000fe40003f24270 */
        /* <DEDUP_REMOVED lines=11> */
[C---:B------:R-:W-:Y:S02]  /*4920*/  ISETP.GT.AND P6, PT, R0.reuse, 0x8, PT ;  /* 0x000000080000780c */ /* 0x040fe40003fc4270 */
[C---:B------:R-:W-:Y:S02]  /*4930*/  ISETP.GT.AND P5, PT, R0.reuse, 0x9, PT ;  /* 0x000000090000780c */ /* 0x040fe40003fa4270 */
[----:B------:R-:W-:Y:S02]  /*4940*/  ISETP.GT.AND P3, PT, R0, 0x11, PT ;  /* 0x000000110000780c */ /* 0x000fe40003f64270 */
        /* <DEDUP_REMOVED lines=108> */
[----:B------:R-:W-:Y:S02]  /*5010*/  FSEL R140, R63, -INF , P6 ;  /* 0xff8000003f8c7808 */ /* 0x000fe40003000000 */
[----:B------:R-:W-:-:S02]  /*5020*/  FMNMX.FTZ R0, R142, R0, !PT ;  /* 0x000000008e007209 */ /* 0x000fc40007810000 */
[----:B------:R-:W-:Y:S02]  /*5030*/  FSEL R143, R61, -INF , P6 ;  /* 0xff8000003d8f7808 */ /* 0x000fe40003000000 */
[----:B------:R-:W-:Y:S02]  /*5040*/  FMNMX.FTZ R3, R145, R3, !PT ;  /* 0x0000000391037209 */ /* 0x000fe40007810000 */
[----:B------:R-:W-:Y:S02]  /*5050*/  FSEL R150, R59, -INF , P6 ;  /* 0xff8000003b967808 */ /* 0x000fe40003000000 */
        /* <DEDUP_REMOVED lines=35> */
[----:B------:R-:W-:Y:S02]  /*5290*/  FMNMX.FTZ R4, R156, R3, !PT ;  /* 0x000000039c047209 */ /* 0x000fe40007810000 */
[----:B------:R-:W-:Y:S02]  /*52a0*/  FMNMX.FTZ R3, R159, R2, !PT ;  /* 0x000000029f037209 */ /* 0x000fe40007810000 */
[----:B------:R-:W-:Y:S02]  /*52b0*/  FMNMX.FTZ R2, R164, R0, !PT ;  /* 0x00000000a4027209 */ /* 0x000fe40007810000 */
[----:B------:R-:W-:-:S02]  /*52c0*/  FSEL R166, R14, -INF , P1 ;  /* 0xff8000000ea67808 */ /* 0x000fc40000800000 */
[----:B------:R-:W-:Y:S02]  /*52d0*/  FSEL R163, R17, -INF , P1 ;  /* 0xff80000011a37808 */ /* 0x000fe40000800000 */
[----:B------:R-:W-:Y:S02]  /*52e0*/  FSEL R162, R21, -INF , P1 ;  /* 0xff80000015a27808 */ /* 0x000fe40000800000 */
[----:B------:R-:W-:Y:S02]  /*52f0*/  FSEL R155, R23, -INF , P1 ;  /* 0xff800000179b7808 */ /* 0x000fe40000800000 */
[----:B------:R-:W-:Y:S02]  /*5300*/  FMNMX.FTZ R0, R168, R5, !PT ;  /* 0x00000005a8007209 */ /* 0x000fe40007810000 */
[----:B------:R-:W-:Y:S02]  /*5310*/  FMNMX.FTZ R4, R155, R4, !PT ;  /* 0x000000049b047209 */ /* 0x000fe40007810000 */
[----:B------:R-:W-:-:S02]  /*5320*/  FMNMX.FTZ R5, R162, R3, !PT ;  /* 0x00000003a2057209 */ /* 0x000fc40007810000 */
[----:B------:R-:W-:Y:S02]  /*5330*/  FMNMX.FTZ R6, R163, R2, !PT ;  /* 0x00000002a3067209 */ /* 0x000fe40007810000 */
[----:B------:R-:W-:Y:S01]  /*5340*/  FMNMX.FTZ R9, R166, R0, !PT ;  /* 0x00000000a6097209 */ /* 0x000fe20007810000 */
[----:B------:R-:W-:Y:S05]  /*5350*/  BRA.DIV ~URZ, `(.L_x_79) ;  /* 0x0000aeb27f007947 */ /* 0x000fea000b800000 */
[----:B------:R1:W2:Y:S02]  /*5360*/  SHFL.BFLY PT, R0, R4, 0x2, 0x1f ;  /* 0x0c401f0004007f89 */ /* 0x0002a400000e0000 */
.L_x_173:
[----:B-12---:R-:W-:Y:S01]  /*5370*/  FMNMX.FTZ R4, R4, R0, !PT ;  /* 0x0000000004047209 */ /* 0x006fe20007810000 */
[----:B------:R-:W-:Y:S05]  /*5380*/  BRA.DIV ~URZ, `(.L_x_80) ;  /* 0x0000aed27f007947 */ /* 0x000fea000b800000 */
[----:B------:R-:W1:Y:S04]  /*5390*/  SHFL.BFLY PT, R0, R5, 0x2, 0x1f ;  /* 0x0c401f0005007f89 */ /* 0x000e6800000e0000 */
[----:B------:R-:W2:Y:S04]  /*53a0*/  SHFL.BFLY PT, R2, R6, 0x2, 0x1f ;  /* 0x0c401f0006027f89 */ /* 0x000ea800000e0000 */
[----:B------:R-:W3:Y:S04]  /*53b0*/  SHFL.BFLY PT, R7, R9, 0x2, 0x1f ;  /* 0x0c401f0009077f89 */ /* 0x000ee800000e0000 */
[----:B------:R-:W4:Y:S01]  /*53c0*/  SHFL.BFLY PT, R3, R4, 0x1, 0x1f ;  /* 0x0c201f0004037f89 */ /* 0x000f2200000e0000 */
[----:B-1----:R-:W-:-:S02]  /*53d0*/  FMNMX.FTZ R0, R5, R0, !PT ;  /* 0x0000000005007209 */ /* 0x002fc40007810000 */
[----:B--2---:R-:W-:-:S03]  /*53e0*/  FMNMX.FTZ R2, R6, R2, !PT ;  /* 0x0000000206027209 */ /* 0x004fc60007810000 */
[----:B------:R-:W1:Y:S01]  /*53f0*/  SHFL.BFLY PT, R5, R0, 0x1, 0x1f ;  /* 0x0c201f0000057f89 */ /* 0x000e6200000e0000 */
[----:B---3--:R-:W-:-:S03]  /*5400*/  FMNMX.FTZ R9, R9, R7, !PT ;  /* 0x0000000709097209 */ /* 0x008fc60007810000 */
[----:B------:R-:W2:Y:S01]  /*5410*/  SHFL.BFLY PT, R6, R2, 0x1, 0x1f ;  /* 0x0c201f0002067f89 */ /* 0x000ea200000e0000 */
[----:B----4-:R-:W-:-:S03]  /*5420*/  FMNMX.FTZ R72, R4, R3, !PT ;  /* 0x0000000304487209 */ /* 0x010fc60007810000 */
[----:B------:R3:W4:Y:S01]  /*5430*/  SHFL.BFLY PT, R14, R9, 0x1, 0x1f ;  /* 0x0c201f00090e7f89 */ /* 0x00072200000e0000 */
[----:B-1----:R-:W-:Y:S02]  /*5440*/  FMNMX.FTZ R71, R0, R5, !PT ;  /* 0x0000000500477209 */ /* 0x002fe40007810000 */
[----:B--2---:R-:W-:Y:S02]  /*5450*/  FMNMX.FTZ R70, R2, R6, !PT ;  /* 0x0000000602467209 */ /* 0x004fe40007810000 */
.L_x_174:
[C---:B------:R-:W-:Y:S01]  /*5460*/  FMUL.FTZ R0, R72.reuse, c[0x0][0x2d0] ;  /* 0x0000b40048007a20 */ /* 0x040fe20000410000 */
[----:B------:R-:W-:Y:S01]  /*5470*/  FSETP.NEU.FTZ.AND P1, PT, R72, -INF , PT ;  /* 0xff8000004800780b */ /* 0x000fe20003f3d000 */
[----:B------:R-:W2:Y:S01]  /*5480*/  LDL R229, [R1+0x10] ;  /* 0x0000100001e57983 */ /* 0x000ea20000100800 */
[C---:B------:R-:W-:Y:S01]  /*5490*/  FMUL.FTZ R3, R71.reuse, c[0x0][0x2d0] ;  /* 0x0000b40047037a20 */ /* 0x040fe20000410000 */
[----:B------:R-:W-:Y:S01]  /*54a0*/  WARPSYNC 0xffffffff ;  /* 0xffffffff00007948 */ /* 0x000fe20003800000 */
[----:B------:R-:W-:Y:S01]  /*54b0*/  FSEL R8, R0, RZ, P1 ;  /* 0x000000ff00087208 */ /* 0x000fe20000800000 */
[----:B------:R-:W1:Y:S01]  /*54c0*/  LDSM.16.MT88.4 R20, [R190] ;  /* 0x00000000be14783b */ /* 0x000e620000004200 */
[----:B------:R-:W-:Y:S01]  /*54d0*/  FSETP.NEU.FTZ.AND P1, PT, R71, -INF , PT ;  /* 0xff8000004700780b */ /* 0x000fe20003f3d000 */
[----:B------:R-:W-:Y:S01]  /*54e0*/  FMUL.FTZ R2, R70, c[0x0][0x2d0] ;  /* 0x0000b40046027a20 */ /* 0x000fe20000410000 */
[----:B---34-:R-:W-:Y:S01]  /*54f0*/  FMNMX.FTZ R9, R14, R9, !PT ;  /* 0x000000090e097209 */ /* 0x018fe20007810000 */
[----:B------:R-:W-:Y:S01]  /*5500*/  FFMA.FTZ R0, R10, c[0x0][0x2d0], -R8 ;  /* 0x0000b4000a007a23 */ /* 0x000fe20000010808 */
[----:B------:R-:W-:Y:S01]  /*5510*/  FSEL R3, R3, RZ, P1 ;  /* 0x000000ff03037208 */ /* 0x000fe20000800000 */
[----:B------:R-:W3:Y:S01]  /*5520*/  LDSM.16.MT88.4 R24, [R193] ;  /* 0x00000000c118783b */ /* 0x000ee20000004200 */
[----:B------:R-:W-:Y:S01]  /*5530*/  FSETP.NEU.FTZ.AND P1, PT, R70, -INF , PT ;  /* 0xff8000004600780b */ /* 0x000fe20003f3d000 */
[----:B------:R4:W-:Y:S02]  /*5540*/  MUFU.EX2 R202, R0 ;  /* 0x0000000000ca7308 */ /* 0x0009e40000000800 */
[----:B------:R-:W-:Y:S01]  /*5550*/  LDSM.16.MT88.4 R44, [R192] ;  /* 0x00000000c02c783b */ /* 0x000fe20000004200 */
[----:B------:R-:W-:-:S02]  /*5560*/  FSEL R2, R2, RZ, P1 ;  /* 0x000000ff02027208 */ /* 0x000fc40000800000 */
[----:B------:R-:W-:Y:S01]  /*5570*/  FSETP.NEU.FTZ.AND P1, PT, R9, -INF , PT ;  /* 0xff8000000900780b */ /* 0x000fe20003f3d000 */
[----:B------:R-:W-:Y:S02]  /*5580*/  LDSM.16.MT88.4 R64, [R190+0x800] ;  /* 0x00080000be40783b */ /* 0x000fe40000004200 */
[----:B------:R-:W-:Y:S02]  /*5590*/  FFMA.FTZ R10, R74, c[0x0][0x2d0], -R2 ;  /* 0x0000b4004a0a7a23 */ /* 0x000fe40000010802 */
[----:B------:R-:W-:Y:S02]  /*55a0*/  LDSM.16.MT88.4 R60, [R193+0x800] ;  /* 0x00080000c13c783b */ /* 0x000fe40000004200 */
[----:B------:R-:W-:Y:S02]  /*55b0*/  MUFU.EX2 R217, R10 ;  /* 0x0000000a00d97308 */ /* 0x000fe40000000800 */
[----:B------:R-:W-:Y:S01]  /*55c0*/  LDSM.16.MT88.4 R80, [R191+0x800] ;  /* 0x00080000bf50783b */ /* 0x000fe20000004200 */
[----:B----4-:R-:W-:-:S03]  /*55d0*/  FFMA.FTZ R0, R11, c[0x0][0x2d0], -R8 ;  /* 0x0000b4000b007a23 */ /* 0x010fc60000010808 */
[----:B------:R-:W-:Y:S02]  /*55e0*/  LDSM.16.MT88.4 R84, [R192+0x800] ;  /* 0x00080000c054783b */ /* 0x000fe40000004200 */
[----:B------:R4:W5:Y:S02]  /*55f0*/  MUFU.EX2 R11, R0 ;  /* 0x00000000000b7308 */ /* 0x0009640000000800 */
[----:B----4-:R-:W-:Y:S01]  /*5600*/  FFMA.FTZ R0, R12, c[0x0][0x2d0], -R8 ;  /* 0x0000b4000c007a23 */ /* 0x010fe20000010808 */
[----:B-----5:R-:W-:-:S05]  /*5610*/  F2FP.BF16.PACK_AB R4, R11, R202 ;  /* 0x000000ca0b04723e */ /* 0x020fca00000010ff */
[----:B------:R4:W-:Y:S02]  /*5620*/  MUFU.EX2 R218, R0 ;  /* 0x0000000000da7308 */ /* 0x0009e40000000800 */
[----:B----4-:R-:W-:-:S06]  /*5630*/  FFMA.FTZ R0, R13, c[0x0][0x2d0], -R8 ;  /* 0x0000b4000d007a23 */ /* 0x010fcc0000010808 */
[----:B------:R4:W5:Y:S02]  /*5640*/  MUFU.EX2 R219, R0 ;  /* 0x0000000000db7308 */ /* 0x0009640000000800 */
[----:B----4-:R-:W-:Y:S01]  /*5650*/  FFMA.FTZ R0, R18, c[0x0][0x2d0], -R8 ;  /* 0x0000b40012007a23 */ /* 0x010fe20000010808 */
[----:B-----5:R-:W-:-:S05]  /*5660*/  F2FP.BF16.PACK_AB R6, R219, R218 ;  /* 0x000000dadb06723e */ /* 0x020fca00000010ff */
[----:B------:R4:W-:Y:S02]  /*5670*/  MUFU.EX2 R227, R0 ;  /* 0x0000000000e37308 */ /* 0x0009e40000000800 */
[----:B----4-:R-:W-:-:S06]  /*5680*/  FFMA.FTZ R0, R16, c[0x0][0x2d0], -R3 ;  /* 0x0000b40010007a23 */ /* 0x010fcc0000010803 */
[----:B------:R4:W-:Y:S02]  /*5690*/  MUFU.EX2 R212, R0 ;  /* 0x0000000000d47308 */ /* 0x0009e40000000800 */
[----:B----4-:R-:W-:-:S06]  /*56a0*/  FFMA.FTZ R0, R19, c[0x0][0x2d0], -R3 ;  /* 0x0000b40013007a23 */ /* 0x010fcc0000010803 */
[----:B------:R4:W5:Y:S02]  /*56b0*/  MUFU.EX2 R211, R0 ;  /* 0x0000000000d37308 */ /* 0x0009640000000800 */
[--C-:B----4-:R-:W-:Y:S01]  /*56c0*/  FFMA.FTZ R0, R28, c[0x0][0x2d0], -R3.reuse ;  /* 0x0000b4001c007a23 */ /* 0x110fe20000010803 */
[----:B-----5:R-:W-:Y:S01]  /*56d0*/  F2FP.BF16.PACK_AB R5, R211, R212 ;  /* 0x000000d4d305723e */ /* 0x020fe200000010ff */
[----:B------:R-:W4:Y:S04]  /*56e0*/  LDSM.16.MT88.4 R28, [R191] ;  /* 0x00000000bf1c783b */ /* 0x000f280000004200 */
[----:B------:R5:W-:Y:S02]  /*56f0*/  MUFU.EX2 R213, R0 ;  /* 0x0000000000d57308 */ /* 0x000be40000000800 */
[----:B-----5:R-:W-:-:S06]  /*5700*/  FFMA.FTZ R0, R32, c[0x0][0x2d0], -R3 ;  /* 0x0000b40020007a23 */ /* 0x020fcc0000010803 */
[----:B------:R5:W1:Y:S02]  /*5710*/  MUFU.EX2 R214, R0 ;  /* 0x0000000000d67308 */ /* 0x000a640000000800 */
[----:B-----5:R-:W-:Y:S01]  /*5720*/  FFMA.FTZ R0, R33, c[0x0][0x2d0], -R8 ;  /* 0x0000b40021007a23 */ /* 0x020fe20000010808 */
[----:B-1----:R-:W-:-:S05]  /*5730*/  F2FP.BF16.PACK_AB R7, R214, R213 ;  /* 0x000000d5d607723e */ /* 0x002fca00000010ff */
[----:B------:R1:W5:Y:S02]  /*5740*/  MUFU.EX2 R224, R0 ;  /* 0x0000000000e07308 */ /* 0x0003640000000800 */
[C---:B------:R-:W-:Y:S08]  /*5750*/  HMMA.16816.F32.BF16 R48, R4.reuse, R20, RZ ;  /* 0x000000140430723c */ /* 0x040ff000000418ff */
[----:B---3--:R-:W-:Y:S01]  /*5760*/  HMMA.16816.F32.BF16 R76, R4, R24, RZ ;  /* 0x00000018044c723c */ /* 0x008fe200000418ff */
[----:B-1----:R-:W-:Y:S01]  /*5770*/  FFMA.FTZ R0, R34, c[0x0][0x2d0], -R8 ;  /* 0x0000b40022007a23 */ /* 0x002fe20000010808 */
[----:B-----5:R-:W-:-:S03]  /*5780*/  F2FP.BF16.PACK_AB R12, R224, R227 ;  /* 0x000000e3e00c723e */ /* 0x020fc600000010ff */
[----:B------:R1:W-:Y:S03]  /*5790*/  MUFU.EX2 R226, R0 ;  /* 0x0000000000e27308 */ /* 0x0003e60000000800 */
[C---:B----4-:R-:W-:Y:S08]  /*57a0*/  HMMA.16816.F32.BF16 R56, R4.reuse, R28, RZ ;  /* 0x0000001c0438723c */ /* 0x050ff000000418ff */
[----:B------:R-:W-:Y:S01]  /*57b0*/  HMMA.16816.F32.BF16 R52, R4, R44, RZ ;  /* 0x0000002c0434723c */ /* 0x000fe200000418ff */
[----:B-1----:R-:W-:-:S07]  /*57c0*/  FFMA.FTZ R0, R35, c[0x0][0x2d0], -R8 ;  /* 0x0000b40023007a23 */ /* 0x002fce0000010808 */
[C---:B------:R-:W-:Y:S01]  /*57d0*/  HMMA.16816.F32.BF16 R40, R4.reuse, R22, RZ ;  /* 0x000000160428723c */ /* 0x040fe200000418ff */
[----:B------:R1:W3:Y:S07]  /*57e0*/  MUFU.EX2 R228, R0 ;  /* 0x0000000000e47308 */ /* 0x0002ee0000000800 */
[C---:B------:R-:W-:Y:S08]  /*57f0*/  HMMA.16816.F32.BF16 R32, R4.reuse, R30, RZ ;  /* 0x0000001e0420723c */ /* 0x040ff000000418ff */
[----:B------:R-:W-:Y:S01]  /*5800*/  HMMA.16816.F32.BF16 R16, R4, R46, RZ ;  /* 0x0000002e0410723c */ /* 0x000fe200000418ff */
[----:B-1----:R-:W-:Y:S01]  /*5810*/  FFMA.FTZ R0, R36, c[0x0][0x2d0], -R3 ;  /* 0x0000b40024007a23 */ /* 0x002fe20000010803 */
[----:B---3--:R-:W-:-:S03]  /*5820*/  F2FP.BF16.PACK_AB R14, R228, R226 ;  /* 0x000000e2e40e723e */ /* 0x008fc600000010ff */
[----:B------:R1:W-:Y:S02]  /*5830*/  MUFU.EX2 R221, R0 ;  /* 0x0000000000dd7308 */ /* 0x0003e40000000800 */
[----:B-1----:R-:W-:-:S06]  /*5840*/  FFMA.FTZ R0, R37, c[0x0][0x2d0], -R3 ;  /* 0x0000b40025007a23 */ /* 0x002fcc0000010803 */
[----:B------:R1:W3:Y:S02]  /*5850*/  MUFU.EX2 R222, R0 ;  /* 0x0000000000de7308 */ /* 0x0002e40000000800 */
[----:B-1----:R-:W-:Y:S01]  /*5860*/  FFMA.FTZ R0, R38, c[0x0][0x2d0], -R3 ;  /* 0x0000b40026007a23 */ /* 0x002fe20000010803 */
[----:B---3--:R-:W-:-:S05]  /*5870*/  F2FP.BF16.PACK_AB R13, R222, R221 ;  /* 0x000000ddde0d723e */ /* 0x008fca00000010ff */
[----:B------:R1:W-:Y:S02]  /*5880*/  MUFU.EX2 R223, R0 ;  /* 0x0000000000df7308 */ /* 0x0003e40000000800 */
[----:B-1----:R-:W-:Y:S02]  /*5890*/  FFMA.FTZ R0, R39, c[0x0][0x2d0], -R3 ;  /* 0x0000b40027007a23 */ /* 0x002fe40000010803 */
[----:B------:R-:W-:Y:S04]  /*58a0*/  HMMA.16816.F32.BF16 R36, R4, R26, RZ ;  /* 0x0000001a0424723c */ /* 0x000fe800000418ff */
[----:B------:R1:W3:Y:S03]  /*58b0*/  MUFU.EX2 R225, R0 ;  /* 0x0000000000e17308 */ /* 0x0002e60000000800 */
[----:B------:R-:W-:-:S05]  /*58c0*/  FFMA.FTZ R4, R89, c[0x0][0x2d0], -R2 ;  /* 0x0000b40059047a23 */ /* 0x000fca0000010802 */
[----:B------:R4:W-:Y:S01]  /*58d0*/  MUFU.EX2 R215, R4 ;  /* 0x0000000400d77308 */ /* 0x0009e20000000800 */
[----:B-1----:R-:W-:Y:S01]  /*58e0*/  FFMA.FTZ R0, R68, c[0x0][0x2d0], -R2 ;  /* 0x0000b40044007a23 */ /* 0x002fe20000010802 */
[----:B---3--:R-:W-:-:S06]  /*58f0*/  F2FP.BF16.PACK_AB R15, R225, R223 ;  /* 0x000000dfe10f723e */ /* 0x008fcc00000010ff */
[----:B------:R1:W-:Y:S01]  /*5900*/  MUFU.EX2 R207, R0 ;  /* 0x0000000000cf7308 */ /* 0x0003e20000000800 */
[----:B------:R-:W-:Y:S01]  /*5910*/  HMMA.16816.F32.BF16 R100, R12, R66, R40 ;  /* 0x000000420c64723c */ /* 0x000fe20000041828 */
[----:B----4-:R-:W-:-:S06]  /*5920*/  FFMA.FTZ R4, R90, c[0x0][0x2d0], -R2 ;  /* 0x0000b4005a047a23 */ /* 0x010fcc0000010802 */
[----:B------:R-:W-:Y:S01]  /*5930*/  MUFU.EX2 R216, R4 ;  /* 0x0000000400d87308 */ /* 0x000fe20000000800 */
[----:B------:R-:W-:Y:S01]  /*5940*/  HMMA.16816.F32.BF16 R116, R12, R62, R36 ;  /* 0x0000003e0c74723c */ /* 0x000fe20000041824 */
[----:B-1----:R-:W-:-:S06]  /*5950*/  FFMA.FTZ R0, R69, c[0x0][0x2d0], -R2 ;  /* 0x0000b40045007a23 */ /* 0x002fcc0000010802 */
[----:B------:R1:W-:Y:S01]  /*5960*/  MUFU.EX2 R203, R0 ;  /* 0x0000000000cb7308 */ /* 0x0003e20000000800 */
[C---:B------:R-:W-:Y:S08]  /*5970*/  HMMA.16816.F32.BF16 R120, R12.reuse, R80, R56 ;  /* 0x000000500c78723c */ /* 0x040ff00000041838 */
[----:B------:R-:W-:Y:S01]  /*5980*/  HMMA.16816.F32.BF16 R132, R12, R82, R32 ;  /* 0x000000520c84723c */ /* 0x000fe20000041820 */
[----:B-1----:R-:W-:-:S07]  /*5990*/  FFMA.FTZ R0, R73, c[0x0][0x2d0], -R2 ;  /* 0x0000b40049007a23 */ /* 0x002fce0000010802 */
[C---:B------:R-:W-:Y:S01]  /*59a0*/  HMMA.16816.F32.BF16 R104, R12.reuse, R64, R48 ;  /* 0x000000400c68723c */ /* 0x040fe20000041830 */
[----:B------:R1:W3:Y:S07]  /*59b0*/  MUFU.EX2 R206, R0 ;  /* 0x0000000000ce7308 */ /* 0x0002ee0000000800 */
[C---:B------:R-:W-:Y:S08]  /*59c0*/  HMMA.16816.F32.BF16 R76, R12.reuse, R60, R76 ;  /* 0x0000003c0c4c723c */ /* 0x040ff0000004184c */
[----:B------:R-:W-:Y:S01]  /*59d0*/  HMMA.16816.F32.BF16 R136, R12, R84, R52 ;  /* 0x000000540c88723c */ /* 0x000fe20000041834 */
[----:B-1----:R-:W-:Y:S01]  /*59e0*/  FMUL.FTZ R0, R9, c[0x0][0x2d0] ;  /* 0x0000b40009007a20 */ /* 0x002fe20000410000 */
[----:B---3--:R-:W-:-:S04]  /*59f0*/  F2FP.BF16.PACK_AB R6, R217, R206 ;  /* 0x000000ced906723e */ /* 0x008fc800000010ff */
[----:B------:R-:W-:Y:S02]  /*5a00*/  FSEL R0, R0, RZ, P1 ;  /* 0x000000ff00007208 */ /* 0x000fe40000800000 */
[----:B------:R-:W-:Y:S03]  /*5a10*/  HMMA.16816.F32.BF16 R56, R12, R86, R16 ;  /* 0x000000560c38723c */ /* 0x000fe60000041810 */
[--C-:B------:R-:W-:Y:S02]  /*5a20*/  FFMA.FTZ R4, R75, c[0x0][0x2d0], -R0.reuse ;  /* 0x0000b4004b047a23 */ /* 0x100fe40000010800 */
[--C-:B------:R-:W-:Y:S02]  /*5a30*/  FFMA.FTZ R10, R95, c[0x0][0x2d0], -R0.reuse ;  /* 0x0000b4005f0a7a23 */ /* 0x100fe40000010800 */
[----:B------:R1:W-:Y:S08]  /*5a40*/  MUFU.EX2 R89, R4 ;  /* 0x0000000400597308 */ /* 0x0003f00000000800 */
[----:B------:R3:W-:Y:S01]  /*5a50*/  MUFU.EX2 R198, R10 ;  /* 0x0000000a00c67308 */ /* 0x0007e20000000800 */
[----:B-1----:R-:W-:-:S07]  /*5a60*/  FFMA.FTZ R4, R88, c[0x0][0x2d0], -R0 ;  /* 0x0000b40058047a23 */ /* 0x002fce0000010800 */
[----:B------:R1:W4:Y:S01]  /*5a70*/  MUFU.EX2 R88, R4 ;  /* 0x0000000400587308 */ /* 0x0003220000000800 */
[----:B---3--:R-:W-:-:S07]  /*5a80*/  FFMA.FTZ R10, R96, c[0x0][0x2d0], -R0 ;  /* 0x0000b400600a7a23 */ /* 0x008fce0000010800 */
[----:B------:R3:W-:Y:S01]  /*5a90*/  MUFU.EX2 R188, R10 ;  /* 0x0000000a00bc7308 */ /* 0x0007e20000000800 */
[----:B-1----:R-:W-:Y:S01]  /*5aa0*/  FFMA.FTZ R4, R91, c[0x0][0x2d0], -R0 ;  /* 0x0000b4005b047a23 */ /* 0x002fe20000010800 */
[----:B----4-:R-:W-:-:S06]  /*5ab0*/  F2FP.BF16.PACK_AB R5, R88, R89 ;  /* 0x000000595805723e */ /* 0x010fcc00000010ff */
[----:B------:R1:W-:Y:S01]  /*5ac0*/  MUFU.EX2 R208, R4 ;  /* 0x0000000400d07308 */ /* 0x0003e20000000800 */
[----:B---3--:R-:W-:-:S07]  /*5ad0*/  FFMA.FTZ R10, R97, c[0x0][0x2d0], -R0 ;  /* 0x0000b400610a7a23 */ /* 0x008fce0000010800 */
        /* <DEDUP_REMOVED lines=8> */
[----:B---3--:R-:W-:Y:S02]  /*5b60*/  FFMA.FTZ R10, R99, c[0x0][0x2d0], -R8 ;  /* 0x0000b400630a7a23 */ /* 0x008fe40000010808 */
[----:B------:R-:W-:Y:S05]  /*5b70*/  LDSM.16.MT88.4 R96, [R190+0x2000] ;  /* 0x00200000be60783b */ /* 0x000fea0000004200 */
[----:B------:R3:W-:Y:S01]  /*5b80*/  MUFU.EX2 R183, R10 ;  /* 0x0000000a00b77308 */ /* 0x0007e20000000800 */
[----:B-1----:R-:W-:-:S07]  /*5b90*/  FFMA.FTZ R4, R94, c[0x0][0x2d0], -R2 ;  /* 0x0000b4005e047a23 */ /* 0x002fce0000010802 */
[----:B------:R1:W4:Y:S01]  /*5ba0*/  MUFU.EX2 R209, R4 ;  /* 0x0000000400d17308 */ /* 0x0003220000000800 */
[----:B---3--:R-:W-:-:S07]  /*5bb0*/  FFMA.FTZ R10, R108, c[0x0][0x2d0], -R8 ;  /* 0x0000b4006c0a7a23 */ /* 0x008fce0000010808 */
[----:B------:R3:W-:Y:S01]  /*5bc0*/  MUFU.EX2 R185, R10 ;  /* 0x0000000a00b97308 */ /* 0x0007e20000000800 */
[----:B-1----:R-:W-:-:S07]  /*5bd0*/  F2FP.BF16.PACK_AB R4, R203, R207 ;  /* 0x000000cfcb04723e */ /* 0x002fce00000010ff */
[----:B------:R-:W-:Y:S01]  /*5be0*/  HMMA.16816.F32.BF16 R40, R4, R20, RZ ;  /* 0x000000140428723c */ /* 0x000fe200000418ff */
[----:B---3--:R-:W-:-:S04]  /*5bf0*/  FFMA.FTZ R10, R109, c[0x0][0x2d0], -R8 ;  /* 0x0000b4006d0a7a23 */ /* 0x008fc80000010808 */
[----:B------:R1:W-:Y:S03]  /*5c00*/  MUFU.EX2 R186, R10 ;  /* 0x0000000a00ba7308 */ /* 0x0003e60000000800 */
[C---:B------:R-:W-:Y:S08]  /*5c10*/  HMMA.16816.F32.BF16 R36, R4.reuse, R22, RZ ;  /* 0x000000160424723c */ /* 0x040ff000000418ff */
[----:B------:R-:W-:Y:S01]  /*5c20*/  HMMA.16816.F32.BF16 R32, R4, R24, RZ ;  /* 0x000000180420723c */ /* 0x000fe200000418ff */
[----:B-1----:R-:W-:-:S07]  /*5c30*/  FFMA.FTZ R10, R110, c[0x0][0x2d0], -R8 ;  /* 0x0000b4006e0a7a23 */ /* 0x002fce0000010808 */
[C---:B------:R-:W-:Y:S01]  /*5c40*/  HMMA.16816.F32.BF16 R20, R4.reuse, R28, RZ ;  /* 0x0000001c0414723c */ /* 0x040fe200000418ff */
[----:B------:R1:W-:Y:S07]  /*5c50*/  MUFU.EX2 R187, R10 ;  /* 0x0000000a00bb7308 */ /* 0x0003ee0000000800 */
[C---:B------:R-:W-:Y:S08]  /*5c60*/  HMMA.16816.F32.BF16 R12, R4.reuse, R26, RZ ;  /* 0x0000001a040c723c */ /* 0x040ff000000418ff */
[----:B------:R-:W-:Y:S01]  /*5c70*/  HMMA.16816.F32.BF16 R28, R4, R30, RZ ;  /* 0x0000001e041c723c */ /* 0x000fe200000418ff */
[----:B-1----:R-:W-:-:S04]  /*5c80*/  FFMA.FTZ R10, R111, c[0x0][0x2d0], -R3 ;  /* 0x0000b4006f0a7a23 */ /* 0x002fc80000010803 */
[----:B------:R1:W-:Y:S03]  /*5c90*/  MUFU.EX2 R179, R10 ;  /* 0x0000000a00b37308 */ /* 0x0003e60000000800 */
[C---:B------:R-:W-:Y:S08]  /*5ca0*/  HMMA.16816.F32.BF16 R16, R4.reuse, R44, RZ ;  /* 0x0000002c0410723c */ /* 0x040ff000000418ff */
[----:B------:R-:W-:Y:S01]  /*5cb0*/  HMMA.16816.F32.BF16 R24, R4, R46, RZ ;  /* 0x0000002e0418723c */ /* 0x000fe200000418ff */
[----:B-1----:R-:W-:-:S06]  /*5cc0*/  FFMA.FTZ R10, R112, c[0x0][0x2d0], -R3 ;  /* 0x0000b400700a7a23 */ /* 0x002fcc0000010803 */
[----:B------:R-:W-:Y:S01]  /*5cd0*/  F2FP.BF16.PACK_AB R4, R216, R215 ;  /* 0x000000d7d804723e */ /* 0x000fe200000010ff */
[----:B------:R1:W3:Y:S01]  /*5ce0*/  MUFU.EX2 R180, R10 ;  /* 0x0000000a00b47308 */ /* 0x0002e20000000800 */
[----:B----4-:R-:W-:Y:S02]  /*5cf0*/  F2FP.BF16.PACK_AB R6, R209, R210 ;  /* 0x000000d2d106723e */ /* 0x010fe400000010ff */
[----:B------:R-:W-:Y:S02]  /*5d00*/  F2FP.BF16.PACK_AB R5, R188, R198 ;  /* 0x000000c6bc05723e */ /* 0x000fe400000010ff */
[----:B------:R-:W-:-:S07]  /*5d10*/  F2FP.BF16.PACK_AB R7, R199, R200 ;  /* 0x000000c8c707723e */ /* 0x000fce00000010ff */
[----:B------:R-:W-:Y:S01]  /*5d20*/  HMMA.16816.F32.BF16 R48, R4, R64, R40 ;  /* 0x000000400430723c */ /* 0x000fe20000041828 */
[----:B-1----:R-:W-:-:S04]  /*5d30*/  FFMA.FTZ R10, R113, c[0x0][0x2d0], -R3 ;  /* 0x0000b400710a7a23 */ /* 0x002fc80000010803 */
[----:B------:R1:W-:Y:S03]  /*5d40*/  MUFU.EX2 R181, R10 ;  /* 0x0000000a00b57308 */ /* 0x0003e60000000800 */
[C---:B------:R-:W-:Y:S08]  /*5d50*/  HMMA.16816.F32.BF16 R44, R4.reuse, R60, R32 ;  /* 0x0000003c042c723c */ /* 0x040ff00000041820 */
[----:B------:R-:W-:Y:S01]  /*5d60*/  HMMA.16816.F32.BF16 R40, R4, R80, R20 ;  /* 0x000000500428723c */ /* 0x000fe20000041814 */
[----:B------:R-:W4:Y:S01]  /*5d70*/  LDSM.16.MT88.4 R20, [R190+0x1000] ;  /* 0x00100000be14783b */ /* 0x000f220000004200 */
[----:B-1----:R-:W-:-:S06]  /*5d80*/  FFMA.FTZ R10, R114, c[0x0][0x2d0], -R3 ;  /* 0x0000b400720a7a23 */ /* 0x002fcc0000010803 */
[C---:B------:R-:W-:Y:S01]  /*5d90*/  HMMA.16816.F32.BF16 R64, R4.reuse, R66, R36 ;  /* 0x000000420440723c */ /* 0x040fe20000041824 */
[----:B------:R1:W5:Y:S07]  /*5da0*/  MUFU.EX2 R182, R10 ;  /* 0x0000000a00b67308 */ /* 0x00036e0000000800 */
[C---:B------:R-:W-:Y:S08]  /*5db0*/  HMMA.16816.F32.BF16 R32, R4.reuse, R82, R28 ;  /* 0x000000520420723c */ /* 0x040ff0000004181c */
[----:B------:R-:W-:Y:S01]  /*5dc0*/  HMMA.16816.F32.BF16 R52, R4, R84, R16 ;  /* 0x000000540434723c */ /* 0x000fe20000041810 */
[----:B------:R-:W2:Y:S01]  /*5dd0*/  LDSM.16.MT88.4 R16, [R193+0x1000] ;  /* 0x00100000c110783b */ /* 0x000ea20000004200 */
[----:B-1----:R-:W-:-:S03]  /*5de0*/  FFMA.FTZ R10, R115, c[0x0][0x2d0], -R2 ;  /* 0x0000b400730a7a23 */ /* 0x002fc60000010802 */
[----:B------:R-:W-:Y:S01]  /*5df0*/  LDSM.16.MT88.4 R112, [R193+0x2000] ;  /* 0x00200000c170783b */ /* 0x000fe20000004200 */
[----:B------:R1:W-:Y:S02]  /*5e00*/  MUFU.EX2 R178, R10 ;  /* 0x0000000a00b27308 */ /* 0x0003e40000000800 */
[C---:B------:R-:W-:Y:S01]  /*5e10*/  HMMA.16816.F32.BF16 R36, R4.reuse, R62, R12 ;  /* 0x0000003e0424723c */ /* 0x040fe2000004180c */
[----:B------:R-:W2:Y:S07]  /*5e20*/  LDSM.16.MT88.4 R12, [R191+0x1000] ;  /* 0x00100000bf0c783b */ /* 0x000eae0000004200 */
[----:B------:R-:W-:Y:S01]  /*5e30*/  HMMA.16816.F32.BF16 R28, R4, R86, R24 ;  /* 0x00000056041c723c */ /* 0x000fe20000041818 */
[----:B------:R-:W2:Y:S01]  /*5e40*/  LDSM.16.MT88.4 R24, [R192+0x1000] ;  /* 0x00100000c018783b */ /* 0x000ea20000004200 */
[----:B-1----:R-:W-:-:S05]  /*5e50*/  FFMA.FTZ R10, R124, c[0x0][0x2d0], -R2 ;  /* 0x0000b4007c0a7a23 */ /* 0x002fca0000010802 */
[----:B---3--:R-:W-:Y:S01]  /*5e60*/  F2FP.BF16.PACK_AB R5, R180, R179 ;  /* 0x000000b3b405723e */ /* 0x008fe200000010ff */
[----:B------:R-:W-:Y:S01]  /*5e70*/  FFMA.FTZ R4, R126, c[0x0][0x2d0], -R2 ;  /* 0x0000b4007e047a23 */ /* 0x000fe20000010802 */
[----:B------:R-:W-:Y:S01]  /*5e80*/  F2FP.BF16.PACK_AB R6, R187, R186 ;  /* 0x000000babb06723e */ /* 0x000fe200000010ff */
[----:B------:R1:W3:Y:S01]  /*5e90*/  MUFU.EX2 R176, R10 ;  /* 0x0000000a00b07308 */ /* 0x0002e20000000800 */
[----:B-----5:R-:W-:-:S07]  /*5ea0*/  F2FP.BF16.PACK_AB R7, R182, R181 ;  /* 0x000000b5b607723e */ /* 0x020fce00000010ff */
[----:B------:R5:W-:Y:S01]  /*5eb0*/  MUFU.EX2 R175, R4 ;  /* 0x0000000400af7308 */ /* 0x000be20000000800 */
[----:B-1----:R-:W-:-:S07]  /*5ec0*/  FFMA.FTZ R10, R125, c[0x0][0x2d0], -R2 ;  /* 0x0000b4007d0a7a23 */ /* 0x002fce0000010802 */
[----:B------:R1:W1:Y:S01]  /*5ed0*/  MUFU.EX2 R177, R10 ;  /* 0x0000000a00b17308 */ /* 0x0002620000000800 */
[----:B-----5:R-:W-:-:S07]  /*5ee0*/  FFMA.FTZ R4, R127, c[0x0][0x2d0], -R0 ;  /* 0x0000b4007f047a23 */ /* 0x020fce0000010800 */
[----:B------:R5:W-:Y:S01]  /*5ef0*/  MUFU.EX2 R173, R4 ;  /* 0x0000000400ad7308 */ /* 0x000be20000000800 */
[----:B-1----:R-:W-:-:S07]  /*5f00*/  FFMA.FTZ R10, R129, c[0x0][0x2d0], -R0 ;  /* 0x0000b400810a7a23 */ /* 0x002fce0000010800 */
[----:B------:R1:W-:Y:S01]  /*5f10*/  MUFU.EX2 R172, R10 ;  /* 0x0000000a00ac7308 */ /* 0x0003e20000000800 */
[----:B-----5:R-:W-:-:S07]  /*5f20*/  FFMA.FTZ R4, R128, c[0x0][0x2d0], -R0 ;  /* 0x0000b40080047a23 */ /* 0x020fce0000010800 */
[----:B------:R5:W2:Y:S01]  /*5f30*/  MUFU.EX2 R174, R4 ;  /* 0x0000000400ae7308 */ /* 0x000aa20000000800 */
[----:B-1----:R-:W-:-:S07]  /*5f40*/  FFMA.FTZ R10, R130, c[0x0][0x2d0], -R0 ;  /* 0x0000b400820a7a23 */ /* 0x002fce0000010800 */
[----:B------:R1:W1:Y:S01]  /*5f50*/  MUFU.EX2 R87, R10 ;  /* 0x0000000a00577308 */ /* 0x0002620000000800 */
[----:B-----5:R-:W-:-:S07]  /*5f60*/  F2FP.BF16.PACK_AB R4, R185, R183 ;  /* 0x000000b7b904723e */ /* 0x020fce00000010ff */
[----:B----4-:R-:W-:Y:S01]  /*5f70*/  HMMA.16816.F32.BF16 R92, R4, R20, R104 ;  /* 0x00000014045c723c */ /* 0x010fe20000041868 */
[----:B-1----:R-:W-:-:S07]  /*5f80*/  FFMA.FTZ R10, R144, c[0x0][0x2d0], -R8 ;  /* 0x0000b400900a7a23 */ /* 0x002fce0000010808 */
[C---:B--2---:R-:W-:Y:S01]  /*5f90*/  HMMA.16816.F32.BF16 R104, R4.reuse, R16, R76 ;  /* 0x000000100468723c */ /* 0x044fe2000004184c */
[----:B------:R1:W-:Y:S07]  /*5fa0*/  MUFU.EX2 R83, R10 ;  /* 0x0000000a00537308 */ /* 0x0003ee0000000800 */
[C---:B------:R-:W-:Y:S08]  /*5fb0*/  HMMA.16816.F32.BF16 R120, R4.reuse, R12, R120 ;  /* 0x0000000c0478723c */ /* 0x040ff00000041878 */
[----:B------:R-:W-:Y:S01]  /*5fc0*/  HMMA.16816.F32.BF16 R136, R4, R24, R136 ;  /* 0x000000180488723c */ /* 0x000fe20000041888 */
[----:B-1----:R-:W-:-:S04]  /*5fd0*/  FFMA.FTZ R10, R142, c[0x0][0x2d0], -R8 ;  /* 0x0000b4008e0a7a23 */ /* 0x002fc80000010808 */
[----:B------:R1:W-:Y:S03]  /*5fe0*/  MUFU.EX2 R84, R10 ;  /* 0x0000000a00547308 */ /* 0x0003e60000000800 */
[C---:B------:R-:W-:Y:S08]  /*5ff0*/  HMMA.16816.F32.BF16 R100, R4.reuse, R22, R100 ;  /* 0x000000160464723c */ /* 0x040ff00000041864 */
[----:B------:R-:W-:Y:S01]  /*6000*/  HMMA.16816.F32.BF16 R116, R4, R18, R116 ;  /* 0x000000120474723c */ /* 0x000fe20000041874 */
[----:B-1----:R-:W-:-:S07]  /*6010*/  FFMA.FTZ R10, R140, c[0x0][0x2d0], -R8 ;  /* 0x0000b4008c0a7a23 */ /* 0x002fce0000010808 */
[C---:B------:R-:W-:Y:S01]  /*6020*/  HMMA.16816.F32.BF16 R132, R4.reuse, R14, R132 ;  /* 0x0000000e0484723c */ /* 0x040fe20000041884 */
[----:B------:R1:W-:Y:S07]  /*6030*/  MUFU.EX2 R85, R10 ;  /* 0x0000000a00557308 */ /* 0x0003ee0000000800 */
[----:B------:R-:W-:Y:S07]  /*6040*/  HMMA.16816.F32.BF16 R60, R4, R26, R56 ;  /* 0x0000001a043c723c */ /* 0x000fee0000041838 */
[----:B---3--:R-:W-:Y:S01]  /*6050*/  F2FP.BF16.PACK_AB R4, R176, R178 ;  /* 0x000000b2b004723e */ /* 0x008fe200000010ff */
[----:B-1----:R-:W-:Y:S01]  /*6060*/  FFMA.FTZ R10, R131, c[0x0][0x2d0], -R8 ;  /* 0x0000b400830a7a23 */ /* 0x002fe20000010808 */
[----:B------:R-:W-:Y:S01]  /*6070*/  F2FP.BF16.PACK_AB R6, R175, R177 ;  /* 0x000000b1af06723e */ /* 0x000fe200000010ff */
[----:B------:R-:W-:Y:S01]  /*6080*/  LDSM.16.MT88.4 R128, [R191+0x2000] ;  /* 0x00200000bf80783b */ /* 0x000fe20000004200 */
[----:B------:R-:W-:Y:S01]  /*6090*/  F2FP.BF16.PACK_AB R5, R174, R173 ;  /* 0x000000adae05723e */ /* 0x000fe200000010ff */
[----:B------:R1:W-:Y:S01]  /*60a0*/  MUFU.EX2 R86, R10 ;  /* 0x0000000a00567308 */ /* 0x0003e20000000800 */
[----:B------:R-:W-:-:S07]  /*60b0*/  F2FP.BF16.PACK_AB R7, R87, R172 ;  /* 0x000000ac5707723e */ /* 0x000fce00000010ff */
[----:B------:R-:W-:Y:S01]  /*60c0*/  HMMA.16816.F32.BF16 R56, R4, R20, R48 ;  /* 0x000000140438723c */ /* 0x000fe20000041830 */
[----:B-1----:R-:W-:-:S07]  /*60d0*/  FFMA.FTZ R10, R146, c[0x0][0x2d0], -R3 ;  /* 0x0000b400920a7a23 */ /* 0x002fce0000010803 */
[C---:B------:R-:W-:Y:S01]  /*60e0*/  HMMA.16816.F32.BF16 R48, R4.reuse, R16, R44 ;  /* 0x000000100430723c */ /* 0x040fe2000004182c */
[----:B------:R1:W-:Y:S07]  /*60f0*/  MUFU.EX2 R79, R10 ;  /* 0x0000000a004f7308 */ /* 0x0003ee0000000800 */
[C---:B------:R-:W-:Y:S01]  /*6100*/  HMMA.16816.F32.BF16 R44, R4.reuse, R18, R36 ;  /* 0x00000012042c723c */ /* 0x040fe20000041824 */
[----:B------:R-:W-:Y:S07]  /*6110*/  LDSM.16.MT88.4 R16, [R193+0x1800] ;  /* 0x00180000c110783b */ /* 0x000fee0000004200 */
[----:B------:R-:W-:Y:S01]  /*6120*/  HMMA.16816.F32.BF16 R36, R4, R14, R32 ;  /* 0x0000000e0424723c */ /* 0x000fe20000041820 */
[----:B-1----:R-:W-:-:S04]  /*6130*/  FFMA.FTZ R10, R145, c[0x0][0x2d0], -R3 ;  /* 0x0000b400910a7a23 */ /* 0x002fc80000010803 */
[----:B------:R1:W2:Y:S03]  /*6140*/  MUFU.EX2 R80, R10 ;  /* 0x0000000a00507308 */ /* 0x0002a60000000800 */
[C---:B------:R-:W-:Y:S01]  /*6150*/  HMMA.16816.F32.BF16 R64, R4.reuse, R22, R64 ;  /* 0x000000160440723c */ /* 0x040fe20000041840 */
[----:B------:R-:W3:Y:S07]  /*6160*/  LDSM.16.MT88.4 R20, [R190+0x1800] ;  /* 0x00180000be14783b */ /* 0x000eee0000004200 */
[----:B------:R-:W-:Y:S01]  /*6170*/  HMMA.16816.F32.BF16 R40, R4, R12, R40 ;  /* 0x0000000c0428723c */ /* 0x000fe20000041828 */
[----:B------:R-:W4:Y:S01]  /*6180*/  LDSM.16.MT88.4 R12, [R191+0x1800] ;  /* 0x00180000bf0c783b */ /* 0x000f220000004200 */
[----:B-1----:R-:W-:-:S06]  /*6190*/  FFMA.FTZ R10, R143, c[0x0][0x2d0], -R3 ;  /* 0x0000b4008f0a7a23 */ /* 0x002fcc0000010803 */
[C---:B------:R-:W-:Y:S01]  /*61a0*/  HMMA.16816.F32.BF16 R32, R4.reuse, R24, R52 ;  /* 0x000000180420723c */ /* 0x040fe20000041834 */
[----:B------:R1:W-:Y:S07]  /*61b0*/  MUFU.EX2 R81, R10 ;  /* 0x0000000a00517308 */ /* 0x0003ee0000000800 */
[----:B------:R-:W-:Y:S01]  /*61c0*/  HMMA.16816.F32.BF16 R28, R4, R26, R28 ;  /* 0x0000001a041c723c */ /* 0x000fe2000004181c */
[----:B------:R-:W5:Y:S06]  /*61d0*/  LDSM.16.MT88.4 R24, [R192+0x1800] ;  /* 0x00180000c018783b */ /* 0x000f6c0000004200 */
[----:B------:R-:W-:Y:S01]  /*61e0*/  FFMA.FTZ R4, R150, c[0x0][0x2d0], -R2 ;  /* 0x0000b40096047a23 */ /* 0x000fe20000010802 */
[----:B--2---:R-:W-:-:S02]  /*61f0*/  F2FP.BF16.PACK_AB R5, R80, R79 ;  /* 0x0000004f5005723e */ /* 0x004fc400000010ff */
[----:B------:R-:W-:Y:S01]  /*6200*/  F2FP.BF16.PACK_AB R6, R86, R85 ;  /* 0x000000555606723e */ /* 0x000fe200000010ff */
[----:B-1----:R-:W-:Y:S01]  /*6210*/  FFMA.FTZ R10, R141, c[0x0][0x2d0], -R3 ;  /* 0x0000b4008d0a7a23 */ /* 0x002fe20000010803 */
[----:B------:R1:W-:Y:S08]  /*6220*/  MUFU.EX2 R75, R4 ;  /* 0x00000004004b7308 */ /* 0x0003f00000000800 */
[----:B------:R2:W2:Y:S01]  /*6230*/  MUFU.EX2 R82, R10 ;  /* 0x0000000a00527308 */ /* 0x0004a20000000800 */
[----:B-1----:R-:W-:-:S07]  /*6240*/  FFMA.FTZ R4, R149, c[0x0][0x2d0], -R2 ;  /* 0x0000b40095047a23 */ /* 0x002fce0000010802 */
[----:B------:R1:W-:Y:S01]  /*6250*/  MUFU.EX2 R76, R4 ;  /* 0x00000004004c7308 */ /* 0x0003e20000000800 */
[----:B--2---:R-:W-:Y:S01]  /*6260*/  FFMA.FTZ R10, R147, c[0x0][0x2d0], -R2 ;  /* 0x0000b400930a7a23 */ /* 0x004fe20000010802 */
[----:B------:R-:W-:-:S06]  /*6270*/  F2FP.BF16.PACK_AB R7, R82, R81 ;  /* 0x000000515207723e */ /* 0x000fcc00000010ff */
[----:B------:R2:W-:Y:S01]  /*6280*/  MUFU.EX2 R77, R10 ;  /* 0x0000000a004d7308 */ /* 0x0005e20000000800 */
[----:B-1----:R-:W-:-:S07]  /*6290*/  FFMA.FTZ R4, R151, c[0x0][0x2d0], -R0 ;  /* 0x0000b40097047a23 */ /* 0x002fce0000010800 */
[----:B------:R1:W-:Y:S01]  /*62a0*/  MUFU.EX2 R73, R4 ;  /* 0x0000000400497308 */ /* 0x0003e20000000800 */
[----:B--2---:R-:W-:-:S07]  /*62b0*/  FFMA.FTZ R10, R148, c[0x0][0x2d0], -R2 ;  /* 0x0000b400940a7a23 */ /* 0x004fce0000010802 */
[----:B------:R2:W-:Y:S01]  /*62c0*/  MUFU.EX2 R78, R10 ;  /* 0x0000000a004e7308 */ /* 0x0005e20000000800 */
[----:B-1----:R-:W-:-:S07]  /*62d0*/  FFMA.FTZ R4, R153, c[0x0][0x2d0], -R0 ;  /* 0x0000b40099047a23 */ /* 0x002fce0000010800 */
[----:B------:R1:W-:Y:S01]  /*62e0*/  MUFU.EX2 R74, R4 ;  /* 0x00000004004a7308 */ /* 0x0003e20000000800 */
[----:B--2---:R-:W-:-:S07]  /*62f0*/  FFMA.FTZ R10, R152, c[0x0][0x2d0], -R0 ;  /* 0x0000b400980a7a23 */ /* 0x004fce0000010800 */
[----:B------:R2:W-:Y:S01]  /*6300*/  MUFU.EX2 R69, R10 ;  /* 0x0000000a00457308 */ /* 0x0005e20000000800 */
[----:B-1----:R-:W-:-:S07]  /*6310*/  F2FP.BF16.PACK_AB R4, R84, R83 ;  /* 0x000000535404723e */ /* 0x002fce00000010ff */
[----:B---3--:R-:W-:Y:S01]  /*6320*/  HMMA.16816.F32.BF16 R92, R4, R20, R92 ;  /* 0x00000014045c723c */ /* 0x008fe2000004185c */
[----:B--2---:R-:W-:-:S04]  /*6330*/  FFMA.FTZ R10, R154, c[0x0][0x2d0], -R0 ;  /* 0x0000b4009a0a7a23 */ /* 0x004fc80000010800 */
[----:B------:R1:W-:Y:S03]  /*6340*/  MUFU.EX2 R68, R10 ;  /* 0x0000000a00447308 */ /* 0x0003e60000000800 */
[C---:B------:R-:W-:Y:S08]  /*6350*/  HMMA.16816.F32.BF16 R100, R4.reuse, R22, R100 ;  /* 0x000000160464723c */ /* 0x040ff00000041864 */
[----:B------:R-:W-:Y:S01]  /*6360*/  HMMA.16816.F32.BF16 R104, R4, R16, R104 ;  /* 0x000000100468723c */ /* 0x000fe20000041868 */
[----:B-1----:R-:W-:-:S07]  /*6370*/  FFMA.FTZ R10, R158, c[0x0][0x2d0], -R8 ;  /* 0x0000b4009e0a7a23 */ /* 0x002fce0000010808 */
[C---:B------:R-:W-:Y:S01]  /*6380*/  HMMA.16816.F32.BF16 R116, R4.reuse, R18, R116 ;  /* 0x000000120474723c */ /* 0x040fe20000041874 */
[----:B------:R1:W-:Y:S07]  /*6390*/  MUFU.EX2 R52, R10 ;  /* 0x0000000a00347308 */ /* 0x0003ee0000000800 */
[C---:B----4-:R-:W-:Y:S08]  /*63a0*/  HMMA.16816.F32.BF16 R120, R4.reuse, R12, R120 ;  /* 0x0000000c0478723c */ /* 0x050ff00000041878 */
[----:B------:R-:W-:Y:S01]  /*63b0*/  HMMA.16816.F32.BF16 R132, R4, R14, R132 ;  /* 0x0000000e0484723c */ /* 0x000fe20000041884 */
[----:B-1----:R-:W-:-:S04]  /*63c0*/  FFMA.FTZ R10, R157, c[0x0][0x2d0], -R8 ;  /* 0x0000b4009d0a7a23 */ /* 0x002fc80000010808 */
[----:B------:R1:W2:Y:S03]  /*63d0*/  MUFU.EX2 R54, R10 ;  /* 0x0000000a00367308 */ /* 0x0002a60000000800 */
[C---:B-----5:R-:W-:Y:S08]  /*63e0*/  HMMA.16816.F32.BF16 R136, R4.reuse, R24, R136 ;  /* 0x000000180488723c */ /* 0x060ff00000041888 */
[----:B------:R-:W-:Y:S01]  /*63f0*/  HMMA.16816.F32.BF16 R60, R4, R26, R60 ;  /* 0x0000001a043c723c */ /* 0x000fe2000004183c */
[--C-:B-1----:R-:W-:Y:S01]  /*6400*/  FFMA.FTZ R10, R156, c[0x0][0x2d0], -R8.reuse ;  /* 0x0000b4009c0a7a23 */ /* 0x102fe20000010808 */
[----:B--2---:R-:W-:Y:S01]  /*6410*/  F2FP.BF16.PACK_AB R148, R54, R52 ;  /* 0x000000343694723e */ /* 0x004fe200000010ff */
[----:B------:R-:W-:-:S04]  /*6420*/  FFMA.FTZ R8, R155, c[0x0][0x2d0], -R8 ;  /* 0x0000b4009b087a23 */ /* 0x000fc80000010808 */
[----:B------:R-:W-:Y:S01]  /*6430*/  F2FP.BF16.PACK_AB R4, R78, R77 ;  /* 0x0000004d4e04723e */ /* 0x000fe200000010ff */
[----:B------:R-:W-:Y:S01]  /*6440*/  MUFU.EX2 R55, R10 ;  /* 0x0000000a00377308 */ /* 0x000fe20000000800 */
[----:B------:R-:W-:Y:S02]  /*6450*/  F2FP.BF16.PACK_AB R6, R76, R75 ;  /* 0x0000004b4c06723e */ /* 0x000fe400000010ff */
[----:B------:R-:W-:Y:S02]  /*6460*/  F2FP.BF16.PACK_AB R5, R74, R73 ;  /* 0x000000494a05723e */ /* 0x000fe400000010ff */
[----:B------:R-:W-:-:S03]  /*6470*/  F2FP.BF16.PACK_AB R7, R68, R69 ;  /* 0x000000454407723e */ /* 0x000fc600000010ff */
[----:B------:R1:W2:Y:S04]  /*6480*/  MUFU.EX2 R53, R8 ;  /* 0x0000000800357308 */ /* 0x0002a80000000800 */
[C---:B------:R-:W-:Y:S08]  /*6490*/  HMMA.16816.F32.BF16 R64, R4.reuse, R22, R64 ;  /* 0x000000160440723c */ /* 0x040ff00000041840 */
[----:B------:R-:W-:Y:S01]  /*64a0*/  HMMA.16816.F32.BF16 R56, R4, R20, R56 ;  /* 0x000000140438723c */ /* 0x000fe20000041838 */
[----:B-1----:R-:W-:Y:S01]  /*64b0*/  FFMA.FTZ R8, R160, c[0x0][0x2d0], -R3 ;  /* 0x0000b400a0087a23 */ /* 0x002fe20000010803 */
[----:B--2---:R-:W-:-:S03]  /*64c0*/  F2FP.BF16.PACK_AB R150, R53, R55 ;  /* 0x000000373596723e */ /* 0x004fc600000010ff */
[----:B------:R1:W-:Y:S03]  /*64d0*/  MUFU.EX2 R23, R8 ;  /* 0x0000000800177308 */ /* 0x0003e60000000800 */
[C---:B------:R-:W-:Y:S08]  /*64e0*/  HMMA.16816.F32.BF16 R48, R4.reuse, R16, R48 ;  /* 0x000000100430723c */ /* 0x040ff00000041830 */
[----:B------:R-:W-:Y:S01]  /*64f0*/  HMMA.16816.F32.BF16 R44, R4, R18, R44 ;  /* 0x00000012042c723c */ /* 0x000fe2000004182c */
[----:B-1----:R-:W-:-:S07]  /*6500*/  FFMA.FTZ R8, R161, c[0x0][0x2d0], -R3 ;  /* 0x0000b400a1087a23 */ /* 0x002fce0000010803 */
[C---:B------:R-:W-:Y:S01]  /*6510*/  HMMA.16816.F32.BF16 R40, R4.reuse, R12, R40 ;  /* 0x0000000c0428723c */ /* 0x040fe20000041828 */
[----:B------:R1:W2:Y:S07]  /*6520*/  MUFU.EX2 R22, R8 ;  /* 0x0000000800167308 */ /* 0x0002ae0000000800 */
[C---:B------:R-:W-:Y:S01]  /*6530*/  HMMA.16816.F32.BF16 R36, R4.reuse, R14, R36 ;  /* 0x0000000e0424723c */ /* 0x040fe20000041824 */
[----:B------:R-:W3:Y:S07]  /*6540*/  LDSM.16.MT88.4 R12, [R192+0x2000] ;  /* 0x00200000c00c783b */ /* 0x000eee0000004200 */
[----:B------:R-:W-:Y:S01]  /*6550*/  HMMA.16816.F32.BF16 R32, R4, R24, R32 ;  /* 0x000000180420723c */ /* 0x000fe20000041820 */
[----:B-1----:R-:W-:Y:S01]  /*6560*/  FFMA.FTZ R8, R159, c[0x0][0x2d0], -R3 ;  /* 0x0000b4009f087a23 */ /* 0x002fe20000010803 */
[----:B--2---:R-:W-:-:S03]  /*6570*/  F2FP.BF16.PACK_AB R149, R22, R23 ;  /* 0x000000171695723e */ /* 0x004fc600000010ff */
[----:B------:R1:W-:Y:S03]  /*6580*/  MUFU.EX2 R21, R8 ;  /* 0x0000000800157308 */ /* 0x0003e60000000800 */
[----:B------:R-:W-:Y:S07]  /*6590*/  HMMA.16816.F32.BF16 R28, R4, R26, R28 ;  /* 0x0000001a041c723c */ /* 0x000fee000004181c */
[----:B------:R-:W-:-:S02]  /*65a0*/  FFMA.FTZ R5, R162, c[0x0][0x2d0], -R3 ;  /* 0x0000b400a2057a23 */ /* 0x000fc40000010803 */
[----:B------:R-:W-:Y:S02]  /*65b0*/  FFMA.FTZ R7, R169, c[0x0][0x2d0], -R0 ;  /* 0x0000b400a9077a23 */ /* 0x000fe40000010800 */
[----:B------:R2:W4:Y:S01]  /*65c0*/  MUFU.EX2 R20, R5 ;  /* 0x0000000500147308 */ /* 0x0005220000000800 */
[--C-:B------:R-:W-:Y:S02]  /*65d0*/  FFMA.FTZ R4, R167, c[0x0][0x2d0], -R2.reuse ;  /* 0x0000b400a7047a23 */ /* 0x100fe40000010802 */
[----:B------:R-:W-:Y:S02]  /*65e0*/  FFMA.FTZ R3, R165, c[0x0][0x2d0], -R2 ;  /* 0x0000b400a5037a23 */ /* 0x000fe40000010802 */
[----:B-1----:R-:W-:Y:S02]  /*65f0*/  FFMA.FTZ R8, R168, c[0x0][0x2d0], -R0 ;  /* 0x0000b400a8087a23 */ /* 0x002fe40000010800 */
[--C-:B------:R-:W-:Y:S01]  /*6600*/  FFMA.FTZ R6, R164, c[0x0][0x2d0], -R2.reuse ;  /* 0x0000b400a4067a23 */ /* 0x100fe20000010802 */
[----:B------:R1:W-:Y:S01]  /*6610*/  MUFU.EX2 R16, R4 ;  /* 0x0000000400107308 */ /* 0x0003e20000000800 */
[----:B------:R-:W-:-:S02]  /*6620*/  FFMA.FTZ R2, R163, c[0x0][0x2d0], -R2 ;  /* 0x0000b400a3027a23 */ /* 0x000fc40000010802 */
[----:B--2---:R-:W-:-:S05]  /*6630*/  FFMA.FTZ R5, R170, c[0x0][0x2d0], -R0 ;  /* 0x0000b400aa057a23 */ /* 0x004fca0000010800 */
[----:B------:R-:W-:Y:S01]  /*6640*/  MUFU.EX2 R10, R7 ;  /* 0x00000007000a7308 */ /* 0x000fe20000000800 */
[----:B------:R-:W-:Y:S01]  /*6650*/  FFMA.FTZ R0, R166, c[0x0][0x2d0], -R0 ;  /* 0x0000b400a6007a23 */ /* 0x000fe20000010800 */
[----:B----4-:R-:W-:Y:S01]  /*6660*/  F2FP.BF16.PACK_AB R151, R20, R21 ;  /* 0x000000151497723e */ /* 0x010fe200000010ff */
[----:B-1----:R-:W-:-:S05]  /*6670*/  FADD.FTZ R4, R202, R11 ;  /* 0x0000000bca047221 */ /* 0x002fca0000010000 */
[----:B------:R1:W2:Y:S01]  /*6680*/  MUFU.EX2 R19, R3 ;  /* 0x0000000300137308 */ /* 0x0002a20000000800 */
[C---:B------:R-:W-:Y:S07]  /*6690*/  HMMA.16816.F32.BF16 R92, R148.reuse, R96, R92 ;  /* 0x00000060945c723c */ /* 0x040fee000004185c */
[----:B------:R4:W-:Y:S01]  /*66a0*/  MUFU.EX2 R7, R0 ;  /* 0x0000000000077308 */ /* 0x0009e20000000800 */
[----:B------:R-:W-:Y:S01]  /*66b0*/  HMMA.16816.F32.BF16 R100, R148, R98, R100 ;  /* 0x000000629464723c */ /* 0x000fe20000041864 */
[----:B-1----:R-:W-:-:S06]  /*66c0*/  FADD.FTZ R3, R207, R203 ;  /* 0x000000cbcf037221 */ /* 0x002fcc0000010000 */
[----:B------:R1:W-:Y:S01]  /*66d0*/  MUFU.EX2 R17, R2 ;  /* 0x0000000200117308 */ /* 0x0003e20000000800 */
[----:B--2---:R-:W-:Y:S01]  /*66e0*/  F2FP.BF16.PACK_AB R144, R19, R16 ;  /* 0x000000101390723e */ /* 0x004fe200000010ff */
[----:B------:R-:W-:Y:S01]  /*66f0*/  HMMA.16816.F32.BF16 R104, R148, R112, R104 ;  /* 0x000000709468723c */ /* 0x000fe20000041868 */
[----:B------:R-:W-:Y:S02]  /*6700*/  FADD.FTZ R3, R206, R3 ;  /* 0x00000003ce037221 */ /* 0x000fe40000010000 */
[----:B----4-:R-:W-:-:S03]  /*6710*/  FADD.FTZ R0, R212, R211 ;  /* 0x000000d3d4007221 */ /* 0x010fc60000010000 */
[----:B------:R2:W4:Y:S01]  /*6720*/  MUFU.EX2 R11, R5 ;  /* 0x00000005000b7308 */ /* 0x0005220000000800 */
[----:B------:R-:W-:Y:S01]  /*6730*/  FADD.FTZ R3, R217, R3 ;  /* 0x00000003d9037221 */ /* 0x000fe20000010000 */
[----:B------:R-:W-:Y:S01]  /*6740*/  HMMA.16816.F32.BF16 R116, R148, R114, R116 ;  /* 0x000000729474723c */ /* 0x000fe20000041874 */
[----:B------:R-:W-:Y:S02]  /*6750*/  FADD.FTZ R0, R213, R0 ;  /* 0x00000000d5007221 */ /* 0x000fe40000010000 */
[----:B-1----:R-:W-:-:S03]  /*6760*/  FADD.FTZ R2, R218, R4 ;  /* 0x00000004da027221 */ /* 0x002fc60000010000 */
[----:B------:R-:W1:Y:S02]  /*6770*/  MUFU.EX2 R18, R6 ;  /* 0x0000000600127308 */ /* 0x000e640000000800 */
[C---:B------:R-:W-:Y:S01]  /*6780*/  HMMA.16816.F32.BF16 R120, R148.reuse, R128, R120 ;  /* 0x000000809478723c */ /* 0x040fe20000041878 */
[----:B------:R-:W-:Y:S02]  /*6790*/  FADD.FTZ R4, R219, R2 ;  /* 0x00000002db047221 */ /* 0x000fe40000010000 */
[----:B------:R-:W-:Y:S02]  /*67a0*/  FADD.FTZ R2, R214, R0 ;  /* 0x00000000d6027221 */ /* 0x000fe40000010000 */
[----:B--2---:R-:W-:Y:S01]  /*67b0*/  FADD.FTZ R5, R89, R88 ;  /* 0x0000005859057221 */ /* 0x004fe20000010000 */
[----:B------:R-:W2:Y:S01]  /*67c0*/  MUFU.EX2 R8, R8 ;  /* 0x0000000800087308 */ /* 0x000ea20000000800 */
[----:B------:R-:W-:Y:S01]  /*67d0*/  FADD.FTZ R0, R227, R4 ;  /* 0x00000004e3007221 */ /* 0x000fe20000010000 */
[----:B----4-:R-:W-:Y:S01]  /*67e0*/  F2FP.BF16.PACK_AB R145, R10, R11 ;  /* 0x0000000b0a91723e */ /* 0x010fe200000010ff */
[----:B------:R-:W-:Y:S01]  /*67f0*/  FADD.FTZ R5, R208, R5 ;  /* 0x00000005d0057221 */ /* 0x000fe20000010000 */
[----:B------:R-:W-:Y:S01]  /*6800*/  HMMA.16816.F32.BF16 R132, R148, R130, R132 ;  /* 0x000000829484723c */ /* 0x000fe20000041884 */
[----:B------:R-:W-:-:S02]  /*6810*/  FADD.FTZ R2, R221, R2 ;  /* 0x00000002dd027221 */ /* 0x000fc40000010000 */
[----:B------:R-:W-:Y:S01]  /*6820*/  FADD.FTZ R4, R215, R3 ;  /* 0x00000003d7047221 */ /* 0x000fe20000010000 */
[----:B-1----:R-:W-:Y:S01]  /*6830*/  F2FP.BF16.PACK_AB R146, R17, R18 ;  /* 0x000000121192723e */ /* 0x002fe200000010ff */
[----:B------:R-:W-:Y:S02]  /*6840*/  FADD.FTZ R5, R205, R5 ;  /* 0x00000005cd057221 */ /* 0x000fe40000010000 */
[----:B------:R-:W-:Y:S01]  /*6850*/  FADD.FTZ R3, R224, R0 ;  /* 0x00000000e0037221 */ /* 0x000fe20000010000 */
[----:B---3--:R-:W-:Y:S01]  /*6860*/  HMMA.16816.F32.BF16 R136, R148, R12, R136 ;  /* 0x0000000c9488723c */ /* 0x008fe20000041888 */
[----:B------:R-:W-:Y:S02]  /*6870*/  FADD.FTZ R2, R222, R2 ;  /* 0x00000002de027221 */ /* 0x000fe40000010000 */
[----:B------:R-:W-:Y:S01]  /*6880*/  FADD.FTZ R0, R216, R4 ;  /* 0x00000004d8007221 */ /* 0x000fe20000010000 */
[----:B--2---:R-:W-:Y:S01]  /*6890*/  F2FP.BF16.PACK_AB R147, R7, R8 ;  /* 0x000000080793723e */ /* 0x004fe200000010ff */
        /* <DEDUP_REMOVED lines=56> */
[----:B------:R-:W-:Y:S01]  /*6c20*/  FADD.FTZ R6, R22, R0 ;  /* 0x0000000016067221 */ /* 0x000fe20000010000 */
[----:B------:R-:W-:Y:S01]  /*6c30*/  IADD3 R0, R171, -0x2, RZ ;  /* 0xfffffffeab007810 */ /* 0x000fe20007ffe0ff */
[----:B------:R-:W-:-:S02]  /*6c40*/  FADD.FTZ R2, R10, R2 ;  /* 0x000000020a027221 */ /* 0x000fc40000010000 */
[----:B------:R-:W-:Y:S01]  /*6c50*/  FADD.FTZ R3, R19, R3 ;  /* 0x0000000313037221 */ /* 0x000fe20000010000 */
[----:B------:R-:W-:Y:S01]  /*6c60*/  ISETP.GE.AND P1, PT, R0, R229, PT ;  /* 0x000000e50000720c */ /* 0x000fe20003f26270 */
[----:B------:R-:W-:Y:S02]  /*6c70*/  FADD.FTZ R5, R55, R4 ;  /* 0x0000000437057221 */ /* 0x000fe40000010000 */
[----:B------:R-:W-:Y:S02]  /*6c80*/  FADD.FTZ R4, R21, R6 ;  /* 0x0000000615047221 */ /* 0x000fe40000010000 */
[----:B------:R-:W-:Y:S02]  /*6c90*/  FADD.FTZ R2, R8, R2 ;  /* 0x0000000208027221 */ /* 0x000fe40000010000 */
[----:B------:R-:W-:Y:S02]  /*6ca0*/  FADD.FTZ R3, R18, R3 ;  /* 0x0000000312037221 */ /* 0x000fe40000010000 */
[----:B------:R-:W-:-:S02]  /*6cb0*/  FADD.FTZ R5, R53, R5 ;  /* 0x0000000535057221 */ /* 0x000fc40000010000 */
[----:B------:R-:W-:Y:S02]  /*6cc0*/  FADD.FTZ R4, R20, R4 ;  /* 0x0000000414047221 */ /* 0x000fe40000010000 */
[----:B------:R-:W-:Y:S01]  /*6cd0*/  FADD.FTZ R2, R7, R2 ;  /* 0x0000000207027221 */ /* 0x000fe20000010000 */
[----:B------:R1:W-:Y:S01]  /*6ce0*/  STL [R1], R5 ;  /* 0x0000000501007387 */ /* 0x0003e20000100800 */
[----:B------:R-:W-:-:S03]  /*6cf0*/  FADD.FTZ R3, R17, R3 ;  /* 0x0000000311037221 */ /* 0x000fc60000010000 */
[----:B------:R1:W-:Y:S04]  /*6d00*/  STL [R1+0x4], R4 ;  /* 0x0000040401007387 */ /* 0x0003e80000100800 */
[----:B------:R1:W-:Y:S04]  /*6d10*/  STL [R1+0xc], R2 ;  /* 0x00000c0201007387 */ /* 0x0003e80000100800 */
[----:B------:R1:W-:Y:S01]  /*6d20*/  STL [R1+0x8], R3 ;  /* 0x0000080301007387 */ /* 0x0003e20000100800 */
[----:B------:R-:W-:Y:S05]  /*6d30*/  @!P1 BRA `(.L_x_81) ;  /* 0x00003f0000009947 */ /* 0x000fea0003800000 */
[----:B------:R-:W-:Y:S01]  /*6d40*/  MOV R230, R0 ;  /* 0x0000000000e67202 */ /* 0x000fe20000000f00 */
[----:B------:R-:W-:Y:S01]  /*6d50*/  IMAD.MOV.U32 R0, RZ, RZ, R72 ;  /* 0x000000ffff007224 */ /* 0x000fe200078e0048 */
[----:B------:R-:W-:Y:S01]  /*6d60*/  MOV R84, R71 ;  /* 0x0000004700547202 */ /* 0x000fe20000000f00 */
[----:B------:R-:W-:Y:S01]  /*6d70*/  IMAD.MOV.U32 R85, RZ, RZ, R70 ;  /* 0x000000ffff557224 */ /* 0x000fe200078e0046 */
[----:B------:R-:W-:-:S02]  /*6d80*/  MOV R86, R9 ;  /* 0x0000000900567202 */ /* 0x000fc40000000f00 */
.L_x_88:
[----:B------:R-:W2:Y:S01]  /*6d90*/  LDL.64 R8, [R1+0x28] ;  /* 0x0000280001087983 */ /* 0x000ea20000100a00 */
[----:B------:R-:W-:Y:S04]  /*6da0*/  DEPBAR.LE SB0, 0x0 ;  /* 0x000080000000791a */ /* 0x000fe80000000000 */
[----:B------:R-:W3:Y:S04]  /*6db0*/  LDL R6, [R1+0x38] ;  /* 0x0000380001067983 */ /* 0x000ee80000100800 */
[----:B------:R-:W-:Y:S01]  /*6dc0*/  BAR.SYNC.DEFER_BLOCKING 0x0 ;  /* 0x0000000000007b1d */ /* 0x000fe20000010000 */
[----:B------:R-:W-:Y:S01]  /*6dd0*/  R2P PR, R244, 0x6 ;  /* 0x00000006f4007804 */ /* 0x000fe20000000000 */
[----:B-1----:R-:W-:Y:S01]  /*6de0*/  IMAD.WIDE.U32 R4, R220, c[0x0][0x208], RZ ;  /* 0x00008200dc047a25 */ /* 0x002fe200078e00ff */
[C---:B------:R-:W-:Y:S02]  /*6df0*/  IADD3 R2, R184.reuse, 0x20, RZ ;  /* 0x00000020b8027810 */ /* 0x040fe40007ffe0ff */
[----:B------:R-:W-:Y:S01]  /*6e00*/  SHF.R.S32.HI R3, RZ, 0x1f, R220 ;  /* 0x0000001fff037819 */ /* 0x000fe200000114dc */
[----:B------:R-:W-:Y:S01]  /*6e10*/  IMAD.SHL.U32 R59, R231, 0x2, RZ ;  /* 0x00000002e73b7824 */ /* 0x000fe200078e00ff */
[C---:B------:R-:W-:Y:S03]  /*6e20*/  IADD3 R87, R184.reuse, 0x40, RZ ;  /* 0x00000040b8577810 */ /* 0x040fe60007ffe0ff */
[----:B------:R-:W-:Y:S04]  /*6e30*/  IMAD R3, R3, c[0x0][0x208], RZ ;  /* 0x0000820003037a24 */ /* 0x000fe800078e02ff */
[----:B------:R-:W-:Y:S01]  /*6e40*/  @P1 IADD3 R2, R184, -0x20, RZ ;  /* 0xffffffe0b8021810 */ /* 0x000fe20007ffe0ff */
[----:B------:R-:W-:Y:S01]  /*6e50*/  IMAD R3, R220, c[0x0][0x20c], R3 ;  /* 0x00008300dc037a24 */ /* 0x000fe200078e0203 */
[----:B------:R-:W-:Y:S03]  /*6e60*/  @P2 IADD3 R87, R184, -0x40, RZ ;  /* 0xffffffc0b8572810 */ /* 0x000fe60007ffe0ff */
[----:B------:R-:W-:Y:S01]  /*6e70*/  IMAD.IADD R3, R5, 0x1, R3 ;  /* 0x0000000105037824 */ /* 0x000fe200078e0203 */
[----:B------:R-:W-:Y:S02]  /*6e80*/  SHF.R.S32.HI R5, RZ, 0x1f, R201 ;  /* 0x0000001fff057819 */ /* 0x000fe400000114c9 */
[C---:B------:R-:W-:Y:S01]  /*6e90*/  IADD3 R188, R87.reuse, 0x2000, RZ ;  /* 0x0000200057bc7810 */ /* 0x040fe20007ffe0ff */
[----:B------:R-:W1:Y:S01]  /*6ea0*/  LDSM.16.M88.4 R160, [R2] ;  /* 0x0000000002a0783b */ /* 0x000e620000000200 */
[C---:B------:R-:W-:Y:S02]  /*6eb0*/  IADD3 R187, R87.reuse, 0x1800, RZ ;  /* 0x0000180057bb7810 */ /* 0x040fe40007ffe0ff */
[C---:B------:R-:W-:Y:S01]  /*6ec0*/  IADD3 R186, R87.reuse, 0x1000, RZ ;  /* 0x0000100057ba7810 */ /* 0x040fe20007ffe0ff */
[----:B------:R-:W4:Y:S01]  /*6ed0*/  LDSM.16.M88.4 R168, [R2+0x800] ;  /* 0x0008000002a8783b */ /* 0x000f220000000200 */
[----:B------:R-:W-:Y:S03]  /*6ee0*/  IADD3 R185, R87, 0x800, RZ ;  /* 0x0000080057b97810 */ /* 0x000fe60007ffe0ff */
[----:B------:R-:W1:Y:S04]  /*6ef0*/  LDSM.16.M88.4 R172, [R2+0x1000] ;  /* 0x0010000002ac783b */ /* 0x000e680000000200 */
[----:B------:R-:W1:Y:S04]  /*6f00*/  LDSM.16.M88.4 R176, [R2+0x1800] ;  /* 0x0018000002b0783b */ /* 0x000e680000000200 */
[----:B------:R5:W1:Y:S04]  /*6f10*/  LDSM.16.M88.4 R180, [R2+0x2000] ;  /* 0x0020000002b4783b */ /* 0x000a680000000200 */
[----:B------:R1:W1:Y:S04]  /*6f20*/  LDSM.16.M88.4 R80, [R194] ;  /* 0x00000000c250783b */ /* 0x0002680000000200 */
[----:B------:R1:W1:Y:S04]  /*6f30*/  LDSM.16.M88.4 R76, [R194+0x2000] ;  /* 0x00200000c24c783b */ /* 0x0002680000000200 */
[----:B------:R1:W1:Y:S04]  /*6f40*/  LDSM.16.M88.4 R16, [R184] ;  /* 0x00000000b810783b */ /* 0x0002680000000200 */
[----:B------:R1:W1:Y:S04]  /*6f50*/  LDSM.16.M88.4 R32, [R184+0x800] ;  /* 0x00080000b820783b */ /* 0x0002680000000200 */
[----:B------:R1:W1:Y:S01]  /*6f60*/  LDSM.16.M88.4 R48, [R184+0x1000] ;  /* 0x00100000b830783b */ /* 0x0002620000000200 */
[----:B-----5:R-:W-:Y:S03]  /*6f70*/  IMAD.MOV.U32 R2, RZ, RZ, R4 ;  /* 0x000000ffff027224 */ /* 0x020fe600078e0004 */
[----:B------:R1:W1:Y:S01]  /*6f80*/  LDSM.16.M88.4 R64, [R184+0x1800] ;  /* 0x00180000b840783b */ /* 0x0002620000000200 */
[----:B------:R-:W-:Y:S02]  /*6f90*/  IMAD R4, R5, c[0x0][0x218], RZ ;  /* 0x0000860005047a24 */ /* 0x000fe400078e02ff */
[C---:B------:R-:W-:Y:S01]  /*6fa0*/  IMAD.WIDE.U32 R2, R201.reuse, c[0x0][0x218], R2 ;  /* 0x00008600c9027a25 */ /* 0x040fe200078e0002 */
[----:B------:R1:W1:Y:S03]  /*6fb0*/  LDSM.16.M88.4 R152, [R184+0x2000] ;  /* 0x00200000b898783b */ /* 0x0002660000000200 */
[----:B------:R-:W-:Y:S01]  /*6fc0*/  IMAD R4, R201, c[0x0][0x21c], R4 ;  /* 0x00008700c9047a24 */ /* 0x000fe200078e0204 */
[----:B------:R1:W1:Y:S04]  /*6fd0*/  LDSM.16.M88.4 R156, [R197] ;  /* 0x00000000c59c783b */ /* 0x0002680000000200 */
[----:B------:R1:W1:Y:S01]  /*6fe0*/  LDSM.16.M88.4 R164, [R197+0x2000] ;  /* 0x00200000c5a4783b */ /* 0x0002620000000200 */
[----:B--2---:R-:W-:Y:S04]  /*6ff0*/  IADD3 R2, P1, R8, R2, RZ ;  /* 0x0000000208027210 */ /* 0x004fe80007f3e0ff */
[----:B---3--:R-:W-:Y:S02]  /*7000*/  IADD3.X R3, R6, R3, R4, P1, !PT ;  /* 0x0000000306037210 */ /* 0x008fe40000ffe404 */
[----:B------:R-:W-:Y:S02]  /*7010*/  SHF.R.S32.HI R6, RZ, 0x1f, R231 ;  /* 0x0000001fff067819 */ /* 0x000fe400000114e7 */
[C---:B------:R-:W-:Y:S02]  /*7020*/  LEA R40, P1, R2.reuse, c[0x0][0x1f8], 0x1 ;  /* 0x00007e0002287a11 */ /* 0x040fe400078208ff */
[----:B------:R-:W-:Y:S02]  /*7030*/  SHF.L.U64.HI R68, R231, 0x1, R6 ;  /* 0x00000001e7447819 */ /* 0x000fe40000010206 */
[----:B------:R-:W-:Y:S01]  /*7040*/  LEA.HI.X R56, R2, c[0x0][0x1fc], R3, 0x1, P1 ;  /* 0x00007f0002387a11 */ /* 0x000fe200008f0c03 */
[----:B------:R-:W-:-:S06]  /*7050*/  BRA.DIV ~URZ, `(.L_x_82) ;  /* 0x000094327f007947 */ /* 0x000fcc000b800000 */
[----:B-1--4-:R1:W2:Y:S02]  /*7060*/  SHFL.IDX PT, R58, R56, RZ, 0x181f ;  /* 0x00181fff383a7589 */ /* 0x0122a400000e0000 */
.L_x_175:
[-C--:B------:R-:W-:Y:S01]  /*7070*/  HMMA.16816.F32.BF16 R4, R80, R16.reuse, RZ ;  /* 0x000000105004723c */ /* 0x080fe200000418ff */
[----:B------:R-:W3:Y:S01]  /*7080*/  SHFL.IDX PT, R2, R40, RZ, 0x181f ;  /* 0x00181fff28027589 */ /* 0x000ee200000e0000 */
[----:B------:R-:W-:Y:S01]  /*7090*/  BSSY B0, `(.L_x_83) ;  /* 0x000016d000007945 */ /* 0x000fe20003800000 */
[----:B------:R-:W-:Y:S04]  /*70a0*/  ISETP.GE.AND P1, PT, R231, c[0x0][0x1d4], PT ;  /* 0x00007500e7007a0c */ /* 0x000fe80003f26270 */
[----:B------:R-:W-:Y:S01]  /*70b0*/  SEL R198, RZ, 0x10, P1 ;  /* 0x00000010ffc67807 */ /* 0x000fe20000800000 */
[C---:B------:R-:W-:Y:S01]  /*70c0*/  HMMA.16816.F32.BF16 R8, R76.reuse, R16, RZ ;  /* 0x000000104c08723c */ /* 0x040fe200000418ff */
[----:B------:R-:W4:Y:S03]  /*70d0*/  SHFL.IDX PT, R3, R40, 0x1, 0x181f ;  /* 0x00381f0028037f89 */ /* 0x000f2600000e0000 */
[----:B------:R-:W-:Y:S04]  /*70e0*/  IADD3 R52, -R198, 0x10, RZ ;  /* 0x00000010c6347810 */ /* 0x000fe80007ffe1ff */
[-C--:B------:R-:W-:Y:S01]  /*70f0*/  HMMA.16816.F32.BF16 R12, R76, R18.reuse, RZ ;  /* 0x000000124c0c723c */ /* 0x080fe200000418ff */
[----:B------:R-:W5:Y:S03]  /*7100*/  SHFL.IDX PT, R57, R56, 0x1, 0x181f ;  /* 0x00381f0038397f89 */ /* 0x000f6600000e0000 */
[----:B------:R-:W-:Y:S04]  /*7110*/  LOP3.LUT R52, R52, 0xf, RZ, 0xc0, !PT ;  /* 0x0000000f34347812 */ /* 0x000fe800078ec0ff */
[C---:B------:R-:W-:Y:S01]  /*7120*/  HMMA.16816.F32.BF16 R16, R80.reuse, R18, RZ ;  /* 0x000000125010723c */ /* 0x040fe200000418ff */
[----:B------:R-:W1:Y:S07]  /*7130*/  SHFL.IDX PT, R53, R40, 0x2, 0x181f ;  /* 0x00581f0028357f89 */ /* 0x000e6e00000e0000 */
[-C--:B------:R-:W-:Y:S01]  /*7140*/  HMMA.16816.F32.BF16 R20, R80, R32.reuse, RZ ;  /* 0x000000205014723c */ /* 0x080fe200000418ff */
[----:B------:R-:W3:Y:S07]  /*7150*/  SHFL.IDX PT, R54, R40, 0x3, 0x181f ;  /* 0x00781f0028367f89 */ /* 0x000eee00000e0000 */
[C---:B------:R-:W-:Y:S01]  /*7160*/  HMMA.16816.F32.BF16 R24, R76.reuse, R32, RZ ;  /* 0x000000204c18723c */ /* 0x040fe200000418ff */
[----:B------:R1:W-:Y:S07]  /*7170*/  SHFL.IDX PT, R55, R40, 0x4, 0x181f ;  /* 0x00981f0028377f89 */ /* 0x0003ee00000e0000 */
[-C--:B------:R-:W-:Y:S01]  /*7180*/  HMMA.16816.F32.BF16 R28, R76, R34.reuse, RZ ;  /* 0x000000224c1c723c */ /* 0x080fe200000418ff */
[----:B------:R-:W3:Y:S07]  /*7190*/  SHFL.IDX PT, R61, R56, 0x2, 0x181f ;  /* 0x00581f00383d7f89 */ /* 0x000eee00000e0000 */
[C---:B------:R-:W-:Y:S01]  /*71a0*/  HMMA.16816.F32.BF16 R32, R80.reuse, R34, RZ ;  /* 0x000000225020723c */ /* 0x040fe200000418ff */
[----:B------:R-:W3:Y:S07]  /*71b0*/  SHFL.IDX PT, R71, R56, 0x3, 0x181f ;  /* 0x00781f0038477f89 */ /* 0x000eee00000e0000 */
[-C--:B------:R-:W-:Y:S01]  /*71c0*/  HMMA.16816.F32.BF16 R36, R80, R48.reuse, RZ ;  /* 0x000000305024723c */ /* 0x080fe200000418ff */
[----:B------:R-:W3:Y:S07]  /*71d0*/  SHFL.IDX PT, R69, R56, 0x4, 0x181f ;  /* 0x00981f0038457f89 */ /* 0x000eee00000e0000 */
[C---:B-1----:R-:W-:Y:S01]  /*71e0*/  HMMA.16816.F32.BF16 R40, R76.reuse, R48, RZ ;  /* 0x000000304c28723c */ /* 0x042fe200000418ff */
[----:B------:R-:W2:Y:S07]  /*71f0*/  LDL R232, [R1+0x10] ;  /* 0x0000100001e87983 */ /* 0x000eae0000100800 */
[-C--:B------:R-:W-:Y:S08]  /*7200*/  HMMA.16816.F32.BF16 R44, R76, R50.reuse, RZ ;  /* 0x000000324c2c723c */ /* 0x080ff000000418ff */
[C---:B------:R-:W-:Y:S04]  /*7210*/  HMMA.16816.F32.BF16 R48, R80.reuse, R50, RZ ;  /* 0x000000325030723c */ /* 0x040fe800000418ff */
[-C--:B---3--:R-:W-:Y:S02]  /*7220*/  IADD3 R2, P2, R2, R59.reuse, RZ ;  /* 0x0000003b02027210 */ /* 0x088fe40007f5e0ff */
[-C--:B----4-:R-:W-:Y:S02]  /*7230*/  IADD3 R62, P6, R3, R59.reuse, RZ ;  /* 0x0000003b033e7210 */ /* 0x090fe40007fde0ff */
[-C--:B--2---:R-:W-:Y:S04]  /*7240*/  IADD3.X R3, R58, R68.reuse, RZ, P2, !PT ;  /* 0x000000443a037210 */ /* 0x084fe800017fe4ff */
[-C--:B-----5:R-:W-:Y:S01]  /*7250*/  IADD3.X R63, R57, R68.reuse, RZ, P6, !PT ;  /* 0x00000044393f7210 */ /* 0x0a0fe200037fe4ff */
[----:B------:R1:W-:Y:S01]  /*7260*/  LDGSTS.E.BYPASS.LTC128B.128 [R204+0x100], [R2.64], !P1 ;  /* 0x0010000002cc7fae */ /* 0x0003e2000c901d46 */
[-C--:B------:R-:W-:Y:S02]  /*7270*/  IADD3 R60, P5, R53, R59.reuse, RZ ;  /* 0x0000003b353c7210 */ /* 0x080fe40007fbe0ff */
[----:B------:R-:W-:Y:S02]  /*7280*/  IADD3 R70, P4, R54, R59, RZ ;  /* 0x0000003b36467210 */ /* 0x000fe40007f9e0ff */
[-C--:B------:R-:W-:Y:S02]  /*7290*/  IADD3.X R61, R61, R68.reuse, RZ, P5, !PT ;  /* 0x000000443d3d7210 */ /* 0x080fe40002ffe4ff */
[----:B------:R-:W-:Y:S01]  /*72a0*/  IADD3 R72, P3, P2, R52, R55, R59 ;  /* 0x0000003734487210 */ /* 0x000fe20007a7e03b */
[----:B------:R2:W-:Y:S01]  /*72b0*/  LDGSTS.E.BYPASS.LTC128B.128 [R204+0x900], [R62.64], !P1 ;  /* 0x009000003ecc7fae */ /* 0x0005e2000c901d46 */
[----:B------:R-:W-:Y:S01]  /*72c0*/  IADD3.X R71, R71, R68, RZ, P4, !PT ;  /* 0x0000004447477210 */ /* 0x000fe200027fe4ff */
[-C--:B------:R-:W-:Y:S01]  /*72d0*/  HMMA.16816.F32.BF16 R52, R80, R64.reuse, RZ ;  /* 0x000000405034723c */ /* 0x080fe200000418ff */
[----:B------:R-:W-:Y:S02]  /*72e0*/  ISETP.NE.U32.AND P4, PT, R198, RZ, PT ;  /* 0x000000ffc600720c */ /* 0x000fe40003f85070 */
[----:B------:R-:W-:Y:S03]  /*72f0*/  IADD3.X R73, RZ, R69, R68, P3, P2 ;  /* 0x00000045ff497210 */ /* 0x000fe60001fe4444 */
[----:B------:R2:W-:Y:S02]  /*7300*/  LDGSTS.E.BYPASS.LTC128B.128 [R204+0x1100], [R60.64], !P1 ;  /* 0x011000003ccc7fae */ /* 0x0005e4000c901d46 */
[C---:B------:R-:W-:Y:S06]  /*7310*/  HMMA.16816.F32.BF16 R56, R76.reuse, R64, RZ ;  /* 0x000000404c38723c */ /* 0x040fec00000418ff */
[----:B------:R3:W-:Y:S08]  /*7320*/  LDGSTS.E.BYPASS.LTC128B.128 [R204+0x1900], [R70.64], !P1 ;  /* 0x0190000046cc7fae */ /* 0x0007f0000c901d46 */
[----:B------:R4:W-:Y:S08]  /*7330*/  LDGSTS.E.BYPASS.LTC128B.128.ZFILL [R204+0x2100], [R72.64], P4 ;  /* 0x0210000048cc7fae */ /* 0x0009f0000a141d46 */
[----:B------:R-:W0:Y:S01]  /*7340*/  LDGDEPBAR ;  /* 0x00000000000079af */ /* 0x000e220000000000 */
[-C--:B--2---:R-:W-:Y:S08]  /*7350*/  HMMA.16816.F32.BF16 R60, R76, R66.reuse, RZ ;  /* 0x000000424c3c723c */ /* 0x084ff000000418ff */
[C---:B------:R-:W-:Y:S08]  /*7360*/  HMMA.16816.F32.BF16 R64, R80.reuse, R66, RZ ;  /* 0x000000425040723c */ /* 0x040ff000000418ff */
[-C--:B---3--:R-:W-:Y:S08]  /*7370*/  HMMA.16816.F32.BF16 R68, R80, R152.reuse, RZ ;  /* 0x000000985044723c */ /* 0x088ff000000418ff */
[C---:B----4-:R-:W-:Y:S08]  /*7380*/  HMMA.16816.F32.BF16 R72, R76.reuse, R152, RZ ;  /* 0x000000984c48723c */ /* 0x050ff000000418ff */
[-C--:B------:R-:W-:Y:S08]  /*7390*/  HMMA.16816.F32.BF16 R76, R76, R154.reuse, RZ ;  /* 0x0000009a4c4c723c */ /* 0x080ff000000418ff */
[----:B------:R-:W-:Y:S01]  /*73a0*/  HMMA.16816.F32.BF16 R80, R80, R154, RZ ;  /* 0x0000009a5050723c */ /* 0x000fe200000418ff */
[----:B------:R-:W-:Y:S07]  /*73b0*/  LDSM.16.M88.4 R152, [R195] ;  /* 0x00000000c398783b */ /* 0x000fee0000000200 */
[-C--:B------:R-:W-:Y:S08]  /*73c0*/  HMMA.16816.F32.BF16 R4, R156, R160.reuse, R4 ;  /* 0x000000a09c04723c */ /* 0x080ff00000041804 */
[C---:B------:R-:W-:Y:S08]  /*73d0*/  HMMA.16816.F32.BF16 R8, R164.reuse, R160, R8 ;  /* 0x000000a0a408723c */ /* 0x040ff00000041808 */
[-C--:B------:R-:W-:Y:S08]  /*73e0*/  HMMA.16816.F32.BF16 R12, R164, R162.reuse, R12 ;  /* 0x000000a2a40c723c */ /* 0x080ff0000004180c */
[C---:B------:R-:W-:Y:S01]  /*73f0*/  HMMA.16816.F32.BF16 R16, R156.reuse, R162, R16 ;  /* 0x000000a29c10723c */ /* 0x040fe20000041810 */
[----:B------:R-:W2:Y:S07]  /*7400*/  LDSM.16.M88.4 R160, [R87] ;  /* 0x0000000057a0783b */ /* 0x000eae0000000200 */
        /* <DEDUP_REMOVED lines=9> */
[----:B------:R-:W4:Y:S07]  /*74a0*/  LDSM.16.M88.4 R172, [R185] ;  /* 0x00000000b9ac783b */ /* 0x000f2e0000000200 */
[-C--:B------:R-:W-:Y:S08]  /*74b0*/  HMMA.16816.F32.BF16 R52, R156, R176.reuse, R52 ;  /* 0x000000b09c34723c */ /* 0x080ff00000041834 */
[C---:B------:R-:W-:Y:S08]  /*74c0*/  HMMA.16816.F32.BF16 R56, R164.reuse, R176, R56 ;  /* 0x000000b0a438723c */ /* 0x040ff00000041838 */
[-C--:B------:R-:W-:Y:S08]  /*74d0*/  HMMA.16816.F32.BF16 R60, R164, R178.reuse, R60 ;  /* 0x000000b2a43c723c */ /* 0x080ff0000004183c */
[C---:B------:R-:W-:Y:S01]  /*74e0*/  HMMA.16816.F32.BF16 R64, R156.reuse, R178, R64 ;  /* 0x000000b29c40723c */ /* 0x040fe20000041840 */
[----:B------:R-:W-:Y:S07]  /*74f0*/  LDSM.16.M88.4 R176, [R188] ;  /* 0x00000000bcb0783b */ /* 0x000fee0000000200 */
[-C--:B------:R-:W-:Y:S08]  /*7500*/  HMMA.16816.F32.BF16 R68, R156, R180.reuse, R68 ;  /* 0x000000b49c44723c */ /* 0x080ff00000041844 */
[C---:B------:R-:W-:Y:S08]  /*7510*/  HMMA.16816.F32.BF16 R72, R164.reuse, R180, R72 ;  /* 0x000000b4a448723c */ /* 0x040ff00000041848 */
[-C--:B------:R-:W-:Y:S01]  /*7520*/  HMMA.16816.F32.BF16 R76, R164, R182.reuse, R76 ;  /* 0x000000b6a44c723c */ /* 0x080fe2000004184c */
[----:B------:R-:W-:Y:S07]  /*7530*/  LDSM.16.M88.4 R164, [R187] ;  /* 0x00000000bba4783b */ /* 0x000fee0000000200 */
[----:B------:R-:W-:Y:S01]  /*7540*/  HMMA.16816.F32.BF16 R80, R156, R182, R80 ;  /* 0x000000b69c50723c */ /* 0x000fe20000041850 */
[----:B------:R-:W5:Y:S07]  /*7550*/  LDSM.16.M88.4 R156, [R186] ;  /* 0x00000000ba9c783b */ /* 0x000f6e0000000200 */
[-C--:B--2---:R-:W-:Y:S01]  /*7560*/  HMMA.16816.F32.BF16 R4, R152, R160.reuse, R4 ;  /* 0x000000a09804723c */ /* 0x084fe20000041804 */
[----:B------:R-:W-:Y:S07]  /*7570*/  LDSM.16.M88.4 R180, [R189] ;  /* 0x00000000bdb4783b */ /* 0x000fee0000000200 */
[C---:B---3--:R-:W-:Y:S08]  /*7580*/  HMMA.16816.F32.BF16 R8, R168.reuse, R160, R8 ;  /* 0x000000a0a808723c */ /* 0x048ff00000041808 */
[-C--:B------:R-:W-:Y:S03]  /*7590*/  HMMA.16816.F32.BF16 R12, R168, R162.reuse, R12 ;  /* 0x000000a2a80c723c */ /* 0x080fe6000004180c */
[----:B------:R-:W-:Y:S05]  /*75a0*/  ISETP.GT.AND P1, PT, R230, R232, PT ;  /* 0x000000e8e600720c */ /* 0x000fea0003f24270 */
[C---:B------:R-:W-:Y:S01]  /*75b0*/  HMMA.16816.F32.BF16 R16, R152.reuse, R162, R16 ;  /* 0x000000a29810723c */ /* 0x040fe20000041810 */
[----:B------:R-:W2:Y:S07]  /*75c0*/  LDSM.16.M88.4 R160, [R196] ;  /* 0x00000000c4a0783b */ /* 0x000eae0000000200 */
[-C--:B----4-:R-:W-:Y:S08]  /*75d0*/  HMMA.16816.F32.BF16 R20, R152, R172.reuse, R20 ;  /* 0x000000ac9814723c */ /* 0x090ff00000041814 */
[C---:B------:R-:W-:Y:S08]  /*75e0*/  HMMA.16816.F32.BF16 R24, R168.reuse, R172, R24 ;  /* 0x000000aca818723c */ /* 0x040ff00000041818 */
[-C--:B------:R-:W-:Y:S08]  /*75f0*/  HMMA.16816.F32.BF16 R28, R168, R174.reuse, R28 ;  /* 0x000000aea81c723c */ /* 0x080ff0000004181c */
[C---:B------:R-:W-:Y:S01]  /*7600*/  HMMA.16816.F32.BF16 R32, R152.reuse, R174, R32 ;  /* 0x000000ae9820723c */ /* 0x040fe20000041820 */
[----:B------:R-:W3:Y:S07]  /*7610*/  LDSM.16.M88.4 R172, [R196+0x2000] ;  /* 0x00200000c4ac783b */ /* 0x000eee0000000200 */
        /* <DEDUP_REMOVED lines=12> */
[-C--:B--2---:R-:W-:Y:S08]  /*76e0*/  HMMA.16816.F32.BF16 R4, R160, R180.reuse, R4 ;  /* 0x000000b4a004723c */ /* 0x084ff00000041804 */
[C---:B---3--:R-:W-:Y:S08]  /*76f0*/  HMMA.16816.F32.BF16 R8, R172.reuse, R180, R8 ;  /* 0x000000b4ac08723c */ /* 0x048ff00000041808 */
[-C--:B------:R-:W-:Y:S08]  /*7700*/  HMMA.16816.F32.BF16 R12, R172, R182.reuse, R12 ;  /* 0x000000b6ac0c723c */ /* 0x080ff0000004180c */
[----:B-1----:R-:W-:Y:S01]  /*7710*/  FMUL.FTZ R2, R4, c[0x0][0x320] ;  /* 0x0000c80004027a20 */ /* 0x002fe20000410000 */
[C---:B------:R-:W-:Y:S03]  /*7720*/  HMMA.16816.F32.BF16 R16, R160.reuse, R182, R16 ;  /* 0x000000b6a010723c */ /* 0x040fe60000041810 */
[----:B------:R1:W2:Y:S04]  /*7730*/  MUFU.TANH R155, R2 ;  /* 0x00000002009b7308 */ /* 0x0002a80000002400 */
[----:B------:R-:W-:Y:S02]  /*7740*/  FMUL.FTZ R10, R10, c[0x0][0x320] ;  /* 0x0000c8000a0a7a20 */ /* 0x000fe40000410000 */
[----:B------:R-:W-:Y:S04]  /*7750*/  FMUL.FTZ R3, R11, c[0x0][0x320] ;  /* 0x0000c8000b037a20 */ /* 0x000fe80000410000 */
[----:B------:R-:W3:Y:S10]  /*7760*/  MUFU.TANH R176, R10 ;  /* 0x0000000a00b07308 */ /* 0x000ef40000002400 */
[----:B------:R-:W4:Y:S01]  /*7770*/  MUFU.TANH R181, R3 ;  /* 0x0000000300b57308 */ /* 0x000f220000002400 */
[----:B-1----:R-:W-:Y:S09]  /*7780*/  FMUL.FTZ R2, R5, c[0x0][0x320] ;  /* 0x0000c80005027a20 */ /* 0x002ff20000410000 */
[----:B------:R1:W1:Y:S02]  /*7790*/  MUFU.TANH R170, R2 ;  /* 0x0000000200aa7308 */ /* 0x0002640000002400 */
[----:B-1----:R-:W-:Y:S08]  /*77a0*/  FMUL.FTZ R2, R6, c[0x0][0x320] ;  /* 0x0000c80006027a20 */ /* 0x002ff00000410000 */
[----:B------:R1:W1:Y:S02]  /*77b0*/  MUFU.TANH R164, R2 ;  /* 0x0000000200a47308 */ /* 0x0002640000002400 */
[----:B-1----:R-:W-:Y:S02]  /*77c0*/  FMUL.FTZ R2, R7, c[0x0][0x320] ;  /* 0x0000c80007027a20 */ /* 0x002fe40000410000 */
[----:B------:R-:W1:Y:S06]  /*77d0*/  LDSM.16.M88.4 R4, [R189+0x800] ;  /* 0x00080000bd04783b */ /* 0x000e6c0000000200 */
[----:B------:R5:W1:Y:S02]  /*77e0*/  MUFU.TANH R169, R2 ;  /* 0x0000000200a97308 */ /* 0x000a640000002400 */
[----:B-----5:R-:W-:Y:S08]  /*77f0*/  FMUL.FTZ R2, R8, c[0x0][0x320] ;  /* 0x0000c80008027a20 */ /* 0x020ff00000410000 */
[----:B------:R5:W2:Y:S01]  /*7800*/  MUFU.TANH R168, R2 ;  /* 0x0000000200a87308 */ /* 0x000aa20000002400 */
[-C--:B-1----:R-:W-:Y:S08]  /*7810*/  HMMA.16816.F32.BF16 R20, R160, R4.reuse, R20 ;  /* 0x00000004a014723c */ /* 0x082ff00000041814 */
[C---:B------:R-:W-:Y:S04]  /*7820*/  HMMA.16816.F32.BF16 R24, R172.reuse, R4, R24 ;  /* 0x00000004ac18723c */ /* 0x040fe80000041818 */
[----:B-----5:R-:W-:Y:S02]  /*7830*/  FMUL.FTZ R2, R9, c[0x0][0x320] ;  /* 0x0000c80009027a20 */ /* 0x020fe40000410000 */
[----:B------:R-:W1:Y:S02]  /*7840*/  LDSM.16.M88.4 R8, [R189+0x1000] ;  /* 0x00100000bd08783b */ /* 0x000e640000000200 */
[-C--:B------:R-:W-:Y:S01]  /*7850*/  HMMA.16816.F32.BF16 R28, R172, R6.reuse, R28 ;  /* 0x00000006ac1c723c */ /* 0x080fe2000004181c */
[----:B------:R5:W1:Y:S07]  /*7860*/  MUFU.TANH R171, R2 ;  /* 0x0000000200ab7308 */ /* 0x000a6e0000002400 */
[C---:B------:R-:W-:Y:S08]  /*7870*/  HMMA.16816.F32.BF16 R32, R160.reuse, R6, R32 ;  /* 0x00000006a020723c */ /* 0x040ff00000041820 */
[----:B------:R-:W-:Y:S04]  /*7880*/  FMUL.FTZ R4, R26, c[0x0][0x320] ;  /* 0x0000c8001a047a20 */ /* 0x000fe80000410000 */
[----:B------:R-:W-:Y:S01]  /*7890*/  FMUL.FTZ R3, R27, c[0x0][0x320] ;  /* 0x0000c8001b037a20 */ /* 0x000fe20000410000 */
[----:B------:R2:W2:Y:S01]  /*78a0*/  MUFU.TANH R216, R4 ;  /* 0x0000000400d87308 */ /* 0x0004a20000002400 */
[----:B-----5:R-:W-:Y:S09]  /*78b0*/  FMUL.FTZ R2, R12, c[0x0][0x320] ;  /* 0x0000c8000c027a20 */ /* 0x020ff20000410000 */
[----:B------:R5:W3:Y:S10]  /*78c0*/  MUFU.TANH R167, R2 ;  /* 0x0000000200a77308 */ /* 0x000af40000002400 */
[----:B------:R3:W3:Y:S01]  /*78d0*/  MUFU.TANH R218, R3 ;  /* 0x0000000300da7308 */ /* 0x0006e20000002400 */
[-C--:B-1----:R-:W-:Y:S01]  /*78e0*/  HMMA.16816.F32.BF16 R36, R160, R8.reuse, R36 ;  /* 0x00000008a024723c */ /* 0x082fe20000041824 */
[----:B--2---:R-:W1:Y:S07]  /*78f0*/  LDSM.16.M88.4 R4, [R189+0x1800] ;  /* 0x00180000bd04783b */ /* 0x004e6e0000000200 */
[C---:B------:R-:W-:Y:S04]  /*7900*/  HMMA.16816.F32.BF16 R40, R172.reuse, R8, R40 ;  /* 0x00000008ac28723c */ /* 0x040fe80000041828 */
[----:B-----5:R-:W-:Y:S04]  /*7910*/  FMUL.FTZ R2, R13, c[0x0][0x320] ;  /* 0x0000c8000d027a20 */ /* 0x020fe80000410000 */
[-C--:B------:R-:W-:Y:S01]  /*7920*/  HMMA.16816.F32.BF16 R44, R172, R10.reuse, R44 ;  /* 0x0000000aac2c723c */ /* 0x080fe2000004182c */
[----:B------:R2:W1:Y:S07]  /*7930*/  MUFU.TANH R165, R2 ;  /* 0x0000000200a57308 */ /* 0x00046e0000002400 */
[C---:B------:R-:W-:Y:S08]  /*7940*/  HMMA.16816.F32.BF16 R48, R160.reuse, R10, R48 ;  /* 0x0000000aa030723c */ /* 0x040ff00000041830 */
[----:B------:R-:W-:Y:S04]  /*7950*/  FMUL.FTZ R8, R42, c[0x0][0x320] ;  /* 0x0000c8002a087a20 */ /* 0x000fe80000410000 */
[----:B------:R5:W4:Y:S01]  /*7960*/  MUFU.TANH R226, R8 ;  /* 0x0000000800e27308 */ /* 0x000b220000002400 */
[----:B---3--:R-:W-:Y:S02]  /*7970*/  FMUL.FTZ R3, R43, c[0x0][0x320] ;  /* 0x0000c8002b037a20 */ /* 0x008fe40000410000 */
[----:B--2---:R-:W-:Y:S01]  /*7980*/  FMUL.FTZ R2, R14, c[0x0][0x320] ;  /* 0x0000c8000e027a20 */ /* 0x004fe20000410000 */
[-C--:B-1----:R-:W-:Y:S06]  /*7990*/  HMMA.16816.F32.BF16 R52, R160, R4.reuse, R52 ;  /* 0x00000004a034723c */ /* 0x082fec0000041834 */
[----:B------:R1:W2:Y:S02]  /*79a0*/  MUFU.TANH R178, R2 ;  /* 0x0000000200b27308 */ /* 0x0002a40000002400 */
[C---:B------:R-:W-:Y:S08]  /*79b0*/  HMMA.16816.F32.BF16 R56, R172.reuse, R4, R56 ;  /* 0x00000004ac38723c */ /* 0x040ff00000041838 */
[----:B------:R3:W2:Y:S01]  /*79c0*/  MUFU.TANH R228, R3 ;  /* 0x0000000300e47308 */ /* 0x0006a20000002400 */
[-C--:B------:R-:W-:Y:S01]  /*79d0*/  HMMA.16816.F32.BF16 R60, R172, R6.reuse, R60 ;  /* 0x00000006ac3c723c */ /* 0x080fe2000004183c */
[----:B-----5:R-:W5:Y:S01]  /*79e0*/  LDSM.16.M88.4 R8, [R189+0x2000] ;  /* 0x00200000bd08783b */ /* 0x020f620000000200 */
[----:B------:R-:W-:Y:S06]  /*79f0*/  DEPBAR.LE SB0, 0x0 ;  /* 0x000080000000791a */ /* 0x000fec0000000000 */
[C---:B------:R-:W-:Y:S01]  /*7a00*/  HMMA.16816.F32.BF16 R64, R160.reuse, R6, R64 ;  /* 0x00000006a040723c */ /* 0x040fe20000041840 */
[----:B------:R-:W-:Y:S04]  /*7a10*/  BAR.SYNC.DEFER_BLOCKING 0x0 ;  /* 0x0000000000007b1d */ /* 0x000fe80000010000 */
[----:B-1----:R-:W-:Y:S02]  /*7a20*/  FMUL.FTZ R2, R15, c[0x0][0x320] ;  /* 0x0000c8000f027a20 */ /* 0x002fe40000410000 */
[----:B------:R-:W-:Y:S02]  /*7a30*/  FMUL.FTZ R4, R58, c[0x0][0x320] ;  /* 0x0000c8003a047a20 */ /* 0x000fe40000410000 */
[----:B------:R1:W1:Y:S03]  /*7a40*/  MUFU.TANH R177, R2 ;  /* 0x0000000200b17308 */ /* 0x0002660000002400 */
[----:B---3--:R-:W-:Y:S07]  /*7a50*/  FMUL.FTZ R3, R59, c[0x0][0x320] ;  /* 0x0000c8003b037a20 */ /* 0x008fee0000410000 */
[----:B------:R-:W3:Y:S10]  /*7a60*/  MUFU.TANH R225, R4 ;  /* 0x0000000400e17308 */ /* 0x000ef40000002400 */
[----:B------:R-:W2:Y:S01]  /*7a70*/  MUFU.TANH R224, R3 ;  /* 0x0000000300e07308 */ /* 0x000ea20000002400 */
[----:B-1----:R-:W-:Y:S01]  /*7a80*/  FMUL.FTZ R2, R16, c[0x0][0x320] ;  /* 0x0000c80010027a20 */ /* 0x002fe20000410000 */
[-C--:B-----5:R-:W-:Y:S08]  /*7a90*/  HMMA.16816.F32.BF16 R68, R160, R8.reuse, R68 ;  /* 0x00000008a044723c */ /* 0x0a0ff00000041844 */
[----:B------:R1:W1:Y:S01]  /*7aa0*/  MUFU.TANH R159, R2 ;  /* 0x00000002009f7308 */ /* 0x0002620000002400 */
[C---:B------:R-:W-:Y:S08]  /*7ab0*/  HMMA.16816.F32.BF16 R72, R172.reuse, R8, R72 ;  /* 0x00000008ac48723c */ /* 0x040ff00000041848 */
[-C--:B------:R-:W-:Y:S08]  /*7ac0*/  HMMA.16816.F32.BF16 R76, R172, R10.reuse, R76 ;  /* 0x0000000aac4c723c */ /* 0x080ff0000004184c */
[----:B------:R-:W-:Y:S04]  /*7ad0*/  HMMA.16816.F32.BF16 R80, R160, R10, R80 ;  /* 0x0000000aa050723c */ /* 0x000fe80000041850 */
[----:B-1----:R-:W-:Y:S04]  /*7ae0*/  FMUL.FTZ R2, R17, c[0x0][0x320] ;  /* 0x0000c80011027a20 */ /* 0x002fe80000410000 */
[----:B------:R1:W1:Y:S04]  /*7af0*/  MUFU.TANH R158, R2 ;  /* 0x00000002009e7308 */ /* 0x0002680000002400 */
[----:B-1----:R-:W-:Y:S06]  /*7b00*/  FMUL.FTZ R2, R18, c[0x0][0x320] ;  /* 0x0000c80012027a20 */ /* 0x002fec0000410000 */
[----:B------:R1:W1:Y:S02]  /*7b10*/  MUFU.TANH R157, R2 ;  /* 0x00000002009d7308 */ /* 0x0002640000002400 */
[----:B-1----:R-:W-:Y:S08]  /*7b20*/  FMUL.FTZ R2, R19, c[0x0][0x320] ;  /* 0x0000c80013027a20 */ /* 0x002ff00000410000 */
        /* <DEDUP_REMOVED lines=116> */
[----:B------:R1:W1:Y:S01]  /*8270*/  MUFU.TANH R162, R2 ;  /* 0x0000000200a27308 */ /* 0x0002620000002400 */
[----:B------:R-:W-:-:S05]  /*8280*/  @!P1 BRA `(.L_x_84) ;  /* 0x000004d000009947 */ /* 0x000fca0003800000 */
[----:B-1234-:R-:W-:Y:S01]  /*8290*/  IMAD.MOV.U32 R2, RZ, RZ, 0x1 ;  /* 0x00000001ff027424 */ /* 0x01efe200078e00ff */
[----:B------:R-:W-:Y:S01]  /*82a0*/  SHF.R.S32.HI R7, RZ, 0x1f, R231 ;  /* 0x0000001fff077819 */ /* 0x000fe200000114e7 */
[----:B------:R-:W-:Y:S01]  /*82b0*/  IMAD.MOV.U32 R201, RZ, RZ, RZ ;  /* 0x000000ffffc97224 */ /* 0x000fe200078e00ff */
[----:B------:R-:W2:Y:S01]  /*82c0*/  LDL R238, [R1+0x14] ;  /* 0x0000140001ee7983 */ /* 0x000ea20000100800 */
[----:B------:R-:W-:Y:S01]  /*82d0*/  IMAD.SHL.U32 R17, R231, 0x2, RZ ;  /* 0x00000002e7117824 */ /* 0x000fe200078e00ff */
[----:B------:R-:W-:Y:S02]  /*82e0*/  ISETP.NE.AND P1, PT, R2, c[0x0][0x2b8], PT ;  /* 0x0000ae0002007a0c */ /* 0x000fe40003f25270 */
[----:B------:R-:W3:Y:S04]  /*82f0*/  LDL.64 R236, [R1+0x20] ;  /* 0x0000200001ec7983 */ /* 0x000ee80000100a00 */
[----:B------:R-:W4:Y:S04]  /*8300*/  LDL R234, [R1+0x34] ;  /* 0x0000340001ea7983 */ /* 0x000f280000100800 */
[----:B------:R-:W1:Y:S04]  /*8310*/  S2R R239, SR_TID.X ;  /* 0x0000000000ef7919 */ /* 0x000e680000002100 */
[----:B------:R-:W5:Y:S04]  /*8320*/  LDL.64 R232, [R1+0x18] ;  /* 0x0000180001e87983 */ /* 0x000f680000100a00 */
[----:B------:R-:W4:Y:S01]  /*8330*/  LDL R8, [R1+0x30] ;  /* 0x0000300001087983 */ /* 0x000f220000100800 */
[----:B-1----:R-:W-:Y:S04]  /*8340*/  SHF.R.S32.HI R235, RZ, 0x1f, R239 ;  /* 0x0000001fffeb7819 */ /* 0x002fe800000114ef */
[----:B------:R-:W-:Y:S04]  /*8350*/  LEA.HI R235, R235, R239, RZ, 0x3 ;  /* 0x000000efebeb7211 */ /* 0x000fe800078f18ff */
[----:B------:R-:W-:Y:S05]  /*8360*/  SHF.R.S32.HI R235, RZ, 0x3, R235 ;  /* 0x00000003ffeb7819 */ /* 0x000fea00000114eb */
[----:B------:R-:W-:Y:S02]  /*8370*/  IMAD R2, R244, 0x10, R235 ;  /* 0x00000010f4027824 */ /* 0x000fe400078e02eb */
[----:B--2---:R-:W-:Y:S05]  /*8380*/  IMAD R3, R230, 0x50, R238 ;  /* 0x00000050e6037824 */ /* 0x004fea00078e02ee */
[----:B------:R-:W-:Y:S05]  /*8390*/  IADD3 R3, R3, -0x50, R2 ;  /* 0xffffffb003037810 */ /* 0x000fea0007ffe002 */
[----:B------:R-:W-:Y:S04]  /*83a0*/  @P1 IMAD.HI.U32 R4, R3, c[0x0][0x2bc], RZ ;  /* 0x0000af0003041a27 */ /* 0x000fe800078e00ff */
[--C-:B------:R-:W-:Y:S01]  /*83b0*/  IMAD.MOV.U32 R2, RZ, RZ, R3.reuse ;  /* 0x000000ffff027224 */ /* 0x100fe200078e0003 */
[----:B------:R-:W-:Y:S04]  /*83c0*/  @P1 SHF.R.U32.HI R2, RZ, c[0x0][0x2c0], R4 ;  /* 0x0000b000ff021a19 */ /* 0x000fe80000011604 */
[C---:B---3--:R-:W-:Y:S04]  /*83d0*/  @!P0 IADD3 R5, P1, R2.reuse, R236, RZ ;  /* 0x000000ec02058210 */ /* 0x048fe80007f3e0ff */
[----:B----4-:R-:W-:Y:S01]  /*83e0*/  @!P0 LEA.HI.X.SX32 R6, R2, R234, 0x1, P1 ;  /* 0x000000ea02068211 */ /* 0x010fe200008f0eff */
[----:B------:R-:W-:Y:S01]  /*83f0*/  IMAD.MOV R2, RZ, RZ, -R2 ;  /* 0x000000ffff027224 */ /* 0x000fe200078e0a02 */
[C---:B------:R-:W-:Y:S03]  /*8400*/  @!P0 LEA R4, P1, R5.reuse, c[0x0][0x2a0], 0x2 ;  /* 0x0000a80005048a11 */ /* 0x040fe600078210ff */
[----:B------:R-:W-:Y:S01]  /*8410*/  IMAD R220, R2, c[0x0][0x2b8], R3 ;  /* 0x0000ae0002dc7a24 */ /* 0x000fe200078e0203 */
[----:B------:R-:W-:Y:S02]  /*8420*/  @!P0 LEA.HI.X R5, R5, c[0x0][0x2a4], R6, 0x2, P1 ;  /* 0x0000a90005058a11 */ /* 0x000fe400008f1406 */
[----:B------:R-:W-:Y:S02]  /*8430*/  SHF.L.U64.HI R6, R231, 0x1, R7 ;  /* 0x00000001e7067819 */ /* 0x000fe40000010207 */
[----:B------:R-:W-:Y:S01]  /*8440*/  SHF.R.S32.HI R2, RZ, 0x1f, R220 ;  /* 0x0000001fff027819 */ /* 0x000fe200000114dc */
[----:B------:R1:W2:Y:S04]  /*8450*/  @!P0 LDG.E R201, [R4.64] ;  /* 0x0000000604c98981 */ /* 0x0002a8000c1e1900 */
[----:B-1----:R-:W-:Y:S02]  /*8460*/  IMAD R4, R2, c[0x0][0x1e0], RZ ;  /* 0x0000780002047a24 */ /* 0x002fe400078e02ff */
[C---:B------:R-:W-:Y:S04]  /*8470*/  IMAD.WIDE.U32 R2, R220.reuse, c[0x0][0x1e0], RZ ;  /* 0x00007800dc027a25 */ /* 0x040fe800078e00ff */
[----:B------:R-:W-:Y:S04]  /*8480*/  IMAD R4, R220, c[0x0][0x1e4], R4 ;  /* 0x00007900dc047a24 */ /* 0x000fe800078e0204 */
[----:B------:R-:W-:Y:S01]  /*8490*/  IMAD.IADD R3, R3, 0x1, R4 ;  /* 0x0000000103037824 */ /* 0x000fe200078e0204 */
[----:B--2---:R-:W-:Y:S03]  /*84a0*/  SHF.R.S32.HI R4, RZ, 0x1f, R201 ;  /* 0x0000001fff047819 */ /* 0x004fe600000114c9 */
[C---:B------:R-:W-:Y:S04]  /*84b0*/  IMAD.WIDE.U32 R2, R201.reuse, c[0x0][0x1f0], R2 ;  /* 0x00007c00c9027a25 */ /* 0x040fe800078e0002 */
[----:B------:R-:W-:Y:S01]  /*84c0*/  IMAD R4, R4, c[0x0][0x1f0], RZ ;  /* 0x00007c0004047a24 */ /* 0x000fe200078e02ff */
[----:B-----5:R-:W-:Y:S03]  /*84d0*/  IADD3 R2, P2, R232, R2, RZ ;  /* 0x00000002e8027210 */ /* 0x020fe60007f5e0ff */
[----:B------:R-:W-:Y:S01]  /*84e0*/  IMAD R5, R201, c[0x0][0x1f4], R4 ;  /* 0x00007d00c9057a24 */ /* 0x000fe200078e0204 */
[----:B------:R-:W-:Y:S04]  /*84f0*/  LEA R4, P1, R2, c[0x0][0x1c8], 0x1 ;  /* 0x0000720002047a11 */ /* 0x000fe800078208ff */
[----:B------:R-:W-:Y:S04]  /*8500*/  IADD3.X R3, R8, R3, R5, P2, !PT ;  /* 0x0000000308037210 */ /* 0x000fe800017fe405 */
[----:B------:R-:W-:Y:S01]  /*8510*/  LEA.HI.X R5, R2, c[0x0][0x1cc], R3, 0x1, P1 ;  /* 0x0000730002057a11 */ /* 0x000fe200008f0c03 */
[----:B------:R-:W-:-:S05]  /*8520*/  BRA.DIV ~URZ, `(.L_x_85) ;  /* 0x00007fb27f007947 */ /* 0x000fca000b800000 */
[----:B------:R1:W2:Y:S02]  /*8530*/  SHFL.IDX PT, R9, R5, RZ, 0x181f ;  /* 0x00181fff05097589 */ /* 0x0002a400000e0000 */
.L_x_176:
[----:B------:R-:W-:-:S05]  /*8540*/  BRA.DIV ~URZ, `(.L_x_86) ;  /* 0x000080027f007947 */ /* 0x000fca000b800000 */
[----:B------:R-:W3:Y:S01]  /*8550*/  SHFL.IDX PT, R3, R4, RZ, 0x181f ;  /* 0x00181fff04037589 */ /* 0x000ee200000e0000 */
[C---:B------:R-:W-:Y:S02]  /*8560*/  ISETP.NE.U32.AND P1, PT, R198.reuse, RZ, PT ;  /* 0x000000ffc600720c */ /* 0x040fe40003f25070 */
[----:B------:R-:W-:Y:S01]  /*8570*/  IADD3 R2, -R198, 0x10, RZ ;  /* 0x00000010c6027810 */ /* 0x000fe20007ffe1ff */
[----:B------:R-:W4:Y:S03]  /*8580*/  SHFL.IDX PT, R7, R4, 0x1, 0x181f ;  /* 0x00381f0004077f89 */ /* 0x000f2600000e0000 */
[----:B------:R-:W-:Y:S01]  /*8590*/  LOP3.LUT R2, R2, 0xf, RZ, 0xc0, !PT ;  /* 0x0000000f02027812 */ /* 0x000fe200078ec0ff */
[----:B------:R-:W5:Y:S04]  /*85a0*/  SHFL.IDX PT, R8, R4, 0x2, 0x181f ;  /* 0x00581f0004087f89 */ /* 0x000f6800000e0000 */
[----:B------:R-:W1:Y:S04]  /*85b0*/  SHFL.IDX PT, R11, R5, 0x1, 0x181f ;  /* 0x00381f00050b7f89 */ /* 0x000e6800000e0000 */
[----:B------:R-:W2:Y:S04]  /*85c0*/  SHFL.IDX PT, R14, R4, 0x3, 0x181f ;  /* 0x00781f00040e7f89 */ /* 0x000ea800000e0000 */
[----:B------:R-:W2:Y:S04]  /*85d0*/  SHFL.IDX PT, R16, R5, 0x2, 0x181f ;  /* 0x00581f0005107f89 */ /* 0x000ea800000e0000 */
[----:B------:R-:W2:Y:S04]  /*85e0*/  SHFL.IDX PT, R15, R5, 0x3, 0x181f ;  /* 0x00781f00050f7f89 */ /* 0x000ea800000e0000 */
[----:B-1----:R-:W1:Y:S04]  /*85f0*/  SHFL.IDX PT, R5, R5, 0x4, 0x181f ;  /* 0x00981f0005057f89 */ /* 0x002e6800000e0000 */
[----:B------:R-:W1:Y:S01]  /*8600*/  SHFL.IDX PT, R4, R4, 0x4, 0x181f ;  /* 0x00981f0004047f89 */ /* 0x000e6200000e0000 */
[C-C-:B---3--:R-:W-:Y:S02]  /*8610*/  IADD3 R12, P5, P4, R2.reuse, R3, R17.reuse ;  /* 0x00000003020c7210 */ /* 0x148fe40007cbe011 */
[C-C-:B----4-:R-:W-:Y:S02]  /*8620*/  IADD3 R10, P3, P2, R2.reuse, R7, R17.reuse ;  /* 0x00000007020a7210 */ /* 0x150fe40007a7e011 */
[--C-:B--2---:R-:W-:Y:S02]  /*8630*/  IADD3.X R13, RZ, R9, R6.reuse, P5, P4 ;  /* 0x00000009ff0d7210 */ /* 0x104fe40002fe8406 */
[C-C-:B-----5:R-:W-:Y:S02]  /*8640*/  IADD3 R8, P5, P4, R2.reuse, R8, R17.reuse ;  /* 0x0000000802087210 */ /* 0x160fe40007cbe011 */
[--C-:B------:R-:W-:Y:S01]  /*8650*/  IADD3.X R11, RZ, R11, R6.reuse, P3, P2 ;  /* 0x0000000bff0b7210 */ /* 0x100fe20001fe4406 */
[----:B------:R2:W-:Y:S01]  /*8660*/  LDGSTS.E.BYPASS.LTC128B.128.ZFILL [R204+0x2900], [R12.64], P1 ;  /* 0x029000000ccc7fae */ /* 0x0005e20008941d46 */
[----:B------:R-:W-:Y:S02]  /*8670*/  IADD3 R2, P3, P2, R2, R14, R17 ;  /* 0x0000000e02027210 */ /* 0x000fe40007a7e011 */
[--C-:B------:R-:W-:Y:S01]  /*8680*/  IADD3.X R9, RZ, R16, R6.reuse, P5, P4 ;  /* 0x00000010ff097210 */ /* 0x100fe20002fe8406 */
[----:B------:R2:W-:Y:S01]  /*8690*/  LDGSTS.E.BYPASS.LTC128B.128.ZFILL [R204+0x3100], [R10.64], P1 ;  /* 0x031000000acc7fae */ /* 0x0005e20008941d46 */
[----:B------:R-:W-:Y:S03]  /*86a0*/  IADD3.X R3, RZ, R15, R6, P3, P2 ;  /* 0x0000000fff037210 */ /* 0x000fe60001fe4406 */
[----:B------:R2:W-:Y:S04]  /*86b0*/  LDGSTS.E.BYPASS.LTC128B.128.ZFILL [R204+0x3900], [R8.64], P1 ;  /* 0x0390000008cc7fae */ /* 0x0005e80008941d46 */
[----:B------:R2:W-:Y:S02]  /*86c0*/  LDGSTS.E.BYPASS.LTC128B.128.ZFILL [R204+0x4100], [R2.64], P1 ;  /* 0x0410000002cc7fae */ /* 0x0005e40008941d46 */
.L_x_177:
[C---:B--2---:R-:W-:Y:S02]  /*86d0*/  IADD3 R2, -R198.reuse, 0x10, RZ ;  /* 0x00000010c6027810 */ /* 0x044fe40007ffe1ff */
[----:B------:R-:W-:Y:S02]  /*86e0*/  ISETP.NE.U32.AND P1, PT, R198, RZ, PT ;  /* 0x000000ffc600720c */ /* 0x000fe40003f25070 */
[----:B------:R-:W-:Y:S04]  /*86f0*/  LOP3.LUT R2, R2, 0xf, RZ, 0xc0, !PT ;  /* 0x0000000f02027812 */ /* 0x000fe800078ec0ff */
[----:B-1----:R-:W-:Y:S04]  /*8700*/  IADD3 R2, P3, P2, R2, R4, R17 ;  /* 0x0000000402027210 */ /* 0x002fe80007a7e011 */
[----:B------:R-:W-:Y:S05]  /*8710*/  IADD3.X R3, RZ, R5, R6, P3, P2 ;  /* 0x00000005ff037210 */ /* 0x000fea0001fe4406 */
[----:B------:R-:W-:Y:S01]  /*8720*/  @!PT LDS RZ, [RZ] ;  /* 0x00000000fffff984 */ /* 0x000fe20000000800 */
[----:B------:R-:W-:Y:S01]  /*8730*/  @!PT LDS RZ, [RZ] ;  /* 0x00000000fffff984 */ /* 0x000fe20000000800 */
[----:B------:R-:W-:Y:S01]  /*8740*/  @!PT LDS RZ, [RZ] ;  /* 0x00000000fffff984 */ /* 0x000fe20000000800 */
[----:B------:R1:W-:Y:S04]  /*8750*/  LDGSTS.E.BYPASS.LTC128B.128.ZFILL [R204+0x4900], [R2.64], P1 ;  /* 0x0490000002cc7fae */ /* 0x0003e80008941d46 */
.L_x_84:
[----:B--234-:R-:W-:Y:S05]  /*8760*/  BSYNC B0 ;  /* 0x0000000000007941 */ /* 0x01cfea0003800000 */
.L_x_83:
[----:B-1----:R-:W-:Y:S01]  /*8770*/  FMNMX.FTZ R3, R155, R0, !PT ;  /* 0x000000009b037209 */ /* 0x002fe20007810000 */
[----:B------:R-:W0:Y:S01]  /*8780*/  LDGDEPBAR ;  /* 0x00000000000079af */ /* 0x000e220000000000 */
        /* <DEDUP_REMOVED lines=79> */
[----:B------:R-:W-:-:S05]  /*8c80*/  BRA.DIV ~URZ, `(.L_x_87) ;  /* 0x00007e327f007947 */ /* 0x000fca000b800000 */
[----:B------:R-:W1:Y:S04]  /*8c90*/  SHFL.BFLY PT, R3, R4, 0x2, 0x1f ;  /* 0x0c401f0004037f89 */ /* 0x000e6800000e0000 */
[----:B------:R-:W2:Y:S04]  /*8ca0*/  SHFL.BFLY PT, R2, R5, 0x2, 0x1f ;  /* 0x0c401f0005027f89 */ /* 0x000ea800000e0000 */
[----:B------:R-:W3:Y:S04]  /*8cb0*/  SHFL.BFLY PT, R8, R6, 0x2, 0x1f ;  /* 0x0c401f0006087f89 */ /* 0x000ee800000e0000 */
[----:B------:R-:W4:Y:S01]  /*8cc0*/  SHFL.BFLY PT, R11, R7, 0x2, 0x1f ;  /* 0x0c401f00070b7f89 */ /* 0x000f2200000e0000 */
[----:B-1----:R-:W-:Y:S02]  /*8cd0*/  FMNMX.FTZ R3, R4, R3, !PT ;  /* 0x0000000304037209 */ /* 0x002fe40007810000 */
[----:B--2---:R-:W-:Y:S02]  /*8ce0*/  FMNMX.FTZ R5, R5, R2, !PT ;  /* 0x0000000205057209 */ /* 0x004fe40007810000 */
[----:B---3--:R-:W-:Y:S03]  /*8cf0*/  FMNMX.FTZ R6, R6, R8, !PT ;  /* 0x0000000806067209 */ /* 0x008fe60007810000 */
[----:B------:R-:W1:Y:S01]  /*8d00*/  SHFL.BFLY PT, R9, R5, 0x1, 0x1f ;  /* 0x0c201f0005097f89 */ /* 0x000e6200000e0000 */
[----:B----4-:R-:W-:Y:S03]  /*8d10*/  FMNMX.FTZ R4, R7, R11, !PT ;  /* 0x0000000b07047209 */ /* 0x010fe60007810000 */
[----:B------:R-:W2:Y:S04]  /*8d20*/  SHFL.BFLY PT, R8, R3, 0x1, 0x1f ;  /* 0x0c201f0003087f89 */ /* 0x000ea800000e0000 */
[----:B------:R-:W3:Y:S04]  /*8d30*/  SHFL.BFLY PT, R10, R6, 0x1, 0x1f ;  /* 0x0c201f00060a7f89 */ /* 0x000ee800000e0000 */
[----:B------:R4:W4:Y:S01]  /*8d40*/  SHFL.BFLY PT, R2, R4, 0x1, 0x1f ;  /* 0x0c201f0004027f89 */ /* 0x00092200000e0000 */
[----:B-1----:R-:W-:Y:S02]  /*8d50*/  FMNMX.FTZ R71, R5, R9, !PT ;  /* 0x0000000905477209 */ /* 0x002fe40007810000 */
[----:B--2---:R-:W-:Y:S02]  /*8d60*/  FMNMX.FTZ R72, R3, R8, !PT ;  /* 0x0000000803487209 */ /* 0x004fe40007810000 */
[----:B---3--:R-:W-:Y:S03]  /*8d70*/  FMNMX.FTZ R70, R6, R10, !PT ;  /* 0x0000000a06467209 */ /* 0x008fe60007810000 */
.L_x_178:
[----:B------:R-:W-:Y:S01]  /*8d80*/  FADD.FTZ R0, -R72, R0 ;  /* 0x0000000048007221 */ /* 0x000fe20000010100 */
[----:B----4-:R-:W-:Y:S01]  /*8d90*/  FMNMX.FTZ R2, R2, R4, !PT ;  /* 0x0000000402027209 */ /* 0x010fe20007810000 */
[----:B------:R-:W-:Y:S01]  /*8da0*/  FMUL.FTZ R152, R72, c[0x0][0x2d0] ;  /* 0x0000b40048987a20 */ /* 0x000fe20000410000 */
[----:B------:R-:W-:Y:S01]  /*8db0*/  WARPSYNC 0xffffffff ;  /* 0xffffffff00007948 */ /* 0x000fe20003800000 */
[----:B------:R-:W-:Y:S01]  /*8dc0*/  FMUL.FTZ R0, R0, c[0x0][0x2d0] ;  /* 0x0000b40000007a20 */ /* 0x000fe20000410000 */
[----:B------:R-:W-:Y:S01]  /*8dd0*/  LDSM.16.MT88.4 R36, [R193] ;  /* 0x00000000c124783b */ /* 0x000fe20000004200 */
[--C-:B------:R-:W-:Y:S02]  /*8de0*/  FFMA.FTZ R7, R155, c[0x0][0x2d0], -R152.reuse ;  /* 0x0000b4009b077a23 */ /* 0x100fe40000010898 */
[----:B------:R1:W-:Y:S01]  /*8df0*/  MUFU.EX2 R69, R0 ;  /* 0x0000000000457308 */ /* 0x0003e20000000800 */
[----:B------:R-:W-:Y:S02]  /*8e00*/  FMUL.FTZ R155, R71, c[0x0][0x2d0] ;  /* 0x0000b400479b7a20 */ /* 0x000fe40000410000 */
[--C-:B------:R-:W-:Y:S02]  /*8e10*/  FFMA.FTZ R5, R158, c[0x0][0x2d0], -R152.reuse ;  /* 0x0000b4009e057a23 */ /* 0x100fe40000010898 */
[--C-:B------:R-:W-:Y:S01]  /*8e20*/  FFMA.FTZ R3, R170, c[0x0][0x2d0], -R152.reuse ;  /* 0x0000b400aa037a23 */ /* 0x100fe20000010898 */
[----:B------:R-:W-:Y:S01]  /*8e30*/  LDSM.16.MT88.4 R52, [R191] ;  /* 0x00000000bf34783b */ /* 0x000fe20000004200 */
[--C-:B------:R-:W-:Y:S02]  /*8e40*/  FFMA.FTZ R8, R153, c[0x0][0x2d0], -R152.reuse ;  /* 0x0000b40099087a23 */ /* 0x100fe40000010898 */
[----:B------:R-:W-:Y:S01]  /*8e50*/  FMUL.FTZ R153, R2, c[0x0][0x2d0] ;  /* 0x0000b40002997a20 */ /* 0x000fe20000410000 */
[----:B------:R-:W-:Y:S01]  /*8e60*/  MUFU.EX2 R170, R3 ;  /* 0x0000000300aa7308 */ /* 0x000fe20000000800 */
[--C-:B------:R-:W-:Y:S02]  /*8e70*/  FFMA.FTZ R9, R156, c[0x0][0x2d0], -R152.reuse ;  /* 0x0000b4009c097a23 */ /* 0x100fe40000010898 */
[----:B------:R-:W-:Y:S01]  /*8e80*/  FFMA.FTZ R4, R176, c[0x0][0x2d0], -R153 ;  /* 0x0000b400b0047a23 */ /* 0x000fe20000010899 */
[----:B------:R-:W-:Y:S01]  /*8e90*/  LDSM.16.MT88.4 R80, [R192] ;  /* 0x00000000c050783b */ /* 0x000fe20000004200 */
[--C-:B------:R-:W-:Y:S02]  /*8ea0*/  FFMA.FTZ R6, R159, c[0x0][0x2d0], -R152.reuse ;  /* 0x0000b4009f067a23 */ /* 0x100fe40000010898 */
[--C-:B------:R-:W-:Y:S02]  /*8eb0*/  FFMA.FTZ R16, R24, c[0x0][0x2d0], -R152.reuse ;  /* 0x0000b40018107a23 */ /* 0x100fe40000010898 */
[----:B------:R-:W-:Y:S01]  /*8ec0*/  FFMA.FTZ R24, R27, c[0x0][0x2d0], -R155 ;  /* 0x0000b4001b187a23 */ /* 0x000fe2000001089b */
[----:B------:R2:W-:Y:S01]  /*8ed0*/  MUFU.EX2 R156, R4 ;  /* 0x00000004009c7308 */ /* 0x0005e20000000800 */
[--C-:B------:R-:W-:Y:S02]  /*8ee0*/  FFMA.FTZ R32, R29, c[0x0][0x2d0], -R152.reuse ;  /* 0x0000b4001d207a23 */ /* 0x100fe40000010898 */
[----:B------:R-:W-:Y:S02]  /*8ef0*/  FFMA.FTZ R74, R199, c[0x0][0x2d0], -R152 ;  /* 0x0000b400c74a7a23 */ /* 0x000fe40000010898 */
[----:B-1----:R-:W-:Y:S02]  /*8f00*/  FADD.FTZ R0, -R71, R84 ;  /* 0x0000005447007221 */ /* 0x002fe40000010100 */
[--C-:B------:R-:W-:Y:S02]  /*8f10*/  FFMA.FTZ R75, R183, c[0x0][0x2d0], -R152.reuse ;  /* 0x0000b400b74b7a23 */ /* 0x100fe40000010898 */
[----:B------:R-:W-:Y:S01]  /*8f20*/  FMUL.FTZ R0, R0, c[0x0][0x2d0] ;  /* 0x0000b40000007a20 */ /* 0x000fe20000410000 */
[----:B------:R1:W-:Y:S01]  /*8f30*/  MUFU.EX2 R198, R7 ;  /* 0x0000000700c67308 */ /* 0x0003e20000000800 */
[--C-:B------:R-:W-:Y:S09]  /*8f40*/  FFMA.FTZ R73, R219, c[0x0][0x2d0], -R153.reuse ;  /* 0x0000b400db497a23 */ /* 0x100ff20000010899 */
[----:B------:R3:W4:Y:S01]  /*8f50*/  MUFU.EX2 R68, R0 ;  /* 0x0000000000447308 */ /* 0x0007220000000800 */
[----:B--2---:R-:W-:Y:S09]  /*8f60*/  FFMA.FTZ R4, R181, c[0x0][0x2d0], -R153 ;  /* 0x0000b400b5047a23 */ /* 0x004ff20000010899 */
[----:B------:R2:W-:Y:S01]  /*8f70*/  MUFU.EX2 R159, R4 ;  /* 0x00000004009f7308 */ /* 0x0005e20000000800 */
[--C-:B-1----:R-:W-:Y:S09]  /*8f80*/  FFMA.FTZ R7, R21, c[0x0][0x2d0], -R152.reuse ;  /* 0x0000b40015077a23 */ /* 0x102ff20000010898 */
[----:B------:R1:W-:Y:S01]  /*8f90*/  MUFU.EX2 R237, R6 ;  /* 0x0000000600ed7308 */ /* 0x0003e20000000800 */
[----:B---3--:R-:W-:Y:S09]  /*8fa0*/  FFMA.FTZ R0, R164, c[0x0][0x2d0], -R155 ;  /* 0x0000b400a4007a23 */ /* 0x008ff2000001089b */
[----:B------:R3:W-:Y:S01]  /*8fb0*/  MUFU.EX2 R164, R0 ;  /* 0x0000000000a47308 */ /* 0x0007e20000000800 */
[----:B--2---:R-:W-:Y:S09]  /*8fc0*/  FFMA.FTZ R4, R178, c[0x0][0x2d0], -R153 ;  /* 0x0000b400b2047a23 */ /* 0x004ff20000010899 */
[----:B------:R2:W-:Y:S01]  /*8fd0*/  MUFU.EX2 R232, R4 ;  /* 0x0000000400e87308 */ /* 0x0005e20000000800 */
[----:B-1----:R-:W-:Y:S09]  /*8fe0*/  FFMA.FTZ R6, R20, c[0x0][0x2d0], -R152 ;  /* 0x0000b40014067a23 */ /* 0x002ff20000010898 */
[----:B------:R1:W-:Y:S01]  /*8ff0*/  MUFU.EX2 R238, R5 ;  /* 0x0000000500ee7308 */ /* 0x0003e20000000800 */
[----:B---3--:R-:W-:Y:S09]  /*9000*/  FFMA.FTZ R0, R169, c[0x0][0x2d0], -R155 ;  /* 0x0000b400a9007a23 */ /* 0x008ff2000001089b */
[----:B------:R3:W-:Y:S01]  /*9010*/  MUFU.EX2 R236, R0 ;  /* 0x0000000000ec7308 */ /* 0x0007e20000000800 */
[----:B--2---:R-:W-:Y:S09]  /*9020*/  FFMA.FTZ R4, R177, c[0x0][0x2d0], -R153 ;  /* 0x0000b400b1047a23 */ /* 0x004ff20000010899 */
[----:B------:R-:W-:Y:S01]  /*9030*/  MUFU.EX2 R245, R4 ;  /* 0x0000000400f57308 */ /* 0x000fe20000000800 */
[--C-:B-1----:R-:W-:Y:S09]  /*9040*/  FFMA.FTZ R5, R87, c[0x0][0x2d0], -R155.reuse ;  /* 0x0000b40057057a23 */ /* 0x102ff2000001089b */
[----:B------:R-:W-:Y:S01]  /*9050*/  MUFU.EX2 R51, R5 ;  /* 0x0000000500337308 */ /* 0x000fe20000000800 */
[--C-:B---3--:R-:W-:Y:S09]  /*9060*/  FFMA.FTZ R0, R157, c[0x0][0x2d0], -R155.reuse ;  /* 0x0000b4009d007a23 */ /* 0x108ff2000001089b */
[----:B------:R1:W-:Y:S10]  /*9070*/  MUFU.EX2 R235, R0 ;  /* 0x0000000000eb7308 */ /* 0x0003f40000000800 */
[----:B------:R-:W-:Y:S10]  /*9080*/  MUFU.EX2 R59, R7 ;  /* 0x00000007003b7308 */ /* 0x000ff40000000800 */
[----:B------:R-:W-:Y:S01]  /*9090*/  MUFU.EX2 R60, R6 ;  /* 0x00000006003c7308 */ /* 0x000fe20000000800 */
[--C-:B-1----:R-:W-:Y:S02]  /*90a0*/  FFMA.FTZ R0, R154, c[0x0][0x2d0], -R155.reuse ;  /* 0x0000b4009a007a23 */ /* 0x102fe4000001089b */
[----:B------:R-:W-:Y:S07]  /*90b0*/  FMUL.FTZ R154, R70, c[0x0][0x2d0] ;  /* 0x0000b400469a7a20 */ /* 0x000fee0000410000 */
[----:B------:R1:W2:Y:S01]  /*90c0*/  MUFU.EX2 R158, R0 ;  /* 0x00000000009e7308 */ /* 0x0002a20000000800 */
[--C-:B------:R-:W-:Y:S02]  /*90d0*/  FFMA.FTZ R4, R25, c[0x0][0x2d0], -R154.reuse ;  /* 0x0000b40019047a23 */ /* 0x100fe4000001089a */
[--C-:B------:R-:W-:Y:S02]  /*90e0*/  FFMA.FTZ R12, R28, c[0x0][0x2d0], -R154.reuse ;  /* 0x0000b4001c0c7a23 */ /* 0x100fe4000001089a */
[--C-:B------:R-:W-:Y:S02]  /*90f0*/  FFMA.FTZ R48, R185, c[0x0][0x2d0], -R154.reuse ;  /* 0x0000b400b9307a23 */ /* 0x100fe4000001089a */
[----:B------:R-:W-:Y:S02]  /*9100*/  FFMA.FTZ R28, R31, c[0x0][0x2d0], -R155 ;  /* 0x0000b4001f1c7a23 */ /* 0x000fe4000001089b */
[--C-:B------:R-:W-:Y:S01]  /*9110*/  FFMA.FTZ R44, R186, c[0x0][0x2d0], -R154.reuse ;  /* 0x0000b400ba2c7a23 */ /* 0x100fe2000001089a */
[----:B------:R-:W-:Y:S10]  /*9120*/  MUFU.EX2 R252, R4 ;  /* 0x0000000400fc7308 */ /* 0x000ff40000000800 */
[----:B------:R3:W-:Y:S01]  /*9130*/  MUFU.EX2 R251, R12 ;  /* 0x0000000c00fb7308 */ /* 0x0007e20000000800 */
[----:B-1----:R-:W-:Y:S04]  /*9140*/  FADD.FTZ R0, -R70, R85 ;  /* 0x0000005546007221 */ /* 0x002fe80000010100 */
[----:B------:R-:W-:Y:S05]  /*9150*/  FMUL.FTZ R0, R0, c[0x0][0x2d0] ;  /* 0x0000b40000007a20 */ /* 0x000fea0000410000 */
[----:B------:R-:W-:Y:S10]  /*9160*/  MUFU.EX2 R50, R9 ;  /* 0x0000000900327308 */ /* 0x000ff40000000800 */
[----:B------:R1:W5:Y:S01]  /*9170*/  MUFU.EX2 R3, R0 ;  /* 0x0000000000037308 */ /* 0x0003620000000800 */
[--C-:B---3--:R-:W-:Y:S09]  /*9180*/  FFMA.FTZ R12, R166, c[0x0][0x2d0], -R154.reuse ;  /* 0x0000b400a60c7a23 */ /* 0x108ff2000001089a */
[----:B------:R-:W-:Y:S10]  /*9190*/  MUFU.EX2 R57, R8 ;  /* 0x0000000800397308 */ /* 0x000ff40000000800 */
[----:B------:R-:W-:Y:S01]  /*91a0*/  MUFU.EX2 R249, R12 ;  /* 0x0000000c00f97308 */ /* 0x000fe20000000800 */
[--C-:B-1----:R-:W-:Y:S09]  /*91b0*/  FFMA.FTZ R0, R168, c[0x0][0x2d0], -R154.reuse ;  /* 0x0000b400a8007a23 */ /* 0x102ff2000001089a */
[----:B------:R1:W-:Y:S10]  /*91c0*/  MUFU.EX2 R157, R0 ;  /* 0x00000000009d7308 */ /* 0x0003f40000000800 */
[----:B------:R-:W-:Y:S10]  /*91d0*/  MUFU.EX2 R250, R16 ;  /* 0x0000001000fa7308 */ /* 0x000ff40000000800 */
[----:B------:R-:W-:Y:S01]  /*91e0*/  MUFU.EX2 R247, R24 ;  /* 0x0000001800f77308 */ /* 0x000fe20000000800 */
[--C-:B-1----:R-:W-:Y:S09]  /*91f0*/  FFMA.FTZ R0, R171, c[0x0][0x2d0], -R154.reuse ;  /* 0x0000b400ab007a23 */ /* 0x102ff2000001089a */
[----:B------:R1:W3:Y:S10]  /*9200*/  MUFU.EX2 R233, R0 ;  /* 0x0000000000e97308 */ /* 0x0002f40000000800 */
[----:B------:R2:W-:Y:S10]  /*9210*/  MUFU.EX2 R246, R28 ;  /* 0x0000001c00f67308 */ /* 0x0005f40000000800 */
[----:B------:R-:W-:Y:S01]  /*9220*/  MUFU.EX2 R243, R32 ;  /* 0x0000002000f37308 */ /* 0x000fe20000000800 */
[----:B-1----:R-:W-:Y:S09]  /*9230*/  FFMA.FTZ R0, R167, c[0x0][0x2d0], -R154 ;  /* 0x0000b400a7007a23 */ /* 0x002ff2000001089a */
[----:B------:R1:W-:Y:S01]  /*9240*/  MUFU.EX2 R234, R0 ;  /* 0x0000000000ea7308 */ /* 0x0003e20000000800 */
[----:B--2---:R-:W-:Y:S09]  /*9250*/  FFMA.FTZ R28, R30, c[0x0][0x2d0], -R152 ;  /* 0x0000b4001e1c7a23 */ /* 0x004ff20000010898 */
[----:B------:R-:W-:Y:S10]  /*9260*/  MUFU.EX2 R242, R28 ;  /* 0x0000001c00f27308 */ /* 0x000ff40000000800 */
[----:B------:R2:W-:Y:S01]  /*9270*/  MUFU.EX2 R186, R44 ;  /* 0x0000002c00ba7308 */ /* 0x0005e20000000800 */
[--C-:B-1----:R-:W-:Y:S09]  /*9280*/  FFMA.FTZ R0, R165, c[0x0][0x2d0], -R154.reuse ;  /* 0x0000b400a5007a23 */ /* 0x102ff2000001089a */
[----:B------:R1:W1:Y:S10]  /*9290*/  MUFU.EX2 R49, R0 ;  /* 0x0000000000317308 */ /* 0x0002740000000800 */
[----:B------:R-:W-:Y:S01]  /*92a0*/  MUFU.EX2 R239, R48 ;  /* 0x0000003000ef7308 */ /* 0x000fe20000000800 */
[----:B--2---:R-:W-:Y:S09]  /*92b0*/  FFMA.FTZ R44, R188, c[0x0][0x2d0], -R154 ;  /* 0x0000b400bc2c7a23 */ /* 0x004ff2000001089a */
[----:B------:R-:W-:Y:S01]  /*92c0*/  MUFU.EX2 R188, R44 ;  /* 0x0000002c00bc7308 */ /* 0x000fe20000000800 */
[--C-:B-1----:R-:W-:Y:S09]  /*92d0*/  FFMA.FTZ R0, R22, c[0x0][0x2d0], -R155.reuse ;  /* 0x0000b40016007a23 */ /* 0x102ff2000001089b */
[----:B------:R1:W-:Y:S10]  /*92e0*/  MUFU.EX2 R58, R0 ;  /* 0x00000000003a7308 */ /* 0x0003f40000000800 */
[----:B------:R2:W-:Y:S10]  /*92f0*/  MUFU.EX2 R181, R74 ;  /* 0x0000004a00b57308 */ /* 0x0005f40000000800 */
[----:B------:R3:W-:Y:S01]  /*9300*/  MUFU.EX2 R177, R75 ;  /* 0x0000004b00b17308 */ /* 0x0007e20000000800 */
[--C-:B-1----:R-:W-:Y:S09]  /*9310*/  FFMA.FTZ R0, R19, c[0x0][0x2d0], -R155.reuse ;  /* 0x0000b40013007a23 */ /* 0x102ff2000001089b */
[----:B------:R1:W-:Y:S01]  /*9320*/  MUFU.EX2 R47, R0 ;  /* 0x00000000002f7308 */ /* 0x0003e20000000800 */
[----:B--2---:R-:W-:Y:S09]  /*9330*/  FFMA.FTZ R74, R182, c[0x0][0x2d0], -R152 ;  /* 0x0000b400b64a7a23 */ /* 0x004ff20000010898 */
[----:B------:R2:W-:Y:S01]  /*9340*/  MUFU.EX2 R176, R74 ;  /* 0x0000004a00b07308 */ /* 0x0005e20000000800 */
[--C-:B---3--:R-:W-:Y:S02]  /*9350*/  FFMA.FTZ R75, R210, c[0x0][0x2d0], -R155.reuse ;  /* 0x0000b400d24b7a23 */ /* 0x108fe4000001089b */
[--C-:B-1----:R-:W-:Y:S07]  /*9360*/  FFMA.FTZ R0, R18, c[0x0][0x2d0], -R155.reuse ;  /* 0x0000b40012007a23 */ /* 0x102fee000001089b */
[----:B------:R1:W-:Y:S01]  /*9370*/  MUFU.EX2 R61, R0 ;  /* 0x00000000003d7308 */ /* 0x0003e20000000800 */
[--C-:B--2---:R-:W-:Y:S09]  /*9380*/  FFMA.FTZ R74, R203, c[0x0][0x2d0], -R155.reuse ;  /* 0x0000b400cb4a7a23 */ /* 0x104ff2000001089b */
[----:B------:R2:W-:Y:S01]  /*9390*/  MUFU.EX2 R169, R74 ;  /* 0x0000004a00a97308 */ /* 0x0005e20000000800 */
[----:B-1----:R-:W-:Y:S02]  /*93a0*/  FFMA.FTZ R0, R23, c[0x0][0x2d0], -R154 ;  /* 0x0000b40017007a23 */ /* 0x002fe4000001089a */
[----:B------:R-:W1:Y:S07]  /*93b0*/  LDSM.16.MT88.4 R20, [R190] ;  /* 0x00000000be14783b */ /* 0x000e6e0000004200 */
[----:B------:R3:W-:Y:S01]  /*93c0*/  MUFU.EX2 R56, R0 ;  /* 0x0000000000387308 */ /* 0x0007e20000000800 */
[----:B--2---:R-:W-:Y:S02]  /*93d0*/  FFMA.FTZ R74, R211, c[0x0][0x2d0], -R155 ;  /* 0x0000b400d34a7a23 */ /* 0x004fe4000001089b */
[----:B---3--:R-:W-:Y:S02]  /*93e0*/  FADD.FTZ R0, -R2, R86 ;  /* 0x0000005602007221 */ /* 0x008fe40000010100 */
[----:B------:R-:W2:Y:S02]  /*93f0*/  LDSM.16.MT88.4 R84, [R190+0x800] ;  /* 0x00080000be54783b */ /* 0x000ea40000004200 */
[----:B------:R-:W-:Y:S06]  /*9400*/  FMUL.FTZ R0, R0, c[0x0][0x2d0] ;  /* 0x0000b40000007a20 */ /* 0x000fec0000410000 */
[----:B------:R-:W3:Y:S01]  /*9410*/  MUFU.EX2 R0, R0 ;  /* 0x0000000000007308 */ /* 0x000ee20000000800 */
[----:B----4-:R-:W-:Y:S01]  /*9420*/  FMUL.FTZ R6, R68, R94 ;  /* 0x0000005e44067220 */ /* 0x010fe20000410000 */
[----:B------:R-:W-:Y:S01]  /*9430*/  F2FP.BF16.PACK_AB R79, R158, R235 ;  /* 0x000000eb9e4f723e */ /* 0x000fe200000010ff */
[----:B------:R-:W-:Y:S01]  /*9440*/  FMUL.FTZ R7, R68, R95 ;  /* 0x0000005f44077220 */ /* 0x000fe20000410000 */
[----:B------:R-:W-:Y:S01]  /*9450*/  F2FP.BF16.PACK_AB R76, R170, R198 ;  /* 0x000000c6aa4c723e */ /* 0x000fe200000010ff */
[C---:B------:R-:W-:Y:S01]  /*9460*/  FMUL.FTZ R4, R69.reuse, R92 ;  /* 0x0000005c45047220 */ /* 0x040fe20000410000 */
[----:B------:R-:W-:Y:S01]  /*9470*/  F2FP.BF16.PACK_AB R77, R236, R164 ;  /* 0x000000a4ec4d723e */ /* 0x000fe200000010ff */
[----:B------:R-:W-:Y:S01]  /*9480*/  FMUL.FTZ R5, R69, R93 ;  /* 0x0000005d45057220 */ /* 0x000fe20000410000 */
[----:B------:R-:W-:Y:S01]  /*9490*/  F2FP.BF16.PACK_AB R78, R238, R237 ;  /* 0x000000edee4e723e */ /* 0x000fe200000010ff */
[----:B-----5:R-:W-:Y:S01]  /*94a0*/  FMUL.FTZ R8, R3, R88 ;  /* 0x0000005803087220 */ /* 0x020fe20000410000 */
[----:B------:R-:W-:Y:S01]  /*94b0*/  F2FP.BF16.PACK_AB R64, R233, R157 ;  /* 0x0000009de940723e */ /* 0x000fe200000010ff */
[----:B------:R-:W-:Y:S01]  /*94c0*/  FMUL.FTZ R9, R3, R89 ;  /* 0x0000005903097220 */ /* 0x000fe20000410000 */
[----:B------:R-:W-:Y:S01]  /*94d0*/  F2FP.BF16.PACK_AB R66, R49, R234 ;  /* 0x000000ea3142723e */ /* 0x000fe200000010ff */
[----:B------:R-:W-:Y:S01]  /*94e0*/  FMUL.FTZ R12, R3, R96 ;  /* 0x00000060030c7220 */ /* 0x000fe20000410000 */
[----:B------:R-:W-:Y:S01]  /*94f0*/  F2FP.BF16.PACK_AB R65, R159, R156 ;  /* 0x0000009c9f41723e */ /* 0x000fe200000010ff */
[-C--:B-1----:R-:W-:Y:S05]  /*9500*/  HMMA.16816.F32.BF16 R4, R76, R20.reuse, R4 ;  /* 0x000000144c04723c */ /* 0x082fea0000041804 */
[----:B------:R-:W-:Y:S01]  /*9510*/  F2FP.BF16.PACK_AB R67, R245, R232 ;  /* 0x000000e8f543723e */ /* 0x000fe200000010ff */
[----:B------:R-:W-:Y:S02]  /*9520*/  FMUL.FTZ R13, R3, R97 ;  /* 0x00000061030d7220 */ /* 0x000fe40000410000 */
[C---:B------:R-:W-:Y:S04]  /*9530*/  FMUL.FTZ R16, R69.reuse, R100 ;  /* 0x0000006445107220 */ /* 0x040fe80000410000 */
[C---:B---3--:R-:W-:Y:S02]  /*9540*/  FMUL.FTZ R10, R0.reuse, R90 ;  /* 0x0000005a000a7220 */ /* 0x048fe40000410000 */
[C---:B------:R-:W-:Y:S02]  /*9550*/  FMUL.FTZ R11, R0.reuse, R91 ;  /* 0x0000005b000b7220 */ /* 0x040fe40000410000 */
[----:B------:R-:W1:Y:S01]  /*9560*/  LDSM.16.MT88.4 R88, [R193+0x800] ;  /* 0x00080000c158783b */ /* 0x000e620000004200 */
[C---:B------:R-:W-:Y:S02]  /*9570*/  FMUL.FTZ R14, R0.reuse, R98 ;  /* 0x00000062000e7220 */ /* 0x040fe40000410000 */
[----:B------:R-:W-:Y:S02]  /*9580*/  FMUL.FTZ R15, R0, R99 ;  /* 0x00000063000f7220 */ /* 0x000fe40000410000 */
[C---:B------:R-:W-:Y:S03]  /*9590*/  HMMA.16816.F32.BF16 R8, R64.reuse, R20, R8 ;  /* 0x000000144008723c */ /* 0x040fe60000041808 */
[----:B------:R-:W-:Y:S01]  /*95a0*/  LDSM.16.MT88.4 R96, [R191+0x1000] ;  /* 0x00100000bf60783b */ /* 0x000fe20000004200 */
[C---:B------:R-:W-:Y:S02]  /*95b0*/  FMUL.FTZ R33, R69.reuse, R117 ;  /* 0x0000007545217220 */ /* 0x040fe40000410000 */
[----:B------:R-:W-:Y:S02]  /*95c0*/  FMUL.FTZ R34, R68, R118 ;  /* 0x0000007644227220 */ /* 0x000fe40000410000 */
[-C--:B------:R-:W-:Y:S04]  /*95d0*/  HMMA.16816.F32.BF16 R12, R64, R22.reuse, R12 ;  /* 0x00000016400c723c */ /* 0x080fe8000004180c */
[--C-:B------:R-:W-:Y:S02]  /*95e0*/  FFMA.FTZ R20, R26, c[0x0][0x2d0], -R152.reuse ;  /* 0x0000b4001a147a23 */ /* 0x100fe40000010898 */
[----:B------:R-:W-:Y:S02]  /*95f0*/  FMUL.FTZ R17, R69, R101 ;  /* 0x0000006545117220 */ /* 0x000fe40000410000 */
[----:B------:R3:W-:Y:S01]  /*9600*/  MUFU.EX2 R248, R20 ;  /* 0x0000001400f87308 */ /* 0x0007e20000000800 */
[C---:B------:R-:W-:Y:S03]  /*9610*/  FMUL.FTZ R18, R68.reuse, R102 ;  /* 0x0000006644127220 */ /* 0x040fe60000410000 */
[C---:B------:R-:W-:Y:S02]  /*9620*/  FMUL.FTZ R19, R68.reuse, R103 ;  /* 0x0000006744137220 */ /* 0x040fe40000410000 */
[C---:B------:R-:W-:Y:S02]  /*9630*/  FMUL.FTZ R35, R68.reuse, R119 ;  /* 0x0000007744237220 */ /* 0x040fe40000410000 */
[--C-:B------:R-:W-:Y:S02]  /*9640*/  FFMA.FTZ R93, R179, c[0x0][0x2d0], -R152.reuse ;  /* 0x0000b400b35d7a23 */ /* 0x100fe40000010898 */
[C---:B------:R-:W-:Y:S01]  /*9650*/  FMUL.FTZ R48, R69.reuse, R132 ;  /* 0x0000008445307220 */ /* 0x040fe20000410000 */
[C---:B------:R-:W-:Y:S01]  /*9660*/  HMMA.16816.F32.BF16 R16, R76.reuse, R22, R16 ;  /* 0x000000164c10723c */ /* 0x040fe20000041810 */
[----:B------:R-:W-:Y:S03]  /*9670*/  MUFU.EX2 R165, R93 ;  /* 0x0000005d00a57308 */ /* 0x000fe60000000800 */
[----:B------:R-:W-:Y:S02]  /*9680*/  FMUL.FTZ R21, R69, R105 ;  /* 0x0000006945157220 */ /* 0x000fe40000410000 */
[----:B------:R-:W-:Y:S02]  /*9690*/  FMUL.FTZ R24, R3, R108 ;  /* 0x0000006c03187220 */ /* 0x000fe40000410000 */
[C---:B------:R-:W-:Y:S04]  /*96a0*/  FMUL.FTZ R22, R68.reuse, R106 ;  /* 0x0000006a44167220 */ /* 0x040fe80000410000 */
[----:B------:R-:W-:Y:S02]  /*96b0*/  FMUL.FTZ R23, R68, R107 ;  /* 0x0000006b44177220 */ /* 0x000fe40000410000 */
[----:B---3--:R-:W-:Y:S02]  /*96c0*/  FMUL.FTZ R20, R69, R104 ;  /* 0x0000006845147220 */ /* 0x008fe40000410000 */
[----:B------:R-:W-:Y:S02]  /*96d0*/  FFMA.FTZ R92, R180, c[0x0][0x2d0], -R152 ;  /* 0x0000b400b45c7a23 */ /* 0x000fe40000010898 */
[--C-:B------:R-:W-:Y:S02]  /*96e0*/  FFMA.FTZ R101, R225, c[0x0][0x2d0], -R153.reuse ;  /* 0x0000b400e1657a23 */ /* 0x100fe40000010899 */
[----:B------:R3:W-:Y:S01]  /*96f0*/  MUFU.EX2 R168, R92 ;  /* 0x0000005c00a87308 */ /* 0x0007e20000000800 */
[-C--:B------:R-:W-:Y:S03]  /*9700*/  HMMA.16816.F32.BF16 R20, R76, R36.reuse, R20 ;  /* 0x000000244c14723c */ /* 0x080fe60000041814 */
[----:B------:R-:W-:Y:S02]  /*9710*/  FMUL.FTZ R25, R3, R109 ;  /* 0x0000006d03197220 */ /* 0x000fe40000410000 */
[C---:B------:R-:W-:Y:S02]  /*9720*/  FMUL.FTZ R26, R0.reuse, R110 ;  /* 0x0000006e001a7220 */ /* 0x040fe40000410000 */
[----:B------:R-:W-:Y:S02]  /*9730*/  FMUL.FTZ R27, R0, R111 ;  /* 0x0000006f001b7220 */ /* 0x000fe40000410000 */
[--C-:B------:R-:W-:Y:S03]  /*9740*/  FFMA.FTZ R102, R223, c[0x0][0x2d0], -R153.reuse ;  /* 0x0000b400df667a23 */ /* 0x100fe60000010899 */
[----:B------:R-:W-:Y:S02]  /*9750*/  FFMA.FTZ R103, R222, c[0x0][0x2d0], -R153 ;  /* 0x0000b400de677a23 */ /* 0x000fe40000010899 */
[C---:B------:R-:W-:Y:S04]  /*9760*/  HMMA.16816.F32.BF16 R24, R64.reuse, R36, R24 ;  /* 0x000000244018723c */ /* 0x040fe80000041818 */
[C---:B------:R-:W-:Y:S01]  /*9770*/  FMUL.FTZ R28, R3.reuse, R112 ;  /* 0x00000070031c7220 */ /* 0x040fe20000410000 */
[----:B------:R-:W-:Y:S01]  /*9780*/  MOV R112, R57 ;  /* 0x0000003900707202 */ /* 0x000fe20000000f00 */
[----:B------:R-:W-:Y:S01]  /*9790*/  FMUL.FTZ R29, R3, R113 ;  /* 0x00000071031d7220 */ /* 0x000fe20000410000 */
[----:B------:R-:W-:Y:S01]  /*97a0*/  MOV R113, R56 ;  /* 0x0000003800717202 */ /* 0x000fe20000000f00 */
[--C-:B------:R-:W-:Y:S01]  /*97b0*/  FFMA.FTZ R36, R40, c[0x0][0x2d0], -R155.reuse ;  /* 0x0000b40028247a23 */ /* 0x100fe2000001089b */
[----:B---3--:R-:W-:Y:S03]  /*97c0*/  LDSM.16.MT88.4 R92, [R193+0x1000] ;  /* 0x00100000c15c783b */ /* 0x008fe60000004200 */
[--C-:B------:R-:W-:Y:S01]  /*97d0*/  FFMA.FTZ R40, R41, c[0x0][0x2d0], -R155.reuse ;  /* 0x0000b40029287a23 */ /* 0x100fe2000001089b */
[----:B------:R3:W-:Y:S01]  /*97e0*/  MUFU.EX2 R241, R36 ;  /* 0x0000002400f17308 */ /* 0x0007e20000000800 */
[C---:B------:R-:W-:Y:S01]  /*97f0*/  FMUL.FTZ R30, R0.reuse, R114 ;  /* 0x00000072001e7220 */ /* 0x040fe20000410000 */
[----:B------:R-:W-:Y:S01]  /*9800*/  MOV R114, R51 ;  /* 0x0000003300727202 */ /* 0x000fe20000000f00 */
[----:B------:R-:W-:Y:S01]  /*9810*/  FMUL.FTZ R31, R0, R115 ;  /* 0x00000073001f7220 */ /* 0x000fe20000410000 */
[----:B------:R-:W-:Y:S01]  /*9820*/  MOV R115, R50 ;  /* 0x0000003200737202 */ /* 0x000fe20000000f00 */
[----:B------:R-:W-:Y:S02]  /*9830*/  FMUL.FTZ R45, R3, R129 ;  /* 0x00000081032d7220 */ /* 0x000fe40000410000 */
[C---:B------:R-:W-:Y:S02]  /*9840*/  FMUL.FTZ R37, R69.reuse, R121 ;  /* 0x0000007945257220 */ /* 0x040fe40000410000 */
[----:B------:R-:W4:Y:S01]  /*9850*/  LDL.LU R121, [R1] ;  /* 0x0000000001797983 */ /* 0x000f220000300800 */
[-C--:B------:R-:W-:Y:S01]  /*9860*/  HMMA.16816.F32.BF16 R28, R64, R38.reuse, R28 ;  /* 0x00000026401c723c */ /* 0x080fe2000004181c */
[----:B------:R5:W-:Y:S02]  /*9870*/  MUFU.EX2 R240, R40 ;  /* 0x0000002800f07308 */ /* 0x000be40000000800 */
[C---:B------:R-:W-:Y:S01]  /*9880*/  FMUL.FTZ R32, R69.reuse, R116 ;  /* 0x0000007445207220 */ /* 0x040fe20000410000 */
[----:B------:R-:W4:Y:S01]  /*9890*/  LDL.LU R119, [R1+0x4] ;  /* 0x0000040001777983 */ /* 0x000f220000300800 */
[----:B------:R-:W-:Y:S01]  /*98a0*/  MOV R116, R49 ;  /* 0x0000003100747202 */ /* 0x000fe20000000f00 */
[C---:B------:R-:W-:Y:S02]  /*98b0*/  FMUL.FTZ R49, R69.reuse, R133 ;  /* 0x0000008545317220 */ /* 0x040fe40000410000 */
[----:B------:R-:W4:Y:S01]  /*98c0*/  LDL.LU R118, [R1+0x8] ;  /* 0x0000080001767983 */ /* 0x000f220000300800 */
[C---:B------:R-:W-:Y:S01]  /*98d0*/  FMUL.FTZ R50, R68.reuse, R134 ;  /* 0x0000008644327220 */ /* 0x040fe20000410000 */
[C---:B------:R-:W-:Y:S02]  /*98e0*/  HMMA.16816.F32.BF16 R32, R76.reuse, R38, R32 ;  /* 0x000000264c20723c */ /* 0x040fe40000041820 */
[----:B------:R-:W4:Y:S02]  /*98f0*/  LDL.LU R117, [R1+0xc] ;  /* 0x00000c0001757983 */ /* 0x000f240000300800 */
[----:B---3--:R-:W-:Y:S01]  /*9900*/  FMUL.FTZ R36, R69, R120 ;  /* 0x0000007845247220 */ /* 0x008fe20000410000 */
[----:B------:R-:W-:Y:S01]  /*9910*/  MOV R120, R58 ;  /* 0x0000003a00787202 */ /* 0x000fe20000000f00 */
[C---:B------:R-:W-:Y:S02]  /*9920*/  FMUL.FTZ R41, R3.reuse, R125 ;  /* 0x0000007d03297220 */ /* 0x040fe40000410000 */
[C---:B------:R-:W-:Y:S01]  /*9930*/  FMUL.FTZ R38, R68.reuse, R122 ;  /* 0x0000007a44267220 */ /* 0x040fe20000410000 */
[----:B------:R-:W-:Y:S02]  /*9940*/  MOV R122, R158 ;  /* 0x0000009e007a7202 */ /* 0x000fe40000000f00 */
[----:B------:R-:W-:Y:S01]  /*9950*/  MUFU.EX2 R158, R102 ;  /* 0x00000066009e7308 */ /* 0x000fe20000000800 */
[C---:B------:R-:W-:Y:S02]  /*9960*/  FMUL.FTZ R39, R68.reuse, R123 ;  /* 0x0000007b44277220 */ /* 0x040fe40000410000 */
[----:B------:R-:W-:Y:S02]  /*9970*/  FMUL.FTZ R51, R68, R135 ;  /* 0x0000008744337220 */ /* 0x000fe40000410000 */
[----:B-----5:R-:W-:Y:S01]  /*9980*/  FMUL.FTZ R40, R3, R124 ;  /* 0x0000007c03287220 */ /* 0x020fe20000410000 */
[----:B------:R-:W-:Y:S01]  /*9990*/  LDSM.16.MT88.4 R132, [R191+0x2000] ;  /* 0x00200000bf84783b */ /* 0x000fe20000004200 */
[----:B------:R-:W-:Y:S01]  /*99a0*/  FFMA.FTZ R100, R163, c[0x0][0x2d0], -R155 ;  /* 0x0000b400a3647a23 */ /* 0x000fe2000001089b */
[-C--:B------:R-:W-:Y:S02]  /*99b0*/  HMMA.16816.F32.BF16 R36, R76, R52.reuse, R36 ;  /* 0x000000344c24723c */ /* 0x080fe40000041824 */
[----:B------:R3:W-:Y:S01]  /*99c0*/  MUFU.EX2 R124, R73 ;  /* 0x00000049007c7308 */ /* 0x0007e20000000800 */
[C---:B------:R-:W-:Y:S01]  /*99d0*/  FMUL.FTZ R42, R0.reuse, R126 ;  /* 0x0000007e002a7220 */ /* 0x040fe20000410000 */
[----:B------:R-:W-:Y:S01]  /*99e0*/  MOV R126, R60 ;  /* 0x0000003c007e7202 */ /* 0x000fe20000000f00 */
[C---:B------:R-:W-:Y:S01]  /*99f0*/  FMUL.FTZ R43, R0.reuse, R127 ;  /* 0x0000007f002b7220 */ /* 0x040fe20000410000 */
[----:B------:R-:W-:Y:S01]  /*9a00*/  MOV R127, R47 ;  /* 0x0000002f007f7202 */ /* 0x000fe20000000f00 */
[C---:B------:R-:W-:Y:S02]  /*9a10*/  FMUL.FTZ R44, R3.reuse, R128 ;  /* 0x00000080032c7220 */ /* 0x040fe40000410000 */
[C---:B------:R-:W-:Y:S03]  /*9a20*/  FMUL.FTZ R46, R0.reuse, R130 ;  /* 0x00000082002e7220 */ /* 0x040fe60000410000 */
[C---:B------:R-:W-:Y:S01]  /*9a30*/  HMMA.16816.F32.BF16 R40, R64.reuse, R52, R40 ;  /* 0x000000344028723c */ /* 0x040fe20000041828 */
[----:B------:R-:W-:Y:S03]  /*9a40*/  MUFU.EX2 R163, R75 ;  /* 0x0000004b00a37308 */ /* 0x000fe60000000800 */
[C---:B------:R-:W-:Y:S01]  /*9a50*/  FMUL.FTZ R47, R0.reuse, R131 ;  /* 0x00000083002f7220 */ /* 0x040fe20000410000 */
[----:B------:R-:W-:Y:S01]  /*9a60*/  MOV R131, R59 ;  /* 0x0000003b00837202 */ /* 0x000fe20000000f00 */
[----:B------:R-:W-:Y:S01]  /*9a70*/  FMUL.FTZ R59, R0, R143 ;  /* 0x0000008f003b7220 */ /* 0x000fe20000410000 */
[----:B------:R-:W-:Y:S01]  /*9a80*/  MOV R130, R61 ;  /* 0x0000003d00827202 */ /* 0x000fe20000000f00 */
[----:B------:R-:W-:Y:S03]  /*9a90*/  FMUL.FTZ R56, R3, R140 ;  /* 0x0000008c03387220 */ /* 0x000fe60000410000 */
[-C--:B------:R-:W-:Y:S03]  /*9aa0*/  HMMA.16816.F32.BF16 R44, R64, R54.reuse, R44 ;  /* 0x00000036402c723c */ /* 0x080fe6000004182c */
[--C-:B---3--:R-:W-:Y:S02]  /*9ab0*/  FFMA.FTZ R73, R221, c[0x0][0x2d0], -R153.reuse ;  /* 0x0000b400dd497a23 */ /* 0x108fe40000010899 */
[----:B------:R-:W-:Y:S02]  /*9ac0*/  FMUL.FTZ R57, R3, R141 ;  /* 0x0000008d03397220 */ /* 0x000fe40000410000 */
[----:B------:R3:W-:Y:S01]  /*9ad0*/  MUFU.EX2 R129, R73 ;  /* 0x0000004900817308 */ /* 0x0007e20000000800 */
[C---:B------:R-:W-:Y:S04]  /*9ae0*/  HMMA.16816.F32.BF16 R48, R76.reuse, R54, R48 ;  /* 0x000000364c30723c */ /* 0x040fe80000041830 */
[--C-:B------:R-:W-:Y:S02]  /*9af0*/  FFMA.FTZ R58, R216, c[0x0][0x2d0], -R153.reuse ;  /* 0x0000b400d83a7a23 */ /* 0x100fe40000010899 */
[----:B------:R-:W-:Y:S02]  /*9b00*/  FFMA.FTZ R52, R187, c[0x0][0x2d0], -R154 ;  /* 0x0000b400bb347a23 */ /* 0x000fe4000001089a */
[----:B------:R-:W-:Y:S01]  /*9b10*/  FMUL.FTZ R55, R68, R139 ;  /* 0x0000008b44377220 */ /* 0x000fe20000410000 */
[----:B------:R5:W-:Y:S03]  /*9b20*/  MUFU.EX2 R111, R58 ;  /* 0x0000003a006f7308 */ /* 0x000be60000000800 */
[--C-:B------:R-:W-:Y:S02]  /*9b30*/  FFMA.FTZ R60, R218, c[0x0][0x2d0], -R153.reuse ;  /* 0x0000b400da3c7a23 */ /* 0x100fe40000010899 */
[----:B------:R-:W-:Y:S02]  /*9b40*/  FMUL.FTZ R54, R68, R138 ;  /* 0x0000008a44367220 */ /* 0x000fe40000410000 */
[----:B------:R-:W-:Y:S02]  /*9b50*/  FMUL.FTZ R53, R69, R137 ;  /* 0x0000008945357220 */ /* 0x000fe40000410000 */
[----:B------:R-:W-:Y:S01]  /*9b60*/  FMUL.FTZ R61, R3, R145 ;  /* 0x00000091033d7220 */ /* 0x000fe20000410000 */
[----:B------:R1:W-:Y:S01]  /*9b70*/  MUFU.EX2 R185, R52 ;  /* 0x0000003400b97308 */ /* 0x0003e20000000800 */
[C---:B------:R-:W-:Y:S02]  /*9b80*/  FMUL.FTZ R62, R0.reuse, R146 ;  /* 0x00000092003e7220 */ /* 0x040fe40000410000 */
[----:B------:R-:W-:Y:S02]  /*9b90*/  FMUL.FTZ R63, R0, R147 ;  /* 0x00000093003f7220 */ /* 0x000fe40000410000 */
[--C-:B---3--:R-:W-:Y:S02]  /*9ba0*/  FFMA.FTZ R73, R200, c[0x0][0x2d0], -R152.reuse ;  /* 0x0000b400c8497a23 */ /* 0x108fe40000010898 */
[--C-:B------:R-:W-:Y:S02]  /*9bb0*/  FFMA.FTZ R105, R161, c[0x0][0x2d0], -R152.reuse ;  /* 0x0000b400a1697a23 */ /* 0x100fe40000010898 */
[----:B------:R-:W-:Y:S01]  /*9bc0*/  FFMA.FTZ R152, R160, c[0x0][0x2d0], -R152 ;  /* 0x0000b400a0987a23 */ /* 0x000fe20000010898 */
[----:B------:R3:W-:Y:S01]  /*9bd0*/  MUFU.EX2 R179, R73 ;  /* 0x0000004900b37308 */ /* 0x0007e20000000800 */
[--C-:B------:R-:W-:Y:S02]  /*9be0*/  FFMA.FTZ R104, R207, c[0x0][0x2d0], -R154.reuse ;  /* 0x0000b400cf687a23 */ /* 0x100fe4000001089a */
[--C-:B------:R-:W-:Y:S02]  /*9bf0*/  FFMA.FTZ R106, R174, c[0x0][0x2d0], -R154.reuse ;  /* 0x0000b400ae6a7a23 */ /* 0x100fe4000001089a */
[----:B-----5:R-:W-:Y:S02]  /*9c00*/  FMUL.FTZ R58, R0, R142 ;  /* 0x0000008e003a7220 */ /* 0x020fe40000410000 */
[--C-:B------:R-:W-:Y:S02]  /*9c10*/  FFMA.FTZ R107, R173, c[0x0][0x2d0], -R154.reuse ;  /* 0x0000b400ad6b7a23 */ /* 0x100fe4000001089a */
[--C-:B------:R-:W-:Y:S01]  /*9c20*/  FFMA.FTZ R108, R215, c[0x0][0x2d0], -R153.reuse ;  /* 0x0000b400d76c7a23 */ /* 0x100fe20000010899 */
[----:B------:R5:W2:Y:S01]  /*9c30*/  MUFU.EX2 R125, R60 ;  /* 0x0000003c007d7308 */ /* 0x000aa20000000800 */
[--C-:B------:R-:W-:Y:S02]  /*9c40*/  FFMA.FTZ R109, R213, c[0x0][0x2d0], -R153.reuse ;  /* 0x0000b400d56d7a23 */ /* 0x100fe40000010899 */
[----:B------:R-:W-:Y:S02]  /*9c50*/  FFMA.FTZ R110, R208, c[0x0][0x2d0], -R153 ;  /* 0x0000b400d06e7a23 */ /* 0x000fe40000010899 */
[----:B-1----:R-:W-:Y:S05]  /*9c60*/  FMUL.FTZ R52, R69, R136 ;  /* 0x0000008845347220 */ /* 0x002fea0000410000 */
[----:B------:R-:W-:Y:S02]  /*9c70*/  MUFU.EX2 R141, R101 ;  /* 0x00000065008d7308 */ /* 0x000fe40000000800 */
[-C--:B------:R-:W-:Y:S03]  /*9c80*/  HMMA.16816.F32.BF16 R52, R76, R80.reuse, R52 ;  /* 0x000000504c34723c */ /* 0x080fe60000041834 */
[--C-:B---3--:R-:W-:Y:S05]  /*9c90*/  FFMA.FTZ R73, R205, c[0x0][0x2d0], -R155.reuse ;  /* 0x0000b400cd497a23 */ /* 0x108fea000001089b */
[C---:B------:R-:W-:Y:S01]  /*9ca0*/  HMMA.16816.F32.BF16 R56, R64.reuse, R80, R56 ;  /* 0x000000504038723c */ /* 0x040fe20000041838 */
[----:B------:R1:W-:Y:S03]  /*9cb0*/  MUFU.EX2 R139, R73 ;  /* 0x00000049008b7308 */ /* 0x0003e60000000800 */
[----:B-----5:R-:W-:Y:S03]  /*9cc0*/  FMUL.FTZ R60, R3, R144 ;  /* 0x00000090033c7220 */ /* 0x020fe60000410000 */
[----:B------:R-:W-:Y:S02]  /*9cd0*/  F2FP.BF16.PACK_AB R80, R252, R113 ;  /* 0x00000071fc50723e */ /* 0x000fe400000010ff */
[----:B--2---:R-:W-:Y:S02]  /*9ce0*/  F2FP.BF16.PACK_AB R81, R125, R111 ;  /* 0x0000006f7d51723e */ /* 0x004fe400000010ff */
[-C--:B------:R-:W-:Y:S01]  /*9cf0*/  HMMA.16816.F32.BF16 R60, R64, R82.reuse, R60 ;  /* 0x00000052403c723c */ /* 0x080fe2000004183c */
[----:B------:R-:W-:Y:S06]  /*9d00*/  MUFU.EX2 R160, R100 ;  /* 0x0000006400a07308 */ /* 0x000fec0000000800 */
[C---:B------:R-:W-:Y:S02]  /*9d10*/  FMUL.FTZ R66, R68.reuse, R150 ;  /* 0x0000009644427220 */ /* 0x040fe40000410000 */
[----:B------:R-:W-:Y:S02]  /*9d20*/  FMUL.FTZ R67, R68, R151 ;  /* 0x0000009744437220 */ /* 0x000fe40000410000 */
[----:B------:R-:W-:Y:S01]  /*9d30*/  MUFU.EX2 R161, R152 ;  /* 0x0000009800a17308 */ /* 0x000fe20000000800 */
[----:B------:R-:W-:Y:S01]  /*9d40*/  FMUL.FTZ R64, R69, R148 ;  /* 0x0000009445407220 */ /* 0x000fe20000410000 */
[----:B------:R-:W-:Y:S01]  /*9d50*/  F2FP.BF16.PACK_AB R148, R165, R168 ;  /* 0x000000a8a594723e */ /* 0x000fe200000010ff */
[--C-:B-1----:R-:W-:Y:S02]  /*9d60*/  FFMA.FTZ R73, R206, c[0x0][0x2d0], -R155.reuse ;  /* 0x0000b400ce497a23 */ /* 0x102fe4000001089b */
[----:B------:R-:W-:Y:S05]  /*9d70*/  FMUL.FTZ R65, R69, R149 ;  /* 0x0000009545417220 */ /* 0x000fea0000410000 */
[----:B------:R1:W-:Y:S02]  /*9d80*/  MUFU.EX2 R178, R73 ;  /* 0x0000004900b27308 */ /* 0x0003e40000000800 */
[----:B------:R-:W-:Y:S07]  /*9d90*/  HMMA.16816.F32.BF16 R64, R76, R82, R64 ;  /* 0x000000524c40723c */ /* 0x000fee0000041840 */
[----:B------:R-:W-:Y:S01]  /*9da0*/  F2FP.BF16.PACK_AB R76, R112, R115 ;  /* 0x00000073704c723e */ /* 0x000fe200000010ff */
[----:B------:R-:W-:Y:S01]  /*9db0*/  MUFU.EX2 R152, R107 ;  /* 0x0000006b00987308 */ /* 0x000fe20000000800 */
[----:B------:R-:W-:Y:S03]  /*9dc0*/  F2FP.BF16.PACK_AB R77, R120, R114 ;  /* 0x00000072784d723e */ /* 0x000fe600000010ff */
[----:B------:R-:W-:Y:S02]  /*9dd0*/  F2FP.BF16.PACK_AB R78, R126, R131 ;  /* 0x000000837e4e723e */ /* 0x000fe400000010ff */
[----:B------:R-:W-:Y:S02]  /*9de0*/  F2FP.BF16.PACK_AB R79, R130, R127 ;  /* 0x0000007f824f723e */ /* 0x000fe400000010ff */
[----:B------:R-:W-:Y:S02]  /*9df0*/  F2FP.BF16.PACK_AB R82, R249, R251 ;  /* 0x000000fbf952723e */ /* 0x000fe400000010ff */
[----:B------:R-:W-:Y:S03]  /*9e00*/  F2FP.BF16.PACK_AB R83, R129, R124 ;  /* 0x0000007c8153723e */ /* 0x000fe600000010ff */
[-C--:B------:R-:W-:Y:S03]  /*9e10*/  HMMA.16816.F32.BF16 R4, R76, R84.reuse, R4 ;  /* 0x000000544c04723c */ /* 0x080fe60000041804 */
[--C-:B-1----:R-:W-:Y:S02]  /*9e20*/  FFMA.FTZ R73, R202, c[0x0][0x2d0], -R155.reuse ;  /* 0x0000b400ca497a23 */ /* 0x102fe4000001089b */
[----:B------:R-:W-:Y:S02]  /*9e30*/  FFMA.FTZ R155, R162, c[0x0][0x2d0], -R155 ;  /* 0x0000b400a29b7a23 */ /* 0x000fe4000001089b */
[----:B------:R1:W-:Y:S01]  /*9e40*/  MUFU.EX2 R171, R73 ;  /* 0x0000004900ab7308 */ /* 0x0003e20000000800 */
[C---:B------:R-:W-:Y:S08]  /*9e50*/  HMMA.16816.F32.BF16 R8, R80.reuse, R84, R8 ;  /* 0x000000545008723c */ /* 0x040ff00000041808 */
[-C--:B------:R-:W-:Y:S01]  /*9e60*/  HMMA.16816.F32.BF16 R12, R80, R86.reuse, R12 ;  /* 0x00000056500c723c */ /* 0x080fe2000004180c */
[----:B------:R-:W2:Y:S07]  /*9e70*/  MUFU.EX2 R162, R105 ;  /* 0x0000006900a27308 */ /* 0x000eae0000000800 */
[C---:B------:R-:W-:Y:S01]  /*9e80*/  HMMA.16816.F32.BF16 R16, R76.reuse, R86, R16 ;  /* 0x000000564c10723c */ /* 0x040fe20000041810 */
[----:B------:R-:W3:Y:S03]  /*9e90*/  LDSM.16.MT88.4 R84, [R191+0x800] ;  /* 0x00080000bf54783b */ /* 0x000ee60000004200 */
[--C-:B-1----:R-:W-:Y:S04]  /*9ea0*/  FFMA.FTZ R73, R217, c[0x0][0x2d0], -R154.reuse ;  /* 0x0000b400d9497a23 */ /* 0x102fe8000001089a */
[-C--:B------:R-:W-:Y:S01]  /*9eb0*/  HMMA.16816.F32.BF16 R20, R76, R88.reuse, R20 ;  /* 0x000000584c14723c */ /* 0x080fe20000041814 */
[----:B------:R1:W-:Y:S07]  /*9ec0*/  MUFU.EX2 R142, R73 ;  /* 0x00000049008e7308 */ /* 0x0003ee0000000800 */
[C---:B------:R-:W-:Y:S04]  /*9ed0*/  HMMA.16816.F32.BF16 R24, R80.reuse, R88, R24 ;  /* 0x000000585018723c */ /* 0x040fe80000041818 */
[----:B--2---:R-:W-:Y:S04]  /*9ee0*/  F2FP.BF16.PACK_AB R150, R161, R162 ;  /* 0x000000a2a196723e */ /* 0x004fe800000010ff */
[-C--:B------:R-:W-:Y:S08]  /*9ef0*/  HMMA.16816.F32.BF16 R28, R80, R90.reuse, R28 ;  /* 0x0000005a501c723c */ /* 0x080ff0000004181c */
[C---:B------:R-:W-:Y:S01]  /*9f00*/  HMMA.16816.F32.BF16 R32, R76.reuse, R90, R32 ;  /* 0x0000005a4c20723c */ /* 0x040fe20000041820 */
[----:B------:R-:W2:Y:S03]  /*9f10*/  LDSM.16.MT88.4 R88, [R192+0x800] ;  /* 0x00080000c058783b */ /* 0x000ea60000004200 */
[--C-:B-1----:R-:W-:Y:S04]  /*9f20*/  FFMA.FTZ R73, R214, c[0x0][0x2d0], -R154.reuse ;  /* 0x0000b400d6497a23 */ /* 0x102fe8000001089a */
[----:B------:R1:W-:Y:S01]  /*9f30*/  MUFU.EX2 R143, R73 ;  /* 0x00000049008f7308 */ /* 0x0003e20000000800 */
[-C--:B---3--:R-:W-:Y:S08]  /*9f40*/  HMMA.16816.F32.BF16 R36, R76, R84.reuse, R36 ;  /* 0x000000544c24723c */ /* 0x088ff00000041824 */
[C---:B------:R-:W-:Y:S08]  /*9f50*/  HMMA.16816.F32.BF16 R40, R80.reuse, R84, R40 ;  /* 0x000000545028723c */ /* 0x040ff00000041828 */
[-C--:B------:R-:W-:Y:S04]  /*9f60*/  HMMA.16816.F32.BF16 R44, R80, R86.reuse, R44 ;  /* 0x00000056502c723c */ /* 0x080fe8000004182c */
[--C-:B-1----:R-:W-:Y:S04]  /*9f70*/  FFMA.FTZ R73, R212, c[0x0][0x2d0], -R154.reuse ;  /* 0x0000b400d4497a23 */ /* 0x102fe8000001089a */
[C---:B------:R-:W-:Y:S01]  /*9f80*/  HMMA.16816.F32.BF16 R48, R76.reuse, R86, R48 ;  /* 0x000000564c30723c */ /* 0x040fe20000041830 */
[----:B------:R-:W1:Y:S01]  /*9f90*/  LDSM.16.MT88.4 R84, [R190+0x1000] ;  /* 0x00100000be54783b */ /* 0x000e620000004200 */
[----:B------:R3:W-:Y:S06]  /*9fa0*/  MUFU.EX2 R166, R73 ;  /* 0x0000004900a67308 */ /* 0x0007ec0000000800 */
[-C--:B--2---:R-:W-:Y:S08]  /*9fb0*/  HMMA.16816.F32.BF16 R52, R76, R88.reuse, R52 ;  /* 0x000000584c34723c */ /* 0x084ff00000041834 */
[C---:B------:R-:W-:Y:S08]  /*9fc0*/  HMMA.16816.F32.BF16 R56, R80.reuse, R88, R56 ;  /* 0x000000585038723c */ /* 0x040ff00000041838 */
[-C--:B------:R-:W-:Y:S04]  /*9fd0*/  HMMA.16816.F32.BF16 R60, R80, R90.reuse, R60 ;  /* 0x0000005a503c723c */ /* 0x080fe8000004183c */
[--C-:B---3--:R-:W-:Y:S02]  /*9fe0*/  FFMA.FTZ R73, R209, c[0x0][0x2d0], -R154.reuse ;  /* 0x0000b400d1497a23 */ /* 0x108fe4000001089a */
[----:B------:R-:W-:Y:S01]  /*9ff0*/  FFMA.FTZ R154, R172, c[0x0][0x2d0], -R154 ;  /* 0x0000b400ac9a7a23 */ /* 0x000fe2000001089a */
[----:B------:R-:W-:Y:S01]  /*a000*/  F2FP.BF16.PACK_AB R80, R188, R186 ;  /* 0x000000babc50723e */ /* 0x000fe200000010ff */
[----:B------:R-:W-:Y:S01]  /*a010*/  HMMA.16816.F32.BF16 R64, R76, R90, R64 ;  /* 0x0000005a4c40723c */ /* 0x000fe20000041840 */
[----:B------:R2:W-:Y:S01]  /*a020*/  MUFU.EX2 R167, R73 ;  /* 0x0000004900a77308 */ /* 0x0005e20000000800 */
[----:B------:R-:W3:Y:S02]  /*a030*/  LDSM.16.MT88.4 R88, [R192+0x1000] ;  /* 0x00100000c058783b */ /* 0x000ee40000004200 */
[----:B------:R-:W-:Y:S01]  /*a040*/  F2FP.BF16.PACK_AB R82, R185, R239 ;  /* 0x000000efb952723e */ /* 0x000fe200000010ff */
[----:B----4-:R-:W-:Y:S01]  /*a050*/  FFMA.FTZ R69, R69, R121, R198 ;  /* 0x0000007945457223 */ /* 0x010fe200000100c6 */
[----:B------:R-:W-:Y:S02]  /*a060*/  MOV R121, R116 ;  /* 0x0000007400797202 */ /* 0x000fe40000000f00 */
[----:B------:R-:W-:Y:S01]  /*a070*/  F2FP.BF16.PACK_AB R76, R248, R250 ;  /* 0x000000faf84c723e */ /* 0x000fe200000010ff */
[----:B------:R-:W-:Y:S02]  /*a080*/  FFMA.FTZ R68, R68, R119, R164 ;  /* 0x0000007744447223 */ /* 0x000fe400000100a4 */
[----:B------:R-:W4:Y:S01]  /*a090*/  MUFU.EX2 R164, R74 ;  /* 0x0000004a00a47308 */ /* 0x000f220000000800 */
[----:B------:R-:W-:Y:S01]  /*a0a0*/  F2FP.BF16.PACK_AB R77, R246, R247 ;  /* 0x000000f7f64d723e */ /* 0x000fe200000010ff */
[----:B------:R-:W-:Y:S01]  /*a0b0*/  FFMA.FTZ R3, R3, R118, R157 ;  /* 0x0000007603037223 */ /* 0x000fe2000001009d */
[----:B------:R-:W-:Y:S01]  /*a0c0*/  F2FP.BF16.PACK_AB R78, R243, R242 ;  /* 0x000000f2f34e723e */ /* 0x000fe200000010ff */
[----:B------:R-:W-:Y:S01]  /*a0d0*/  FADD.FTZ R68, R236, R68 ;  /* 0x00000044ec447221 */ /* 0x000fe20000010000 */
[----:B------:R-:W-:Y:S01]  /*a0e0*/  F2FP.BF16.PACK_AB R79, R240, R241 ;  /* 0x000000f1f04f723e */ /* 0x000fe200000010ff */
[----:B------:R-:W-:Y:S02]  /*a0f0*/  FFMA.FTZ R0, R0, R117, R156 ;  /* 0x0000007500007223 */ /* 0x000fe4000001009c */
[----:B------:R-:W-:Y:S01]  /*a100*/  LDSM.16.MT88.4 R116, [R193+0x2000] ;  /* 0x00200000c174783b */ /* 0x000fe20000004200 */
[----:B------:R-:W-:Y:S01]  /*a110*/  FADD.FTZ R3, R233, R3 ;  /* 0x00000003e9037221 */ /* 0x000fe20000010000 */
[----:B------:R5:W-:Y:S02]  /*a120*/  MUFU.EX2 R157, R103 ;  /* 0x00000067009d7308 */ /* 0x000be40000000800 */
[-C--:B-1----:R-:W-:Y:S03]  /*a130*/  HMMA.16816.F32.BF16 R4, R76, R84.reuse, R4 ;  /* 0x000000544c04723c */ /* 0x082fe60000041804 */
[----:B--2---:R-:W-:Y:S05]  /*a140*/  FFMA.FTZ R73, R226, c[0x0][0x2d0], -R153 ;  /* 0x0000b400e2497a23 */ /* 0x004fea0000010899 */
[----:B------:R1:W-:Y:S01]  /*a150*/  MUFU.EX2 R128, R73 ;  /* 0x0000004900807308 */ /* 0x0003e20000000800 */
[----:B----4-:R-:W-:Y:S03]  /*a160*/  F2FP.BF16.PACK_AB R149, R163, R164 ;  /* 0x000000a4a395723e */ /* 0x010fe600000010ff */
[----:B------:R-:W-:Y:S02]  /*a170*/  FADD.FTZ R74, R170, R69 ;  /* 0x00000045aa4a7221 */ /* 0x000fe40000010000 */
[----:B------:R-:W-:Y:S02]  /*a180*/  FADD.FTZ R69, R159, R0 ;  /* 0x000000009f457221 */ /* 0x000fe40000010000 */
[----:B------:R-:W-:Y:S02]  /*a190*/  FADD.FTZ R0, R237, R74 ;  /* 0x0000004aed007221 */ /* 0x000fe40000010000 */
[----:B------:R-:W2:Y:S01]  /*a1a0*/  MUFU.EX2 R159, R155 ;  /* 0x0000009b009f7308 */ /* 0x000ea20000000800 */
[----:B------:R-:W-:Y:S02]  /*a1b0*/  FADD.FTZ R74, R235, R68 ;  /* 0x00000044eb4a7221 */ /* 0x000fe40000010000 */
[----:B------:R-:W-:Y:S01]  /*a1c0*/  FADD.FTZ R68, R232, R69 ;  /* 0x00000045e8447221 */ /* 0x000fe20000010000 */
[----:B-----5:R-:W-:Y:S03]  /*a1d0*/  LDSM.16.MT88.4 R100, [R190+0x2000] ;  /* 0x00200000be64783b */ /* 0x020fe60000004200 */
[----:B------:R-:W-:Y:S03]  /*a1e0*/  FADD.FTZ R68, R245, R68 ;  /* 0x00000044f5447221 */ /* 0x000fe60000010000 */
[----:B------:R-:W-:Y:S01]  /*a1f0*/  MUFU.EX2 R156, R104 ;  /* 0x00000068009c7308 */ /* 0x000fe20000000800 */
[----:B------:R-:W-:Y:S02]  /*a200*/  FADD.FTZ R68, R111, R68 ;  /* 0x000000446f447221 */ /* 0x000fe40000010000 */
[--C-:B-1----:R-:W-:Y:S07]  /*a210*/  FFMA.FTZ R73, R228, c[0x0][0x2d0], -R153.reuse ;  /* 0x0000b400e4497a23 */ /* 0x102fee0000010899 */
[----:B------:R1:W4:Y:S01]  /*a220*/  MUFU.EX2 R138, R73 ;  /* 0x00000049008a7308 */ /* 0x0003220000000800 */
[----:B--2---:R-:W-:Y:S09]  /*a230*/  F2FP.BF16.PACK_AB R151, R159, R160 ;  /* 0x000000a09f97723e */ /* 0x004ff200000010ff */
[----:B------:R-:W2:Y:S01]  /*a240*/  MUFU.EX2 R155, R106 ;  /* 0x0000006a009b7308 */ /* 0x000ea20000000800 */
[--C-:B-1----:R-:W-:Y:S01]  /*a250*/  FFMA.FTZ R73, R227, c[0x0][0x2d0], -R153.reuse ;  /* 0x0000b400e3497a23 */ /* 0x102fe20000010899 */
[----:B----4-:R-:W-:Y:S08]  /*a260*/  F2FP.BF16.PACK_AB R81, R138, R128 ;  /* 0x000000808a51723e */ /* 0x010ff000000010ff */
[----:B------:R1:W-:Y:S01]  /*a270*/  MUFU.EX2 R137, R73 ;  /* 0x0000004900897308 */ /* 0x0003e20000000800 */
[----:B--2---:R-:W-:Y:S01]  /*a280*/  F2FP.BF16.PACK_AB R144, R155, R156 ;  /* 0x0000009c9b90723e */ /* 0x004fe200000010ff */
[--C-:B-1----:R-:W-:Y:S08]  /*a290*/  FFMA.FTZ R73, R229, c[0x0][0x2d0], -R153.reuse ;  /* 0x0000b400e5497a23 */ /* 0x102ff00000010899 */
[----:B------:R-:W1:Y:S02]  /*a2a0*/  MUFU.EX2 R136, R73 ;  /* 0x0000004900887308 */ /* 0x000e640000000800 */
[----:B-1----:R-:W-:Y:S01]  /*a2b0*/  F2FP.BF16.PACK_AB R83, R136, R137 ;  /* 0x000000898853723e */ /* 0x002fe200000010ff */
[--C-:B------:R-:W-:Y:S02]  /*a2c0*/  FFMA.FTZ R73, R224, c[0x0][0x2d0], -R153.reuse ;  /* 0x0000b400e0497a23 */ /* 0x100fe40000010899 */
[----:B------:R-:W-:Y:S05]  /*a2d0*/  FFMA.FTZ R153, R175, c[0x0][0x2d0], -R153 ;  /* 0x0000b400af997a23 */ /* 0x000fea0000010899 */
[----:B------:R1:W2:Y:S01]  /*a2e0*/  MUFU.EX2 R140, R73 ;  /* 0x00000049008c7308 */ /* 0x0002a20000000800 */
[C---:B------:R-:W-:Y:S08]  /*a2f0*/  HMMA.16816.F32.BF16 R8, R80.reuse, R84, R8 ;  /* 0x000000545008723c */ /* 0x040ff00000041808 */
[-C--:B------:R-:W-:Y:S01]  /*a300*/  HMMA.16816.F32.BF16 R12, R80, R86.reuse, R12 ;  /* 0x00000056500c723c */ /* 0x080fe2000004180c */
[----:B------:R-:W-:Y:S07]  /*a310*/  MUFU.EX2 R75, R153 ;  /* 0x00000099004b7308 */ /* 0x000fee0000000800 */
[C---:B------:R-:W-:Y:S01]  /*a320*/  HMMA.16816.F32.BF16 R16, R76.reuse, R86, R16 ;  /* 0x000000564c10723c */ /* 0x040fe20000041810 */
[----:B------:R-:W4:Y:S03]  /*a330*/  LDSM.16.MT88.4 R84, [R190+0x1800] ;  /* 0x00180000be54783b */ /* 0x000f260000004200 */
[----:B-1----:R-:W-:Y:S04]  /*a340*/  FADD.FTZ R73, R234, R3 ;  /* 0x00000003ea497221 */ /* 0x002fe80000010000 */
[-C--:B------:R-:W-:Y:S04]  /*a350*/  HMMA.16816.F32.BF16 R20, R76, R92.reuse, R20 ;  /* 0x0000005c4c14723c */ /* 0x080fe80000041814 */
[----:B------:R-:W-:Y:S02]  /*a360*/  FADD.FTZ R69, R121, R73 ;  /* 0x0000004979457221 */ /* 0x000fe40000010000 */
[----:B------:R-:W-:Y:S02]  /*a370*/  FADD.FTZ R3, R238, R0 ;  /* 0x00000000ee037221 */ /* 0x000fe40000010000 */
[C---:B------:R-:W-:Y:S04]  /*a380*/  HMMA.16816.F32.BF16 R24, R80.reuse, R92, R24 ;  /* 0x0000005c5018723c */ /* 0x040fe80000041818 */
[----:B------:R-:W-:Y:S02]  /*a390*/  FADD.FTZ R0, R122, R74 ;  /* 0x0000004a7a007221 */ /* 0x000fe40000010000 */
[----:B------:R-:W-:Y:S02]  /*a3a0*/  FADD.FTZ R3, R115, R3 ;  /* 0x0000000373037221 */ /* 0x000fe40000010000 */
[-C--:B------:R-:W-:Y:S04]  /*a3b0*/  HMMA.16816.F32.BF16 R28, R80, R94.reuse, R28 ;  /* 0x0000005e501c723c */ /* 0x080fe8000004181c */
[----:B------:R-:W-:Y:S02]  /*a3c0*/  FADD.FTZ R73, R114, R0 ;  /* 0x0000000072497221 */ /* 0x000fe40000010000 */
[----:B------:R-:W-:Y:S02]  /*a3d0*/  FADD.FTZ R69, R113, R69 ;  /* 0x0000004571457221 */ /* 0x000fe40000010000 */
[C---:B------:R-:W-:Y:S01]  /*a3e0*/  HMMA.16816.F32.BF16 R32, R76.reuse, R94, R32 ;  /* 0x0000005e4c20723c */ /* 0x040fe20000041820 */
[----:B------:R-:W1:Y:S03]  /*a3f0*/  LDSM.16.MT88.4 R92, [R193+0x1800] ;  /* 0x00180000c15c783b */ /* 0x000e660000004200 */
[----:B------:R-:W-:Y:S02]  /*a400*/  FADD.FTZ R0, R112, R3 ;  /* 0x0000000370007221 */ /* 0x000fe40000010000 */
[----:B------:R-:W-:Y:S02]  /*a410*/  FADD.FTZ R3, R125, R68 ;  /* 0x000000447d037221 */ /* 0x000fe40000010000 */
[-C--:B------:R-:W-:Y:S04]  /*a420*/  HMMA.16816.F32.BF16 R36, R76, R96.reuse, R36 ;  /* 0x000000604c24723c */ /* 0x080fe80000041824 */
[----:B------:R-:W-:Y:S04]  /*a430*/  FADD.FTZ R0, R131, R0 ;  /* 0x0000000083007221 */ /* 0x000fe80000010000 */
[C---:B------:R-:W-:Y:S08]  /*a440*/  HMMA.16816.F32.BF16 R40, R80.reuse, R96, R40 ;  /* 0x000000605028723c */ /* 0x040ff00000041828 */
[-C--:B------:R-:W-:Y:S08]  /*a450*/  HMMA.16816.F32.BF16 R44, R80, R98.reuse, R44 ;  /* 0x00000062502c723c */ /* 0x080ff0000004182c */
[C---:B------:R-:W-:Y:S01]  /*a460*/  HMMA.16816.F32.BF16 R48, R76.reuse, R98, R48 ;  /* 0x000000624c30723c */ /* 0x040fe20000041830 */
[----:B------:R-:W5:Y:S07]  /*a470*/  LDSM.16.MT88.4 R96, [R191+0x1800] ;  /* 0x00180000bf60783b */ /* 0x000f6e0000004200 */
[-C--:B---3--:R-:W-:Y:S08]  /*a480*/  HMMA.16816.F32.BF16 R52, R76, R88.reuse, R52 ;  /* 0x000000584c34723c */ /* 0x088ff00000041834 */
[C---:B------:R-:W-:Y:S08]  /*a490*/  HMMA.16816.F32.BF16 R56, R80.reuse, R88, R56 ;  /* 0x000000585038723c */ /* 0x040ff00000041838 */
[-C--:B------:R-:W-:Y:S07]  /*a4a0*/  HMMA.16816.F32.BF16 R60, R80, R90.reuse, R60 ;  /* 0x0000005a503c723c */ /* 0x080fee000004183c */
[----:B------:R-:W-:Y:S01]  /*a4b0*/  F2FP.BF16.PACK_AB R80, R143, R142 ;  /* 0x0000008e8f50723e */ /* 0x000fe200000010ff */
[----:B------:R-:W-:Y:S01]  /*a4c0*/  HMMA.16816.F32.BF16 R64, R76, R90, R64 ;  /* 0x0000005a4c40723c */ /* 0x000fe20000041840 */
[----:B------:R-:W3:Y:S03]  /*a4d0*/  LDSM.16.MT88.4 R88, [R192+0x1800] ;  /* 0x00180000c058783b */ /* 0x000ee60000004200 */
[----:B------:R-:W-:Y:S02]  /*a4e0*/  F2FP.BF16.PACK_AB R82, R167, R166 ;  /* 0x000000a6a752723e */ /* 0x000fe400000010ff */
[----:B--2---:R-:W-:Y:S02]  /*a4f0*/  F2FP.BF16.PACK_AB R81, R140, R141 ;  /* 0x0000008d8c51723e */ /* 0x004fe400000010ff */
[----:B------:R-:W-:Y:S04]  /*a500*/  F2FP.BF16.PACK_AB R76, R179, R181 ;  /* 0x000000b5b34c723e */ /* 0x000fe800000010ff */
[----:B------:R-:W-:Y:S02]  /*a510*/  F2FP.BF16.PACK_AB R77, R178, R139 ;  /* 0x0000008bb24d723e */ /* 0x000fe400000010ff */
[----:B------:R-:W-:Y:S02]  /*a520*/  F2FP.BF16.PACK_AB R78, R176, R177 ;  /* 0x000000b1b04e723e */ /* 0x000fe400000010ff */
[----:B------:R-:W-:Y:S02]  /*a530*/  F2FP.BF16.PACK_AB R79, R169, R171 ;  /* 0x000000aba94f723e */ /* 0x000fe400000010ff */
[----:B------:R-:W-:Y:S05]  /*a540*/  F2FP.BF16.PACK_AB R83, R157, R158 ;  /* 0x0000009e9d53723e */ /* 0x000fea00000010ff */
[-C--:B----4-:R-:W-:Y:S08]  /*a550*/  HMMA.16816.F32.BF16 R4, R76, R84.reuse, R4 ;  /* 0x000000544c04723c */ /* 0x090ff00000041804 */
[C---:B------:R-:W-:Y:S01]  /*a560*/  HMMA.16816.F32.BF16 R8, R80.reuse, R84, R8 ;  /* 0x000000545008723c */ /* 0x040fe20000041808 */
[----:B------:R-:W-:Y:S07]  /*a570*/  MUFU.EX2 R85, R109 ;  /* 0x0000006d00557308 */ /* 0x000fee0000000800 */
[-C--:B------:R-:W-:Y:S03]  /*a580*/  HMMA.16816.F32.BF16 R12, R80, R86.reuse, R12 ;  /* 0x00000056500c723c */ /* 0x080fe6000004180c */
[----:B------:R-:W2:Y:S05]  /*a590*/  MUFU.EX2 R84, R110 ;  /* 0x0000006e00547308 */ /* 0x000eaa0000000800 */
[C---:B------:R-:W-:Y:S05]  /*a5a0*/  HMMA.16816.F32.BF16 R16, R76.reuse, R86, R16 ;  /* 0x000000564c10723c */ /* 0x040fea0000041810 */
[----:B------:R-:W4:Y:S03]  /*a5b0*/  MUFU.EX2 R87, R154 ;  /* 0x0000009a00577308 */ /* 0x000f260000000800 */
[-C--:B-1----:R-:W-:Y:S07]  /*a5c0*/  HMMA.16816.F32.BF16 R20, R76, R92.reuse, R20 ;  /* 0x0000005c4c14723c */ /* 0x082fee0000041814 */
[----:B------:R-:W1:Y:S01]  /*a5d0*/  MUFU.EX2 R86, R108 ;  /* 0x0000006c00567308 */ /* 0x000e620000000800 */
[C---:B------:R-:W-:Y:S04]  /*a5e0*/  HMMA.16816.F32.BF16 R24, R80.reuse, R92, R24 ;  /* 0x0000005c5018723c */ /* 0x040fe80000041818 */
[----:B--2---:R-:W-:Y:S04]  /*a5f0*/  F2FP.BF16.PACK_AB R147, R75, R84 ;  /* 0x000000544b93723e */ /* 0x004fe800000010ff */
[-C--:B------:R-:W-:Y:S04]  /*a600*/  HMMA.16816.F32.BF16 R28, R80, R94.reuse, R28 ;  /* 0x0000005e501c723c */ /* 0x080fe8000004181c */
[----:B----4-:R-:W-:Y:S04]  /*a610*/  F2FP.BF16.PACK_AB R146, R87, R152 ;  /* 0x000000985792723e */ /* 0x010fe800000010ff */
[C---:B------:R-:W-:Y:S04]  /*a620*/  HMMA.16816.F32.BF16 R32, R76.reuse, R94, R32 ;  /* 0x0000005e4c20723c */ /* 0x040fe80000041820 */
[----:B-1----:R-:W-:Y:S04]  /*a630*/  F2FP.BF16.PACK_AB R145, R85, R86 ;  /* 0x000000565591723e */ /* 0x002fe800000010ff */
[-C--:B-----5:R-:W-:Y:S08]  /*a640*/  HMMA.16816.F32.BF16 R36, R76, R96.reuse, R36 ;  /* 0x000000604c24723c */ /* 0x0a0ff00000041824 */
[C---:B------:R-:W-:Y:S08]  /*a650*/  HMMA.16816.F32.BF16 R40, R80.reuse, R96, R40 ;  /* 0x000000605028723c */ /* 0x040ff00000041828 */
[-C--:B------:R-:W-:Y:S08]  /*a660*/  HMMA.16816.F32.BF16 R44, R80, R98.reuse, R44 ;  /* 0x00000062502c723c */ /* 0x080ff0000004182c */
[C---:B------:R-:W-:Y:S08]  /*a670*/  HMMA.16816.F32.BF16 R48, R76.reuse, R98, R48 ;  /* 0x000000624c30723c */ /* 0x040ff00000041830 */
[-C--:B---3--:R-:W-:Y:S08]  /*a680*/  HMMA.16816.F32.BF16 R52, R76, R88.reuse, R52 ;  /* 0x000000584c34723c */ /* 0x088ff00000041834 */
[C---:B------:R-:W-:Y:S08]  /*a690*/  HMMA.16816.F32.BF16 R56, R80.reuse, R88, R56 ;  /* 0x000000585038723c */ /* 0x040ff00000041838 */
[-C--:B------:R-:W-:Y:S08]  /*a6a0*/  HMMA.16816.F32.BF16 R60, R80, R90.reuse, R60 ;  /* 0x0000005a503c723c */ /* 0x080ff0000004183c */
[----:B------:R-:W-:Y:S08]  /*a6b0*/  HMMA.16816.F32.BF16 R64, R76, R90, R64 ;  /* 0x0000005a4c40723c */ /* 0x000ff00000041840 */
[-C--:B------:R-:W-:Y:S01]  /*a6c0*/  HMMA.16816.F32.BF16 R92, R148, R100.reuse, R4 ;  /* 0x00000064945c723c */ /* 0x080fe20000041804 */
[----:B------:R-:W1:Y:S07]  /*a6d0*/  LDSM.16.MT88.4 R4, [R192+0x2000] ;  /* 0x00200000c004783b */ /* 0x000e6e0000004200 */
[C---:B------:R-:W-:Y:S07]  /*a6e0*/  HMMA.16816.F32.BF16 R88, R144.reuse, R100, R8 ;  /* 0x000000649058723c */ /* 0x040fee0000041808 */
[----:B------:R-:W-:Y:S01]  /*a6f0*/  FADD.FTZ R9, R120, R73 ;  /* 0x0000004978097221 */ /* 0x000fe20000010000 */
[-C--:B------:R-:W-:Y:S01]  /*a700*/  HMMA.16816.F32.BF16 R96, R144, R102.reuse, R12 ;  /* 0x000000669060723c */ /* 0x080fe2000004180c */
[----:B------:R-:W2:Y:S03]  /*a710*/  LDL R13, [R1+0x10] ;  /* 0x00001000010d7983 */ /* 0x000ea60000100800 */
        /* <DEDUP_REMOVED lines=39> */
[-C--:B-1----:R-:W-:Y:S03]  /*a990*/  HMMA.16816.F32.BF16 R136, R148, R4.reuse, R52 ;  /* 0x000000049488723c */ /* 0x082fe60000041834 */
        /* <DEDUP_REMOVED lines=11> */
[----:B------:R-:W-:Y:S04]  /*aa50*/  HMMA.16816.F32.BF16 R148, R148, R6, R64 ;  /* 0x000000069494723c */ /* 0x000fe80000041840 */
[----:B------:R-:W-:Y:S02]  /*aa60*/  FADD.FTZ R4, R165, R4 ;  /* 0x00000004a5047221 */ /* 0x000fe40000010000 */
[----:B------:R-:W-:Y:S02]  /*aa70*/  FADD.FTZ R8, R167, R3 ;  /* 0x00000003a7087221 */ /* 0x000fe40000010000 */
[----:B------:R-:W-:Y:S04]  /*aa80*/  FADD.FTZ R4, R162, R4 ;  /* 0x00000004a2047221 */ /* 0x000fe80000010000 */
[----:B------:R-:W-:Y:S02]  /*aa90*/  FADD.FTZ R4, R161, R4 ;  /* 0x00000004a1047221 */ /* 0x000fe40000010000 */
[----:B------:R-:W-:Y:S02]  /*aaa0*/  FADD.FTZ R5, R157, R0 ;  /* 0x000000009d057221 */ /* 0x000fe40000010000 */
[----:B------:R-:W-:Y:S01]  /*aab0*/  FADD.FTZ R3, R164, R9 ;  /* 0x00000009a4037221 */ /* 0x000fe20000010000 */
[----:B------:R1:W-:Y:S01]  /*aac0*/  STL [R1], R4 ;  /* 0x0000000401007387 */ /* 0x0003e20000100800 */
[----:B------:R-:W-:Y:S01]  /*aad0*/  FADD.FTZ R0, R156, R8 ;  /* 0x000000089c007221 */ /* 0x000fe20000010000 */
[-C--:B------:R-:W-:Y:S01]  /*aae0*/  MOV R9, R2.reuse ;  /* 0x0000000200097202 */ /* 0x080fe20000000f00 */
[----:B------:R-:W-:Y:S01]  /*aaf0*/  FADD.FTZ R8, R86, R5 ;  /* 0x0000000556087221 */ /* 0x000fe20000010000 */
[----:B------:R-:W-:Y:S01]  /*ab00*/  MOV R86, R2 ;  /* 0x0000000200567202 */ /* 0x000fe20000000f00 */
[----:B------:R-:W-:Y:S02]  /*ab10*/  FADD.FTZ R5, R163, R3 ;  /* 0x00000003a3057221 */ /* 0x000fe40000010000 */
[----:B------:R-:W-:Y:S02]  /*ab20*/  FADD.FTZ R3, R155, R0 ;  /* 0x000000009b037221 */ /* 0x000fe40000010000 */
[----:B------:R-:W-:Y:S02]  /*ab30*/  FADD.FTZ R6, R160, R5 ;  /* 0x00000005a0067221 */ /* 0x000fe40000010000 */
[----:B------:R-:W-:Y:S02]  /*ab40*/  FADD.FTZ R5, R152, R3 ;  /* 0x0000000398057221 */ /* 0x000fe40000010000 */
[----:B------:R-:W-:Y:S02]  /*ab50*/  FADD.FTZ R6, R159, R6 ;  /* 0x000000069f067221 */ /* 0x000fe40000010000 */
[----:B------:R-:W-:Y:S01]  /*ab60*/  FADD.FTZ R0, R85, R8 ;  /* 0x0000000855007221 */ /* 0x000fe20000010000 */
[----:B------:R-:W-:Y:S02]  /*ab70*/  MOV R85, R70 ;  /* 0x0000004600557202 */ /* 0x000fe40000000f00 */
[----:B------:R3:W-:Y:S01]  /*ab80*/  STL [R1+0x4], R6 ;  /* 0x0000040601007387 */ /* 0x0007e20000100800 */
[----:B------:R-:W-:Y:S01]  /*ab90*/  FADD.FTZ R3, R84, R0 ;  /* 0x0000000054037221 */ /* 0x000fe20000010000 */
[C---:B------:R-:W-:Y:S02]  /*aba0*/  IADD3 R0, R230.reuse, -0x1, RZ ;  /* 0xffffffffe6007810 */ /* 0x040fe40007ffe0ff */
[----:B------:R-:W-:Y:S01]  /*abb0*/  MOV R84, R71 ;  /* 0x0000004700547202 */ /* 0x000fe20000000f00 */
[----:B------:R-:W-:Y:S02]  /*abc0*/  FADD.FTZ R3, R75, R3 ;  /* 0x000000034b037221 */ /* 0x000fe40000010000 */
[----:B-1----:R-:W-:Y:S05]  /*abd0*/  FADD.FTZ R4, R87, R5 ;  /* 0x0000000557047221 */ /* 0x002fea0000010000 */
[----:B------:R3:W-:Y:S04]  /*abe0*/  STL [R1+0x8], R4 ;  /* 0x0000080401007387 */ /* 0x0007e80000100800 */
[----:B------:R3:W-:Y:S01]  /*abf0*/  STL [R1+0xc], R3 ;  /* 0x00000c0301007387 */ /* 0x0007e20000100800 */
[----:B--2---:R-:W-:Y:S02]  /*ac00*/  ISETP.GT.AND P1, PT, R230, R13, PT ;  /* 0x0000000de600720c */ /* 0x004fe40003f24270 */
[----:B------:R-:W-:Y:S02]  /*ac10*/  MOV R230, R0 ;  /* 0x0000000000e67202 */ /* 0x000fe40000000f00 */
[----:B------:R-:W-:Y:S09]  /*ac20*/  MOV R0, R72 ;  /* 0x0000004800007202 */ /* 0x000ff20000000f00 */
[----:B---3--:R-:W-:-:S05]  /*ac30*/  @P1 BRA `(.L_x_88) ;  /* 0xffffc15000001947 */ /* 0x008fca000383ffff */
.L_x_81:
[----:B------:R-:W-:Y:S05]  /*ac40*/  BRA.DIV ~URZ, `(.L_x_89) ;  /* 0x000060b27f007947 */ /* 0x000fea000b800000 */
[----:B------:R-:W2:Y:S04]  /*ac50*/  LDL.LU R13, [R1] ;  /* 0x00000000010d7983 */ /* 0x000ea80000300800 */
[----:B------:R-:W3:Y:S04]  /*ac60*/  LDL.LU R12, [R1+0x4] ;  /* 0x00000400010c7983 */ /* 0x000ee80000300800 */
[----:B------:R-:W4:Y:S04]  /*ac70*/  LDL.LU R11, [R1+0x8] ;  /* 0x00000800010b7983 */ /* 0x000f280000300800 */
[----:B------:R-:W5:Y:S04]  /*ac80*/  LDL.LU R10, [R1+0xc] ;  /* 0x00000c00010a7983 */ /* 0x000f680000300800 */
[----:B--2---:R-:W2:Y:S04]  /*ac90*/  SHFL.BFLY PT, R0, R13, 0x2, 0x1f ;  /* 0x0c401f000d007f89 */ /* 0x004ea800000e0000 */
[----:B-1-3--:R-:W1:Y:S04]  /*aca0*/  SHFL.BFLY PT, R2, R12, 0x2, 0x1f ;  /* 0x0c401f000c027f89 */ /* 0x00ae6800000e0000 */
[----:B----4-:R-:W3:Y:S04]  /*acb0*/  SHFL.BFLY PT, R3, R11, 0x2, 0x1f ;  /* 0x0c401f000b037f89 */ /* 0x010ee800000e0000 */
[----:B-----5:R-:W4:Y:S01]  /*acc0*/  SHFL.BFLY PT, R4, R10, 0x2, 0x1f ;  /* 0x0c401f000a047f89 */ /* 0x020f2200000e0000 */
[----:B--2---:R-:W-:-:S02]  /*acd0*/  FADD.FTZ R0, R0, R13 ;  /* 0x0000000d00007221 */ /* 0x004fc40000010000 */
[----:B-1----:R-:W-:-:S03]  /*ace0*/  FADD.FTZ R2, R2, R12 ;  /* 0x0000000c02027221 */ /* 0x002fc60000010000 */
[----:B------:R-:W1:Y:S01]  /*acf0*/  SHFL.BFLY PT, R5, R0, 0x1, 0x1f ;  /* 0x0c201f0000057f89 */ /* 0x000e6200000e0000 */
[----:B---3--:R-:W-:-:S03]  /*ad00*/  FADD.FTZ R3, R3, R11 ;  /* 0x0000000b03037221 */ /* 0x008fc60000010000 */
[----:B------:R-:W2:Y:S01]  /*ad10*/  SHFL.BFLY PT, R6, R2, 0x1, 0x1f ;  /* 0x0c201f0002067f89 */ /* 0x000ea200000e0000 */
[----:B----4-:R-:W-:-:S03]  /*ad20*/  FADD.FTZ R4, R4, R10 ;  /* 0x0000000a04047221 */ /* 0x010fc60000010000 */
[----:B------:R-:W3:Y:S04]  /*ad30*/  SHFL.BFLY PT, R7, R3, 0x1, 0x1f ;  /* 0x0c201f0003077f89 */ /* 0x000ee800000e0000 */
[----:B------:R4:W4:Y:S01]  /*ad40*/  SHFL.BFLY PT, R8, R4, 0x1, 0x1f ;  /* 0x0c201f0004087f89 */ /* 0x00092200000e0000 */
[----:B-1----:R-:W-:Y:S02]  /*ad50*/  FADD.FTZ R5, R0, R5 ;  /* 0x0000000500057221 */ /* 0x002fe40000010000 */
[----:B--2---:R-:W-:Y:S02]  /*ad60*/  FADD.FTZ R6, R2, R6 ;  /* 0x0000000602067221 */ /* 0x004fe40000010000 */
[----:B---3--:R-:W-:Y:S02]  /*ad70*/  FADD.FTZ R7, R3, R7 ;  /* 0x0000000703077221 */ /* 0x008fe40000010000 */
.L_x_179:
[----:B------:R-:W-:Y:S01]  /*ad80*/  FSETP.NE.FTZ.AND P3, PT, R5, RZ, PT ;  /* 0x000000ff0500720b */ /* 0x000fe20003f75000 */
[----:B------:R-:W-:Y:S01]  /*ad90*/  CS2R R2, SRZ ;  /* 0x0000000000027805 */ /* 0x000fe2000001ff00 */
[----:B------:R-:W-:Y:S01]  /*ada0*/  MOV R0, RZ ;  /* 0x000000ff00007202 */ /* 0x000fe20000000f00 */
[----:B----4-:R-:W-:Y:S01]  /*adb0*/  FADD.FTZ R4, R8, R4 ;  /* 0x0000000408047221 */ /* 0x010fe20000010000 */
[----:B------:R-:W-:-:S02]  /*adc0*/  FSETP.NE.FTZ.AND P1, PT, R7, RZ, PT ;  /* 0x000000ff0700720b */ /* 0x000fc40003f35000 */
[----:B------:R-:W-:Y:S02]  /*add0*/  FSETP.NE.FTZ.AND P2, PT, R6, RZ, PT ;  /* 0x000000ff0600720b */ /* 0x000fe40003f55000 */
[----:B------:R-:W-:Y:S02]  /*ade0*/  FSETP.NE.FTZ.AND P0, PT, R4, RZ, PT ;  /* 0x000000ff0400720b */ /* 0x000fe40003f15000 */
[----:B------:R-:W-:Y:S02]  /*adf0*/  MOV R24, 0xff800000 ;  /* 0xff80000000187802 */ /* 0x000fe40000000f00 */
[----:B------:R-:W-:Y:S01]  /*ae00*/  MOV R22, 0xff800000 ;  /* 0xff80000000167802 */ /* 0x000fe20000000f00 */
[----:B------:R-:W1:Y:S01]  /*ae10*/  @P3 MUFU.RCP R0, R5 ;  /* 0x0000000500003308 */ /* 0x000e620000001000 */
[----:B------:R-:W-:Y:S02]  /*ae20*/  MOV R23, 0xff800000 ;  /* 0xff80000000177802 */ /* 0x000fe40000000f00 */
[----:B------:R-:W-:-:S02]  /*ae30*/  MOV R19, 0xff800000 ;  /* 0xff80000000137802 */ /* 0x000fc40000000f00 */
[----:B------:R-:W-:-:S03]  /*ae40*/  @P1 MOV R11, 0x3f317218 ;  /* 0x3f317218000b1802 */ /* 0x000fc60000000f00 */
[----:B------:R-:W2:Y:S01]  /*ae50*/  @P2 MUFU.RCP R3, R6 ;  /* 0x0000000600032308 */ /* 0x000ea20000001000 */
[----:B-1----:R-:W-:-:S07]  /*ae60*/  FMUL.FTZ R68, R0, R92 ;  /* 0x0000005c00447220 */ /* 0x002fce0000410000 */
[----:B------:R-:W-:Y:S01]  /*ae70*/  @P1 MUFU.RCP R2, R7 ;  /* 0x0000000700021308 */ /* 0x000fe20000001000 */
[C---:B------:R-:W-:Y:S02]  /*ae80*/  FMUL.FTZ R69, R0.reuse, R93 ;  /* 0x0000005d00457220 */ /* 0x040fe40000410000 */
[C---:B------:R-:W-:Y:S02]  /*ae90*/  FMUL.FTZ R74, R0.reuse, R100 ;  /* 0x00000064004a7220 */ /* 0x040fe40000410000 */
[C---:B------:R-:W-:Y:S02]  /*aea0*/  FMUL.FTZ R75, R0.reuse, R101 ;  /* 0x00000065004b7220 */ /* 0x040fe40000410000 */
[C---:B------:R-:W-:Y:S01]  /*aeb0*/  FMUL.FTZ R76, R0.reuse, R104 ;  /* 0x00000068004c7220 */ /* 0x040fe20000410000 */
[----:B------:R1:W-:Y:S01]  /*aec0*/  @P3 MUFU.LG2 R10, R5 ;  /* 0x00000005000a3308 */ /* 0x0003e20000000c00 */
        /* <DEDUP_REMOVED lines=9> */
[----:B-1----:R-:W-:Y:S01]  /*af60*/  @P2 MOV R5, 0x3f317218 ;  /* 0x3f31721800052802 */ /* 0x002fe20000000f00 */
[----:B------:R-:W-:-:S02]  /*af70*/  FMUL.FTZ R81, R0, R137 ;  /* 0x0000008900517220 */ /* 0x000fc40000410000 */
[C---:B------:R-:W-:Y:S02]  /*af80*/  FMUL.FTZ R62, R0.reuse, R148 ;  /* 0x00000094003e7220 */ /* 0x040fe40000410000 */
[----:B------:R-:W-:Y:S02]  /*af90*/  FMUL.FTZ R63, R0, R149 ;  /* 0x00000095003f7220 */ /* 0x000fe40000410000 */
[----:B------:R-:W1:Y:S01]  /*afa0*/  @P1 MUFU.LG2 R0, R7 ;  /* 0x0000000700001308 */ /* 0x000e620000000c00 */
[C---:B--2---:R-:W-:Y:S02]  /*afb0*/  FMUL.FTZ R86, R3.reuse, R94 ;  /* 0x0000005e03567220 */ /* 0x044fe40000410000 */
[C---:B------:R-:W-:Y:S02]  /*afc0*/  FMUL.FTZ R87, R3.reuse, R95 ;  /* 0x0000005f03577220 */ /* 0x040fe40000410000 */
[C---:B------:R-:W-:Y:S02]  /*afd0*/  FMUL.FTZ R92, R3.reuse, R102 ;  /* 0x00000066035c7220 */ /* 0x040fe40000410000 */
[----:B------:R-:W-:-:S02]  /*afe0*/  FMUL.FTZ R93, R3, R103 ;  /* 0x00000067035d7220 */ /* 0x000fc40000410000 */
[C---:B------:R-:W-:Y:S02]  /*aff0*/  FMUL.FTZ R94, R3.reuse, R106 ;  /* 0x0000006a035e7220 */ /* 0x040fe40000410000 */
[C---:B------:R-:W-:Y:S02]  /*b000*/  FMUL.FTZ R95, R3.reuse, R107 ;  /* 0x0000006b035f7220 */ /* 0x040fe40000410000 */
[C---:B------:R-:W-:Y:S02]  /*b010*/  FMUL.FTZ R100, R3.reuse, R118 ;  /* 0x0000007603647220 */ /* 0x040fe40000410000 */
[C---:B------:R-:W-:Y:S02]  /*b020*/  FMUL.FTZ R101, R3.reuse, R119 ;  /* 0x0000007703657220 */ /* 0x040fe40000410000 */
[----:B-1----:R-:W-:Y:S01]  /*b030*/  @P1 FMUL.FTZ R7, R0, 0.69314718246459960938 ;  /* 0x3f31721800071820 */ /* 0x002fe20000410000 */
[----:B------:R-:W-:Y:S01]  /*b040*/  MOV R0, RZ ;  /* 0x000000ff00007202 */ /* 0x000fe20000000f00 */
[----:B------:R-:W-:-:S02]  /*b050*/  FMUL.FTZ R104, R3, R122 ;  /* 0x0000007a03687220 */ /* 0x000fc40000410000 */
[C---:B------:R-:W-:Y:S02]  /*b060*/  FMUL.FTZ R105, R3.reuse, R123 ;  /* 0x0000007b03697220 */ /* 0x040fe40000410000 */
[C---:B------:R-:W-:Y:S01]  /*b070*/  FMUL.FTZ R102, R3.reuse, R134 ;  /* 0x0000008603667220 */ /* 0x040fe20000410000 */
[----:B------:R-:W1:Y:S01]  /*b080*/  @P0 MUFU.RCP R0, R4 ;  /* 0x0000000400000308 */ /* 0x000e620000001000 */
[C---:B------:R-:W-:Y:S02]  /*b090*/  FMUL.FTZ R103, R3.reuse, R135 ;  /* 0x0000008703677220 */ /* 0x040fe40000410000 */
[C---:B------:R-:W-:Y:S02]  /*b0a0*/  FMUL.FTZ R84, R3.reuse, R138 ;  /* 0x0000008a03547220 */ /* 0x040fe40000410000 */
[C---:B------:R-:W-:Y:S02]  /*b0b0*/  FMUL.FTZ R85, R3.reuse, R139 ;  /* 0x0000008b03557220 */ /* 0x040fe40000410000 */
[----:B------:R-:W-:-:S02]  /*b0c0*/  FMUL.FTZ R66, R3, R150 ;  /* 0x0000009603427220 */ /* 0x000fc40000410000 */
[----:B------:R-:W-:Y:S01]  /*b0d0*/  FMUL.FTZ R67, R3, R151 ;  /* 0x0000009703437220 */ /* 0x000fe20000410000 */
[----:B------:R-:W-:Y:S01]  /*b0e0*/  @P3 MOV R3, 0x3f317218 ;  /* 0x3f31721800033802 */ /* 0x000fe20000000f00 */
        /* <DEDUP_REMOVED lines=15> */
[----:B------:R-:W-:Y:S02]  /*b1e0*/  FMUL.FTZ R27, R2, R145 ;  /* 0x00000091021b7220 */ /* 0x000fe40000410000 */
[----:B------:R2:W3:Y:S01]  /*b1f0*/  @P0 MUFU.LG2 R2, R4 ;  /* 0x0000000400020308 */ /* 0x0004e20000000c00 */
[----:B------:R-:W-:-:S02]  /*b200*/  @P3 FMUL.FTZ R6, R3, c[0x0][0x2d0] ;  /* 0x0000b40003063a20 */ /* 0x000fc40000410000 */
[----:B------:R-:W-:Y:S02]  /*b210*/  @P1 FMUL.FTZ R3, R11, c[0x0][0x2d0] ;  /* 0x0000b4000b031a20 */ /* 0x000fe40000410000 */
[----:B------:R-:W-:Y:S02]  /*b220*/  @P3 FMUL.FTZ R10, R10, 0.69314718246459960938 ;  /* 0x3f3172180a0a3820 */ /* 0x000fe40000410000 */
[----:B------:R-:W-:Y:S01]  /*b230*/  @P1 FFMA.FTZ R24, R3, R70, R7 ;  /* 0x0000004603181223 */ /* 0x000fe20000010007 */
[----:B------:R-:W-:Y:S01]  /*b240*/  @P0 MOV R3, 0x3f317218 ;  /* 0x3f31721800030802 */ /* 0x000fe20000000f00 */
[----:B------:R-:W-:Y:S02]  /*b250*/  @P2 FMUL.FTZ R8, R8, 0.69314718246459960938 ;  /* 0x3f31721808082820 */ /* 0x000fe40000410000 */
[----:B------:R-:W-:Y:S02]  /*b260*/  @P2 FMUL.FTZ R5, R5, c[0x0][0x2d0] ;  /* 0x0000b40005052a20 */ /* 0x000fe40000410000 */
[----:B------:R-:W-:-:S02]  /*b270*/  @P0 FMUL.FTZ R3, R3, c[0x0][0x2d0] ;  /* 0x0000b40003030a20 */ /* 0x000fc40000410000 */
[----:B-1----:R-:W-:Y:S01]  /*b280*/  FMUL.FTZ R30, R0, R90 ;  /* 0x0000005a001e7220 */ /* 0x002fe20000410000 */
[----:B--2---:R-:W-:Y:S01]  /*b290*/  MOV R4, 0x1 ;  /* 0x0000000100047802 */ /* 0x004fe20000000f00 */
[----:B---3--:R-:W-:Y:S02]  /*b2a0*/  @P0 FMUL.FTZ R2, R2, 0.69314718246459960938 ;  /* 0x3f31721802020820 */ /* 0x008fe40000410000 */
        /* <DEDUP_REMOVED lines=14> */
[----:B------:R-:W-:Y:S01]  /*b390*/  FMUL.FTZ R29, R0, R147 ;  /* 0x00000093001d7220 */ /* 0x000fe20000410000 */
[----:B------:R-:W-:Y:S01]  /*b3a0*/  PRMT R0, R4, 0x7610, R0 ;  /* 0x0000761004007816 */ /* 0x000fe20000000000 */
[----:B------:R-:W-:-:S02]  /*b3b0*/  @P3 FFMA.FTZ R22, R6, R72, R10 ;  /* 0x0000004806163223 */ /* 0x000fc4000001000a */
[----:B------:R-:W-:Y:S02]  /*b3c0*/  @P2 FFMA.FTZ R23, R5, R71, R8 ;  /* 0x0000004705172223 */ /* 0x000fe40000010008 */
[----:B------:R-:W-:Y:S02]  /*b3d0*/  @P0 FFMA.FTZ R19, R3, R9, R2 ;  /* 0x0000000903130223 */ /* 0x000fe40000010002 */
.L_x_48:
[----:B-1----:R1:W5:Y:S04]  /*b3e0*/  LDL R6, [R1+0x40] ;  /* 0x0000400001067983 */ /* 0x0023680000100800 */
[----:B------:R-:W2:Y:S01]  /*b3f0*/  S2R R2, SR_TID.X ;  /* 0x0000000000027919 */ /* 0x000ea20000002100 */
[----:B------:R-:W-:Y:S01]  /*b400*/  BSSY B0, `(.L_x_90) ;  /* 0x0000011000007945 */ /* 0x000fe20003800000 */
[----:B--2---:R-:W-:-:S13]  /*b410*/  LOP3.LUT P0, RZ, R2, 0x7f, RZ, 0xc0, !PT ;  /* 0x0000007f02ff7812 */ /* 0x004fda000780c0ff */
[----:B------:R-:W-:Y:S05]  /*b420*/  @P0 BRA `(.L_x_91) ;  /* 0x000000e000000947 */ /* 0x000fea0003800000 */
[----:B-1----:R-:W1:Y:S01]  /*b430*/  S2R R4, SR_LANEID ;  /* 0x0000000000047919 */ /* 0x002e620000000000 */
[----:B------:R-:W-:Y:S01]  /*b440*/  VOTEU.ANY UR4, UPT, PT ;  /* 0x0000000000047886 */ /* 0x000fe200038e0100 */
[----:B------:R-:W-:Y:S01]  /*b450*/  IMAD.MOV.U32 R5, RZ, RZ, c[0x0][0x564] ;  /* 0x00015900ff057624 */ /* 0x000fe200078e00ff */
[----:B------:R-:W1:Y:S08]  /*b460*/  FLO.U32 R3, UR4 ;  /* 0x0000000400037d00 */ /* 0x000e7000080e0000 */
[----:B------:R-:W2:Y:S01]  /*b470*/  POPC R2, UR4 ;  /* 0x0000000400027d09 */ /* 0x000ea20008000000 */
[----:B-1----:R-:W-:Y:S01]  /*b480*/  ISETP.EQ.U32.AND P0, PT, R3, R4, PT ;  /* 0x000000040300720c */ /* 0x002fe20003f02070 */
[----:B------:R-:W-:-:S12]  /*b490*/  IMAD.MOV.U32 R4, RZ, RZ, c[0x0][0x560] ;  /* 0x00015800ff047624 */ /* 0x000fd800078e00ff */
[----:B--2---:R1:W2:Y:S04]  /*b4a0*/  @P0 ATOMG.E.ADD.STRONG.GPU PT, R2, [R4.64], R2 ;  /* 0x00000002040209a8 */ /* 0x0042a800081ee1c6 */
[----:B-1----:R-:W1:Y:S04]  /*b4b0*/  S2R R4, SR_LTMASK ;  /* 0x0000000000047919 */ /* 0x002e680000003900 */
[----:B--2---:R1:W2:Y:S02]  /*b4c0*/  SHFL.IDX PT, R3, R2, R3, 0x1f ;  /* 0x00001f0302037589 */ /* 0x0042a400000e0000 */
[----:B-1----:R-:W-:-:S06]  /*b4d0*/  LOP3.LUT R2, R4, UR4, RZ, 0xc0, !PT ;  /* 0x0000000404027c12 */ /* 0x002fcc000f8ec0ff */
[----:B------:R-:W2:Y:S02]  /*b4e0*/  POPC R2, R2 ;  /* 0x0000000200027309 */ /* 0x000ea40000000000 */
[----:B--2--5:R-:W-:-:S05]  /*b4f0*/  IADD3 R6, R3, c[0x0][0xc], R2 ;  /* 0x0000030003067a10 */ /* 0x024fca0007ffe002 */
[----:B------:R1:W-:Y:S02]  /*b500*/  STL [R1+0x40], R6 ;  /* 0x0000400601007387 */ /* 0x0003e40000100800 */
.L_x_91:
[----:B-1----:R-:W-:Y:S05]  /*b510*/  BSYNC B0 ;  /* 0x0000000000007941 */ /* 0x002fea0003800000 */
.L_x_90:
[----:B------:R-:W-:Y:S01]  /*b520*/  PRMT R0, R0, 0x9910, RZ ;  /* 0x0000991000007816 */ /* 0x000fe200000000ff */
[----:B------:R-:W-:Y:S01]  /*b530*/  BSSY B1, `(.L_x_92) ;  /* 0x0000303000017945 */ /* 0x000fe20003800000 */
[----:B-----5:R-:W-:Y:S02]  /*b540*/  IMAD.MOV.U32 R57, RZ, RZ, R6 ;  /* 0x000000ffff397224 */ /* 0x020fe400078e0006 */
[----:B------:R-:W-:-:S13]  /*b550*/  ISETP.NE.AND P0, PT, R0, RZ, PT ;  /* 0x000000ff0000720c */ /* 0x000fda0003f05270 */
[----:B------:R-:W-:Y:S05]  /*b560*/  @!P0 BRA `(.L_x_93) ;  /* 0x0000232000008947 */ /* 0x000fea0003800000 */
[----:B------:R-:W2:Y:S04]  /*b570*/  LDL R6, [R1+0x84] ;  /* 0x0000840001067983 */ /* 0x000ea80000100800 */
[----:B------:R-:W3:Y:S04]  /*b580*/  LDL R5, [R1+0x94] ;  /* 0x0000940001057983 */ /* 0x000ee80000100800 */
[----:B------:R-:W4:Y:S04]  /*b590*/  LDL R9, [R1+0xb8] ;  /* 0x0000b80001097983 */ /* 0x000f280000100800 */
[----:B------:R-:W4:Y:S01]  /*b5a0*/  LDL R8, [R1+0xb4] ;  /* 0x0000b40001087983 */ /* 0x000f220000100800 */
[----:B------:R-:W-:Y:S01]  /*b5b0*/  WARPSYNC 0xffffffff ;  /* 0xffffffff00007948 */ /* 0x000fe20003800000 */
[----:B------:R-:W-:-:S02]  /*b5c0*/  F2FP.BF16.PACK_AB R0, R69, R68 ;  /* 0x000000444500723e */ /* 0x000fc400000010ff */
[----:B------:R-:W-:Y:S01]  /*b5d0*/  BAR.SYNC.DEFER_BLOCKING 0x1, 0x80 ;  /* 0x0042000000007b1d */ /* 0x000fe20000010000 */
[----:B------:R-:W-:Y:S02]  /*b5e0*/  F2FP.BF16.PACK_AB R3, R87, R86 ;  /* 0x000000565703723e */ /* 0x000fe400000010ff */
[----:B------:R-:W-:-:S03]  /*b5f0*/  F2FP.BF16.PACK_AB R2, R75, R74 ;  /* 0x0000004a4b02723e */ /* 0x000fc600000010ff */
[----:B------:R-:W4:Y:S01]  /*b600*/  LDL R7, [R1+0x88] ;  /* 0x0000880001077983 */ /* 0x000f220000100800 */
[----:B------:R-:W-:-:S03]  /*b610*/  F2FP.BF16.PACK_AB R4, R45, R44 ;  /* 0x0000002c2d04723e */ /* 0x000fc600000010ff */
[----:B------:R-:W4:Y:S04]  /*b620*/  LDL R13, [R1+0x8c] ;  /* 0x00008c00010d7983 */ /* 0x000f280000100800 */
[----:B------:R-:W4:Y:S04]  /*b630*/  LDL R12, [R1+0xbc] ;  /* 0x0000bc00010c7983 */ /* 0x000f280000100800 */
[----:B------:R-:W4:Y:S04]  /*b640*/  LDL R10, [R1+0xc0] ;  /* 0x0000c000010a7983 */ /* 0x000f280000100800 */
[----:B--2---:R1:W-:Y:S04]  /*b650*/  STS [R6], R0 ;  /* 0x0000000006007388 */ /* 0x0043e80000000800 */
[----:B------:R2:W-:Y:S04]  /*b660*/  STS [R6+0x400], R3 ;  /* 0x0004000306007388 */ /* 0x0005e80000000800 */
[----:B---3--:R3:W-:Y:S01]  /*b670*/  STS [R5], R2 ;  /* 0x0000000205007388 */ /* 0x0087e20000000800 */
[----:B-1----:R-:W-:-:S02]  /*b680*/  F2FP.BF16.PACK_AB R0, R93, R92 ;  /* 0x0000005c5d00723e */ /* 0x002fc400000010ff */
[----:B--2---:R-:W-:-:S03]  /*b690*/  F2FP.BF16.PACK_AB R3, R43, R42 ;  /* 0x0000002a2b03723e */ /* 0x004fc600000010ff */
[----:B------:R1:W-:Y:S01]  /*b6a0*/  STS [R5+0x400], R0 ;  /* 0x0004000005007388 */ /* 0x0003e20000000800 */
[----:B---3--:R-:W-:-:S03]  /*b6b0*/  F2FP.BF16.PACK_AB R2, R31, R30 ;  /* 0x0000001e1f02723e */ /* 0x008fc600000010ff */
[----:B------:R-:W-:Y:S04]  /*b6c0*/  STS [R6+0x2000], R3 ;  /* 0x0020000306007388 */ /* 0x000fe80000000800 */
[----:B------:R2:W-:Y:S01]  /*b6d0*/  STS [R6+0x2400], R2 ;  /* 0x0024000206007388 */ /* 0x0005e20000000800 */
[----:B-1----:R-:W-:-:S03]  /*b6e0*/  F2FP.BF16.PACK_AB R0, R33, R32 ;  /* 0x000000202100723e */ /* 0x002fc600000010ff */
[----:B--2---:R-:W2:Y:S01]  /*b6f0*/  LDL R6, [R1+0x90] ;  /* 0x0000900001067983 */ /* 0x004ea20000100800 */
[----:B------:R-:W-:Y:S02]  /*b700*/  F2FP.BF16.PACK_AB R3, R77, R76 ;  /* 0x0000004c4d03723e */ /* 0x000fe400000010ff */
[----:B------:R-:W-:Y:S01]  /*b710*/  F2FP.BF16.PACK_AB R2, R95, R94 ;  /* 0x0000005e5f02723e */ /* 0x000fe200000010ff */
[----:B------:R1:W-:Y:S04]  /*b720*/  STS [R5+0x2000], R0 ;  /* 0x0020000005007388 */ /* 0x0003e80000000800 */
[----:B------:R3:W-:Y:S04]  /*b730*/  STS [R5+0x2400], R4 ;  /* 0x0024000405007388 */ /* 0x0007e80000000800 */
[----:B----4-:R4:W-:Y:S04]  /*b740*/  STS [R9], R3 ;  /* 0x0000000309007388 */ /* 0x0109e80000000800 */
[----:B------:R4:W-:Y:S04]  /*b750*/  STS [R9+0x400], R2 ;  /* 0x0004000209007388 */ /* 0x0009e80000000800 */
[----:B------:R-:W2:Y:S01]  /*b760*/  LDL.LU R11, [R1+0x6c] ;  /* 0x00006c00010b7983 */ /* 0x000ea20000300800 */
[----:B-1----:R-:W-:-:S02]  /*b770*/  F2FP.BF16.PACK_AB R0, R79, R78 ;  /* 0x0000004e4f00723e */ /* 0x002fc400000010ff */
[----:B---3--:R-:W-:-:S03]  /*b780*/  F2FP.BF16.PACK_AB R4, R35, R34 ;  /* 0x000000222304723e */ /* 0x008fc600000010ff */
[----:B------:R1:W-:Y:S01]  /*b790*/  STS [R8], R0 ;  /* 0x0000000008007388 */ /* 0x0003e20000000800 */
[----:B------:R-:W-:Y:S02]  /*b7a0*/  F2FP.BF16.PACK_AB R5, R61, R60 ;  /* 0x0000003c3d05723e */ /* 0x000fe400000010ff */
[----:B----4-:R-:W-:Y:S02]  /*b7b0*/  F2FP.BF16.PACK_AB R3, R101, R100 ;  /* 0x000000646503723e */ /* 0x010fe400000010ff */
[----:B------:R-:W-:-:S03]  /*b7c0*/  F2FP.BF16.PACK_AB R2, R47, R46 ;  /* 0x0000002e2f02723e */ /* 0x000fc600000010ff */
[----:B------:R-:W-:Y:S04]  /*b7d0*/  STS [R8+0x400], R3 ;  /* 0x0004000308007388 */ /* 0x000fe80000000800 */
[----:B------:R-:W-:Y:S04]  /*b7e0*/  STS [R9+0x2000], R4 ;  /* 0x0020000409007388 */ /* 0x000fe80000000800 */
[----:B------:R3:W-:Y:S01]  /*b7f0*/  STS [R9+0x2400], R2 ;  /* 0x0024000209007388 */ /* 0x0007e20000000800 */
[----:B-1----:R-:W-:-:S03]  /*b800*/  F2FP.BF16.PACK_AB R0, R37, R36 ;  /* 0x000000242500723e */ /* 0x002fc600000010ff */
[----:B---3--:R-:W3:Y:S01]  /*b810*/  LDL.LU R9, [R1+0x70] ;  /* 0x0000700001097983 */ /* 0x008ee20000300800 */
[----:B------:R-:W-:Y:S02]  /*b820*/  F2FP.BF16.PACK_AB R4, R65, R64 ;  /* 0x000000404104723e */ /* 0x000fe400000010ff */
[----:B------:R-:W-:Y:S01]  /*b830*/  F2FP.BF16.PACK_AB R3, R105, R104 ;  /* 0x000000686903723e */ /* 0x000fe200000010ff */
[----:B------:R1:W-:Y:S01]  /*b840*/  STS [R8+0x2000], R0 ;  /* 0x0020000008007388 */ /* 0x0003e20000000800 */
[----:B------:R-:W-:-:S03]  /*b850*/  F2FP.BF16.PACK_AB R2, R83, R82 ;  /* 0x000000525302723e */ /* 0x000fc600000010ff */
[----:B------:R4:W-:Y:S04]  /*b860*/  STS [R8+0x2400], R5 ;  /* 0x0024000508007388 */ /* 0x0009e80000000800 */
[----:B------:R4:W-:Y:S04]  /*b870*/  STS [R7], R4 ;  /* 0x0000000407007388 */ /* 0x0009e80000000800 */
[----:B------:R4:W-:Y:S01]  /*b880*/  STS [R7+0x400], R3 ;  /* 0x0004000307007388 */ /* 0x0009e20000000800 */
[----:B-1----:R-:W-:Y:S02]  /*b890*/  F2FP.BF16.PACK_AB R0, R103, R102 ;  /* 0x000000666700723e */ /* 0x002fe400000010ff */
[----:B------:R-:W-:-:S02]  /*b8a0*/  ISETP.NE.U32.AND P3, PT, RZ, c[0x0][0x508], PT ;  /* 0x00014200ff007a0c */ /* 0x000fc40003f65070 */
[----:B------:R-:W-:Y:S01]  /*b8b0*/  ISETP.NE.U32.AND P2, PT, RZ, c[0x0][0x500], PT ;  /* 0x00014000ff007a0c */ /* 0x000fe20003f45070 */
[----:B----4-:R-:W4:Y:S01]  /*b8c0*/  LDL.LU R8, [R1+0x78] ;  /* 0x0000780001087983 */ /* 0x010f220000300800 */
[----:B------:R-:W-:Y:S02]  /*b8d0*/  F2FP.BF16.PACK_AB R4, R53, R52 ;  /* 0x000000343504723e */ /* 0x000fe400000010ff */
[----:B------:R-:W-:Y:S02]  /*b8e0*/  F2FP.BF16.PACK_AB R3, R55, R54 ;  /* 0x000000363703723e */ /* 0x000fe400000010ff */
[----:B------:R-:W-:Y:S02]  /*b8f0*/  ISETP.NE.AND.EX P3, PT, RZ, c[0x0][0x50c], PT, P3 ;  /* 0x00014300ff007a0c */ /* 0x000fe40003f65330 */
[----:B------:R-:W-:Y:S01]  /*b900*/  ISETP.NE.AND.EX P2, PT, RZ, c[0x0][0x504], PT, P2 ;  /* 0x00014100ff007a0c */ /* 0x000fe20003f45320 */
[----:B--2---:R1:W-:Y:S04]  /*b910*/  STS [R6], R2 ;  /* 0x0000000206007388 */ /* 0x0043e80000000800 */
[----:B------:R2:W-:Y:S04]  /*b920*/  STS [R6+0x400], R0 ;  /* 0x0004000006007388 */ /* 0x0005e80000000800 */
[----:B------:R2:W-:Y:S04]  /*b930*/  STS [R7+0x2000], R4 ;  /* 0x0020000407007388 */ /* 0x0005e80000000800 */
[----:B------:R2:W-:Y:S01]  /*b940*/  STS [R7+0x2400], R3 ;  /* 0x0024000307007388 */ /* 0x0005e20000000800 */
[----:B-1----:R-:W-:-:S02]  /*b950*/  F2FP.BF16.PACK_AB R2, R49, R48 ;  /* 0x000000303102723e */ /* 0x002fc400000010ff */
[----:B--2---:R-:W-:-:S03]  /*b960*/  F2FP.BF16.PACK_AB R0, R51, R50 ;  /* 0x000000323300723e */ /* 0x004fc600000010ff */
[----:B------:R-:W-:Y:S04]  /*b970*/  STS [R6+0x2000], R2 ;  /* 0x0020000206007388 */ /* 0x000fe80000000800 */
[----:B------:R1:W-:Y:S01]  /*b980*/  STS [R6+0x2400], R0 ;  /* 0x0024000006007388 */ /* 0x0003e20000000800 */
[----:B------:R-:W-:Y:S02]  /*b990*/  F2FP.BF16.PACK_AB R4, R85, R84 ;  /* 0x000000545504723e */ /* 0x000fe400000010ff */
[----:B------:R-:W-:Y:S02]  /*b9a0*/  F2FP.BF16.PACK_AB R3, R63, R62 ;  /* 0x0000003e3f03723e */ /* 0x000fe400000010ff */
[----:B-1----:R-:W-:Y:S02]  /*b9b0*/  F2FP.BF16.PACK_AB R0, R81, R80 ;  /* 0x000000505100723e */ /* 0x002fe400000010ff */
[----:B------:R-:W-:-:S03]  /*b9c0*/  F2FP.BF16.PACK_AB R2, R67, R66 ;  /* 0x000000424302723e */ /* 0x000fc600000010ff */
[----:B------:R1:W-:Y:S04]  /*b9d0*/  STS [R13], R0 ;  /* 0x000000000d007388 */ /* 0x0003e80000000800 */
[----:B------:R-:W-:Y:S04]  /*b9e0*/  STS [R13+0x400], R4 ;  /* 0x000400040d007388 */ /* 0x000fe80000000800 */
[----:B------:R2:W-:Y:S04]  /*b9f0*/  STS [R12], R3 ;  /* 0x000000030c007388 */ /* 0x0005e80000000800 */
[----:B------:R3:W-:Y:S01]  /*ba00*/  STS [R10+0x400], R2 ;  /* 0x000400020a007388 */ /* 0x0007e20000000800 */
[----:B-1----:R-:W-:-:S05]  /*ba10*/  F2FP.BF16.PACK_AB R0, R39, R38 ;  /* 0x000000262700723e */ /* 0x002fca00000010ff */
[----:B------:R1:W-:Y:S01]  /*ba20*/  STS [R13+0x2000], R0 ;  /* 0x002000000d007388 */ /* 0x0003e20000000800 */
[----:B--2---:R-:W-:Y:S02]  /*ba30*/  F2FP.BF16.PACK_AB R3, R29, R28 ;  /* 0x0000001c1d03723e */ /* 0x004fe400000010ff */
[----:B---3--:R-:W-:-:S05]  /*ba40*/  F2FP.BF16.PACK_AB R2, R41, R40 ;  /* 0x000000282902723e */ /* 0x008fca00000010ff */
[----:B------:R2:W-:Y:S01]  /*ba50*/  STS [R13+0x2400], R2 ;  /* 0x002400020d007388 */ /* 0x0005e20000000800 */
[----:B-1----:R-:W-:-:S05]  /*ba60*/  F2FP.BF16.PACK_AB R0, R27, R26 ;  /* 0x0000001a1b00723e */ /* 0x002fca00000010ff */
[----:B------:R-:W-:Y:S04]  /*ba70*/  STS [R12+0x2000], R0 ;  /* 0x002000000c007388 */ /* 0x000fe80000000800 */
[----:B------:R1:W-:Y:S04]  /*ba80*/  STS [R10+0x2400], R3 ;  /* 0x002400030a007388 */ /* 0x0003e80000000800 */
[----:B------:R-:W-:Y:S01]  /*ba90*/  BAR.SYNC.DEFER_BLOCKING 0x1, 0x80 ;  /* 0x0042000000007b1d */ /* 0x000fe20000010000 */
[C---:B------:R-:W-:Y:S02]  /*baa0*/  @P3 IADD3 R6, P0, R11.reuse, c[0x0][0x508], RZ ;  /* 0x000142000b063a10 */ /* 0x040fe40007f1e0ff */
[----:B------:R-:W-:Y:S01]  /*bab0*/  IADD3 R4, P1, R11, c[0x0][0x500], RZ ;  /* 0x000140000b047a10 */ /* 0x000fe20007f3e0ff */
[----:B------:R-:W-:Y:S01]  /*bac0*/  IMAD.MOV.U32 R11, RZ, RZ, c[0x0][0x388] ;  /* 0x0000e200ff0b7624 */ /* 0x000fe200078e00ff */
[C---:B------:R-:W-:Y:S01]  /*bad0*/  @P3 IADD3.X R7, R9.reuse, c[0x0][0x50c], RZ, P0, !PT ;  /* 0x0001430009073a10 */ /* 0x040fe200007fe4ff */
[----:B--2---:R-:W-:Y:S01]  /*bae0*/  IMAD.MOV.U32 R2, RZ, RZ, RZ ;  /* 0x000000ffff027224 */ /* 0x004fe200078e00ff */
[----:B------:R-:W-:-:S03]  /*baf0*/  IADD3.X R5, R9, c[0x0][0x504], RZ, P1, !PT ;  /* 0x0001410009057a10 */ /* 0x000fc60000ffe4ff */
[----:B------:R2:W5:Y:S04]  /*bb00*/  @P3 LDG.E R11, [R6.64] ;  /* 0x00000006060b3981 */ /* 0x000568000c1e1900 */
[----:B------:R2:W5:Y:S01]  /*bb10*/  @P2 LDG.E R2, [R4.64] ;  /* 0x0000000604022981 */ /* 0x000562000c1e1900 */
[----:B----4-:R-:W-:-:S04]  /*bb20*/  ISETP.NE.AND P0, PT, R8, RZ, PT ;  /* 0x000000ff0800720c */ /* 0x010fc80003f05270 */
[----:B-1----:R-:W-:Y:S01]  /*bb30*/  SEL R3, R8, c[0x0][0x3d4], P0 ;  /* 0x0000f50008037a07 */ /* 0x002fe20000000000 */
[----:B------:R-:W-:Y:S05]  /*bb40*/  @P3 BRA `(.L_x_94) ;  /* 0x0000004000003947 */ /* 0x000fea0003800000 */
[----:B------:R-:W-:Y:S05]  /*bb50*/  @!P2 BRA `(.L_x_94) ;  /* 0x000000300000a947 */ /* 0x000fea0003800000 */
[----:B------:R1:W3:Y:S04]  /*bb60*/  LDG.E R0, [R4.64] ;  /* 0x0000000604007981 */ /* 0x0002e8000c1e1900 */
[----:B-12---:R-:W3:Y:S02]  /*bb70*/  LDG.E R4, [R4.64+0x4] ;  /* 0x0000040604047981 */ /* 0x006ee4000c1e1900 */
[----:B---3-5:R-:W-:Y:S02]  /*bb80*/  IADD3 R11, -R0, R4, RZ ;  /* 0x00000004000b7210 */ /* 0x028fe40007ffe1ff */
.L_x_94:
[----:B------:R-:W3:Y:S04]  /*bb90*/  LDL.LU R8, [R1+0x3c] ;  /* 0x00003c0001087983 */ /* 0x000ee80000300800 */
[----:B------:R-:W4:Y:S04]  /*bba0*/  LDL R10, [R1+0xcc] ;  /* 0x0000cc00010a7983 */ /* 0x000f280000100800 */
[----:B--2---:R-:W2:Y:S04]  /*bbb0*/  LDL.LU R7, [R1+0x7c] ;  /* 0x00007c0001077983 */ /* 0x004ea80000300800 */
[----:B------:R-:W4:Y:S04]  /*bbc0*/  LDL.LU R6, [R1+0x48] ;  /* 0x0000480001067983 */ /* 0x000f280000300800 */
[----:B------:R-:W4:Y:S04]  /*bbd0*/  LDL R25, [R1+0x44] ;  /* 0x0000440001197983 */ /* 0x000f280000100800 */
[----:B------:R-:W4:Y:S04]  /*bbe0*/  LDL R18, [R1+0x80] ;  /* 0x0000800001127983 */ /* 0x000f280000100800 */
[----:B------:R-:W4:Y:S01]  /*bbf0*/  LDL R59, [R1+0xc8] ;  /* 0x0000c800013b7983 */ /* 0x000f220000100800 */
[----:B------:R-:W-:Y:S01]  /*bc00*/  IMAD.MOV.U32 R9, RZ, RZ, 0x368 ;  /* 0x00000368ff097424 */ /* 0x000fe200078e00ff */
[----:B------:R-:W-:-:S04]  /*bc10*/  ISETP.GT.AND P3, PT, R3, 0x1, PT ;  /* 0x000000010300780c */ /* 0x000fc80003f64270 */
[----:B------:R-:W-:-:S04]  /*bc20*/  SEL R9, R9, 0x328, P3 ;  /* 0x0000032809097807 */ /* 0x000fc80001800000 */
[----:B------:R-:W1:Y:S08]  /*bc30*/  LDC.64 R4, c[0x0][R9+0x170] ;  /* 0x00005c0009047b82 */ /* 0x000e700000000a00 */
[----:B------:R-:W1:Y:S08]  /*bc40*/  LDC.64 R12, c[0x0][R9+0x168] ;  /* 0x00005a00090c7b82 */ /* 0x000e700000000a00 */
[----:B------:R1:W1:Y:S08]  /*bc50*/  LDC.64 R14, c[0x0][R9+0x178] ;  /* 0x00005e00090e7b82 */ /* 0x0002700000000a00 */
[----:B------:R1:W1:Y:S01]  /*bc60*/  LDC.64 R20, c[0x0][R9+0x160] ;  /* 0x0000580009147b82 */ /* 0x0002620000000a00 */
[----:B------:R-:W-:Y:S01]  /*bc70*/  ISETP.NE.U32.AND P0, PT, RZ, c[0x0][0x500], PT ;  /* 0x00014000ff007a0c */ /* 0x000fe20003f05070 */
[----:B------:R-:W-:-:S03]  /*bc80*/  IMAD.MOV.U32 R0, RZ, RZ, c[0x0][0x4e8] ;  /* 0x00013a00ff007624 */ /* 0x000fc600078e00ff */
[----:B------:R-:W-:Y:S02]  /*bc90*/  ISETP.NE.AND.EX P0, PT, RZ, c[0x0][0x504], PT, P0 ;  /* 0x00014100ff007a0c */ /* 0x000fe40003f05300 */
[----:B------:R-:W-:Y:S01]  /*bca0*/  ISETP.NE.AND P2, PT, R0, 0x1, PT ;  /* 0x000000010000780c */ /* 0x000fe20003f45270 */
[----:B------:R-:W1:Y:S02]  /*bcb0*/  S2R R70, SR_TID.X ;  /* 0x0000000000467919 */ /* 0x000e640000002100 */
[----:B-1----:R-:W-:-:S04]  /*bcc0*/  SHF.R.S32.HI R56, RZ, 0x1f, R70 ;  /* 0x0000001fff387819 */ /* 0x002fc80000011446 */
[----:B------:R-:W-:-:S04]  /*bcd0*/  LEA.HI R56, R56, R70, RZ, 0x5 ;  /* 0x0000004638387211 */ /* 0x000fc800078f28ff */
[----:B------:R-:W-:-:S05]  /*bce0*/  LOP3.LUT R56, R56, 0xffffffe0, RZ, 0xc0, !PT ;  /* 0xffffffe038387812 */ /* 0x000fca00078ec0ff */
[----:B------:R-:W-:Y:S01]  /*bcf0*/  IMAD.IADD R56, R70, 0x1, -R56 ;  /* 0x0000000146387824 */ /* 0x000fe200078e0a38 */
[----:B---3--:R-:W-:-:S05]  /*bd00*/  SEL R8, R8, RZ, !P0 ;  /* 0x000000ff08087207 */ /* 0x008fca0004000000 */
[----:B------:R-:W-:Y:S01]  /*bd10*/  IMAD R0, R5, R8, RZ ;  /* 0x0000000805007224 */ /* 0x000fe200078e02ff */
[----:B--2---:R-:W-:Y:S02]  /*bd20*/  SEL R3, R7, RZ, !P0 ;  /* 0x000000ff07037207 */ /* 0x004fe40004000000 */
[----:B----4-:R-:W-:Y:S01]  /*bd30*/  LOP3.LUT R16, R6, 0xffff, RZ, 0xc0, !PT ;  /* 0x0000ffff06107812 */ /* 0x010fe200078ec0ff */
[----:B------:R-:W-:Y:S02]  /*bd40*/  IMAD R17, R25, 0x80, R10 ;  /* 0x0000008019117824 */ /* 0x000fe400078e020a */
[----:B------:R-:W-:Y:S02]  /*bd50*/  IMAD R10, R4, R3, R0 ;  /* 0x00000003040a7224 */ /* 0x000fe400078e0200 */
[----:B------:R-:W-:-:S04]  /*bd60*/  @P2 IMAD.HI.U32 R3, R17, c[0x0][0x4ec], RZ ;  /* 0x00013b0011032a27 */ /* 0x000fc800078e00ff */
[----:B------:R-:W-:-:S04]  /*bd70*/  IMAD.WIDE.U32 R4, R4, R8, RZ ;  /* 0x0000000804047225 */ /* 0x000fc800078e00ff */
[----:B------:R-:W-:-:S04]  /*bd80*/  IMAD.WIDE.U32 R6, R12, R16, RZ ;  /* 0x000000100c067225 */ /* 0x000fc800078e00ff */
[----:B------:R-:W-:Y:S01]  /*bd90*/  IMAD.MOV.U32 R0, RZ, RZ, R17 ;  /* 0x000000ffff007224 */ /* 0x000fe200078e0011 */
[----:B------:R-:W-:Y:S01]  /*bda0*/  @P2 SHF.R.U32.HI R0, RZ, c[0x0][0x4f0], R3 ;  /* 0x00013c00ff002a19 */ /* 0x000fe20000011603 */
[----:B------:R-:W-:Y:S01]  /*bdb0*/  IMAD R9, R13, R16, RZ ;  /* 0x000000100d097224 */ /* 0x000fe200078e02ff */
[----:B------:R-:W-:Y:S01]  /*bdc0*/  SEL R3, R18, RZ, P3 ;  /* 0x000000ff12037207 */ /* 0x000fe20001800000 */
[----:B------:R-:W-:Y:S01]  /*bdd0*/  IMAD.IADD R10, R5, 0x1, R10 ;  /* 0x00000001050a7824 */ /* 0x000fe200078e020a */
[--C-:B-----5:R-:W-:Y:S01]  /*bde0*/  IADD3 R12, P1, P0, R4, R6, R2.reuse ;  /* 0x00000006040c7210 */ /* 0x120fe2000783e002 */
[----:B------:R-:W-:Y:S01]  /*bdf0*/  IMAD.IADD R6, R7, 0x1, R9 ;  /* 0x0000000107067824 */ /* 0x000fe200078e0209 */
[----:B------:R-:W-:Y:S01]  /*be00*/  SHF.R.S32.HI R18, RZ, 0x1f, R2 ;  /* 0x0000001fff127819 */ /* 0x000fe20000011402 */
[----:B------:R-:W-:Y:S02]  /*be10*/  IMAD.MOV R7, RZ, RZ, -R0 ;  /* 0x000000ffff077224 */ /* 0x000fe400078e0a00 */
[----:B------:R-:W-:-:S02]  /*be20*/  IMAD R9, R15, R3, RZ ;  /* 0x000000030f097224 */ /* 0x000fc400078e02ff */
[----:B------:R-:W-:Y:S01]  /*be30*/  IMAD.WIDE.U32 R4, R14, R3, RZ ;  /* 0x000000030e047225 */ /* 0x000fe200078e00ff */
[----:B------:R-:W-:-:S03]  /*be40*/  IADD3.X R10, R10, R6, R18, P1, P0 ;  /* 0x000000060a0a7210 */ /* 0x000fc60000fe0412 */
[----:B------:R-:W-:Y:S01]  /*be50*/  IMAD R6, R7, c[0x0][0x4e8], R17 ;  /* 0x00013a0007067a24 */ /* 0x000fe200078e0211 */
[----:B------:R-:W-:Y:S01]  /*be60*/  IADD3 R4, P1, P0, R0, R12, R4 ;  /* 0x0000000c00047210 */ /* 0x000fe2000783e004 */
[----:B------:R-:W-:Y:S01]  /*be70*/  IMAD.IADD R9, R5, 0x1, R9 ;  /* 0x0000000105097824 */ /* 0x000fe200078e0209 */
[----:B------:R-:W-:Y:S01]  /*be80*/  SHF.R.S32.HI R3, RZ, 0x1f, R0 ;  /* 0x0000001fff037819 */ /* 0x000fe20000011400 */
[----:B------:R-:W-:Y:S01]  /*be90*/  IMAD R0, R21, R6, RZ ;  /* 0x0000000615007224 */ /* 0x000fe200078e02ff */
[----:B------:R-:W-:Y:S02]  /*bea0*/  SHF.R.S32.HI R7, RZ, 0x1f, R6 ;  /* 0x0000001fff077819 */ /* 0x000fe40000011406 */
[----:B------:R-:W-:Y:S01]  /*beb0*/  IADD3.X R5, R3, R10, R9, P1, P0 ;  /* 0x0000000a03057210 */ /* 0x000fe20000fe0409 */
[----:B------:R-:W-:Y:S02]  /*bec0*/  IMAD.MOV.U32 R3, RZ, RZ, c[0x0][0x4a8] ;  /* 0x00012a00ff037624 */ /* 0x000fe400078e00ff */
[----:B------:R-:W-:-:S02]  /*bed0*/  IMAD R0, R20, R7, R0 ;  /* 0x0000000714007224 */ /* 0x000fc400078e0200 */
[----:B------:R-:W-:Y:S01]  /*bee0*/  IMAD.WIDE.U32 R6, R20, R6, R4 ;  /* 0x0000000614067225 */ /* 0x000fe200078e0004 */
[----:B------:R-:W-:-:S03]  /*bef0*/  SEL R4, R3, c[0x0][0x450], P3 ;  /* 0x0001140003047a07 */ /* 0x000fc60001800000 */
[----:B------:R-:W-:Y:S01]  /*bf00*/  IMAD.MOV.U32 R5, RZ, RZ, c[0x0][0x4ac] ;  /* 0x00012b00ff057624 */ /* 0x000fe200078e00ff */
[----:B------:R-:W-:Y:S01]  /*bf10*/  LEA R4, P0, R6, R4, 0x2 ;  /* 0x0000000406047211 */ /* 0x000fe200078010ff */
[----:B------:R-:W-:-:S03]  /*bf20*/  IMAD.IADD R3, R7, 0x1, R0 ;  /* 0x0000000107037824 */ /* 0x000fc600078e0200 */
[----:B------:R-:W-:-:S04]  /*bf30*/  SEL R5, R5, c[0x0][0x454], P3 ;  /* 0x0001150005057a07 */ /* 0x000fc80001800000 */
[----:B------:R-:W-:Y:S01]  /*bf40*/  LEA.HI.X R3, R6, R5, R3, 0x2, P0 ;  /* 0x0000000506037211 */ /* 0x000fe200000f1403 */
[----:B------:R-:W-:Y:S01]  /*bf50*/  IMAD R0, R11, c[0x0][0x4e8], RZ ;  /* 0x00013a000b007a24 */ /* 0x000fe200078e02ff */
[----:B------:R-:W-:Y:S04]  /*bf60*/  SHFL.IDX PT, R12, R4, RZ, 0x1c1f ;  /* 0x001c1fff040c7589 */ /* 0x000fe800000e0000 */
[----:B------:R-:W1:Y:S04]  /*bf70*/  SHFL.IDX PT, R13, R3, RZ, 0x1c1f ;  /* 0x001c1fff030d7589 */ /* 0x000e6800000e0000 */
[----:B------:R-:W-:Y:S04]  /*bf80*/  SHFL.IDX PT, R10, R4, 0x1, 0x1c1f ;  /* 0x003c1f00040a7f89 */ /* 0x000fe800000e0000 */
[----:B------:R-:W2:Y:S04]  /*bf90*/  SHFL.IDX PT, R11, R3, 0x1, 0x1c1f ;  /* 0x003c1f00030b7f89 */ /* 0x000ea800000e0000 */
[----:B------:R-:W-:Y:S04]  /*bfa0*/  SHFL.IDX PT, R6, R4, 0x2, 0x1c1f ;  /* 0x005c1f0004067f89 */ /* 0x000fe800000e0000 */
[----:B------:R-:W3:Y:S04]  /*bfb0*/  SHFL.IDX PT, R7, R3, 0x2, 0x1c1f ;  /* 0x005c1f0003077f89 */ /* 0x000ee800000e0000 */
[----:B------:R4:W-:Y:S04]  /*bfc0*/  SHFL.IDX PT, R5, R3, 0x3, 0x1c1f ;  /* 0x007c1f0003057f89 */ /* 0x0009e800000e0000 */
[----:B------:R-:W1:Y:S01]  /*bfd0*/  SHFL.IDX PT, R4, R4, 0x3, 0x1c1f ;  /* 0x007c1f0004047f89 */ /* 0x000e6200000e0000 */
[----:B------:R-:W-:Y:S01]  /*bfe0*/  LOP3.LUT P0, RZ, R56, 0x3, RZ, 0xc0, !PT ;  /* 0x0000000338ff7812 */ /* 0x000fe2000780c0ff */
[----:B----4-:R-:W-:-:S05]  /*bff0*/  IMAD R3, R25, 0x80, R59 ;  /* 0x0000008019037824 */ /* 0x010fca00078e023b */
[C---:B------:R-:W-:Y:S02]  /*c000*/  IADD3 R15, R3.reuse, 0x8, RZ ;  /* 0x00000008030f7810 */ /* 0x040fe40007ffe0ff */
[C---:B------:R-:W-:Y:S02]  /*c010*/  IADD3 R14, R3.reuse, 0x40, RZ ;  /* 0x00000040030e7810 */ /* 0x040fe40007ffe0ff */
[C---:B------:R-:W-:Y:S02]  /*c020*/  IADD3 R9, R3.reuse, 0x48, RZ ;  /* 0x0000004803097810 */ /* 0x040fe40007ffe0ff */
[-C--:B------:R-:W-:Y:S02]  /*c030*/  ISETP.GE.OR P5, PT, R3, R0.reuse, P0 ;  /* 0x000000000300720c */ /* 0x080fe400007a6670 */
[-C--:B------:R-:W-:Y:S02]  /*c040*/  ISETP.GE.OR P4, PT, R15, R0.reuse, P0 ;  /* 0x000000000f00720c */ /* 0x080fe40000786670 */
[----:B------:R-:W-:-:S02]  /*c050*/  ISETP.GE.OR P1, PT, R14, R0, P0 ;  /* 0x000000000e00720c */ /* 0x000fc40000726670 */
[----:B------:R-:W-:-:S07]  /*c060*/  ISETP.GE.OR P0, PT, R9, R0, P0 ;  /* 0x000000000900720c */ /* 0x000fce0000706670 */
[----:B-1----:R1:W-:Y:S01]  /*c070*/  @!P5 ST.E [R12.64], R22 ;  /* 0x000000160c00d985 */ /* 0x0023e2000c101906 */
[----:B------:R-:W-:-:S03]  /*c080*/  ISETP.GE.AND P5, PT, R9, R0, PT ;  /* 0x000000000900720c */ /* 0x000fc60003fa6270 */
[----:B--2---:R1:W-:Y:S01]  /*c090*/  @!P4 ST.E [R10.64], R23 ;  /* 0x000000170a00c985 */ /* 0x0043e2000c101906 */
[----:B------:R-:W-:-:S03]  /*c0a0*/  ISETP.GE.AND P4, PT, R14, R0, PT ;  /* 0x000000000e00720c */ /* 0x000fc60003f86270 */
[----:B---3--:R1:W-:Y:S01]  /*c0b0*/  @!P1 ST.E [R6.64], R24 ;  /* 0x0000001806009985 */ /* 0x0083e2000c101906 */
[----:B------:R-:W-:-:S03]  /*c0c0*/  ISETP.GE.AND P1, PT, R3, R0, PT ;  /* 0x000000000300720c */ /* 0x000fc60003f26270 */
[----:B------:R1:W-:Y:S01]  /*c0d0*/  @!P0 ST.E [R4.64], R19 ;  /* 0x0000001304008985 */ /* 0x0003e2000c101906 */
[----:B------:R-:W-:Y:S01]  /*c0e0*/  ISETP.GE.AND P0, PT, R15, R0, PT ;  /* 0x000000000f00720c */ /* 0x000fe20003f06270 */
[----:B------:R-:W-:Y:S05]  /*c0f0*/  @P3 BRA `(.L_x_95) ;  /* 0x000007f000003947 */ /* 0x000fea0003800000 */
[----:B------:R-:W2:Y:S01]  /*c100*/  S2R R59, SR_TID.X ;  /* 0x00000000003b7919 */ /* 0x000ea20000002100 */
[----:B------:R-:W-:Y:S01]  /*c110*/  IMAD R3, R18, c[0x0][0x3a0], RZ ;  /* 0x0000e80012037a24 */ /* 0x000fe200078e02ff */
[----:B-1----:R-:W-:Y:S01]  /*c120*/  SHF.R.S32.HI R7, RZ, 0x1f, R8 ;  /* 0x0000001fff077819 */ /* 0x002fe20000011408 */
[C---:B------:R-:W-:Y:S01]  /*c130*/  IMAD.WIDE.U32 R4, R2.reuse, c[0x0][0x3a0], RZ ;  /* 0x0000e80002047a25 */ /* 0x040fe200078e00ff */
[----:B------:R1:W3:Y:S03]  /*c140*/  LDS.128 R12, [R204+0x80] ;  /* 0x00008000cc0c7984 */ /* 0x0002e60000000c00 */
[----:B------:R-:W-:Y:S01]  /*c150*/  IMAD R2, R2, c[0x0][0x3a4], R3 ;  /* 0x0000e90002027a24 */ /* 0x000fe200078e0203 */
[----:B------:R1:W4:Y:S04]  /*c160*/  LDS.128 R20, [R204+0x1080] ;  /* 0x00108000cc147984 */ /* 0x0003280000000c00 */
[----:B------:R-:W-:Y:S01]  /*c170*/  IADD3 R3, R5, R2, RZ ;  /* 0x0000000205037210 */ /* 0x000fe20007ffe0ff */
[----:B------:R1:W1:Y:S01]  /*c180*/  LDS.128 R28, [R204+0x2080] ;  /* 0x00208000cc1c7984 */ /* 0x0002620000000c00 */
[----:B------:R-:W-:-:S03]  /*c190*/  MOV R2, R4 ;  /* 0x0000000400027202 */ /* 0x000fc60000000f00 */
[----:B------:R1:W1:Y:S02]  /*c1a0*/  LDS.128 R32, [R204+0x2880] ;  /* 0x00288000cc207984 */ /* 0x0002640000000c00 */
[C---:B------:R-:W-:Y:S02]  /*c1b0*/  IMAD.WIDE.U32 R4, R16.reuse, c[0x0][0x3e8], R2 ;  /* 0x0000fa0010047a25 */ /* 0x040fe400078e0002 */
[----:B------:R1:W1:Y:S02]  /*c1c0*/  LDS.128 R36, [R204+0x3080] ;  /* 0x00308000cc247984 */ /* 0x0002640000000c00 */
[----:B------:R-:W-:Y:S01]  /*c1d0*/  IMAD R3, R7, c[0x0][0x3f0], RZ ;  /* 0x0000fc0007037a24 */ /* 0x000fe200078e02ff */
[----:B--2---:R-:W-:Y:S01]  /*c1e0*/  SHF.R.S32.HI R56, RZ, 0x1f, R59 ;  /* 0x0000001fff387819 */ /* 0x004fe2000001143b */
[----:B------:R-:W-:Y:S01]  /*c1f0*/  IMAD R5, R16, c[0x0][0x3ec], R5 ;  /* 0x0000fb0010057a24 */ /* 0x000fe200078e0205 */
[----:B------:R2:W1:Y:S01]  /*c200*/  LDS.128 R40, [R204+0x3880] ;  /* 0x00388000cc287984 */ /* 0x0004620000000c00 */
[----:B------:R-:W-:Y:S01]  /*c210*/  IMAD R9, R8, c[0x0][0x3f4], R3 ;  /* 0x0000fd0008097a24 */ /* 0x000fe200078e0203 */
[----:B------:R-:W-:Y:S01]  /*c220*/  LEA.HI R56, R56, R59, RZ, 0x3 ;  /* 0x0000003b38387211 */ /* 0x000fe200078f18ff */
[----:B------:R-:W-:Y:S01]  /*c230*/  IMAD.WIDE.U32 R4, R8, c[0x0][0x3f0], R4 ;  /* 0x0000fc0008047a25 */ /* 0x000fe200078e0004 */
[----:B------:R2:W1:Y:S02]  /*c240*/  LDS.128 R16, [R204+0x880] ;  /* 0x00088000cc107984 */ /* 0x0004640000000c00 */
[----:B------:R-:W-:-:S02]  /*c250*/  SHF.R.S32.HI R56, RZ, 0x3, R56 ;  /* 0x00000003ff387819 */ /* 0x000fc40000011438 */
[----:B------:R-:W-:Y:S02]  /*c260*/  IADD3 R5, R5, R9, RZ ;  /* 0x0000000905057210 */ /* 0x000fe40007ffe0ff */
[----:B------:R-:W-:-:S04]  /*c270*/  LEA R6, R244, R56, 0x4 ;  /* 0x00000038f4067211 */ /* 0x000fc800078e20ff */
[----:B------:R-:W-:Y:S02]  /*c280*/  LEA R6, R25, R6, 0x7 ;  /* 0x0000000619067211 */ /* 0x000fe400078e38ff */
[----:B------:R2:W1:Y:S02]  /*c290*/  LDS.128 R24, [R204+0x1880] ;  /* 0x00188000cc187984 */ /* 0x0004640000000c00 */
[----:B------:R-:W-:Y:S01]  /*c2a0*/  MOV R2, R6 ;  /* 0x0000000600027202 */ /* 0x000fe20000000f00 */
[----:B------:R-:W-:-:S05]  /*c2b0*/  @P2 IMAD.HI.U32 R7, R6, c[0x0][0x4ec], RZ ;  /* 0x00013b0006072a27 */ /* 0x000fca00078e00ff */
[----:B------:R-:W-:Y:S02]  /*c2c0*/  @P2 SHF.R.U32.HI R2, RZ, c[0x0][0x4f0], R7 ;  /* 0x00013c00ff022a19 */ /* 0x000fe40000011607 */
[----:B------:R-:W-:Y:S02]  /*c2d0*/  ISETP.GE.AND P2, PT, R231, c[0x0][0x3c8], PT ;  /* 0x0000f200e7007a0c */ /* 0x000fe40003f46270 */
[----:B------:R-:W-:Y:S02]  /*c2e0*/  SHF.R.S32.HI R7, RZ, 0x1f, R2 ;  /* 0x0000001fff077819 */ /* 0x000fe40000011402 */
[----:B------:R-:W-:-:S03]  /*c2f0*/  IADD3 R3, -R2, RZ, RZ ;  /* 0x000000ff02037210 */ /* 0x000fc60007ffe1ff */
[----:B------:R-:W-:Y:S02]  /*c300*/  IMAD R7, R7, c[0x0][0x3e0], RZ ;  /* 0x0000f80007077a24 */ /* 0x000fe400078e02ff */
[----:B------:R-:W-:Y:S02]  /*c310*/  IMAD R6, R3, c[0x0][0x4e8], R6 ;  /* 0x00013a0003067a24 */ /* 0x000fe400078e0206 */
[C---:B------:R-:W-:Y:S02]  /*c320*/  IMAD R7, R2.reuse, c[0x0][0x3e4], R7 ;  /* 0x0000f90002077a24 */ /* 0x040fe400078e0207 */
[----:B------:R-:W-:Y:S01]  /*c330*/  IMAD.WIDE.U32 R2, R2, c[0x0][0x3e0], R4 ;  /* 0x0000f80002027a25 */ /* 0x000fe200078e0004 */
[----:B------:R-:W-:-:S04]  /*c340*/  SHF.R.S32.HI R4, RZ, 0x1f, R6 ;  /* 0x0000001fff047819 */ /* 0x000fc80000011406 */
[----:B------:R-:W-:Y:S01]  /*c350*/  IADD3 R3, R3, R7, RZ ;  /* 0x0000000703037210 */ /* 0x000fe20007ffe0ff */
[----:B------:R-:W-:-:S04]  /*c360*/  IMAD R4, R4, c[0x0][0x3d8], RZ ;  /* 0x0000f60004047a24 */ /* 0x000fc800078e02ff */
[----:B------:R-:W-:-:S04]  /*c370*/  IMAD.WIDE.U32 R2, R6, c[0x0][0x3d8], R2 ;  /* 0x0000f60006027a25 */ /* 0x000fc800078e0002 */
[----:B------:R-:W-:Y:S01]  /*c380*/  IMAD R4, R6, c[0x0][0x3dc], R4 ;  /* 0x0000f70006047a24 */ /* 0x000fe200078e0204 */
[----:B------:R-:W-:-:S04]  /*c390*/  LEA R6, P0, R2, c[0x0][0x380], 0x1 ;  /* 0x0000e00002067a11 */ /* 0x000fc800078008ff */
[----:B------:R-:W-:-:S04]  /*c3a0*/  IADD3 R3, R3, R4, RZ ;  /* 0x0000000403037210 */ /* 0x000fc80007ffe0ff */
[----:B------:R-:W-:Y:S01]  /*c3b0*/  LEA.HI.X R5, R2, c[0x0][0x384], R3, 0x1, P0 ;  /* 0x0000e10002057a11 */ /* 0x000fe200000f0c03 */
[----:B------:R-:W-:Y:S05]  /*c3c0*/  BRA.DIV ~URZ, `(.L_x_96) ;  /* 0x00004be27f007947 */ /* 0x000fea000b800000 */
[----:B-1234-:R1:W2:Y:S02]  /*c3d0*/  SHFL.IDX PT, R7, R5, RZ, 0x181f ;  /* 0x00181fff05077589 */ /* 0x01e2a400000e0000 */
.L_x_180:
[----:B------:R-:W-:Y:S05]  /*c3e0*/  BRA.DIV ~URZ, `(.L_x_97) ;  /* 0x00004c327f007947 */ /* 0x000fea000b800000 */
[----:B------:R3:W4:Y:S02]  /*c3f0*/  SHFL.IDX PT, R2, R6, RZ, 0x181f ;  /* 0x00181fff06027589 */ /* 0x00072400000e0000 */
.L_x_181:
[----:B------:R-:W5:Y:S02]  /*c400*/  S2R R3, SR_TID.X ;  /* 0x0000000000037919 */ /* 0x000f640000002100 */
[----:B-----5:R-:W-:-:S04]  /*c410*/  SHF.R.S32.HI R4, RZ, 0x1f, R3 ;  /* 0x0000001fff047819 */ /* 0x020fc80000011403 */
[----:B------:R-:W-:Y:S02]  /*c420*/  LEA.HI R4, R4, R3, RZ, 0x3 ;  /* 0x0000000304047211 */ /* 0x000fe400078f18ff */
[----:B------:R-:W5:Y:S02]  /*c430*/  LDL.LU R3, [R1+0x44] ;  /* 0x0000440001037983 */ /* 0x000f640000300800 */
[----:B------:R-:W-:Y:S02]  /*c440*/  SHF.R.S32.HI R4, RZ, 0x3, R4 ;  /* 0x00000003ff047819 */ /* 0x000fe40000011404 */
[----:B------:R-:W-:-:S03]  /*c450*/  SHF.R.S32.HI R8, RZ, 0x1f, R231 ;  /* 0x0000001fff087819 */ /* 0x000fc600000114e7 */
[----:B-----5:R-:W-:-:S05]  /*c460*/  IMAD R4, R3, 0x80, R4 ;  /* 0x0000008003047824 */ /* 0x020fca00078e0204 */
[----:B------:R-:W-:-:S13]  /*c470*/  ISETP.GE.OR P1, PT, R4, R0, P2 ;  /* 0x000000000400720c */ /* 0x000fda0001726670 */
[----:B----4-:R-:W-:-:S04]  /*c480*/  @!P1 LEA R2, P0, R231, R2, 0x1 ;  /* 0x00000002e7029211 */ /* 0x010fc800078008ff */
[----:B--2---:R-:W-:-:S05]  /*c490*/  @!P1 LEA.HI.X R3, R231, R7, R8, 0x1, P0 ;  /* 0x00000007e7039211 */ /* 0x004fca00000f0c08 */
[----:B------:R2:W-:Y:S01]  /*c4a0*/  @!P1 ST.E.128 [R2.64], R12 ;  /* 0x0000000c02009985 */ /* 0x0005e2000c101d06 */
[----:B------:R-:W-:Y:S05]  /*c4b0*/  BRA.DIV ~URZ, `(.L_x_98) ;  /* 0x00004bd27f007947 */ /* 0x000fea000b800000 */
[----:B------:R4:W1:Y:S04]  /*c4c0*/  SHFL.IDX PT, R7, R5, 0x1, 0x181f ;  /* 0x00381f0005077f89 */ /* 0x00086800000e0000 */
[----:B--2---:R4:W2:Y:S02]  /*c4d0*/  SHFL.IDX PT, R2, R6, 0x1, 0x181f ;  /* 0x00381f0006027f89 */ /* 0x0048a400000e0000 */
.L_x_182:
[----:B------:R-:W-:Y:S02]  /*c4e0*/  IADD3 R3, R4, 0x10, RZ ;  /* 0x0000001004037810 */ /* 0x000fe40007ffe0ff */
[----:B------:R-:W-:Y:S02]  /*c4f0*/  SHF.R.S32.HI R8, RZ, 0x1f, R231 ;  /* 0x0000001fff087819 */ /* 0x000fe400000114e7 */
[----:B------:R-:W-:-:S13]  /*c500*/  ISETP.GE.OR P1, PT, R3, R0, P2 ;  /* 0x000000000300720c */ /* 0x000fda0001726670 */
[----:B--2---:R-:W-:-:S04]  /*c510*/  @!P1 LEA R2, P0, R231, R2, 0x1 ;  /* 0x00000002e7029211 */ /* 0x004fc800078008ff */
[----:B-1----:R-:W-:-:S05]  /*c520*/  @!P1 LEA.HI.X R3, R231, R7, R8, 0x1, P0 ;  /* 0x00000007e7039211 */ /* 0x002fca00000f0c08 */
[----:B------:R1:W-:Y:S01]  /*c530*/  @!P1 ST.E.128 [R2.64], R16 ;  /* 0x0000001002009985 */ /* 0x0003e2000c101d06 */
[----:B------:R-:W-:Y:S05]  /*c540*/  BRA.DIV ~URZ, `(.L_x_99) ;  /* 0x00004c127f007947 */ /* 0x000fea000b800000 */
[----:B------:R2:W1:Y:S02]  /*c550*/  SHFL.IDX PT, R7, R5, 0x2, 0x181f ;  /* 0x00581f0005077f89 */ /* 0x00046400000e0000 */
.L_x_183:
[----:B------:R-:W-:Y:S05]  /*c560*/  BRA.DIV ~URZ, `(.L_x_100) ;  /* 0x00004c627f007947 */ /* 0x000fea000b800000 */
[----:B-1----:R1:W2:Y:S02]  /*c570*/  SHFL.IDX PT, R2, R6, 0x2, 0x181f ;  /* 0x00581f0006027f89 */ /* 0x0022a400000e0000 */
.L_x_184:
[----:B------:R-:W-:Y:S02]  /*c580*/  IADD3 R3, R4, 0x20, RZ ;  /* 0x0000002004037810 */ /* 0x000fe40007ffe0ff */
[----:B------:R-:W-:Y:S02]  /*c590*/  SHF.R.S32.HI R8, RZ, 0x1f, R231 ;  /* 0x0000001fff087819 */ /* 0x000fe400000114e7 */
[----:B------:R-:W-:-:S13]  /*c5a0*/  ISETP.GE.OR P1, PT, R3, R0, P2 ;  /* 0x000000000300720c */ /* 0x000fda0001726670 */
[----:B--2---:R-:W-:-:S04]  /*c5b0*/  @!P1 LEA R2, P0, R231, R2, 0x1 ;  /* 0x00000002e7029211 */ /* 0x004fc800078008ff */
[----:B------:R-:W-:-:S05]  /*c5c0*/  @!P1 LEA.HI.X R3, R231, R7, R8, 0x1, P0 ;  /* 0x00000007e7039211 */ /* 0x000fca00000f0c08 */
[----:B------:R2:W-:Y:S01]  /*c5d0*/  @!P1 ST.E.128 [R2.64], R20 ;  /* 0x0000001402009985 */ /* 0x0005e2000c101d06 */
[----:B------:R-:W-:Y:S05]  /*c5e0*/  BRA.DIV ~URZ, `(.L_x_101) ;  /* 0x00004c527f007947 */ /* 0x000fea000b800000 */
[----:B------:R1:W2:Y:S04]  /*c5f0*/  SHFL.IDX PT, R7, R5, 0x3, 0x181f ;  /* 0x00781f0005077f89 */ /* 0x0002a800000e0000 */
[----:B--2---:R1:W2:Y:S02]  /*c600*/  SHFL.IDX PT, R2, R6, 0x3, 0x181f ;  /* 0x00781f0006027f89 */ /* 0x0042a400000e0000 */
.L_x_185:
[----:B------:R-:W-:Y:S02]  /*c610*/  IADD3 R3, R4, 0x30, RZ ;  /* 0x0000003004037810 */ /* 0x000fe40007ffe0ff */
[----:B------:R-:W-:Y:S02]  /*c620*/  SHF.R.S32.HI R8, RZ, 0x1f, R231 ;  /* 0x0000001fff087819 */ /* 0x000fe400000114e7 */
[----:B------:R-:W-:-:S13]  /*c630*/  ISETP.GE.OR P1, PT, R3, R0, P2 ;  /* 0x000000000300720c */ /* 0x000fda0001726670 */
[----:B--2---:R-:W-:-:S04]  /*c640*/  @!P1 LEA R2, P0, R231, R2, 0x1 ;  /* 0x00000002e7029211 */ /* 0x004fc800078008ff */
[----:B------:R-:W-:-:S05]  /*c650*/  @!P1 LEA.HI.X R3, R231, R7, R8, 0x1, P0 ;  /* 0x00000007e7039211 */ /* 0x000fca00000f0c08 */
[----:B------:R2:W-:Y:S01]  /*c660*/  @!P1 ST.E.128 [R2.64], R24 ;  /* 0x0000001802009985 */ /* 0x0005e2000c101d06 */
[----:B------:R-:W-:Y:S05]  /*c670*/  BRA.DIV ~URZ, `(.L_x_102) ;  /* 0x00004c927f007947 */ /* 0x000fea000b800000 */
[----:B------:R1:W2:Y:S02]  /*c680*/  SHFL.IDX PT, R7, R5, 0x4, 0x181f ;  /* 0x00981f0005077f89 */ /* 0x0002a400000e0000 */
.L_x_186:
[----:B------:R-:W-:Y:S05]  /*c690*/  BRA.DIV ~URZ, `(.L_x_103) ;  /* 0x00004ce27f007947 */ /* 0x000fea000b800000 */
[----:B--2---:R2:W1:Y:S02]  /*c6a0*/  SHFL.IDX PT, R2, R6, 0x4, 0x181f ;  /* 0x00981f0006027f89 */ /* 0x00446400000e0000 */
.L_x_187:
[----:B------:R-:W-:Y:S02]  /*c6b0*/  IADD3 R3, R4, 0x40, RZ ;  /* 0x0000004004037810 */ /* 0x000fe40007ffe0ff */
[----:B------:R-:W-:Y:S02]  /*c6c0*/  SHF.R.S32.HI R8, RZ, 0x1f, R231 ;  /* 0x0000001fff087819 */ /* 0x000fe400000114e7 */
[----:B------:R-:W-:-:S13]  /*c6d0*/  ISETP.GE.OR P1, PT, R3, R0, P2 ;  /* 0x000000000300720c */ /* 0x000fda0001726670 */
[----:B-1----:R-:W-:-:S04]  /*c6e0*/  @!P1 LEA R2, P0, R231, R2, 0x1 ;  /* 0x00000002e7029211 */ /* 0x002fc800078008ff */
[----:B------:R-:W-:-:S05]  /*c6f0*/  @!P1 LEA.HI.X R3, R231, R7, R8, 0x1, P0 ;  /* 0x00000007e7039211 */ /* 0x000fca00000f0c08 */
[----:B------:R1:W-:Y:S01]  /*c700*/  @!P1 ST.E.128 [R2.64], R28 ;  /* 0x0000001c02009985 */ /* 0x0003e2000c101d06 */
[----:B------:R-:W-:Y:S05]  /*c710*/  BRA.DIV ~URZ, `(.L_x_104) ;  /* 0x00004cd27f007947 */ /* 0x000fea000b800000 */
[----:B------:R1:W2:Y:S04]  /*c720*/  SHFL.IDX PT, R7, R5, 0x5, 0x181f ;  /* 0x00b81f0005077f89 */ /* 0x0002a800000e0000 */
[----:B-1----:R1:W3:Y:S02]  /*c730*/  SHFL.IDX PT, R2, R6, 0x5, 0x181f ;  /* 0x00b81f0006027f89 */ /* 0x0022e400000e0000 */
.L_x_188:
[----:B------:R-:W-:Y:S02]  /*c740*/  IADD3 R3, R4, 0x50, RZ ;  /* 0x0000005004037810 */ /* 0x000fe40007ffe0ff */
[----:B------:R-:W-:Y:S02]  /*c750*/  SHF.R.S32.HI R8, RZ, 0x1f, R231 ;  /* 0x0000001fff087819 */ /* 0x000fe400000114e7 */
[----:B------:R-:W-:-:S13]  /*c760*/  ISETP.GE.OR P1, PT, R3, R0, P2 ;  /* 0x000000000300720c */ /* 0x000fda0001726670 */
[----:B---3--:R-:W-:-:S04]  /*c770*/  @!P1 LEA R2, P0, R231, R2, 0x1 ;  /* 0x00000002e7029211 */ /* 0x008fc800078008ff */
[----:B--2---:R-:W-:-:S05]  /*c780*/  @!P1 LEA.HI.X R3, R231, R7, R8, 0x1, P0 ;  /* 0x00000007e7039211 */ /* 0x004fca00000f0c08 */
[----:B------:R2:W-:Y:S01]  /*c790*/  @!P1 ST.E.128 [R2.64], R32 ;  /* 0x0000002002009985 */ /* 0x0005e2000c101d06 */
[----:B------:R-:W-:Y:S05]  /*c7a0*/  BRA.DIV ~URZ, `(.L_x_105) ;  /* 0x00004d127f007947 */ /* 0x000fea000b800000 */
[----:B------:R3:W1:Y:S02]  /*c7b0*/  SHFL.IDX PT, R7, R5, 0x6, 0x181f ;  /* 0x00d81f0005077f89 */ /* 0x00066400000e0000 */
.L_x_189:
[----:B------:R-:W-:Y:S05]  /*c7c0*/  BRA.DIV ~URZ, `(.L_x_106) ;  /* 0x00004d627f007947 */ /* 0x000fea000b800000 */
[----:B--2---:R2:W3:Y:S02]  /*c7d0*/  SHFL.IDX PT, R2, R6, 0x6, 0x181f ;  /* 0x00d81f0006027f89 */ /* 0x0044e400000e0000 */
.L_x_190:
[----:B------:R-:W-:Y:S02]  /*c7e0*/  IADD3 R3, R4, 0x60, RZ ;  /* 0x0000006004037810 */ /* 0x000fe40007ffe0ff */
[----:B------:R-:W-:Y:S02]  /*c7f0*/  SHF.R.S32.HI R8, RZ, 0x1f, R231 ;  /* 0x0000001fff087819 */ /* 0x000fe400000114e7 */
[----:B------:R-:W-:-:S13]  /*c800*/  ISETP.GE.OR P1, PT, R3, R0, P2 ;  /* 0x000000000300720c */ /* 0x000fda0001726670 */
[----:B---3--:R-:W-:-:S04]  /*c810*/  @!P1 LEA R2, P0, R231, R2, 0x1 ;  /* 0x00000002e7029211 */ /* 0x008fc800078008ff */
[----:B-1----:R-:W-:-:S05]  /*c820*/  @!P1 LEA.HI.X R3, R231, R7, R8, 0x1, P0 ;  /* 0x00000007e7039211 */ /* 0x002fca00000f0c08 */
[----:B------:R1:W-:Y:S01]  /*c830*/  @!P1 ST.E.128 [R2.64], R36 ;  /* 0x0000002402009985 */ /* 0x0003e2000c101d06 */
[----:B------:R-:W-:Y:S05]  /*c840*/  BRA.DIV ~URZ, `(.L_x_107) ;  /* 0x00004d527f007947 */ /* 0x000fea000b800000 */
[----:B----4-:R-:W3:Y:S04]  /*c850*/  SHFL.IDX PT, R5, R5, 0x7, 0x181f ;  /* 0x00f81f0005057f89 */ /* 0x010ee800000e0000 */
[----:B-1----:R1:W4:Y:S02]  /*c860*/  SHFL.IDX PT, R3, R6, 0x7, 0x181f ;  /* 0x00f81f0006037f89 */ /* 0x00232400000e0000 */
.L_x_191:
[----:B------:R-:W-:-:S04]  /*c870*/  IADD3 R2, R4, 0x70, RZ ;  /* 0x0000007004027810 */ /* 0x000fc80007ffe0ff */
[----:B------:R-:W-:-:S13]  /*c880*/  ISETP.GE.OR P2, PT, R2, R0, P2 ;  /* 0x000000000200720c */ /* 0x000fda0001746670 */
[----:B------:R-:W-:Y:S05]  /*c890*/  @P2 BRA `(.L_x_108) ;  /* 0x00001cc000002947 */ /* 0x000fea0003800000 */
[----:B-12---:R-:W-:Y:S02]  /*c8a0*/  SHF.R.S32.HI R6, RZ, 0x1f, R231 ;  /* 0x0000001fff067819 */ /* 0x006fe400000114e7 */
[----:B----4-:R-:W-:-:S04]  /*c8b0*/  LEA R2, P0, R231, R3, 0x1 ;  /* 0x00000003e7027211 */ /* 0x010fc800078008ff */
[----:B---3--:R-:W-:-:S05]  /*c8c0*/  LEA.HI.X R3, R231, R5, R6, 0x1, P0 ;  /* 0x00000005e7037211 */ /* 0x008fca00000f0c06 */
[----:B------:R1:W-:Y:S01]  /*c8d0*/  ST.E.128 [R2.64], R40 ;  /* 0x0000002802007985 */ /* 0x0003e2000c101d06 */
[----:B------:R-:W-:Y:S05]  /*c8e0*/  BRA `(.L_x_108) ;  /* 0x00001c7000007947 */ /* 0x000fea0003800000 */
.L_x_95:
[----:B-1----:R-:W2:Y:S01]  /*c8f0*/  LDL.LU R6, [R1+0x80] ;  /* 0x0000800001067983 */ /* 0x002ea20000300800 */
[----:B------:R-:W-:Y:S02]  /*c900*/  IMAD R0, R18, c[0x0][0x408], RZ ;  /* 0x0001020012007a24 */ /* 0x000fe400078e02ff */
[----:B------:R-:W-:-:S04]  /*c910*/  IMAD.WIDE.U32 R4, R2, c[0x0][0x408], RZ ;  /* 0x0001020002047a25 */ /* 0x000fc800078e00ff */
[----:B------:R-:W-:Y:S01]  /*c920*/  IMAD R2, R2, c[0x0][0x40c], R0 ;  /* 0x0001030002027a24 */ /* 0x000fe200078e0200 */
[----:B------:R-:W-:-:S04]  /*c930*/  SHF.R.S32.HI R0, RZ, 0x1f, R8 ;  /* 0x0000001fff007819 */ /* 0x000fc80000011408 */
[----:B------:R-:W-:Y:S01]  /*c940*/  IADD3 R3, R5, R2, RZ ;  /* 0x0000000205037210 */ /* 0x000fe20007ffe0ff */
[----:B------:R-:W-:Y:S01]  /*c950*/  IMAD R0, R0, c[0x0][0x440], RZ ;  /* 0x0001100000007a24 */ /* 0x000fe200078e02ff */
[----:B------:R-:W-:Y:S01]  /*c960*/  MOV R2, R4 ;  /* 0x0000000400027202 */ /* 0x000fe20000000f00 */
[----:B------:R-:W-:-:S04]  /*c970*/  @P2 IMAD.HI.U32 R5, R17, c[0x0][0x4ec], RZ ;  /* 0x00013b0011052a27 */ /* 0x000fc800078e00ff */
[----:B------:R-:W-:-:S04]  /*c980*/  IMAD.WIDE.U32 R2, R16, c[0x0][0x438], R2 ;  /* 0x00010e0010027a25 */ /* 0x000fc800078e0002 */
[----:B------:R-:W-:Y:S02]  /*c990*/  IMAD R3, R16, c[0x0][0x43c], R3 ;  /* 0x00010f0010037a24 */ /* 0x000fe400078e0203 */
[C---:B------:R-:W-:Y:S01]  /*c9a0*/  IMAD R4, R8.reuse, c[0x0][0x444], R0 ;  /* 0x0001110008047a24 */ /* 0x040fe200078e0200 */
[----:B------:R-:W-:Y:S01]  /*c9b0*/  MOV R0, R17 ;  /* 0x0000001100007202 */ /* 0x000fe20000000f00 */
[----:B------:R-:W-:Y:S01]  /*c9c0*/  IMAD.WIDE.U32 R2, R8, c[0x0][0x440], R2 ;  /* 0x0001100008027a25 */ /* 0x000fe200078e0002 */
[----:B------:R-:W-:-:S04]  /*c9d0*/  @P2 SHF.R.U32.HI R0, RZ, c[0x0][0x4f0], R5 ;  /* 0x00013c00ff002a19 */ /* 0x000fc80000011605 */
[----:B------:R-:W-:Y:S02]  /*c9e0*/  IADD3 R3, R3, R4, RZ ;  /* 0x0000000403037210 */ /* 0x000fe40007ffe0ff */
[----:B------:R-:W-:Y:S02]  /*c9f0*/  SHF.R.S32.HI R5, RZ, 0x1f, R0 ;  /* 0x0000001fff057819 */ /* 0x000fe40000011400 */
[----:B------:R-:W-:-:S03]  /*ca00*/  IADD3 R4, -R0, RZ, RZ ;  /* 0x000000ff00047210 */ /* 0x000fc60007ffe1ff */
[----:B------:R-:W-:Y:S02]  /*ca10*/  IMAD R5, R5, c[0x0][0x430], RZ ;  /* 0x00010c0005057a24 */ /* 0x000fe400078e02ff */
[----:B------:R-:W-:Y:S02]  /*ca20*/  IMAD R4, R4, c[0x0][0x4e8], R17 ;  /* 0x00013a0004047a24 */ /* 0x000fe400078e0211 */
[----:B------:R-:W-:Y:S02]  /*ca30*/  IMAD R5, R0, c[0x0][0x434], R5 ;  /* 0x00010d0000057a24 */ /* 0x000fe400078e0205 */
[----:B--2---:R-:W-:-:S04]  /*ca40*/  IMAD.WIDE.U32 R2, R6, c[0x0][0x448], R2 ;  /* 0x0001120006027a25 */ /* 0x004fc800078e0002 */
[----:B------:R-:W-:-:S04]  /*ca50*/  IMAD R3, R6, c[0x0][0x44c], R3 ;  /* 0x0001130006037a24 */ /* 0x000fc800078e0203 */
        /* <DEDUP_REMOVED lines=10> */
[----:B------:R1:W2:Y:S02]  /*cb00*/  SHFL.IDX PT, R4, R5, RZ, 0x1c1f ;  /* 0x001c1fff05047589 */ /* 0x0002a400000e0000 */
.L_x_192:
[----:B------:R-:W-:Y:S05]  /*cb10*/  BRA.DIV ~URZ, `(.L_x_110) ;  /* 0x00004bc27f007947 */ /* 0x000fea000b800000 */
[----:B------:R3:W4:Y:S02]  /*cb20*/  SHFL.IDX PT, R0, R12, RZ, 0x1c1f ;  /* 0x001c1fff0c007589 */ /* 0x00072400000e0000 */
.L_x_193:
[----:B------:R-:W-:Y:S01]  /*cb30*/  BSSY B0, `(.L_x_111) ;  /* 0x0000032000007945 */ /* 0x000fe20003800000 */
[----:B------:R-:W-:Y:S05]  /*cb40*/  @P1 BRA `(.L_x_112) ;  /* 0x0000030000001947 */ /* 0x000fea0003800000 */
[----:B------:R-:W5:Y:S04]  /*cb50*/  LDL R6, [R1+0x74] ;  /* 0x0000740001067983 */ /* 0x000f680000100800 */
[----:B---3--:R-:W3:Y:S04]  /*cb60*/  LDL R8, [R1+0x68] ;  /* 0x0000680001087983 */ /* 0x008ee80000100800 */
[----:B----4-:R-:W4:Y:S04]  /*cb70*/  LDL R21, [R1+0x64] ;  /* 0x0000640001157983 */ /* 0x010f280000100800 */
[----:B--2---:R-:W2:Y:S04]  /*cb80*/  LDL R19, [R1+0x60] ;  /* 0x0000600001137983 */ /* 0x004ea80000100800 */
[----:B------:R-:W2:Y:S04]  /*cb90*/  LDL R9, [R1+0xb0] ;  /* 0x0000b00001097983 */ /* 0x000ea80000100800 */
        /* <DEDUP_REMOVED lines=9> */
[----:B------:R-:W2:Y:S01]  /*cc30*/  LDL R11, [R1+0x98] ;  /* 0x00009800010b7983 */ /* 0x000ea20000100800 */
[----:B-----5:R-:W-:-:S02]  /*cc40*/  ISETP.GE.AND P3, PT, R6, c[0x0][0x3c8], PT ;  /* 0x0000f20006007a0c */ /* 0x020fc40003f66270 */
[----:B---3--:R-:W-:Y:S02]  /*cc50*/  ISETP.GE.AND P1, PT, R8, c[0x0][0x3c8], PT ;  /* 0x0000f20008007a0c */ /* 0x008fe40003f26270 */
[----:B----4-:R-:W-:-:S09]  /*cc60*/  ISETP.GE.AND P6, PT, R21, c[0x0][0x3c8], PT ;  /* 0x0000f20015007a0c */ /* 0x010fd20003fc6270 */
[----:B------:R-:W-:Y:S02]  /*cc70*/  @!P3 IMAD.MOV.U32 R2, RZ, RZ, R0 ;  /* 0x000000ffff02b224 */ /* 0x000fe400078e0000 */
[----:B------:R-:W-:-:S04]  /*cc80*/  @!P3 IMAD.MOV.U32 R3, RZ, RZ, R4 ;  /* 0x000000ffff03b224 */ /* 0x000fc800078e0004 */
[----:B------:R-:W-:Y:S01]  /*cc90*/  @!P3 IMAD.WIDE R6, R6, 0x4, R2 ;  /* 0x000000040606b825 */ /* 0x000fe200078e0202 */
[----:B------:R-:W-:-:S04]  /*cca0*/  @!P1 LEA R2, P2, R8, R0, 0x2 ;  /* 0x0000000008029211 */ /* 0x000fc800078410ff */
[----:B------:R3:W-:Y:S01]  /*ccb0*/  @!P3 ST.E.64 [R6.64], R68 ;  /* 0x000000440600b985 */ /* 0x0007e2000c101b06 */
[----:B--2---:R-:W-:Y:S02]  /*ccc0*/  ISETP.GE.AND P3, PT, R19, c[0x0][0x3c8], PT ;  /* 0x0000f20013007a0c */ /* 0x004fe40003f66270 */
[----:B------:R-:W-:Y:S02]  /*ccd0*/  @!P1 LEA.HI.X R3, R8, R4, R9, 0x2, P2 ;  /* 0x0000000408039211 */ /* 0x000fe400010f1409 */
[----:B------:R-:W-:-:S03]  /*cce0*/  @!P6 LEA R8, P2, R21, R0, 0x2 ;  /* 0x000000001508e211 */ /* 0x000fc600078410ff */
[----:B------:R2:W-:Y:S01]  /*ccf0*/  @!P1 ST.E.64 [R2.64], R74 ;  /* 0x0000004a02009985 */ /* 0x0005e2000c101b06 */
[----:B------:R-:W-:Y:S02]  /*cd00*/  ISETP.GE.AND P1, PT, R17, c[0x0][0x3c8], PT ;  /* 0x0000f20011007a0c */ /* 0x000fe40003f26270 */
[----:B------:R-:W-:-:S05]  /*cd10*/  @!P6 LEA.HI.X R9, R21, R4, R22, 0x2, P2 ;  /* 0x000000041509e211 */ /* 0x000fca00010f1416 */
[----:B------:R4:W-:Y:S01]  /*cd20*/  @!P6 ST.E.64 [R8.64], R76 ;  /* 0x0000004c0800e985 */ /* 0x0009e2000c101b06 */
[----:B------:R-:W-:Y:S02]  /*cd30*/  ISETP.GE.AND P6, PT, R15, c[0x0][0x3c8], PT ;  /* 0x0000f2000f007a0c */ /* 0x000fe40003fc6270 */
[----:B---3--:R-:W-:-:S04]  /*cd40*/  @!P3 LEA R6, P2, R19, R0, 0x2 ;  /* 0x000000001306b211 */ /* 0x008fc800078410ff */
[----:B------:R-:W-:Y:S02]  /*cd50*/  @!P3 LEA.HI.X R7, R19, R4, R20, 0x2, P2 ;  /* 0x000000041307b211 */ /* 0x000fe400010f1414 */
[----:B--2---:R-:W-:-:S03]  /*cd60*/  @!P1 LEA R2, P2, R17, R0, 0x2 ;  /* 0x0000000011029211 */ /* 0x004fc600078410ff */
[----:B------:R2:W-:Y:S01]  /*cd70*/  @!P3 ST.E.64 [R6.64], R78 ;  /* 0x0000004e0600b985 */ /* 0x0005e2000c101b06 */
[----:B------:R-:W-:Y:S02]  /*cd80*/  ISETP.GE.AND P3, PT, R13, c[0x0][0x3c8], PT ;  /* 0x0000f2000d007a0c */ /* 0x000fe40003f66270 */
[----:B------:R-:W-:Y:S02]  /*cd90*/  @!P1 LEA.HI.X R3, R17, R4, R18, 0x2, P2 ;  /* 0x0000000411039211 */ /* 0x000fe400010f1412 */
[----:B------:R-:W-:-:S03]  /*cda0*/  ISETP.GE.AND P2, PT, R10, c[0x0][0x3c8], PT ;  /* 0x0000f2000a007a0c */ /* 0x000fc60003f46270 */
[----:B------:R3:W-:Y:S01]  /*cdb0*/  @!P1 ST.E.64 [R2.64], R64 ;  /* 0x0000004002009985 */ /* 0x0007e2000c101b06 */
[----:B----4-:R-:W-:-:S04]  /*cdc0*/  @!P6 LEA R8, P1, R15, R0, 0x2 ;  /* 0x000000000f08e211 */ /* 0x010fc800078210ff */
[----:B------:R-:W-:Y:S02]  /*cdd0*/  @!P6 LEA.HI.X R9, R15, R4, R16, 0x2, P1 ;  /* 0x000000040f09e211 */ /* 0x000fe400008f1410 */
[----:B--2---:R-:W-:-:S04]  /*cde0*/  @!P3 LEA R6, P1, R13, R0, 0x2 ;  /* 0x000000000d06b211 */ /* 0x004fc800078210ff */
[----:B------:R-:W-:Y:S02]  /*cdf0*/  @!P3 LEA.HI.X R7, R13, R4, R14, 0x2, P1 ;  /* 0x000000040d07b211 */ /* 0x000fe400008f140e */
[C---:B---3--:R-:W-:Y:S01]  /*ce00*/  @!P2 LEA R2, P1, R10.reuse, R0, 0x2 ;  /* 0x000000000a02a211 */ /* 0x048fe200078210ff */
[----:B------:R2:W-:Y:S03]  /*ce10*/  @!P6 ST.E.64 [R8.64], R82 ;  /* 0x000000520800e985 */ /* 0x0005e6000c101b06 */
[----:B------:R-:W-:Y:S01]  /*ce20*/  @!P2 LEA.HI.X R3, R10, R4, R11, 0x2, P1 ;  /* 0x000000040a03a211 */ /* 0x000fe200008f140b */
[----:B------:R2:W-:Y:S04]  /*ce30*/  @!P3 ST.E.64 [R6.64], R80 ;  /* 0x000000500600b985 */ /* 0x0005e8000c101b06 */
[----:B------:R2:W-:Y:S04]  /*ce40*/  @!P2 ST.E.64 [R2.64], R62 ;  /* 0x0000003e0200a985 */ /* 0x0005e8000c101b06 */
.L_x_112:
[----:B------:R-:W-:Y:S05]  /*ce50*/  BSYNC B0 ;  /* 0x0000000000007941 */ /* 0x000fea0003800000 */
.L_x_111:
[----:B------:R-:W-:Y:S05]  /*ce60*/  BRA.DIV ~URZ, `(.L_x_113) ;  /* 0x000048e27f007947 */ /* 0x000fea000b800000 */
[----:B--2---:R2:W1:Y:S04]  /*ce70*/  SHFL.IDX PT, R4, R5, 0x1, 0x1c1f ;  /* 0x003c1f0005047f89 */ /* 0x00446800000e0000 */
[----:B----4-:R2:W4:Y:S02]  /*ce80*/  SHFL.IDX PT, R0, R12, 0x1, 0x1c1f ;  /* 0x003c1f000c007f89 */ /* 0x01052400000e0000 */
.L_x_194:
[----:B------:R-:W-:Y:S01]  /*ce90*/  BSSY B0, `(.L_x_114) ;  /* 0x0000032000007945 */ /* 0x000fe20003800000 */
[----:B------:R-:W-:Y:S05]  /*cea0*/  @P0 BRA `(.L_x_115) ;  /* 0x0000030000000947 */ /* 0x000fea0003800000 */
[----:B------:R-:W5:Y:S04]  /*ceb0*/  LDL R23, [R1+0x74] ;  /* 0x0000740001177983 */ /* 0x000f680000100800 */
[----:B--2---:R-:W2:Y:S04]  /*cec0*/  LDL R21, [R1+0x68] ;  /* 0x0000680001157983 */ /* 0x004ea80000100800 */
[----:B---3--:R-:W3:Y:S04]  /*ced0*/  LDL R19, [R1+0x64] ;  /* 0x0000640001137983 */ /* 0x008ee80000100800 */
[----:B----4-:R-:W4:Y:S04]  /*cee0*/  LDL R10, [R1+0x60] ;  /* 0x00006000010a7983 */ /* 0x010f280000100800 */
[----:B------:R-:W4:Y:S04]  /*cef0*/  LDL R22, [R1+0xb0] ;  /* 0x0000b00001167983 */ /* 0x000f280000100800 */
        /* <DEDUP_REMOVED lines=9> */
[----:B------:R-:W4:Y:S01]  /*cf90*/  LDL R14, [R1+0x98] ;  /* 0x00009800010e7983 */ /* 0x000f220000100800 */
[----:B-----5:R-:W-:-:S02]  /*cfa0*/  ISETP.GE.AND P2, PT, R23, c[0x0][0x3c8], PT ;  /* 0x0000f20017007a0c */ /* 0x020fc40003f46270 */
[----:B--2---:R-:W-:Y:S02]  /*cfb0*/  ISETP.GE.AND P6, PT, R21, c[0x0][0x3c8], PT ;  /* 0x0000f20015007a0c */ /* 0x004fe40003fc6270 */
[----:B---3--:R-:W-:-:S09]  /*cfc0*/  ISETP.GE.AND P1, PT, R19, c[0x0][0x3c8], PT ;  /* 0x0000f20013007a0c */ /* 0x008fd20003f26270 */
[----:B------:R-:W-:Y:S02]  /*cfd0*/  @!P2 IMAD.MOV.U32 R6, RZ, RZ, R0 ;  /* 0x000000ffff06a224 */ /* 0x000fe400078e0000 */
[----:B-1----:R-:W-:Y:S01]  /*cfe0*/  @!P2 IMAD.MOV.U32 R7, RZ, RZ, R4 ;  /* 0x000000ffff07a224 */ /* 0x002fe200078e0004 */
[----:B----4-:R-:W-:Y:S02]  /*cff0*/  ISETP.GE.AND P0, PT, R10, c[0x0][0x3c8], PT ;  /* 0x0000f2000a007a0c */ /* 0x010fe40003f06270 */
[----:B------:R-:W-:Y:S01]  /*d000*/  @!P6 LEA R2, P3, R21, R0, 0x2 ;  /* 0x000000001502e211 */ /* 0x000fe200078610ff */
[----:B------:R-:W-:-:S03]  /*d010*/  @!P2 IMAD.WIDE R6, R23, 0x4, R6 ;  /* 0x000000041706a825 */ /* 0x000fc600078e0206 */
[----:B------:R-:W-:Y:S02]  /*d020*/  @!P6 LEA.HI.X R3, R21, R4, R22, 0x2, P3 ;  /* 0x000000041503e211 */ /* 0x000fe400018f1416 */
[----:B------:R1:W-:Y:S01]  /*d030*/  @!P2 ST.E.64 [R6.64], R86 ;  /* 0x000000560600a985 */ /* 0x0003e2000c101b06 */
[----:B------:R-:W-:-:S03]  /*d040*/  ISETP.GE.AND P3, PT, R8, c[0x0][0x3c8], PT ;  /* 0x0000f20008007a0c */ /* 0x000fc60003f66270 */
[----:B------:R2:W-:Y:S01]  /*d050*/  @!P6 ST.E.64 [R2.64], R92 ;  /* 0x0000005c0200e985 */ /* 0x0005e2000c101b06 */
[----:B-1----:R-:W-:-:S04]  /*d060*/  @!P1 LEA R6, P2, R19, R0, 0x2 ;  /* 0x0000000013069211 */ /* 0x002fc800078410ff */
[----:B------:R-:W-:Y:S02]  /*d070*/  @!P1 LEA.HI.X R7, R19, R4, R20, 0x2, P2 ;  /* 0x0000000413079211 */ /* 0x000fe400010f1414 */
[C---:B--2---:R-:W-:Y:S02]  /*d080*/  @!P0 LEA R2, P6, R10.reuse, R0, 0x2 ;  /* 0x000000000a028211 */ /* 0x044fe400078c10ff */
[----:B------:R-:W-:Y:S01]  /*d090*/  ISETP.GE.AND P2, PT, R17, c[0x0][0x3c8], PT ;  /* 0x0000f20011007a0c */ /* 0x000fe20003f46270 */
[----:B------:R1:W-:Y:S01]  /*d0a0*/  @!P1 ST.E.64 [R6.64], R94 ;  /* 0x0000005e06009985 */ /* 0x0003e2000c101b06 */
[----:B------:R-:W-:Y:S02]  /*d0b0*/  @!P0 LEA.HI.X R3, R10, R4, R11, 0x2, P6 ;  /* 0x000000040a038211 */ /* 0x000fe400030f140b */
[----:B------:R-:W-:Y:S02]  /*d0c0*/  ISETP.GE.AND P1, PT, R15, c[0x0][0x3c8], PT ;  /* 0x0000f2000f007a0c */ /* 0x000fe40003f26270 */
[----:B------:R-:W-:Y:S01]  /*d0d0*/  @!P3 LEA R10, P6, R8, R0, 0x2 ;  /* 0x00000000080ab211 */ /* 0x000fe200078c10ff */
[----:B------:R2:W-:Y:S01]  /*d0e0*/  @!P0 ST.E.64 [R2.64], R100 ;  /* 0x0000006402008985 */ /* 0x0005e2000c101b06 */
[----:B------:R-:W-:-:S02]  /*d0f0*/  ISETP.GE.AND P0, PT, R13, c[0x0][0x3c8], PT ;  /* 0x0000f2000d007a0c */ /* 0x000fc40003f06270 */
[----:B------:R-:W-:-:S03]  /*d100*/  @!P3 LEA.HI.X R11, R8, R4, R9, 0x2, P6 ;  /* 0x00000004080bb211 */ /* 0x000fc600030f1409 */
[----:B------:R-:W-:-:S04]  /*d110*/  @!P2 LEA R8, P6, R17, R0, 0x2 ;  /* 0x000000001108a211 */ /* 0x000fc800078c10ff */
[----:B------:R-:W-:Y:S01]  /*d120*/  @!P2 LEA.HI.X R9, R17, R4, R18, 0x2, P6 ;  /* 0x000000041109a211 */ /* 0x000fe200030f1412 */
[----:B------:R3:W-:Y:S01]  /*d130*/  @!P3 ST.E.64 [R10.64], R104 ;  /* 0x000000680a00b985 */ /* 0x0007e2000c101b06 */
[----:B-1----:R-:W-:-:S04]  /*d140*/  @!P1 LEA R6, P6, R15, R0, 0x2 ;  /* 0x000000000f069211 */ /* 0x002fc800078c10ff */
[----:B------:R-:W-:Y:S02]  /*d150*/  @!P1 LEA.HI.X R7, R15, R4, R16, 0x2, P6 ;  /* 0x000000040f079211 */ /* 0x000fe400030f1410 */
[C---:B--2---:R-:W-:Y:S01]  /*d160*/  @!P0 LEA R2, P6, R13.reuse, R0, 0x2 ;  /* 0x000000000d028211 */ /* 0x044fe200078c10ff */
[----:B------:R3:W-:Y:S03]  /*d170*/  @!P2 ST.E.64 [R8.64], R102 ;  /* 0x000000660800a985 */ /* 0x0007e6000c101b06 */
[----:B------:R-:W-:Y:S01]  /*d180*/  @!P0 LEA.HI.X R3, R13, R4, R14, 0x2, P6 ;  /* 0x000000040d038211 */ /* 0x000fe200030f140e */
[----:B------:R3:W-:Y:S04]  /*d190*/  @!P1 ST.E.64 [R6.64], R84 ;  /* 0x0000005406009985 */ /* 0x0007e8000c101b06 */
[----:B------:R3:W-:Y:S04]  /*d1a0*/  @!P0 ST.E.64 [R2.64], R66 ;  /* 0x0000004202008985 */ /* 0x0007e8000c101b06 */
.L_x_115:
[----:B------:R-:W-:Y:S05]  /*d1b0*/  BSYNC B0 ;  /* 0x0000000000007941 */ /* 0x000fea0003800000 */
.L_x_114:
[----:B------:R-:W-:Y:S05]  /*d1c0*/  BRA.DIV ~URZ, `(.L_x_116) ;  /* 0x000046527f007947 */ /* 0x000fea000b800000 */
[----:B-1----:R1:W2:Y:S02]  /*d1d0*/  SHFL.IDX PT, R4, R5, 0x2, 0x1c1f ;  /* 0x005c1f0005047f89 */ /* 0x0022a400000e0000 */
.L_x_195:
[----:B------:R-:W-:Y:S05]  /*d1e0*/  BRA.DIV ~URZ, `(.L_x_117) ;  /* 0x000046a27f007947 */ /* 0x000fea000b800000 */
[----:B----4-:R4:W1:Y:S02]  /*d1f0*/  SHFL.IDX PT, R0, R12, 0x2, 0x1c1f ;  /* 0x005c1f000c007f89 */ /* 0x01086400000e0000 */
.L_x_196:
[----:B------:R-:W-:Y:S01]  /*d200*/  BSSY B0, `(.L_x_118) ;  /* 0x0000032000007945 */ /* 0x000fe20003800000 */
[----:B------:R-:W-:Y:S05]  /*d210*/  @P4 BRA `(.L_x_119) ;  /* 0x0000030000004947 */ /* 0x000fea0003800000 */
[----:B---3--:R-:W3:Y:S04]  /*d220*/  LDL R8, [R1+0x74] ;  /* 0x0000740001087983 */ /* 0x008ee80000100800 */
[----:B------:R-:W5:Y:S04]  /*d230*/  LDL R23, [R1+0x68] ;  /* 0x0000680001177983 */ /* 0x000f680000100800 */
        /* <DEDUP_REMOVED lines=13> */
[----:B---3--:R-:W-:-:S02]  /*d310*/  ISETP.GE.AND P3, PT, R8, c[0x0][0x3c8], PT ;  /* 0x0000f20008007a0c */ /* 0x008fc40003f66270 */
[----:B-----5:R-:W-:Y:S02]  /*d320*/  ISETP.GE.AND P1, PT, R23, c[0x0][0x3c8], PT ;  /* 0x0000f20017007a0c */ /* 0x020fe40003f26270 */
[----:B----4-:R-:W-:Y:S02]  /*d330*/  ISETP.GE.AND P0, PT, R21, c[0x0][0x3c8], PT ;  /* 0x0000f20015007a0c */ /* 0x010fe40003f06270 */
[----:B--2---:R-:W-:-:S07]  /*d340*/  ISETP.GE.AND P4, PT, R10, c[0x0][0x3c8], PT ;  /* 0x0000f2000a007a0c */ /* 0x004fce0003f86270 */
[----:B-1----:R-:W-:Y:S02]  /*d350*/  @!P3 IMAD.MOV.U32 R6, RZ, RZ, R0 ;  /* 0x000000ffff06b224 */ /* 0x002fe400078e0000 */
[----:B------:R-:W-:Y:S01]  /*d360*/  @!P3 IMAD.MOV.U32 R7, RZ, RZ, R4 ;  /* 0x000000ffff07b224 */ /* 0x000fe200078e0004 */
[----:B------:R-:W-:-:S03]  /*d370*/  @!P1 LEA R2, P6, R23, R0, 0x2 ;  /* 0x0000000017029211 */ /* 0x000fc600078c10ff */
[----:B------:R-:W-:Y:S01]  /*d380*/  @!P3 IMAD.WIDE R8, R8, 0x4, R6 ;  /* 0x000000040808b825 */ /* 0x000fe200078e0206 */
[----:B------:R-:W-:Y:S02]  /*d390*/  @!P0 LEA R6, P2, R21, R0, 0x2 ;  /* 0x0000000015068211 */ /* 0x000fe400078410ff */
[-C--:B------:R-:W-:Y:S02]  /*d3a0*/  @!P1 LEA.HI.X R3, R23, R4.reuse, R24, 0x2, P6 ;  /* 0x0000000417039211 */ /* 0x080fe400030f1418 */
[----:B------:R-:W-:Y:S01]  /*d3b0*/  @!P3 ST.E.64 [R8.64], R42 ;  /* 0x0000002a0800b985 */ /* 0x000fe2000c101b06 */
[----:B------:R-:W-:Y:S02]  /*d3c0*/  ISETP.GE.AND P3, PT, R19, c[0x0][0x3c8], PT ;  /* 0x0000f20013007a0c */ /* 0x000fe40003f66270 */
[----:B------:R-:W-:Y:S02]  /*d3d0*/  @!P0 LEA.HI.X R7, R21, R4, R22, 0x2, P2 ;  /* 0x0000000415078211 */ /* 0x000fe400010f1416 */
[----:B------:R-:W-:Y:S01]  /*d3e0*/  ISETP.GE.AND P2, PT, R17, c[0x0][0x3c8], PT ;  /* 0x0000f20011007a0c */ /* 0x000fe20003f46270 */
[----:B------:R1:W-:Y:S01]  /*d3f0*/  @!P1 ST.E.64 [R2.64], R32 ;  /* 0x0000002002009985 */ /* 0x0003e2000c101b06 */
[----:B------:R-:W-:-:S03]  /*d400*/  ISETP.GE.AND P1, PT, R15, c[0x0][0x3c8], PT ;  /* 0x0000f2000f007a0c */ /* 0x000fc60003f26270 */
[----:B------:R2:W-:Y:S01]  /*d410*/  @!P0 ST.E.64 [R6.64], R34 ;  /* 0x0000002206008985 */ /* 0x0005e2000c101b06 */
[----:B------:R-:W-:Y:S02]  /*d420*/  ISETP.GE.AND P0, PT, R13, c[0x0][0x3c8], PT ;  /* 0x0000f2000d007a0c */ /* 0x000fe40003f06270 */
[----:B-1----:R-:W-:-:S04]  /*d430*/  @!P4 LEA R2, P6, R10, R0, 0x2 ;  /* 0x000000000a02c211 */ /* 0x002fc800078c10ff */
[----:B------:R-:W-:Y:S02]  /*d440*/  @!P4 LEA.HI.X R3, R10, R4, R11, 0x2, P6 ;  /* 0x000000040a03c211 */ /* 0x000fe400030f140b */
[----:B------:R-:W-:-:S03]  /*d450*/  @!P3 LEA R10, P6, R19, R0, 0x2 ;  /* 0x00000000130ab211 */ /* 0x000fc600078c10ff */
[----:B------:R1:W-:Y:S01]  /*d460*/  @!P4 ST.E.64 [R2.64], R36 ;  /* 0x000000240200c985 */ /* 0x0003e2000c101b06 */
[----:B------:R-:W-:Y:S02]  /*d470*/  @!P2 LEA R8, P4, R17, R0, 0x2 ;  /* 0x000000001108a211 */ /* 0x000fe400078810ff */
[----:B------:R-:W-:Y:S02]  /*d480*/  @!P3 LEA.HI.X R11, R19, R4, R20, 0x2, P6 ;  /* 0x00000004130bb211 */ /* 0x000fe400030f1414 */
[----:B--2---:R-:W-:Y:S02]  /*d490*/  @!P1 LEA R6, P6, R15, R0, 0x2 ;  /* 0x000000000f069211 */ /* 0x004fe400078c10ff */
[-C--:B------:R-:W-:Y:S02]  /*d4a0*/  @!P2 LEA.HI.X R9, R17, R4.reuse, R18, 0x2, P4 ;  /* 0x000000041109a211 */ /* 0x080fe400020f1412 */
[----:B------:R-:W-:Y:S01]  /*d4b0*/  @!P1 LEA.HI.X R7, R15, R4, R16, 0x2, P6 ;  /* 0x000000040f079211 */ /* 0x000fe200030f1410 */
[----:B------:R2:W-:Y:S04]  /*d4c0*/  @!P3 ST.E.64 [R10.64], R52 ;  /* 0x000000340a00b985 */ /* 0x0005e8000c101b06 */
[----:B------:R2:W-:Y:S04]  /*d4d0*/  @!P2 ST.E.64 [R8.64], R48 ;  /* 0x000000300800a985 */ /* 0x0005e8000c101b06 */
[----:B------:R2:W-:Y:S01]  /*d4e0*/  @!P1 ST.E.64 [R6.64], R38 ;  /* 0x0000002606009985 */ /* 0x0005e2000c101b06 */
[----:B-1----:R-:W-:-:S04]  /*d4f0*/  @!P0 LEA R2, P4, R13, R0, 0x2 ;  /* 0x000000000d028211 */ /* 0x002fc800078810ff */
[----:B------:R-:W-:-:S05]  /*d500*/  @!P0 LEA.HI.X R3, R13, R4, R14, 0x2, P4 ;  /* 0x000000040d038211 */ /* 0x000fca00020f140e */
[----:B------:R2:W-:Y:S04]  /*d510*/  @!P0 ST.E.64 [R2.64], R26 ;  /* 0x0000001a02008985 */ /* 0x0005e8000c101b06 */
.L_x_119:
[----:B------:R-:W-:Y:S05]  /*d520*/  BSYNC B0 ;  /* 0x0000000000007941 */ /* 0x000fea0003800000 */
.L_x_118:
[----:B------:R-:W-:Y:S05]  /*d530*/  BRA.DIV ~URZ, `(.L_x_120) ;  /* 0x000043c27f007947 */ /* 0x000fea000b800000 */
[----:B--2---:R2:W3:Y:S04]  /*d540*/  SHFL.IDX PT, R4, R5, 0x3, 0x1c1f ;  /* 0x007c1f0005047f89 */ /* 0x0044e800000e0000 */
[----:B-1----:R2:W1:Y:S02]  /*d550*/  SHFL.IDX PT, R0, R12, 0x3, 0x1c1f ;  /* 0x007c1f000c007f89 */ /* 0x00246400000e0000 */
.L_x_197:
[----:B------:R-:W-:Y:S05]  /*d560*/  @P5 BRA `(.L_x_108) ;  /* 0x00000ff000005947 */ /* 0x000fea0003800000 */
[----:B---3--:R-:W3:Y:S04]  /*d570*/  LDL R6, [R1+0x74] ;  /* 0x0000740001067983 */ /* 0x008ee80000100800 */
[----:B------:R-:W5:Y:S04]  /*d580*/  LDL R10, [R1+0x68] ;  /* 0x00006800010a7983 */ /* 0x000f680000100800 */
[----:B--2---:R-:W2:Y:S04]  /*d590*/  LDL R8, [R1+0x64] ;  /* 0x0000640001087983 */ /* 0x004ea80000100800 */
        /* <DEDUP_REMOVED lines=11> */
[----:B---3--:R-:W-:-:S02]  /*d650*/  ISETP.GE.AND P0, PT, R6, c[0x0][0x3c8], PT ;  /* 0x0000f20006007a0c */ /* 0x008fc40003f06270 */
[----:B-----5:R-:W-:Y:S02]  /*d660*/  ISETP.GE.AND P4, PT, R10, c[0x0][0x3c8], PT ;  /* 0x0000f2000a007a0c */ /* 0x020fe40003f86270 */
[----:B--2---:R-:W-:-:S09]  /*d670*/  ISETP.GE.AND P5, PT, R8, c[0x0][0x3c8], PT ;  /* 0x0000f20008007a0c */ /* 0x004fd20003fa6270 */
[----:B-1----:R-:W-:Y:S02]  /*d680*/  @!P0 IMAD.MOV.U32 R2, RZ, RZ, R0 ;  /* 0x000000ffff028224 */ /* 0x002fe400078e0000 */
[----:B------:R-:W-:-:S04]  /*d690*/  @!P0 IMAD.MOV.U32 R3, RZ, RZ, R4 ;  /* 0x000000ffff038224 */ /* 0x000fc800078e0004 */
[----:B------:R-:W-:Y:S01]  /*d6a0*/  @!P0 IMAD.WIDE R2, R6, 0x4, R2 ;  /* 0x0000000406028825 */ /* 0x000fe200078e0202 */
[----:B----4-:R-:W-:-:S04]  /*d6b0*/  ISETP.GE.AND P3, PT, R18, c[0x0][0x3c8], PT ;  /* 0x0000f20012007a0c */ /* 0x010fc80003f66270 */
[----:B------:R1:W-:Y:S01]  /*d6c0*/  @!P0 ST.E.64 [R2.64], R30 ;  /* 0x0000001e02008985 */ /* 0x0003e2000c101b06 */
[----:B------:R-:W-:Y:S02]  /*d6d0*/  @!P4 LEA R6, P0, R10, R0, 0x2 ;  /* 0x000000000a06c211 */ /* 0x000fe400078010ff */
[----:B------:R-:W-:Y:S02]  /*d6e0*/  ISETP.GE.AND P2, PT, R16, c[0x0][0x3c8], PT ;  /* 0x0000f20010007a0c */ /* 0x000fe40003f46270 */
[----:B------:R-:W-:Y:S02]  /*d6f0*/  ISETP.GE.AND P1, PT, R14, c[0x0][0x3c8], PT ;  /* 0x0000f2000e007a0c */ /* 0x000fe40003f26270 */
[----:B------:R-:W-:Y:S02]  /*d700*/  @!P4 LEA.HI.X R7, R10, R4, R11, 0x2, P0 ;  /* 0x000000040a07c211 */ /* 0x000fe400000f140b */
[----:B------:R-:W-:-:S03]  /*d710*/  ISETP.GE.AND P0, PT, R12, c[0x0][0x3c8], PT ;  /* 0x0000f2000c007a0c */ /* 0x000fc60003f06270 */
[----:B------:R2:W-:Y:S01]  /*d720*/  @!P4 ST.E.64 [R6.64], R44 ;  /* 0x0000002c0600c985 */ /* 0x0005e2000c101b06 */
[----:B------:R-:W-:-:S04]  /*d730*/  @!P3 LEA R10, P4, R18, R0, 0x2 ;  /* 0x00000000120ab211 */ /* 0x000fc800078810ff */
[----:B------:R-:W-:Y:S02]  /*d740*/  @!P3 LEA.HI.X R11, R18, R4, R19, 0x2, P4 ;  /* 0x00000004120bb211 */ /* 0x000fe400020f1413 */
[----:B-1----:R-:W-:-:S04]  /*d750*/  @!P5 LEA R2, P6, R8, R0, 0x2 ;  /* 0x000000000802d211 */ /* 0x002fc800078c10ff */
[----:B------:R-:W-:Y:S02]  /*d760*/  @!P5 LEA.HI.X R3, R8, R4, R9, 0x2, P6 ;  /* 0x000000040803d211 */ /* 0x000fe400030f1409 */
[----:B------:R-:W-:-:S03]  /*d770*/  @!P2 LEA R8, P6, R16, R0, 0x2 ;  /* 0x000000001008a211 */ /* 0x000fc600078c10ff */
[----:B------:R1:W-:Y:S01]  /*d780*/  @!P5 ST.E.64 [R2.64], R46 ;  /* 0x0000002e0200d985 */ /* 0x0003e2000c101b06 */
        /* <DEDUP_REMOVED lines=8> */
[----:B------:R2:W-:Y:S01]  /*d810*/  @!P0 ST.E.64 [R2.64], R40 ;  /* 0x0000002802008985 */ /* 0x0005e2000c101b06 */
[----:B------:R-:W-:-:S13]  /*d820*/  ISETP.GE.AND P0, PT, R5, c[0x0][0x3c8], PT ;  /* 0x0000f20005007a0c */ /* 0x000fda0003f06270 */
[----:B------:R-:W-:Y:S05]  /*d830*/  @P0 BRA `(.L_x_108) ;  /* 0x00000d2000000947 */ /* 0x000fea0003800000 */
[----:B------:R-:W3:Y:S01]  /*d840*/  LDL R12, [R1+0x98] ;  /* 0x00009800010c7983 */ /* 0x000ee20000100800 */
[----:B--2---:R-:W-:-:S04]  /*d850*/  LEA R2, P0, R5, R0, 0x2 ;  /* 0x0000000005027211 */ /* 0x004fc800078010ff */
[----:B---3--:R-:W-:-:S05]  /*d860*/  LEA.HI.X R3, R5, R4, R12, 0x2, P0 ;  /* 0x0000000405037211 */ /* 0x008fca00000f140c */
[----:B------:R1:W-:Y:S01]  /*d870*/  ST.E.64 [R2.64], R28 ;  /* 0x0000001c02007985 */ /* 0x0003e2000c101b06 */
[----:B------:R-:W-:Y:S05]  /*d880*/  BRA `(.L_x_108) ;  /* 0x00000cd000007947 */ /* 0x000fea0003800000 */
.L_x_93:
[----:B------:R-:W2:Y:S04]  /*d890*/  LDL.LU R4, [R1+0x6c] ;  /* 0x00006c0001047983 */ /* 0x000ea80000300800 */
[----:B------:R-:W3:Y:S01]  /*d8a0*/  LDL.LU R6, [R1+0x70] ;  /* 0x0000700001067983 */ /* 0x000ee20000300800 */
[----:B------:R-:W-:Y:S02]  /*d8b0*/  ISETP.NE.U32.AND P1, PT, RZ, c[0x0][0x508], PT ;  /* 0x00014200ff007a0c */ /* 0x000fe40003f25070 */
[----:B------:R-:W-:Y:S01]  /*d8c0*/  ISETP.NE.U32.AND P3, PT, RZ, c[0x0][0x500], PT ;  /* 0x00014000ff007a0c */ /* 0x000fe20003f65070 */
[----:B------:R-:W4:Y:S01]  /*d8d0*/  LDL.LU R0, [R1+0x78] ;  /* 0x0000780001007983 */ /* 0x000f220000300800 */
[----:B------:R-:W-:Y:S01]  /*d8e0*/  ISETP.NE.AND.EX P1, PT, RZ, c[0x0][0x50c], PT, P1 ;  /* 0x00014300ff007a0c */ /* 0x000fe20003f25310 */
[----:B------:R-:W-:Y:S01]  /*d8f0*/  IMAD.MOV.U32 R8, RZ, RZ, RZ ;  /* 0x000000ffff087224 */ /* 0x000fe200078e00ff */
[----:B------:R-:W-:Y:S01]  /*d900*/  ISETP.NE.AND.EX P3, PT, RZ, c[0x0][0x504], PT, P3 ;  /* 0x00014100ff007a0c */ /* 0x000fe20003f65330 */
[----:B------:R-:W-:Y:S01]  /*d910*/  IMAD.MOV.U32 R20, RZ, RZ, c[0x0][0x388] ;  /* 0x0000e200ff147624 */ /* 0x000fe200078e00ff */
[----:B--2---:R-:W-:-:S09]  /*d920*/  IADD3 R2, P2, R4, c[0x0][0x500], RZ ;  /* 0x0001400004027a10 */ /* 0x004fd20007f5e0ff */
[----:B------:R-:W-:Y:S02]  /*d930*/  @P1 IADD3 R4, P0, R4, c[0x0][0x508], RZ ;  /* 0x0001420004041a10 */ /* 0x000fe40007f1e0ff */
[C---:B---3--:R-:W-:Y:S02]  /*d940*/  IADD3.X R3, R6.reuse, c[0x0][0x504], RZ, P2, !PT ;  /* 0x0001410006037a10 */ /* 0x048fe400017fe4ff */
[----:B------:R-:W-:-:S03]  /*d950*/  @P1 IADD3.X R5, R6, c[0x0][0x50c], RZ, P0, !PT ;  /* 0x0001430006051a10 */ /* 0x000fc600007fe4ff */
[----:B------:R1:W5:Y:S04]  /*d960*/  @P3 LDG.E R8, [R2.64] ;  /* 0x0000000602083981 */ /* 0x000368000c1e1900 */
[----:B------:R1:W5:Y:S01]  /*d970*/  @P1 LDG.E R20, [R4.64] ;  /* 0x0000000604141981 */ /* 0x000362000c1e1900 */
[----:B----4-:R-:W-:-:S04]  /*d980*/  ISETP.NE.AND P0, PT, R0, RZ, PT ;  /* 0x000000ff0000720c */ /* 0x010fc80003f05270 */
[----:B------:R-:W-:Y:S01]  /*d990*/  SEL R19, R0, c[0x0][0x3d4], P0 ;  /* 0x0000f50000137a07 */ /* 0x000fe20000000000 */
[----:B------:R-:W-:Y:S05]  /*d9a0*/  @P1 BRA `(.L_x_121) ;  /* 0x0000004000001947 */ /* 0x000fea0003800000 */
[----:B------:R-:W-:Y:S05]  /*d9b0*/  @!P3 BRA `(.L_x_121) ;  /* 0x000000300000b947 */ /* 0x000fea0003800000 */
[----:B------:R2:W3:Y:S04]  /*d9c0*/  LDG.E R0, [R2.64] ;  /* 0x0000000602007981 */ /* 0x0004e8000c1e1900 */
[----:B-12---:R-:W3:Y:S02]  /*d9d0*/  LDG.E R2, [R2.64+0x4] ;  /* 0x0000040602027981 */ /* 0x006ee4000c1e1900 */
[----:B---3-5:R-:W-:Y:S02]  /*d9e0*/  IADD3 R20, -R0, R2, RZ ;  /* 0x0000000200147210 */ /* 0x028fe40007ffe1ff */
.L_x_121:
[----:B-1----:R-:W2:Y:S04]  /*d9f0*/  LDL.LU R4, [R1+0x48] ;  /* 0x0000480001047983 */ /* 0x002ea80000300800 */
[----:B------:R-:W3:Y:S04]  /*da00*/  LDL.LU R2, [R1+0x3c] ;  /* 0x00003c0001027983 */ /* 0x000ee80000300800 */
[----:B------:R-:W4:Y:S01]  /*da10*/  LDL.LU R0, [R1+0x7c] ;  /* 0x00007c0001007983 */ /* 0x000f220000300800 */
[----:B------:R-:W-:Y:S01]  /*da20*/  BSSY B0, `(.L_x_122) ;  /* 0x0000039000007945 */ /* 0x000fe20003800000 */
[----:B-----5:R-:W-:-:S02]  /*da30*/  SHF.R.S32.HI R18, RZ, 0x1f, R8 ;  /* 0x0000001fff127819 */ /* 0x020fc40000011408 */
[----:B------:R-:W1:Y:S02]  /*da40*/  S2R R3, SR_TID.X ;  /* 0x0000000000037919 */ /* 0x000e640000002100 */
[----:B-1----:R-:W-:Y:S02]  /*da50*/  ISETP.GT.AND P0, PT, R3, 0x7f, PT ;  /* 0x0000007f0300780c */ /* 0x002fe40003f04270 */
[----:B--2---:R-:W-:Y:S02]  /*da60*/  LOP3.LUT R14, R4, 0xffff, RZ, 0xc0, !PT ;  /* 0x0000ffff040e7812 */ /* 0x004fe400078ec0ff */
[----:B---3--:R-:W-:Y:S02]  /*da70*/  SEL R15, R2, RZ, !P3 ;  /* 0x000000ff020f7207 */ /* 0x008fe40005800000 */
[----:B----4-:R-:W-:-:S07]  /*da80*/  SEL R21, R0, RZ, !P3 ;  /* 0x000000ff00157207 */ /* 0x010fce0005800000 */
[----:B------:R-:W-:Y:S05]  /*da90*/  @P0 BRA `(.L_x_123) ;  /* 0x0000031000000947 */ /* 0x000fea0003800000 */
[----:B------:R-:W2:Y:S01]  /*daa0*/  LDL R2, [R1+0x44] ;  /* 0x0000440001027983 */ /* 0x000ea20000100800 */
[----:B------:R-:W-:Y:S01]  /*dab0*/  IMAD R0, R20, c[0x0][0x4e8], RZ ;  /* 0x00013a0014007a24 */ /* 0x000fe200078e02ff */
[----:B--2---:R-:W-:-:S04]  /*dac0*/  LEA R9, R2, R3, 0x7 ;  /* 0x0000000302097211 */ /* 0x004fc800078e38ff */
[----:B------:R-:W-:-:S13]  /*dad0*/  ISETP.GE.AND P0, PT, R9, R0, PT ;  /* 0x000000000900720c */ /* 0x000fda0003f06270 */
[----:B------:R-:W-:Y:S05]  /*dae0*/  @P0 BRA `(.L_x_123) ;  /* 0x000002c000000947 */ /* 0x000fea0003800000 */
[----:B------:R-:W2:Y:S01]  /*daf0*/  LDL.LU R22, [R1+0x80] ;  /* 0x0000800001167983 */ /* 0x000ea20000300800 */
[----:B------:R-:W-:Y:S01]  /*db00*/  IMAD.MOV.U32 R0, RZ, RZ, 0x368 ;  /* 0x00000368ff007424 */ /* 0x000fe200078e00ff */
[----:B------:R-:W-:-:S04]  /*db10*/  ISETP.GT.AND P2, PT, R19, 0x1, PT ;  /* 0x000000011300780c */ /* 0x000fc80003f44270 */
[----:B------:R-:W-:-:S04]  /*db20*/  SEL R0, R0, 0x328, P2 ;  /* 0x0000032800007807 */ /* 0x000fc80001000000 */
[----:B------:R1:W3:Y:S08]  /*db30*/  LDC.64 R6, c[0x0][R0+0x170] ;  /* 0x00005c0000067b82 */ /* 0x0002f00000000a00 */
[----:B------:R1:W4:Y:S08]  /*db40*/  LDC.64 R4, c[0x0][R0+0x168] ;  /* 0x00005a0000047b82 */ /* 0x0003300000000a00 */
[----:B------:R1:W5:Y:S08]  /*db50*/  LDC.64 R12, c[0x0][R0+0x178] ;  /* 0x00005e00000c7b82 */ /* 0x0003700000000a00 */
[----:B------:R1:W2:Y:S02]  /*db60*/  LDC.64 R10, c[0x0][R0+0x160] ;  /* 0x00005800000a7b82 */ /* 0x0002a40000000a00 */
[----:B-1----:R-:W-:-:S02]  /*db70*/  IMAD.MOV.U32 R0, RZ, RZ, c[0x0][0x4e8] ;  /* 0x00013a00ff007624 */ /* 0x002fc400078e00ff */
[-C--:B---3--:R-:W-:Y:S02]  /*db80*/  IMAD R7, R7, R15.reuse, RZ ;  /* 0x0000000f07077224 */ /* 0x088fe400078e02ff */
[----:B------:R-:W-:Y:S01]  /*db90*/  IMAD.WIDE.U32 R2, R6, R15, RZ ;  /* 0x0000000f06027225 */ /* 0x000fe200078e00ff */
[----:B------:R-:W-:Y:S02]  /*dba0*/  ISETP.NE.AND P0, PT, R0, 0x1, PT ;  /* 0x000000010000780c */ /* 0x000fe40003f05270 */
[----:B------:R-:W-:Y:S01]  /*dbb0*/  MOV R0, R9 ;  /* 0x0000000900007202 */ /* 0x000fe20000000f00 */
[----:B------:R-:W-:Y:S02]  /*dbc0*/  IMAD R7, R6, R21, R7 ;  /* 0x0000001506077224 */ /* 0x000fe400078e0207 */
[-C--:B----4-:R-:W-:Y:S02]  /*dbd0*/  IMAD R16, R5, R14.reuse, RZ ;  /* 0x0000000e05107224 */ /* 0x090fe400078e02ff */
[----:B------:R-:W-:Y:S01]  /*dbe0*/  IMAD.WIDE.U32 R4, R4, R14, RZ ;  /* 0x0000000e04047225 */ /* 0x000fe200078e00ff */
[----:B------:R-:W-:-:S03]  /*dbf0*/  IADD3 R3, R3, R7, RZ ;  /* 0x0000000703037210 */ /* 0x000fc60007ffe0ff */
[----:B------:R-:W-:Y:S02]  /*dc00*/  IMAD.IADD R16, R5, 0x1, R16 ;  /* 0x0000000105107824 */ /* 0x000fe400078e0210 */
[----:B------:R-:W-:-:S05]  /*dc10*/  @P0 IMAD.HI.U32 R17, R9, c[0x0][0x4ec], RZ ;  /* 0x00013b0009110a27 */ /* 0x000fca00078e00ff */
[----:B------:R-:W-:Y:S02]  /*dc20*/  @P0 SHF.R.U32.HI R0, RZ, c[0x0][0x4f0], R17 ;  /* 0x00013c00ff000a19 */ /* 0x000fe40000011611 */
[----:B------:R-:W-:-:S03]  /*dc30*/  IADD3 R17, P1, P0, R2, R4, R8 ;  /* 0x0000000402117210 */ /* 0x000fc6000783e008 */
[----:B------:R-:W-:-:S04]  /*dc40*/  IMAD.MOV R2, RZ, RZ, -R0 ;  /* 0x000000ffff027224 */ /* 0x000fc800078e0a00 */
[----:B------:R-:W-:Y:S01]  /*dc50*/  IMAD R2, R2, c[0x0][0x4e8], R9 ;  /* 0x00013a0002027a24 */ /* 0x000fe200078e0209 */
[----:B------:R-:W-:Y:S02]  /*dc60*/  IADD3.X R9, R3, R16, R18, P1, P0 ;  /* 0x0000001003097210 */ /* 0x000fe40000fe0412 */
[----:B------:R-:W-:Y:S02]  /*dc70*/  SHF.R.S32.HI R3, RZ, 0x1f, R0 ;  /* 0x0000001fff037819 */ /* 0x000fe40000011400 */
[----:B--2---:R-:W-:-:S05]  /*dc80*/  SEL R6, R22, RZ, P2 ;  /* 0x000000ff16067207 */ /* 0x004fca0001000000 */
[-C--:B-----5:R-:W-:Y:S02]  /*dc90*/  IMAD R7, R13, R6.reuse, RZ ;  /* 0x000000060d077224 */ /* 0x0a0fe400078e02ff */
[----:B------:R-:W-:Y:S01]  /*dca0*/  IMAD.WIDE.U32 R4, R12, R6, RZ ;  /* 0x000000060c047225 */ /* 0x000fe200078e00ff */
[----:B------:R-:W-:-:S04]  /*dcb0*/  SHF.R.S32.HI R6, RZ, 0x1f, R2 ;  /* 0x0000001fff067819 */ /* 0x000fc80000011402 */
[----:B------:R-:W-:Y:S01]  /*dcc0*/  IADD3 R5, R5, R7, RZ ;  /* 0x0000000705057210 */ /* 0x000fe20007ffe0ff */
[----:B------:R-:W-:Y:S01]  /*dcd0*/  IMAD.MOV.U32 R7, RZ, RZ, c[0x0][0x4a8] ;  /* 0x00012a00ff077624 */ /* 0x000fe200078e00ff */
[----:B------:R-:W-:Y:S01]  /*dce0*/  IADD3 R4, P1, P0, R0, R17, R4 ;  /* 0x0000001100047210 */ /* 0x000fe2000783e004 */
[----:B------:R-:W-:-:S03]  /*dcf0*/  IMAD R0, R11, R2, RZ ;  /* 0x000000020b007224 */ /* 0x000fc600078e02ff */
[----:B------:R-:W-:Y:S01]  /*dd00*/  IADD3.X R5, R3, R9, R5, P1, P0 ;  /* 0x0000000903057210 */ /* 0x000fe20000fe0405 */
[----:B------:R-:W-:-:S04]  /*dd10*/  IMAD R0, R10, R6, R0 ;  /* 0x000000060a007224 */ /* 0x000fc800078e0200 */
[----:B------:R-:W-:Y:S01]  /*dd20*/  IMAD.WIDE.U32 R2, R10, R2, R4 ;  /* 0x000000020a027225 */ /* 0x000fe200078e0004 */
[----:B------:R-:W-:Y:S02]  /*dd30*/  MOV R5, c[0x0][0x4ac] ;  /* 0x00012b0000057a02 */ /* 0x000fe40000000f00 */
[----:B------:R-:W-:Y:S01]  /*dd40*/  SEL R4, R7, c[0x0][0x450], P2 ;  /* 0x0001140007047a07 */ /* 0x000fe20001000000 */
[----:B------:R-:W-:Y:S01]  /*dd50*/  IMAD.IADD R0, R3, 0x1, R0 ;  /* 0x0000000103007824 */ /* 0x000fe200078e0200 */
[----:B------:R-:W-:Y:S02]  /*dd60*/  SEL R5, R5, c[0x0][0x454], P2 ;  /* 0x0001150005057a07 */ /* 0x000fe40001000000 */
[----:B------:R-:W-:-:S04]  /*dd70*/  LEA R4, P0, R2, R4, 0x2 ;  /* 0x0000000402047211 */ /* 0x000fc800078010ff */
[----:B------:R-:W-:Y:S02]  /*dd80*/  LEA.HI.X R5, R2, R5, R0, 0x2, P0 ;  /* 0x0000000502057211 */ /* 0x000fe400000f1400 */
[----:B------:R-:W-:-:S05]  /*dd90*/  MOV R0, 0xff800000 ;  /* 0xff80000000007802 */ /* 0x000fca0000000f00 */
[----:B------:R1:W-:Y:S02]  /*dda0*/  STG.E [R4.64], R0 ;  /* 0x0000000004007986 */ /* 0x0003e4000c101906 */
.L_x_123:
[----:B------:R-:W-:Y:S05]  /*ddb0*/  BSYNC B0 ;  /* 0x0000000000007941 */ /* 0x000fea0003800000 */
.L_x_122:
[----:B------:R-:W-:-:S13]  /*ddc0*/  ISETP.GT.AND P0, PT, R19, 0x1, PT ;  /* 0x000000011300780c */ /* 0x000fda0003f04270 */
[----:B------:R-:W-:Y:S05]  /*ddd0*/  @P0 BRA `(.L_x_108) ;  /* 0x0000078000000947 */ /* 0x000fea0003800000 */
[----:B-1----:R-:W2:Y:S01]  /*dde0*/  LDL R0, [R1+0x44] ;  /* 0x0000440001007983 */ /* 0x002ea20000100800 */
[----:B------:R-:W-:-:S03]  /*ddf0*/  MOV R2, c[0x0][0x4e8] ;  /* 0x00013a0000027a02 */ /* 0x000fc60000000f00 */
[----:B------:R-:W1:Y:S01]  /*de00*/  S2R R3, SR_TID.X ;  /* 0x0000000000037919 */ /* 0x000e620000002100 */
[----:B------:R-:W-:Y:S02]  /*de10*/  ISETP.NE.AND P0, PT, R2, 0x1, PT ;  /* 0x000000010200780c */ /* 0x000fe40003f05270 */
[----:B-1----:R-:W-:-:S04]  /*de20*/  SHF.R.S32.HI R4, RZ, 0x1f, R3 ;  /* 0x0000001fff047819 */ /* 0x002fc80000011403 */
[----:B------:R-:W-:Y:S01]  /*de30*/  LEA.HI R4, R4, R3, RZ, 0x3 ;  /* 0x0000000304047211 */ /* 0x000fe200078f18ff */
[----:B------:R-:W-:-:S03]  /*de40*/  IMAD.WIDE.U32 R2, R8, c[0x0][0x3a0], RZ ;  /* 0x0000e80008027a25 */ /* 0x000fc600078e00ff */
[----:B------:R-:W-:-:S04]  /*de50*/  SHF.R.S32.HI R4, RZ, 0x3, R4 ;  /* 0x00000003ff047819 */ /* 0x000fc80000011404 */
[----:B------:R-:W-:Y:S02]  /*de60*/  LEA R4, R244, R4, 0x4 ;  /* 0x00000004f4047211 */ /* 0x000fe400078e20ff */
[----:B--2---:R-:W-:Y:S01]  /*de70*/  MOV R5, R0 ;  /* 0x0000000000057202 */ /* 0x004fe20000000f00 */
[----:B------:R-:W-:-:S03]  /*de80*/  IMAD R0, R18, c[0x0][0x3a0], RZ ;  /* 0x0000e80012007a24 */ /* 0x000fc600078e02ff */
[----:B------:R-:W-:Y:S01]  /*de90*/  LEA R4, R5, R4, 0x7 ;  /* 0x0000000405047211 */ /* 0x000fe200078e38ff */
[----:B------:R-:W-:Y:S02]  /*dea0*/  IMAD R0, R8, c[0x0][0x3a4], R0 ;  /* 0x0000e90008007a24 */ /* 0x000fe400078e0200 */
[----:B------:R-:W-:Y:S02]  /*deb0*/  IMAD R5, R21, c[0x0][0x3f0], RZ ;  /* 0x0000fc0015057a24 */ /* 0x000fe400078e02ff */
[----:B------:R-:W-:Y:S01]  /*dec0*/  IMAD.IADD R3, R3, 0x1, R0 ;  /* 0x0000000103037824 */ /* 0x000fe200078e0200 */
[----:B------:R-:W-:Y:S01]  /*ded0*/  MOV R0, R4 ;  /* 0x0000000400007202 */ /* 0x000fe20000000f00 */
[----:B------:R-:W-:-:S04]  /*dee0*/  @P0 IMAD.HI.U32 R6, R4, c[0x0][0x4ec], RZ ;  /* 0x00013b0004060a27 */ /* 0x000fc800078e00ff */
[C---:B------:R-:W-:Y:S01]  /*def0*/  IMAD.WIDE.U32 R2, R14.reuse, c[0x0][0x3e8], R2 ;  /* 0x0000fa000e027a25 */ /* 0x040fe200078e0002 */
[----:B------:R-:W-:Y:S02]  /*df00*/  @P0 SHF.R.U32.HI R0, RZ, c[0x0][0x4f0], R6 ;  /* 0x00013c00ff000a19 */ /* 0x000fe40000011606 */
[----:B------:R-:W-:Y:S01]  /*df10*/  ISETP.GE.AND P0, PT, R231, c[0x0][0x3c8], PT ;  /* 0x0000f200e7007a0c */ /* 0x000fe20003f06270 */
[----:B------:R-:W-:Y:S01]  /*df20*/  IMAD R3, R14, c[0x0][0x3ec], R3 ;  /* 0x0000fb000e037a24 */ /* 0x000fe200078e0203 */
[----:B------:R-:W-:Y:S01]  /*df30*/  SHF.R.S32.HI R6, RZ, 0x1f, R0 ;  /* 0x0000001fff067819 */ /* 0x000fe20000011400 */
[C---:B------:R-:W-:Y:S01]  /*df40*/  IMAD R7, R15.reuse, c[0x0][0x3f4], R5 ;  /* 0x0000fd000f077a24 */ /* 0x040fe200078e0205 */
[----:B------:R-:W-:Y:S01]  /*df50*/  IADD3 R5, -R0, RZ, RZ ;  /* 0x000000ff00057210 */ /* 0x000fe20007ffe1ff */
[----:B------:R-:W-:-:S04]  /*df60*/  IMAD.WIDE.U32 R2, R15, c[0x0][0x3f0], R2 ;  /* 0x0000fc000f027a25 */ /* 0x000fc800078e0002 */
[----:B------:R-:W-:Y:S02]  /*df70*/  IMAD R6, R6, c[0x0][0x3e0], RZ ;  /* 0x0000f80006067a24 */ /* 0x000fe400078e02ff */
[----:B------:R-:W-:Y:S02]  /*df80*/  IMAD.IADD R3, R3, 0x1, R7 ;  /* 0x0000000103037824 */ /* 0x000fe400078e0207 */
        /* <DEDUP_REMOVED lines=13> */
.L_x_198:
[----:B------:R-:W-:Y:S05]  /*e060*/  BRA.DIV ~URZ, `(.L_x_125) ;  /* 0x000039d27f007947 */ /* 0x000fea000b800000 */
[----:B------:R3:W4:Y:S02]  /*e070*/  SHFL.IDX PT, R2, R6, RZ, 0x181f ;  /* 0x00181fff06027589 */ /* 0x00072400000e0000 */
.L_x_199:
[----:B------:R-:W5:Y:S02]  /*e080*/  S2R R0, SR_TID.X ;  /* 0x0000000000007919 */ /* 0x000f640000002100 */
[----:B-----5:R-:W-:-:S04]  /*e090*/  SHF.R.S32.HI R3, RZ, 0x1f, R0 ;  /* 0x0000001fff037819 */ /* 0x020fc80000011400 */
[----:B------:R-:W-:Y:S02]  /*e0a0*/  LEA.HI R3, R3, R0, RZ, 0x3 ;  /* 0x0000000003037211 */ /* 0x000fe400078f18ff */
[----:B------:R-:W5:Y:S02]  /*e0b0*/  LDL.LU R0, [R1+0x44] ;  /* 0x0000440001007983 */ /* 0x000f640000300800 */
[----:B------:R-:W-:Y:S01]  /*e0c0*/  SHF.R.S32.HI R3, RZ, 0x3, R3 ;  /* 0x00000003ff037819 */ /* 0x000fe20000011403 */
[----:B------:R-:W-:Y:S01]  /*e0d0*/  IMAD R4, R20, c[0x0][0x4e8], RZ ;  /* 0x00013a0014047a24 */ /* 0x000fe200078e02ff */
[----:B------:R-:W-:-:S03]  /*e0e0*/  SHF.R.S32.HI R8, RZ, 0x1f, R231 ;  /* 0x0000001fff087819 */ /* 0x000fc600000114e7 */
[----:B-----5:R-:W-:-:S05]  /*e0f0*/  IMAD R0, R0, 0x80, R3 ;  /* 0x0000008000007824 */ /* 0x020fca00078e0203 */
[----:B------:R-:W-:-:S13]  /*e100*/  ISETP.GE.OR P2, PT, R0, R4, P0 ;  /* 0x000000040000720c */ /* 0x000fda0000746670 */
[----:B----4-:R-:W-:-:S04]  /*e110*/  @!P2 LEA R2, P1, R231, R2, 0x1 ;  /* 0x00000002e702a211 */ /* 0x010fc800078208ff */
[----:B--2---:R-:W-:-:S05]  /*e120*/  @!P2 LEA.HI.X R3, R231, R7, R8, 0x1, P1 ;  /* 0x00000007e703a211 */ /* 0x004fca00008f0c08 */
[----:B------:R2:W-:Y:S01]  /*e130*/  @!P2 ST.E.128 [R2.64], RZ ;  /* 0x000000ff0200a985 */ /* 0x0005e2000c101d06 */
[----:B------:R-:W-:Y:S05]  /*e140*/  BRA.DIV ~URZ, `(.L_x_126) ;  /* 0x000039627f007947 */ /* 0x000fea000b800000 */
[----:B------:R4:W1:Y:S04]  /*e150*/  SHFL.IDX PT, R7, R5, 0x1, 0x181f ;  /* 0x00381f0005077f89 */ /* 0x00086800000e0000 */
[----:B--2---:R4:W2:Y:S02]  /*e160*/  SHFL.IDX PT, R2, R6, 0x1, 0x181f ;  /* 0x00381f0006027f89 */ /* 0x0048a400000e0000 */
.L_x_200:
[----:B------:R-:W-:Y:S02]  /*e170*/  IADD3 R3, R0, 0x10, RZ ;  /* 0x0000001000037810 */ /* 0x000fe40007ffe0ff */
[----:B------:R-:W-:Y:S02]  /*e180*/  SHF.R.S32.HI R8, RZ, 0x1f, R231 ;  /* 0x0000001fff087819 */ /* 0x000fe400000114e7 */
[----:B------:R-:W-:-:S13]  /*e190*/  ISETP.GE.OR P2, PT, R3, R4, P0 ;  /* 0x000000040300720c */ /* 0x000fda0000746670 */
[----:B--2---:R-:W-:-:S04]  /*e1a0*/  @!P2 LEA R2, P1, R231, R2, 0x1 ;  /* 0x00000002e702a211 */ /* 0x004fc800078208ff */
[----:B-1----:R-:W-:-:S05]  /*e1b0*/  @!P2 LEA.HI.X R3, R231, R7, R8, 0x1, P1 ;  /* 0x00000007e703a211 */ /* 0x002fca00008f0c08 */
[----:B------:R1:W-:Y:S01]  /*e1c0*/  @!P2 ST.E.128 [R2.64], RZ ;  /* 0x000000ff0200a985 */ /* 0x0003e2000c101d06 */
[----:B------:R-:W-:Y:S05]  /*e1d0*/  BRA.DIV ~URZ, `(.L_x_127) ;  /* 0x000039a27f007947 */ /* 0x000fea000b800000 */
[----:B------:R2:W1:Y:S02]  /*e1e0*/  SHFL.IDX PT, R7, R5, 0x2, 0x181f ;  /* 0x00581f0005077f89 */ /* 0x00046400000e0000 */
.L_x_201:
[----:B------:R-:W-:Y:S05]  /*e1f0*/  BRA.DIV ~URZ, `(.L_x_128) ;  /* 0x000039f27f007947 */ /* 0x000fea000b800000 */
[----:B-1----:R1:W2:Y:S02]  /*e200*/  SHFL.IDX PT, R2, R6, 0x2, 0x181f ;  /* 0x00581f0006027f89 */ /* 0x0022a400000e0000 */
.L_x_202:
[----:B------:R-:W-:Y:S02]  /*e210*/  IADD3 R3, R0, 0x20, RZ ;  /* 0x0000002000037810 */ /* 0x000fe40007ffe0ff */
[----:B------:R-:W-:Y:S02]  /*e220*/  SHF.R.S32.HI R8, RZ, 0x1f, R231 ;  /* 0x0000001fff087819 */ /* 0x000fe400000114e7 */
[----:B------:R-:W-:-:S13]  /*e230*/  ISETP.GE.OR P2, PT, R3, R4, P0 ;  /* 0x000000040300720c */ /* 0x000fda0000746670 */
[----:B--2---:R-:W-:-:S04]  /*e240*/  @!P2 LEA R2, P1, R231, R2, 0x1 ;  /* 0x00000002e702a211 */ /* 0x004fc800078208ff */
[----:B------:R-:W-:-:S05]  /*e250*/  @!P2 LEA.HI.X R3, R231, R7, R8, 0x1, P1 ;  /* 0x00000007e703a211 */ /* 0x000fca00008f0c08 */
[----:B------:R2:W-:Y:S01]  /*e260*/  @!P2 ST.E.128 [R2.64], RZ ;  /* 0x000000ff0200a985 */ /* 0x0005e2000c101d06 */
[----:B------:R-:W-:Y:S05]  /*e270*/  BRA.DIV ~URZ, `(.L_x_129) ;  /* 0x000039e27f007947 */ /* 0x000fea000b800000 */
[----:B------:R1:W2:Y:S04]  /*e280*/  SHFL.IDX PT, R7, R5, 0x3, 0x181f ;  /* 0x00781f0005077f89 */ /* 0x0002a800000e0000 */
[----:B--2---:R1:W2:Y:S02]  /*e290*/  SHFL.IDX PT, R2, R6, 0x3, 0x181f ;  /* 0x00781f0006027f89 */ /* 0x0042a400000e0000 */
.L_x_203:
[----:B------:R-:W-:Y:S02]  /*e2a0*/  IADD3 R3, R0, 0x30, RZ ;  /* 0x0000003000037810 */ /* 0x000fe40007ffe0ff */
[----:B------:R-:W-:Y:S02]  /*e2b0*/  SHF.R.S32.HI R8, RZ, 0x1f, R231 ;  /* 0x0000001fff087819 */ /* 0x000fe400000114e7 */
[----:B------:R-:W-:-:S13]  /*e2c0*/  ISETP.GE.OR P2, PT, R3, R4, P0 ;  /* 0x000000040300720c */ /* 0x000fda0000746670 */
[----:B--2---:R-:W-:-:S04]  /*e2d0*/  @!P2 LEA R2, P1, R231, R2, 0x1 ;  /* 0x00000002e702a211 */ /* 0x004fc800078208ff */
[----:B------:R-:W-:-:S05]  /*e2e0*/  @!P2 LEA.HI.X R3, R231, R7, R8, 0x1, P1 ;  /* 0x00000007e703a211 */ /* 0x000fca00008f0c08 */
[----:B------:R2:W-:Y:S01]  /*e2f0*/  @!P2 ST.E.128 [R2.64], RZ ;  /* 0x000000ff0200a985 */ /* 0x0005e2000c101d06 */
[----:B------:R-:W-:Y:S05]  /*e300*/  BRA.DIV ~URZ, `(.L_x_130) ;  /* 0x00003a227f007947 */ /* 0x000fea000b800000 */
[----:B------:R1:W2:Y:S02]  /*e310*/  SHFL.IDX PT, R7, R5, 0x4, 0x181f ;  /* 0x00981f0005077f89 */ /* 0x0002a400000e0000 */
.L_x_204:
[----:B------:R-:W-:Y:S05]  /*e320*/  BRA.DIV ~URZ, `(.L_x_131) ;  /* 0x00003a727f007947 */ /* 0x000fea000b800000 */
[----:B--2---:R2:W1:Y:S02]  /*e330*/  SHFL.IDX PT, R2, R6, 0x4, 0x181f ;  /* 0x00981f0006027f89 */ /* 0x00446400000e0000 */
.L_x_205:
[----:B------:R-:W-:Y:S02]  /*e340*/  IADD3 R3, R0, 0x40, RZ ;  /* 0x0000004000037810 */ /* 0x000fe40007ffe0ff */
[----:B------:R-:W-:Y:S02]  /*e350*/  SHF.R.S32.HI R8, RZ, 0x1f, R231 ;  /* 0x0000001fff087819 */ /* 0x000fe400000114e7 */
[----:B------:R-:W-:-:S13]  /*e360*/  ISETP.GE.OR P2, PT, R3, R4, P0 ;  /* 0x000000040300720c */ /* 0x000fda0000746670 */
[----:B-1----:R-:W-:-:S04]  /*e370*/  @!P2 LEA R2, P1, R231, R2, 0x1 ;  /* 0x00000002e702a211 */ /* 0x002fc800078208ff */
[----:B------:R-:W-:-:S05]  /*e380*/  @!P2 LEA.HI.X R3, R231, R7, R8, 0x1, P1 ;  /* 0x00000007e703a211 */ /* 0x000fca00008f0c08 */
[----:B------:R1:W-:Y:S01]  /*e390*/  @!P2 ST.E.128 [R2.64], RZ ;  /* 0x000000ff0200a985 */ /* 0x0003e2000c101d06 */
[----:B------:R-:W-:Y:S05]  /*e3a0*/  BRA.DIV ~URZ, `(.L_x_132) ;  /* 0x00003a627f007947 */ /* 0x000fea000b800000 */
[----:B------:R1:W2:Y:S04]  /*e3b0*/  SHFL.IDX PT, R7, R5, 0x5, 0x181f ;  /* 0x00b81f0005077f89 */ /* 0x0002a800000e0000 */
[----:B-1----:R1:W3:Y:S02]  /*e3c0*/  SHFL.IDX PT, R2, R6, 0x5, 0x181f ;  /* 0x00b81f0006027f89 */ /* 0x0022e400000e0000 */
.L_x_206:
[----:B------:R-:W-:Y:S02]  /*e3d0*/  IADD3 R3, R0, 0x50, RZ ;  /* 0x0000005000037810 */ /* 0x000fe40007ffe0ff */
[----:B------:R-:W-:Y:S02]  /*e3e0*/  SHF.R.S32.HI R8, RZ, 0x1f, R231 ;  /* 0x0000001fff087819 */ /* 0x000fe400000114e7 */
[----:B------:R-:W-:-:S13]  /*e3f0*/  ISETP.GE.OR P2, PT, R3, R4, P0 ;  /* 0x000000040300720c */ /* 0x000fda0000746670 */
[----:B---3--:R-:W-:-:S04]  /*e400*/  @!P2 LEA R2, P1, R231, R2, 0x1 ;  /* 0x00000002e702a211 */ /* 0x008fc800078208ff */
[----:B--2---:R-:W-:-:S05]  /*e410*/  @!P2 LEA.HI.X R3, R231, R7, R8, 0x1, P1 ;  /* 0x00000007e703a211 */ /* 0x004fca00008f0c08 */
[----:B------:R2:W-:Y:S01]  /*e420*/  @!P2 ST.E.128 [R2.64], RZ ;  /* 0x000000ff0200a985 */ /* 0x0005e2000c101d06 */
[----:B------:R-:W-:Y:S05]  /*e430*/  BRA.DIV ~URZ, `(.L_x_133) ;  /* 0x00003aa27f007947 */ /* 0x000fea000b800000 */
[----:B------:R3:W1:Y:S02]  /*e440*/  SHFL.IDX PT, R7, R5, 0x6, 0x181f ;  /* 0x00d81f0005077f89 */ /* 0x00066400000e0000 */
.L_x_207:
[----:B------:R-:W-:Y:S05]  /*e450*/  BRA.DIV ~URZ, `(.L_x_134) ;  /* 0x00003af27f007947 */ /* 0x000fea000b800000 */
[----:B--2---:R2:W3:Y:S02]  /*e460*/  SHFL.IDX PT, R2, R6, 0x6, 0x181f ;  /* 0x00d81f0006027f89 */ /* 0x0044e400000e0000 */
.L_x_208:
[----:B------:R-:W-:Y:S02]  /*e470*/  IADD3 R3, R0, 0x60, RZ ;  /* 0x0000006000037810 */ /* 0x000fe40007ffe0ff */
[----:B------:R-:W-:Y:S02]  /*e480*/  SHF.R.S32.HI R8, RZ, 0x1f, R231 ;  /* 0x0000001fff087819 */ /* 0x000fe400000114e7 */
[----:B------:R-:W-:-:S13]  /*e490*/  ISETP.GE.OR P2, PT, R3, R4, P0 ;  /* 0x000000040300720c */ /* 0x000fda0000746670 */
[----:B---3--:R-:W-:-:S04]  /*e4a0*/  @!P2 LEA R2, P1, R231, R2, 0x1 ;  /* 0x00000002e702a211 */ /* 0x008fc800078208ff */
[----:B-1----:R-:W-:-:S05]  /*e4b0*/  @!P2 LEA.HI.X R3, R231, R7, R8, 0x1, P1 ;  /* 0x00000007e703a211 */ /* 0x002fca00008f0c08 */
[----:B------:R1:W-:Y:S01]  /*e4c0*/  @!P2 ST.E.128 [R2.64], RZ ;  /* 0x000000ff0200a985 */ /* 0x0003e2000c101d06 */
[----:B------:R-:W-:Y:S05]  /*e4d0*/  BRA.DIV ~URZ, `(.L_x_135) ;  /* 0x00003ae27f007947 */ /* 0x000fea000b800000 */
[----:B----4-:R-:W3:Y:S04]  /*e4e0*/  SHFL.IDX PT, R5, R5, 0x7, 0x181f ;  /* 0x00f81f0005057f89 */ /* 0x010ee800000e0000 */
[----:B-1----:R1:W4:Y:S02]  /*e4f0*/  SHFL.IDX PT, R2, R6, 0x7, 0x181f ;  /* 0x00f81f0006027f89 */ /* 0x00232400000e0000 */
.L_x_209:
[----:B------:R-:W-:Y:S02]  /*e500*/  IADD3 R0, R0, 0x70, RZ ;  /* 0x0000007000007810 */ /* 0x000fe40007ffe0ff */
[----:B-12---:R-:W-:Y:S02]  /*e510*/  SHF.R.S32.HI R6, RZ, 0x1f, R231 ;  /* 0x0000001fff067819 */ /* 0x006fe400000114e7 */
[----:B------:R-:W-:-:S13]  /*e520*/  ISETP.GE.OR P1, PT, R0, R4, P0 ;  /* 0x000000040000720c */ /* 0x000fda0000726670 */
[----:B----4-:R-:W-:-:S04]  /*e530*/  @!P1 LEA R2, P0, R231, R2, 0x1 ;  /* 0x00000002e7029211 */ /* 0x010fc800078008ff */
[----:B---3--:R-:W-:-:S05]  /*e540*/  @!P1 LEA.HI.X R3, R231, R5, R6, 0x1, P0 ;  /* 0x00000005e7039211 */ /* 0x008fca00000f0c06 */
[----:B------:R1:W-:Y:S04]  /*e550*/  @!P1 ST.E.128 [R2.64], RZ ;  /* 0x000000ff02009985 */ /* 0x0003e8000c101d06 */
.L_x_108:
[----:B------:R-:W-:Y:S05]  /*e560*/  BSYNC B1 ;  /* 0x0000000000017941 */ /* 0x000fea0003800000 */
.L_x_92:
[----:B-1----:R-:W5:Y:S02]  /*e570*/  LDL R0, [R1+0xc4] ;  /* 0x0000c40001007983 */ /* 0x002f640000100800 */
[----:B-----5:R-:W-:-:S13]  /*e580*/  ISETP.NE.AND P0, PT, R0, RZ, PT ;  /* 0x000000ff0000720c */ /* 0x020fda0003f05270 */
[----:B------:R-:W-:Y:S01]  /*e590*/  @P0 WARPSYNC 0xffffffff ;  /* 0xffffffff00000948 */ /* 0x000fe20003800000 */
[----:B------:R-:W-:Y:S06]  /*e5a0*/  @P0 BAR.SYNC.DEFER_BLOCKING 0x5, 0x80 ;  /* 0x0142000000000b1d */ /* 0x000fec0000010000 */
[----:B--23--:R-:W1:Y:S04]  /*e5b0*/  @P0 LDS.128 R4, [0x9100] ;  /* 0x00910000ff040984 */ /* 0x00ce680000000c00 */
[----:B-1----:R1:W-:Y:S04]  /*e5c0*/  @P0 STL.64 [R1+0x40], R4 ;  /* 0x0000400401000387 */ /* 0x0023e80000100a00 */
[----:B------:R1:W-:Y:S04]  /*e5d0*/  @P0 STL.64 [R1+0x48], R6 ;  /* 0x0000480601000387 */ /* 0x0003e80000100a00 */
[----:B------:R-:W-:Y:S06]  /*e5e0*/  @P0 BAR.ARV 0x4, 0x80 ;  /* 0x0102000000000b1d */ /* 0x000fec0000002000 */
[----:B------:R-:W-:Y:S05]  /*e5f0*/  @P0 BRA `(.L_x_136) ;  /* 0x00000b9000000947 */ /* 0x000fea0003800000 */
[----:B------:R-:W2:Y:S01]  /*e600*/  S2R R0, SR_TID.X ;  /* 0x0000000000007919 */ /* 0x000ea20000002100 */
[----:B-1----:R-:W-:Y:S01]  /*e610*/  IMAD.MOV.U32 R7, RZ, RZ, RZ ;  /* 0x000000ffff077224 */ /* 0x002fe200078e00ff */
[----:B--2---:R-:W-:-:S04]  /*e620*/  LOP3.LUT R13, R0, 0x1f, RZ, 0xc0, !PT ;  /* 0x0000001f000d7812 */ /* 0x004fc800078ec0ff */
[----:B------:R-:W-:Y:S01]  /*e630*/  ISETP.NE.AND P5, PT, R13, 0x1f, PT ;  /* 0x0000001f0d00780c */ /* 0x000fe20003fa5270 */
[----:B------:R-:W-:Y:S10]  /*e640*/  BRA.DIV ~URZ, `(.L_x_137) ;  /* 0x00003a427f007947 */ /* 0x000ff4000b800000 */
[----:B------:R1:W2:Y:S02]  /*e650*/  SHFL.IDX PT, R9, R57, RZ, 0x1f ;  /* 0x00001fff39097589 */ /* 0x0002a400000e0000 */
.L_x_210:
[----:B------:R-:W-:Y:S05]  /*e660*/  BRA.DIV ~URZ, `(.L_x_138) ;  /* 0x00003a927f007947 */ /* 0x000fea000b800000 */
[----:B------:R3:W1:Y:S02]  /*e670*/  SHFL.IDX PT, R8, R57, 0x1, 0x1f ;  /* 0x00201f0039087f89 */ /* 0x00066400000e0000 */
.L_x_211:
[----:B------:R-:W5:Y:S01]  /*e680*/  LDL R0, [R1+0x4c] ;  /* 0x00004c0001007983 */ /* 0x000f620000100800 */
[----:B------:R-:W-:Y:S02]  /*e690*/  IMAD.MOV.U32 R6, RZ, RZ, RZ ;  /* 0x000000ffff067224 */ /* 0x000fe400078e00ff */
[----:B-----5:R-:W-:-:S05]  /*e6a0*/  IMAD.IADD R0, R0, 0x1, R13 ;  /* 0x0000000100007824 */ /* 0x020fca00078e020d */
[----:B------:R-:W-:-:S13]  /*e6b0*/  ISETP.GE.OR P0, PT, R0, c[0x0][0x53c], !P5 ;  /* 0x00014f0000007a0c */ /* 0x000fda0006f06670 */
[----:B------:R-:W-:Y:S01]  /*e6c0*/  @!P0 IMAD.MOV.U32 R2, RZ, RZ, 0x4 ;  /* 0x00000004ff028424 */ /* 0x000fe200078e00ff */
[----:B----4-:R-:W-:-:S03]  /*e6d0*/  @!P0 MOV R3, 0x4 ;  /* 0x0000000400038802 */ /* 0x010fc60000000f00 */
[----:B------:R-:W-:-:S04]  /*e6e0*/  @!P0 IMAD.WIDE R4, R0, R2, c[0x0][0x580] ;  /* 0x0001600000048625 */ /* 0x000fc800078e0202 */
[----:B------:R-:W-:Y:S01]  /*e6f0*/  @!P0 IMAD.WIDE R2, R0, R3, c[0x0][0x578] ;  /* 0x00015e0000028625 */ /* 0x000fe200078e0203 */
[----:B------:R-:W4:Y:S04]  /*e700*/  @!P0 LDG.E R6, [R4.64] ;  /* 0x0000000604068981 */ /* 0x000f28000c1e1900 */
[----:B------:R-:W4:Y:S01]  /*e710*/  @!P0 LDG.E R7, [R2.64] ;  /* 0x0000000602078981 */ /* 0x000f22000c1e1900 */
[C---:B------:R-:W-:Y:S02]  /*e720*/  ISETP.GE.U32.AND P4, PT, R13.reuse, 0x10, PT ;  /* 0x000000100d00780c */ /* 0x040fe40003f86070 */
[C---:B------:R-:W-:Y:S02]  /*e730*/  ISETP.GE.U32.AND P3, PT, R13.reuse, 0x8, PT ;  /* 0x000000080d00780c */ /* 0x040fe40003f66070 */
[----:B------:R-:W-:-:S02]  /*e740*/  ISETP.GE.U32.AND P2, PT, R13, 0x4, PT ;  /* 0x000000040d00780c */ /* 0x000fc40003f46070 */
[C---:B------:R-:W-:Y:S02]  /*e750*/  ISETP.GE.U32.AND P1, PT, R13.reuse, 0x2, PT ;  /* 0x000000020d00780c */ /* 0x040fe40003f26070 */
[----:B------:R-:W-:Y:S02]  /*e760*/  ISETP.NE.AND P0, PT, R13, RZ, PT ;  /* 0x000000ff0d00720c */ /* 0x000fe40003f05270 */
[----:B------:R-:W-:Y:S01]  /*e770*/  MOV R12, RZ ;  /* 0x000000ff000c7202 */ /* 0x000fe20000000f00 */
[----:B----4-:R-:W-:Y:S01]  /*e780*/  IMAD R0, R7, R6, RZ ;  /* 0x0000000607007224 */ /* 0x010fe200078e02ff */
[----:B------:R-:W-:Y:S07]  /*e790*/  BRA.DIV ~URZ, `(.L_x_139) ;  /* 0x000039d27f007947 */ /* 0x000fee000b800000 */
[----:B------:R4:W3:Y:S02]  /*e7a0*/  SHFL.UP PT, R4, R0, 0x1, RZ ;  /* 0x0420000000047989 */ /* 0x0008e400000e00ff */
.L_x_212:
[----:B---3--:R-:W-:-:S04]  /*e7b0*/  SEL R4, R4, RZ, P0 ;  /* 0x000000ff04047207 */ /* 0x008fc80000000000 */
[----:B----4-:R-:W-:Y:S01]  /*e7c0*/  IADD3 R0, R0, R4, RZ ;  /* 0x0000000400007210 */ /* 0x010fe20007ffe0ff */
[----:B------:R-:W-:Y:S05]  /*e7d0*/  BRA.DIV ~URZ, `(.L_x_140) ;  /* 0x000039d27f007947 */ /* 0x000fea000b800000 */
[----:B------:R-:W3:Y:S02]  /*e7e0*/  SHFL.UP PT, R2, R0, 0x2, RZ ;  /* 0x0440000000027989 */ /* 0x000ee400000e00ff */
[----:B---3--:R-:W-:-:S05]  /*e7f0*/  SEL R2, R2, RZ, P1 ;  /* 0x000000ff02027207 */ /* 0x008fca0000800000 */
[----:B------:R-:W-:-:S05]  /*e800*/  IMAD.IADD R4, R0, 0x1, R2 ;  /* 0x0000000100047824 */ /* 0x000fca00078e0202 */
        /* <DEDUP_REMOVED lines=9> */
[----:B------:R3:W4:Y:S02]  /*e8a0*/  SHFL.IDX PT, R0, R4, 0x1f, 0x1f ;  /* 0x03e01f0004007f89 */ /* 0x00072400000e0000 */
.L_x_213:
[----:B----4-:R-:W-:Y:S01]  /*e8b0*/  IMAD R0, R0, c[0x0][0x538], RZ ;  /* 0x00014e0000007a24 */ /* 0x010fe200078e02ff */
[----:B------:R-:W-:Y:S04]  /*e8c0*/  BSSY B1, `(.L_x_141) ;  /* 0x0000083000017945 */ /* 0x000fe80003800000 */
[----:B-1----:R-:W-:-:S04]  /*e8d0*/  IADD3 R8, R0, R8, RZ ;  /* 0x0000000800087210 */ /* 0x002fc80007ffe0ff */
[----:B--2---:R-:W-:-:S13]  /*e8e0*/  ISETP.GT.AND P6, PT, R8, R9, PT ;  /* 0x000000090800720c */ /* 0x004fda0003fc4270 */
[----:B------:R-:W-:Y:S05]  /*e8f0*/  @P6 BRA `(.L_x_142) ;  /* 0x0000025000006947 */ /* 0x000fea0003800000 */
.L_x_146:
[----:B------:R-:W2:Y:S02]  /*e900*/  LDL.LU R0, [R1+0x4c] ;  /* 0x00004c0001007983 */ /* 0x000ea40000300800 */
[----:B--2---:R-:W-:-:S04]  /*e910*/  IADD3 R0, R0, 0x1f, RZ ;  /* 0x0000001f00007810 */ /* 0x004fc80007ffe0ff */
[----:B------:R-:W-:-:S13]  /*e920*/  ISETP.GE.AND P6, PT, R0, c[0x0][0x53c], PT ;  /* 0x00014f0000007a0c */ /* 0x000fda0003fc6270 */
[----:B------:R-:W-:Y:S05]  /*e930*/  @P6 BRA `(.L_x_143) ;  /* 0x0000076000006947 */ /* 0x000fea0003800000 */
[----:B------:R1:W-:Y:S01]  /*e940*/  STL [R1+0x4c], R0 ;  /* 0x00004c0001007387 */ /* 0x0003e20000100800 */
[----:B------:R-:W-:Y:S01]  /*e950*/  CS2R R6, SRZ ;  /* 0x0000000000067805 */ /* 0x000fe2000001ff00 */
[----:B-1----:R-:W-:-:S04]  /*e960*/  IADD3 R0, R0, R13, RZ ;  /* 0x0000000d00007210 */ /* 0x002fc80007ffe0ff */
[----:B------:R-:W-:-:S13]  /*e970*/  ISETP.GE.OR P6, PT, R0, c[0x0][0x53c], !P5 ;  /* 0x00014f0000007a0c */ /* 0x000fda0006fc6670 */
[----:B------:R-:W-:Y:S02]  /*e980*/  @!P6 MOV R2, 0x4 ;  /* 0x000000040002e802 */ /* 0x000fe40000000f00 */
[----:B------:R-:W-:-:S03]  /*e990*/  @!P6 MOV R3, 0x4 ;  /* 0x000000040003e802 */ /* 0x000fc60000000f00 */
[----:B---3--:R-:W-:-:S04]  /*e9a0*/  @!P6 IMAD.WIDE R4, R0, R2, c[0x0][0x580] ;  /* 0x000160000004e625 */ /* 0x008fc800078e0202 */
[----:B------:R-:W-:Y:S01]  /*e9b0*/  @!P6 IMAD.WIDE R2, R0, R3, c[0x0][0x578] ;  /* 0x00015e000002e625 */ /* 0x000fe200078e0203 */
[----:B------:R-:W2:Y:S04]  /*e9c0*/  @!P6 LDG.E R6, [R4.64] ;  /* 0x000000060406e981 */ /* 0x000ea8000c1e1900 */
[----:B------:R-:W2:Y:S02]  /*e9d0*/  @!P6 LDG.E R7, [R2.64] ;  /* 0x000000060207e981 */ /* 0x000ea4000c1e1900 */
[----:B--2---:R-:W-:Y:S01]  /*e9e0*/  IMAD R0, R7, R6, RZ ;  /* 0x0000000607007224 */ /* 0x004fe200078e02ff */
[----:B------:R-:W-:Y:S05]  /*e9f0*/  BRA.DIV ~URZ, `(.L_x_144) ;  /* 0x000039627f007947 */ /* 0x000fea000b800000 */
[----:B------:R1:W2:Y:S02]  /*ea00*/  SHFL.UP PT, R2, R0, 0x1, RZ ;  /* 0x0420000000027989 */ /* 0x0002a400000e00ff */
.L_x_214:
        /* <DEDUP_REMOVED lines=16> */
.L_x_215:
[----:B--2---:R-:W-:-:S05]  /*eb10*/  IMAD R0, R0, c[0x0][0x538], RZ ;  /* 0x00014e0000007a24 */ /* 0x004fca00078e02ff */
[----:B------:R-:W-:-:S04]  /*eb20*/  IADD3 R8, R0, R8, RZ ;  /* 0x0000000800087210 */ /* 0x000fc80007ffe0ff */
[----:B------:R-:W-:-:S13]  /*eb30*/  ISETP.GT.AND P6, PT, R8, R9, PT ;  /* 0x000000090800720c */ /* 0x000fda0003fc4270 */
[----:B-1----:R-:W-:Y:S05]  /*eb40*/  @!P6 BRA `(.L_x_146) ;  /* 0xfffffdb00000e947 */ /* 0x002fea000383ffff */
.L_x_142:
[----:B------:R-:W-:-:S05]  /*eb50*/  IADD3 R8, -R0, R8, RZ ;  /* 0x0000000800087210 */ /* 0x000fca0007ffe1ff */
[----:B------:R-:W-:-:S05]  /*eb60*/  IMAD R0, R4, c[0x0][0x538], R8 ;  /* 0x00014e0004007a24 */ /* 0x000fca00078e0208 */
[----:B------:R-:W-:Y:S01]  /*eb70*/  ISETP.GT.AND P0, PT, R0, R9, PT ;  /* 0x000000090000720c */ /* 0x000fe20003f04270 */
[----:B------:R-:W-:-:S12]  /*eb80*/  BRA.DIV ~URZ, `(.L_x_147) ;  /* 0x000039d27f007947 */ /* 0x000fd8000b800000 */
[----:B------:R-:W-:-:S04]  /*eb90*/  VOTE.ANY R0, PT, !P0 ;  /* 0x0000000000007806 */ /* 0x000fc800040e0100 */
.L_x_216:
[----:B------:R1:W2:Y:S01]  /*eba0*/  POPC R11, R0 ;  /* 0x00000000000b7309 */ /* 0x0002a20000000000 */
[----:B------:R-:W-:Y:S05]  /*ebb0*/  BRA.DIV ~URZ, `(.L_x_148) ;  /* 0x000039e27f007947 */ /* 0x000fea000b800000 */
[----:B--2---:R2:W4:Y:S04]  /*ebc0*/  SHFL.IDX PT, R6, R6, R11, 0x1f ;  /* 0x00001f0b06067589 */ /* 0x00452800000e0000 */
[----:B------:R2:W1:Y:S02]  /*ebd0*/  SHFL.IDX PT, R7, R7, R11, 0x1f ;  /* 0x00001f0b07077589 */ /* 0x00046400000e0000 */
.L_x_217:
[----:B------:R-:W-:Y:S01]  /*ebe0*/  ISETP.NE.AND P0, PT, R0, RZ, PT ;  /* 0x000000ff0000720c */ /* 0x000fe20003f05270 */
[----:B------:R-:W-:-:S12]  /*ebf0*/  BSSY B0, `(.L_x_149) ;  /* 0x0000005000007945 */ /* 0x000fd80003800000 */
[----:B------:R-:W-:Y:S05]  /*ec00*/  @!P0 BRA `(.L_x_150) ;  /* 0x0000003000008947 */ /* 0x000fea0003800000 */
[----:B-1----:R-:W-:Y:S01]  /*ec10*/  IADD3 R0, R11, -0x1, RZ ;  /* 0xffffffff0b007810 */ /* 0x002fe20007ffe0ff */
[----:B------:R-:W-:Y:S05]  /*ec20*/  BRA.DIV ~URZ, `(.L_x_151) ;  /* 0x00003a427f007947 */ /* 0x000fea000b800000 */
[----:B------:R1:W2:Y:S02]  /*ec30*/  SHFL.IDX PT, R12, R4, R0, 0x1f ;  /* 0x00001f00040c7589 */ /* 0x0002a400000e0000 */
.L_x_150:
[----:B------:R-:W-:Y:S05]  /*ec40*/  BSYNC B0 ;  /* 0x0000000000007941 */ /* 0x000fea0003800000 */
.L_x_149:
[----:B--2---:R-:W-:Y:S01]  /*ec50*/  IMAD R5, R12, c[0x0][0x538], R8 ;  /* 0x00014e000c057a24 */ /* 0x004fe200078e0208 */
[----:B-1-34-:R-:W-:Y:S02]  /*ec60*/  IABS R4, R6 ;  /* 0x0000000600047213 */ /* 0x01afe40000000000 */
[----:B------:R-:W-:Y:S01]  /*ec70*/  IABS R0, R7 ;  /* 0x0000000700007213 */ /* 0x000fe20000000000 */
[----:B------:R-:W-:Y:S01]  /*ec80*/  IMAD.IADD R10, R9, 0x1, -R5 ;  /* 0x00000001090a7824 */ /* 0x000fe200078e0a05 */
[----:B------:R1:W-:Y:S01]  /*ec90*/  STL [R1+0x40], R5 ;  /* 0x0000400501007387 */ /* 0x0003e20000100800 */
[----:B------:R-:W2:Y:S03]  /*eca0*/  I2F.RP R2, R4 ;  /* 0x0000000400027306 */ /* 0x000ea60000209400 */
[----:B------:R-:W3:Y:S05]  /*ecb0*/  LDL.LU R14, [R1+0x4c] ;  /* 0x00004c00010e7983 */ /* 0x000eea0000300800 */
[----:B--2---:R-:W2:Y:S02]  /*ecc0*/  MUFU.RCP R2, R2 ;  /* 0x0000000200027308 */ /* 0x004ea40000001000 */
[----:B--2---:R-:W-:-:S06]  /*ecd0*/  IADD3 R2, R2, 0xffffffe, RZ ;  /* 0x0ffffffe02027810 */ /* 0x004fcc0007ffe0ff */
[----:B------:R-:W2:Y:S01]  /*ece0*/  F2I.FTZ.U32.TRUNC.NTZ R3, R2 ;  /* 0x0000000200037305 */ /* 0x000ea2000021f000 */
[----:B-1----:R-:W-:Y:S01]  /*ecf0*/  IMAD.MOV.U32 R5, RZ, RZ, R0 ;  /* 0x000000ffff057224 */ /* 0x002fe200078e0000 */
[----:B------:R-:W-:Y:S02]  /*ed00*/  IABS R0, R6 ;  /* 0x0000000600007213 */ /* 0x000fe40000000000 */
[----:B------:R-:W-:-:S04]  /*ed10*/  IABS R9, R10 ;  /* 0x0000000a00097213 */ /* 0x000fc80000000000 */
[----:B------:R-:W1:Y:S01]  /*ed20*/  I2F.RP R12, R5 ;  /* 0x00000005000c7306 */ /* 0x000e620000209400 */
[----:B--2---:R-:W-:-:S04]  /*ed30*/  IMAD.MOV R2, RZ, RZ, -R3 ;  /* 0x000000ffff027224 */ /* 0x004fc800078e0a03 */
[----:B------:R-:W-:Y:S01]  /*ed40*/  IMAD R8, R2, R4, RZ ;  /* 0x0000000402087224 */ /* 0x000fe200078e02ff */
[----:B------:R-:W-:Y:S01]  /*ed50*/  MOV R2, RZ ;  /* 0x000000ff00027202 */ /* 0x000fe20000000f00 */
[----:B------:R-:W-:-:S04]  /*ed60*/  IMAD.MOV R0, RZ, RZ, -R0 ;  /* 0x000000ffff007224 */ /* 0x000fc800078e0a00 */
[----:B------:R-:W-:-:S04]  /*ed70*/  IMAD.HI.U32 R8, R3, R8, R2 ;  /* 0x0000000803087227 */ /* 0x000fc800078e0002 */
[----:B------:R-:W-:Y:S02]  /*ed80*/  IMAD.MOV.U32 R2, RZ, RZ, R9 ;  /* 0x000000ffff027224 */ /* 0x000fe400078e0009 */
[----:B------:R-:W-:Y:S02]  /*ed90*/  IMAD.MOV.U32 R3, RZ, RZ, R0 ;  /* 0x000000ffff037224 */ /* 0x000fe400078e0000 */
[----:B------:R-:W-:-:S04]  /*eda0*/  IMAD.HI.U32 R0, R8, R2, RZ ;  /* 0x0000000208007227 */ /* 0x000fc800078e00ff */
[----:B------:R-:W-:Y:S02]  /*edb0*/  IMAD R2, R0, R3, R2 ;  /* 0x0000000300027224 */ /* 0x000fe400078e0202 */
[----:B-1----:R-:W1:Y:S03]  /*edc0*/  MUFU.RCP R3, R12 ;  /* 0x0000000c00037308 */ /* 0x002e660000001000 */
[----:B------:R-:W-:Y:S02]  /*edd0*/  ISETP.GT.U32.AND P1, PT, R4, R2, PT ;  /* 0x000000020400720c */ /* 0x000fe40003f24070 */
[----:B-1----:R-:W-:-:S11]  /*ede0*/  IADD3 R3, R3, 0xffffffe, RZ ;  /* 0x0ffffffe03037810 */ /* 0x002fd60007ffe0ff */
[-C--:B------:R-:W-:Y:S01]  /*edf0*/  @!P1 IADD3 R2, R2, -R4.reuse, RZ ;  /* 0x8000000402029210 */ /* 0x080fe20007ffe0ff */
[----:B------:R-:W1:Y:S03]  /*ee00*/  F2I.FTZ.U32.TRUNC.NTZ R3, R3 ;  /* 0x0000000300037305 */ /* 0x000e66000021f000 */
[----:B------:R-:W-:Y:S02]  /*ee10*/  ISETP.GE.U32.AND P2, PT, R2, R4, PT ;  /* 0x000000040200720c */ /* 0x000fe40003f46070 */
[----:B------:R-:W-:Y:S02]  /*ee20*/  LOP3.LUT R2, R10, R6, RZ, 0x3c, !PT ;  /* 0x000000060a027212 */ /* 0x000fe400078e3cff */
[----:B------:R-:W-:Y:S02]  /*ee30*/  @!P1 IADD3 R0, R0, 0x1, RZ ;  /* 0x0000000100009810 */ /* 0x000fe40007ffe0ff */
[----:B------:R-:W-:-:S02]  /*ee40*/  ISETP.GE.AND P0, PT, R2, RZ, PT ;  /* 0x000000ff0200720c */ /* 0x000fc40003f06270 */
[----:B------:R-:W-:-:S05]  /*ee50*/  ISETP.NE.AND P1, PT, R6, RZ, PT ;  /* 0x000000ff0600720c */ /* 0x000fca0003f25270 */
[----:B------:R-:W-:Y:S01]  /*ee60*/  @P2 IADD3 R0, R0, 0x1, RZ ;  /* 0x0000000100002810 */ /* 0x000fe20007ffe0ff */
[----:B-1----:R-:W-:-:S04]  /*ee70*/  IMAD.MOV R2, RZ, RZ, -R3 ;  /* 0x000000ffff027224 */ /* 0x002fc800078e0a03 */
[----:B------:R-:W-:Y:S01]  /*ee80*/  IMAD.MOV.U32 R4, RZ, RZ, R2 ;  /* 0x000000ffff047224 */ /* 0x000fe200078e0002 */
[----:B------:R-:W-:Y:S01]  /*ee90*/  IABS R2, R7 ;  /* 0x0000000700027213 */ /* 0x000fe20000000000 */
[----:B------:R-:W-:Y:S01]  /*eea0*/  @!P0 IMAD.MOV R0, RZ, RZ, -R0 ;  /* 0x000000ffff008224 */ /* 0x000fe200078e0a00 */
[----:B------:R-:W-:Y:S01]  /*eeb0*/  @!P1 LOP3.LUT R0, RZ, R6, RZ, 0x33, !PT ;  /* 0x00000006ff009212 */ /* 0x000fe200078e33ff */
[----:B------:R-:W-:Y:S01]  /*eec0*/  IMAD R4, R4, R5, RZ ;  /* 0x0000000504047224 */ /* 0x000fe200078e02ff */
[----:B------:R-:W-:Y:S01]  /*eed0*/  IADD3 R8, RZ, -R2, RZ ;  /* 0x80000002ff087210 */ /* 0x000fe20007ffe0ff */
[----:B------:R-:W-:Y:S01]  /*eee0*/  IMAD.MOV.U32 R2, RZ, RZ, RZ ;  /* 0x000000ffff027224 */ /* 0x000fe200078e00ff */
[----:B------:R-:W-:-:S03]  /*eef0*/  IABS R9, R0 ;  /* 0x0000000000097213 */ /* 0x000fc60000000000 */
[----:B------:R-:W-:Y:S01]  /*ef00*/  IMAD.HI.U32 R2, R3, R4, R2 ;  /* 0x0000000403027227 */ /* 0x000fe200078e0002 */
[----:B------:R-:W-:-:S03]  /*ef10*/  MOV R4, R8 ;  /* 0x0000000800047202 */ /* 0x000fc60000000f00 */
[----:B------:R-:W-:-:S04]  /*ef20*/  IMAD.MOV.U32 R3, RZ, RZ, R9 ;  /* 0x000000ffff037224 */ /* 0x000fc800078e0009 */
[----:B------:R-:W-:-:S04]  /*ef30*/  IMAD.HI.U32 R2, R2, R3, RZ ;  /* 0x0000000302027227 */ /* 0x000fc800078e00ff */
[----:B------:R-:W-:-:S05]  /*ef40*/  IMAD R3, R2, R4, R3 ;  /* 0x0000000402037224 */ /* 0x000fca00078e0203 */
[----:B------:R-:W-:-:S13]  /*ef50*/  ISETP.GT.U32.AND P1, PT, R5, R3, PT ;  /* 0x000000030500720c */ /* 0x000fda0003f24070 */
[----:B------:R-:W-:-:S05]  /*ef60*/  @!P1 IMAD.IADD R3, R3, 0x1, -R5 ;  /* 0x0000000103039824 */ /* 0x000fca00078e0a05 */
[----:B------:R-:W-:Y:S02]  /*ef70*/  ISETP.GE.U32.AND P2, PT, R3, R5, PT ;  /* 0x000000050300720c */ /* 0x000fe40003f46070 */
[----:B------:R-:W-:Y:S02]  /*ef80*/  LOP3.LUT R3, R0, R7, RZ, 0x3c, !PT ;  /* 0x0000000700037212 */ /* 0x000fe400078e3cff */
[----:B------:R-:W-:Y:S02]  /*ef90*/  @!P1 IADD3 R2, R2, 0x1, RZ ;  /* 0x0000000102029810 */ /* 0x000fe40007ffe0ff */
[----:B------:R-:W-:Y:S02]  /*efa0*/  ISETP.GE.AND P0, PT, R3, RZ, PT ;  /* 0x000000ff0300720c */ /* 0x000fe40003f06270 */
[----:B------:R-:W-:-:S05]  /*efb0*/  ISETP.NE.AND P1, PT, R7, RZ, PT ;  /* 0x000000ff0700720c */ /* 0x000fca0003f25270 */
[----:B------:R-:W-:-:S06]  /*efc0*/  @P2 IADD3 R2, R2, 0x1, RZ ;  /* 0x0000000102022810 */ /* 0x000fcc0007ffe0ff */
[----:B------:R-:W-:Y:S02]  /*efd0*/  @!P0 IMAD.MOV R2, RZ, RZ, -R2 ;  /* 0x000000ffff028224 */ /* 0x000fe400078e0a02 */
[----:B------:R-:W-:-:S04]  /*efe0*/  @!P1 LOP3.LUT R2, RZ, R7, RZ, 0x33, !PT ;  /* 0x00000007ff029212 */ /* 0x000fc800078e33ff */
[----:B------:R-:W-:Y:S01]  /*eff0*/  IADD3 R3, -R2, RZ, RZ ;  /* 0x000000ff02037210 */ /* 0x000fe20007ffe1ff */
[----:B------:R-:W-:Y:S02]  /*f000*/  IMAD R6, R0, R6, RZ ;  /* 0x0000000600067224 */ /* 0x000fe400078e02ff */
[C---:B------:R-:W-:Y:S02]  /*f010*/  IMAD R2, R7.reuse, 0x1000000, R2 ;  /* 0x0100000007027824 */ /* 0x040fe400078e0202 */
[----:B------:R-:W-:Y:S01]  /*f020*/  IMAD R0, R7, R3, R0 ;  /* 0x0000000307007224 */ /* 0x000fe200078e0200 */
[----:B------:R-:W-:-:S03]  /*f030*/  IADD3 R3, R10, -R6, RZ ;  /* 0x800000060a037210 */ /* 0x000fc60007ffe0ff */
[----:B------:R-:W-:-:S05]  /*f040*/  IMAD R0, R0, 0x10000, R2 ;  /* 0x0001000000007824 */ /* 0x000fca00078e0202 */
[----:B------:R1:W-:Y:S01]  /*f050*/  STL [R1+0x48], R0 ;  /* 0x0000480001007387 */ /* 0x0003e20000100800 */
[----:B---3--:R-:W-:-:S05]  /*f060*/  IMAD.IADD R14, R11, 0x1, R14 ;  /* 0x000000010b0e7824 */ /* 0x008fca00078e020e */
[----:B------:R1:W-:Y:S04]  /*f070*/  STL [R1+0x4c], R14 ;  /* 0x00004c0e01007387 */ /* 0x0003e80000100800 */
[----:B------:R1:W-:Y:S01]  /*f080*/  STL [R1+0x44], R3 ;  /* 0x0000440301007387 */ /* 0x0003e20000100800 */
[----:B------:R-:W-:Y:S05]  /*f090*/  BRA `(.L_x_152) ;  /* 0x0000005000007947 */ /* 0x000fea0003800000 */
.L_x_143:
[----:B------:R-:W-:Y:S01]  /*f0a0*/  MOV R0, c[0x0][0x53c] ;  /* 0x00014f0000007a02 */ /* 0x000fe20000000f00 */
[----:B------:R1:W-:Y:S04]  /*f0b0*/  STL [R1+0x40], R9 ;  /* 0x0000400901007387 */ /* 0x0003e80000100800 */
[----:B------:R1:W-:Y:S04]  /*f0c0*/  STL [R1+0x44], RZ ;  /* 0x000044ff01007387 */ /* 0x0003e80000100800 */
[----:B------:R1:W-:Y:S04]  /*f0d0*/  STL [R1+0x48], RZ ;  /* 0x000048ff01007387 */ /* 0x0003e80000100800 */
[----:B------:R1:W-:Y:S02]  /*f0e0*/  STL [R1+0x4c], R0 ;  /* 0x00004c0001007387 */ /* 0x0003e40000100800 */
.L_x_152:
[----:B------:R-:W-:Y:S05]  /*f0f0*/  BSYNC B1 ;  /* 0x0000000000017941 */ /* 0x000fea0003800000 */
.L_x_141:
[----:B---3--:R-:W2:Y:S04]  /*f100*/  LDL R4, [R1+0x40] ;  /* 0x0000400001047983 */ /* 0x008ea80000100800 */
[----:B------:R-:W2:Y:S04]  /*f110*/  LDL R5, [R1+0x44] ;  /* 0x0000440001057983 */ /* 0x000ea80000100800 */
[----:B------:R-:W2:Y:S04]  /*f120*/  LDL R6, [R1+0x48] ;  /* 0x0000480001067983 */ /* 0x000ea80000100800 */
[----:B------:R-:W2:Y:S01]  /*f130*/  LDL R7, [R1+0x4c] ;  /* 0x00004c0001077983 */ /* 0x000ea20000100800 */
[----:B------:R-:W-:Y:S03]  /*f140*/  WARPSYNC 0xffffffff ;  /* 0xffffffff00007948 */ /* 0x000fe60003800000 */
[----:B------:R-:W-:Y:S01]  /*f150*/  BAR.SYNC.DEFER_BLOCKING 0x4, 0x80 ;  /* 0x0102000000007b1d */ /* 0x000fe20000010000 */
[----:B------:R-:W-:-:S13]  /*f160*/  ISETP.NE.AND P0, PT, R13, RZ, PT ;  /* 0x000000ff0d00720c */ /* 0x000fda0003f05270 */
[----:B--2---:R2:W-:Y:S04]  /*f170*/  @!P0 STS.128 [0x9100], R4 ;  /* 0x00910004ff008388 */ /* 0x0045e80000000c00 */
[----:B------:R-:W-:Y:S06]  /*f180*/  BAR.ARV 0x5, 0x80 ;  /* 0x0142000000007b1d */ /* 0x000fec0000002000 */
.L_x_136:
[----:B-1----:R-:W3:Y:S02]  /*f190*/  LDL R0, [R1+0x4c] ;  /* 0x00004c0001007983 */ /* 0x002ee40000100800 */
[----:B---3--:R-:W-:-:S13]  /*f1a0*/  ISETP.GE.AND P0, PT, R0, c[0x0][0x53c], PT ;  /* 0x00014f0000007a0c */ /* 0x008fda0003f06270 */
[----:B--2-4-:R-:W-:Y:S01]  /*f1b0*/  @P0 CALL.REL.NOINC `(.L_x_153) ;  /* 0x0000001000000944 */ /* 0x014fe20003c00000 */
[----:B------:R-:W-:Y:S05]  /*f1c0*/  BRA `(.L_x_154) ;  /* 0xffff23f000007947 */ /* 0x000fea000383ffff */
.L_x_153:
[----:B------:R-:W-:Y:S05]  /*f1d0*/  EXIT ;  /* 0x000000000000794d */ /* 0x000fea0003800000 */
.L_x_34:
[----:B------:R-:W-:Y:S01]  /*f1e0*/  IMAD.MOV.U32 R0, RZ, RZ, R5 ;  /* 0x000000ffff007224 */ /* 0x000fe200078e0005 */
[----:B------:R-:W-:Y:S02]  /*f1f0*/  MOV R2, 0x1 ;  /* 0x0000000100027802 */ /* 0x000fe40000000f00 */
[----:B------:R-:W-:Y:S02]  /*f200*/  MOV R3, 0xf220 ;  /* 0x0000f22000037802 */ /* 0x000fe40000000f00 */
[----:B------:R-:W-:Y:S05]  /*f210*/  CALL.REL.NOINC `($__internal_2_$__cuda_sm70_shflsync_up_p) ;  /* 0x0000357000007944 */ /* 0x000fea0003c00000 */
[----:B------:R-:W-:Y:S01]  /*f220*/  MOV R0, R4 ;  /* 0x0000000400007202 */ /* 0x000fe20000000f00 */
[----:B------:R-:W-:Y:S05]  /*f230*/  BRA `(.L_x_155) ;  /* 0xffff123000007947 */ /* 0x000fea000383ffff */
.L_x_35:
[----:B------:R-:W-:Y:S01]  /*f240*/  IMAD.MOV.U32 R0, RZ, RZ, R5 ;  /* 0x000000ffff007224 */ /* 0x000fe200078e0005 */
[----:B------:R-:W-:Y:S02]  /*f250*/  MOV R2, 0x2 ;  /* 0x0000000200027802 */ /* 0x000fe40000000f00 */
[----:B------:R-:W-:Y:S02]  /*f260*/  MOV R3, 0xf280 ;  /* 0x0000f28000037802 */ /* 0x000fe40000000f00 */
[----:B------:R-:W-:Y:S05]  /*f270*/  CALL.REL.NOINC `($__internal_2_$__cuda_sm70_shflsync_up_p) ;  /* 0x0000351000007944 */ /* 0x000fea0003c00000 */
[----:B------:R-:W-:Y:S01]  /*f280*/  SEL R0, R4, RZ, P4 ;  /* 0x000000ff04007207 */ /* 0x000fe20002000000 */
[----:B------:R-:W-:Y:S01]  /*f290*/  IMAD.MOV.U32 R2, RZ, RZ, 0x4 ;  /* 0x00000004ff027424 */ /* 0x000fe200078e00ff */
[----:B------:R-:W-:-:S03]  /*f2a0*/  MOV R3, 0xf2d0 ;  /* 0x0000f2d000037802 */ /* 0x000fc60000000f00 */
[----:B------:R-:W-:Y:S02]  /*f2b0*/  IMAD.IADD R0, R5, 0x1, R0 ;  /* 0x0000000105007824 */ /* 0x000fe400078e0200 */
        /* <DEDUP_REMOVED lines=13> */
[----:B------:R-:W-:Y:S02]  /*f390*/  MOV R3, 0x1f ;  /* 0x0000001f00037802 */ /* 0x000fe40000000f00 */
[----:B------:R-:W-:Y:S01]  /*f3a0*/  MOV R2, 0xf3e0 ;  /* 0x0000f3e000027802 */ /* 0x000fe20000000f00 */
[----:B------:R-:W-:-:S04]  /*f3b0*/  IMAD.IADD R4, R0, 0x1, R4 ;  /* 0x0000000100047824 */ /* 0x000fc800078e0204 */
[----:B------:R-:W-:Y:S02]  /*f3c0*/  IMAD.MOV.U32 R56, RZ, RZ, R4 ;  /* 0x000000ffff387224 */ /* 0x000fe400078e0004 */
[----:B------:R-:W-:Y:S05]  /*f3d0*/  CALL.REL.NOINC `($__internal_1_$__cuda_sm70_shflsync_idx_p) ;  /* 0x0000336000007944 */ /* 0x000fea0003c00000 */
[----:B------:R-:W-:Y:S01]  /*f3e0*/  MOV R0, R58 ;  /* 0x0000003a00007202 */ /* 0x000fe20000000f00 */
[----:B------:R-:W-:Y:S05]  /*f3f0*/  BRA `(.L_x_156) ;  /* 0xffff117000007947 */ /* 0x000fea000383ffff */
.L_x_37:
[----:B------:R-:W-:Y:S02]  /*f400*/  SEL R0, RZ, 0x1, P0 ;  /* 0x00000001ff007807 */ /* 0x000fe40000000000 */
[----:B------:R-:W-:Y:S02]  /*f410*/  MOV R2, 0xf430 ;  /* 0x0000f43000027802 */ /* 0x000fe40000000f00 */
[----:B------:R-:W-:Y:S05]  /*f420*/  CALL.REL.NOINC `($__internal_3_$__cuda_sm70_votesync_ballot) ;  /* 0x000033d000007944 */ /* 0x000fea0003c00000 */
[----:B------:R-:W-:Y:S05]  /*f430*/  BRA `(.L_x_157) ;  /* 0xffff11c000007947 */ /* 0x000fea000383ffff */
.L_x_38:
[----:B------:R-:W-:Y:S01]  /*f440*/  IMAD.MOV.U32 R56, RZ, RZ, R8 ;  /* 0x000000ffff387224 */ /* 0x000fe200078e0008 */
[----:B--2---:R-:W-:Y:S01]  /*f450*/  MOV R10, R14 ;  /* 0x0000000e000a7202 */ /* 0x004fe20000000f00 */
[----:B------:R-:W-:Y:S01]  /*f460*/  IMAD.MOV.U32 R3, RZ, RZ, 0x1f ;  /* 0x0000001fff037424 */ /* 0x000fe200078e00ff */
[----:B------:R-:W-:Y:S02]  /*f470*/  MOV R2, 0xf490 ;  /* 0x0000f49000027802 */ /* 0x000fe40000000f00 */
[----:B-1----:R-:W-:Y:S05]  /*f480*/  CALL.REL.NOINC `($__internal_1_$__cuda_sm70_shflsync_idx_p) ;  /* 0x000032b000007944 */ /* 0x002fea0003c00000 */
[----:B------:R-:W-:Y:S01]  /*f490*/  IMAD.MOV.U32 R12, RZ, RZ, R58 ;  /* 0x000000ffff0c7224 */ /* 0x000fe200078e003a */
[----:B------:R-:W-:Y:S01]  /*f4a0*/  MOV R56, R7 ;  /* 0x0000000700387202 */ /* 0x000fe20000000f00 */
[----:B------:R-:W-:Y:S01]  /*f4b0*/  IMAD.MOV.U32 R6, RZ, RZ, RZ ;  /* 0x000000ffff067224 */ /* 0x000fe200078e00ff */
[----:B------:R-:W-:Y:S01]  /*f4c0*/  MOV R10, R14 ;  /* 0x0000000e000a7202 */ /* 0x000fe20000000f00 */
[----:B------:R-:W-:Y:S01]  /*f4d0*/  IMAD.MOV.U32 R3, RZ, RZ, 0x1f ;  /* 0x0000001fff037424 */ /* 0x000fe200078e00ff */
[----:B------:R-:W-:-:S02]  /*f4e0*/  MOV R2, 0xf500 ;  /* 0x0000f50000027802 */ /* 0x000fc40000000f00 */
[----:B------:R-:W-:Y:S05]  /*f4f0*/  CALL.REL.NOINC `($__internal_1_$__cuda_sm70_shflsync_idx_p) ;  /* 0x0000324000007944 */ /* 0x000fea0003c00000 */
[----:B------:R-:W-:Y:S01]  /*f500*/  MOV R11, R58 ;  /* 0x0000003a000b7202 */ /* 0x000fe20000000f00 */
[----:B------:R-:W-:Y:S05]  /*f510*/  BRA `(.L_x_158) ;  /* 0xffff113000007947 */ /* 0x000fea000383ffff */
.L_x_41:
[----:B------:R-:W-:Y:S01]  /*f520*/  IMAD.MOV.U32 R56, RZ, RZ, R4 ;  /* 0x000000ffff387224 */ /* 0x000fe200078e0004 */
[----:B------:R-:W-:-:S02]  /*f530*/  MOV R3, 0x1f ;  /* 0x0000001f00037802 */ /* 0x000fc40000000f00 */
[----:B------:R-:W-:Y:S02]  /*f540*/  MOV R2, 0xf560 ;  /* 0x0000f56000027802 */ /* 0x000fe40000000f00 */
[----:B-1234-:R-:W-:Y:S05]  /*f550*/  CALL.REL.NOINC `($__internal_1_$__cuda_sm70_shflsync_idx_p) ;  /* 0x000031e000007944 */ /* 0x01efea0003c00000 */
[----:B------:R-:W-:Y:S01]  /*f560*/  MOV R6, R58 ;  /* 0x0000003a00067202 */ /* 0x000fe20000000f00 */
[----:B------:R-:W-:Y:S05]  /*f570*/  BRA `(.L_x_40) ;  /* 0xffff113000007947 */ /* 0x000fea000383ffff */
.L_x_49:
[----:B------:R-:W-:Y:S01]  /*f580*/  IMAD.MOV.U32 R56, RZ, RZ, R5 ;  /* 0x000000ffff387224 */ /* 0x000fe200078e0005 */
[----:B------:R-:W-:Y:S01]  /*f590*/  MOV R10, RZ ;  /* 0x000000ff000a7202 */ /* 0x000fe20000000f00 */
[----:B------:R-:W-:Y:S01]  /*f5a0*/  IMAD.MOV.U32 R3, RZ, RZ, 0x181f ;  /* 0x0000181fff037424 */ /* 0x000fe200078e00ff */
[----:B------:R-:W-:Y:S02]  /*f5b0*/  MOV R2, 0xf5d0 ;  /* 0x0000f5d000027802 */ /* 0x000fe40000000f00 */
[----:B-----5:R-:W-:Y:S05]  /*f5c0*/  CALL.REL.NOINC `($__internal_1_$__cuda_sm70_shflsync_idx_p) ;  /* 0x0000317000007944 */ /* 0x020fea0003c00000 */
[----:B------:R-:W-:Y:S01]  /*f5d0*/  MOV R7, R58 ;  /* 0x0000003a00077202 */ /* 0x000fe20000000f00 */
[----:B------:R-:W-:Y:S05]  /*f5e0*/  BRA `(.L_x_159) ;  /* 0xffff2bd000007947 */ /* 0x000fea000383ffff */
.L_x_50:
[----:B------:R-:W-:Y:S01]  /*f5f0*/  IMAD.MOV.U32 R56, RZ, RZ, R6 ;  /* 0x000000ffff387224 */ /* 0x000fe200078e0006 */
[----:B------:R-:W-:Y:S01]  /*f600*/  MOV R10, RZ ;  /* 0x000000ff000a7202 */ /* 0x000fe20000000f00 */
[----:B------:R-:W-:Y:S01]  /*f610*/  IMAD.MOV.U32 R3, RZ, RZ, 0x181f ;  /* 0x0000181fff037424 */ /* 0x000fe200078e00ff */
[----:B------:R-:W-:Y:S02]  /*f620*/  MOV R2, 0xf640 ;  /* 0x0000f64000027802 */ /* 0x000fe40000000f00 */
[----:B-12--5:R-:W-:Y:S05]  /*f630*/  CALL.REL.NOINC `($__internal_1_$__cuda_sm70_shflsync_idx_p) ;  /* 0x0000310000007944 */ /* 0x026fea0003c00000 */
[----:B------:R-:W-:Y:S01]  /*f640*/  MOV R2, R58 ;  /* 0x0000003a00027202 */ /* 0x000fe20000000f00 */
[----:B------:R-:W-:Y:S05]  /*f650*/  BRA `(.L_x_160) ;  /* 0xffff2b8000007947 */ /* 0x000fea000383ffff */
.L_x_53:
[----:B------:R-:W-:Y:S01]  /*f660*/  IMAD.MOV.U32 R56, RZ, RZ, R5 ;  /* 0x000000ffff387224 */ /* 0x000fe200078e0005 */
[----:B------:R-:W-:Y:S01]  /*f670*/  MOV R10, 0x1 ;  /* 0x00000001000a7802 */ /* 0x000fe20000000f00 */
[----:B-1----:R-:W-:Y:S01]  /*f680*/  IMAD.MOV.U32 R3, RZ, RZ, 0x181f ;  /* 0x0000181fff037424 */ /* 0x002fe200078e00ff */
[----:B----4-:R-:W-:-:S02]  /*f690*/  MOV R2, 0xf6b0 ;  /* 0x0000f6b000027802 */ /* 0x010fc40000000f00 */
[----:B--2--5:R-:W-:Y:S05]  /*f6a0*/  CALL.REL.NOINC `($__internal_1_$__cuda_sm70_shflsync_idx_p) ;  /* 0x0000309000007944 */ /* 0x024fea0003c00000 */
[----:B------:R-:W-:Y:S01]  /*f6b0*/  IMAD.MOV.U32 R7, RZ, RZ, R58 ;  /* 0x000000ffff077224 */ /* 0x000fe200078e003a */
[----:B------:R-:W-:Y:S01]  /*f6c0*/  MOV R10, 0x1 ;  /* 0x00000001000a7802 */ /* 0x000fe20000000f00 */
[----:B------:R-:W-:Y:S01]  /*f6d0*/  IMAD.MOV.U32 R56, RZ, RZ, R6 ;  /* 0x000000ffff387224 */ /* 0x000fe200078e0006 */
[----:B------:R-:W-:-:S02]  /*f6e0*/  MOV R3, 0x181f ;  /* 0x0000181f00037802 */ /* 0x000fc40000000f00 */
[----:B------:R-:W-:Y:S02]  /*f6f0*/  MOV R2, 0xf710 ;  /* 0x0000f71000027802 */ /* 0x000fe40000000f00 */
[----:B------:R-:W-:Y:S05]  /*f700*/  CALL.REL.NOINC `($__internal_1_$__cuda_sm70_shflsync_idx_p) ;  /* 0x0000303000007944 */ /* 0x000fea0003c00000 */
[----:B------:R-:W-:Y:S01]  /*f710*/  MOV R2, R58 ;  /* 0x0000003a00027202 */ /* 0x000fe20000000f00 */
[----:B------:R-:W-:Y:S05]  /*f720*/  BRA `(.L_x_161) ;  /* 0xffff2c0000007947 */ /* 0x000fea000383ffff */
.L_x_56:
[----:B------:R-:W-:Y:S01]  /*f730*/  IMAD.MOV.U32 R56, RZ, RZ, R5 ;  /* 0x000000ffff387224 */ /* 0x000fe200078e0005 */
[----:B------:R-:W-:Y:S01]  /*f740*/  MOV R10, 0x2 ;  /* 0x00000002000a7802 */ /* 0x000fe20000000f00 */
[----:B-1----:R-:W-:Y:S01]  /*f750*/  IMAD.MOV.U32 R3, RZ, RZ, 0x181f ;  /* 0x0000181fff037424 */ /* 0x002fe200078e00ff */
[----:B------:R-:W-:Y:S02]  /*f760*/  MOV R2, 0xf780 ;  /* 0x0000f78000027802 */ /* 0x000fe40000000f00 */
[----:B--23-5:R-:W-:Y:S05]  /*f770*/  CALL.REL.NOINC `($__internal_1_$__cuda_sm70_shflsync_idx_p) ;  /* 0x00002fc000007944 */ /* 0x02cfea0003c00000 */
[----:B------:R-:W-:Y:S01]  /*f780*/  MOV R7, R58 ;  /* 0x0000003a00077202 */ /* 0x000fe20000000f00 */
[----:B------:R-:W-:Y:S05]  /*f790*/  BRA `(.L_x_162) ;  /* 0xffff2c7000007947 */ /* 0x000fea000383ffff */
.L_x_57:
[----:B------:R-:W-:Y:S01]  /*f7a0*/  IMAD.MOV.U32 R56, RZ, RZ, R6 ;  /* 0x000000ffff387224 */ /* 0x000fe200078e0006 */
[----:B------:R-:W-:Y:S01]  /*f7b0*/  MOV R10, 0x2 ;  /* 0x00000002000a7802 */ /* 0x000fe20000000f00 */
[----:B-1----:R-:W-:Y:S01]  /*f7c0*/  IMAD.MOV.U32 R3, RZ, RZ, 0x181f ;  /* 0x0000181fff037424 */ /* 0x002fe200078e00ff */
[----:B------:R-:W-:Y:S02]  /*f7d0*/  MOV R2, 0xf7f0 ;  /* 0x0000f7f000027802 */ /* 0x000fe40000000f00 */
[----:B--2345:R-:W-:Y:S05]  /*f7e0*/  CALL.REL.NOINC `($__internal_1_$__cuda_sm70_shflsync_idx_p) ;  /* 0x00002f5000007944 */ /* 0x03cfea0003c00000 */
[----:B------:R-:W-:Y:S01]  /*f7f0*/  MOV R2, R58 ;  /* 0x0000003a00027202 */ /* 0x000fe20000000f00 */
[----:B------:R-:W-:Y:S05]  /*f800*/  BRA `(.L_x_163) ;  /* 0xffff2c2000007947 */ /* 0x000fea000383ffff */
.L_x_60:
[----:B------:R-:W-:Y:S01]  /*f810*/  IMAD.MOV.U32 R56, RZ, RZ, R5 ;  /* 0x000000ffff387224 */ /* 0x000fe200078e0005 */
[----:B------:R-:W-:Y:S01]  /*f820*/  MOV R10, 0x3 ;  /* 0x00000003000a7802 */ /* 0x000fe20000000f00 */
[----:B--2---:R-:W-:Y:S01]  /*f830*/  IMAD.MOV.U32 R3, RZ, RZ, 0x181f ;  /* 0x0000181fff037424 */ /* 0x004fe200078e00ff */
[----:B------:R-:W-:-:S02]  /*f840*/  MOV R2, 0xf860 ;  /* 0x0000f86000027802 */ /* 0x000fc40000000f00 */
[----:B-1-345:R-:W-:Y:S05]  /*f850*/  CALL.REL.NOINC `($__internal_1_$__cuda_sm70_shflsync_idx_p) ;  /* 0x00002ee000007944 */ /* 0x03afea0003c00000 */
        /* <DEDUP_REMOVED lines=8> */
.L_x_63:
[----:B------:R-:W-:Y:S01]  /*f8e0*/  IMAD.MOV.U32 R56, RZ, RZ, R5 ;  /* 0x000000ffff387224 */ /* 0x000fe200078e0005 */
[----:B------:R-:W-:Y:S01]  /*f8f0*/  MOV R10, 0x4 ;  /* 0x00000004000a7802 */ /* 0x000fe20000000f00 */
[----:B-1----:R-:W-:Y:S01]  /*f900*/  IMAD.MOV.U32 R3, RZ, RZ, 0x181f ;  /* 0x0000181fff037424 */ /* 0x002fe200078e00ff */
[----:B--2---:R-:W-:Y:S02]  /*f910*/  MOV R2, 0xf930 ;  /* 0x0000f93000027802 */ /* 0x004fe40000000f00 */
[----:B---345:R-:W-:Y:S05]  /*f920*/  CALL.REL.NOINC `($__internal_1_$__cuda_sm70_shflsync_idx_p) ;  /* 0x00002e1000007944 */ /* 0x038fea0003c00000 */
[----:B------:R-:W-:Y:S01]  /*f930*/  MOV R7, R58 ;  /* 0x0000003a00077202 */ /* 0x000fe20000000f00 */
[----:B------:R-:W-:Y:S05]  /*f940*/  BRA `(.L_x_165) ;  /* 0xffff2cb000007947 */ /* 0x000fea000383ffff */
.L_x_64:
[----:B------:R-:W-:Y:S01]  /*f950*/  IMAD.MOV.U32 R56, RZ, RZ, R6 ;  /* 0x000000ffff387224 */ /* 0x000fe200078e0006 */
[----:B------:R-:W-:Y:S01]  /*f960*/  MOV R10, 0x4 ;  /* 0x00000004000a7802 */ /* 0x000fe20000000f00 */
[----:B------:R-:W-:Y:S01]  /*f970*/  IMAD.MOV.U32 R3, RZ, RZ, 0x181f ;  /* 0x0000181fff037424 */ /* 0x000fe200078e00ff */
[----:B--2---:R-:W-:Y:S02]  /*f980*/  MOV R2, 0xf9a0 ;  /* 0x0000f9a000027802 */ /* 0x004fe40000000f00 */
[----:B-1-345:R-:W-:Y:S05]  /*f990*/  CALL.REL.NOINC `($__internal_1_$__cuda_sm70_shflsync_idx_p) ;  /* 0x00002da000007944 */ /* 0x03afea0003c00000 */
[----:B------:R-:W-:Y:S01]  /*f9a0*/  MOV R2, R58 ;  /* 0x0000003a00027202 */ /* 0x000fe20000000f00 */
[----:B------:R-:W-:Y:S05]  /*f9b0*/  BRA `(.L_x_166) ;  /* 0xffff2c6000007947 */ /* 0x000fea000383ffff */
.L_x_67:
[----:B------:R-:W-:Y:S01]  /*f9c0*/  IMAD.MOV.U32 R56, RZ, RZ, R5 ;  /* 0x000000ffff387224 */ /* 0x000fe200078e0005 */
[----:B------:R-:W-:Y:S01]  /*f9d0*/  MOV R10, 0x5 ;  /* 0x00000005000a7802 */ /* 0x000fe20000000f00 */
[----:B-1----:R-:W-:Y:S01]  /*f9e0*/  IMAD.MOV.U32 R3, RZ, RZ, 0x181f ;  /* 0x0000181fff037424 */ /* 0x002fe200078e00ff */
[----:B------:R-:W-:-:S02]  /*f9f0*/  MOV R2, 0xfa10 ;  /* 0x0000fa1000027802 */ /* 0x000fc40000000f00 */
[----:B--2345:R-:W-:Y:S05]  /*fa00*/  CALL.REL.NOINC `($__internal_1_$__cuda_sm70_shflsync_idx_p) ;  /* 0x00002d3000007944 */ /* 0x03cfea0003c00000 */
        /* <DEDUP_REMOVED lines=8> */
.L_x_70:
[----:B------:R-:W-:Y:S01]  /*fa90*/  IMAD.MOV.U32 R56, RZ, RZ, R5 ;  /* 0x000000ffff387224 */ /* 0x000fe200078e0005 */
[----:B------:R-:W-:Y:S01]  /*faa0*/  MOV R10, 0x6 ;  /* 0x00000006000a7802 */ /* 0x000fe20000000f00 */
[----:B-1----:R-:W-:Y:S01]  /*fab0*/  IMAD.MOV.U32 R3, RZ, RZ, 0x181f ;  /* 0x0000181fff037424 */ /* 0x002fe200078e00ff */
[----:B------:R-:W-:Y:S02]  /*fac0*/  MOV R2, 0xfae0 ;  /* 0x0000fae000027802 */ /* 0x000fe40000000f00 */
[----:B--2345:R-:W-:Y:S05]  /*fad0*/  CALL.REL.NOINC `($__internal_1_$__cuda_sm70_shflsync_idx_p) ;  /* 0x00002c6000007944 */ /* 0x03cfea0003c00000 */
[----:B------:R-:W-:Y:S01]  /*fae0*/  MOV R7, R58 ;  /* 0x0000003a00077202 */ /* 0x000fe20000000f00 */
[----:B------:R-:W-:Y:S05]  /*faf0*/  BRA `(.L_x_168) ;  /* 0xffff2cf000007947 */ /* 0x000fea000383ffff */
.L_x_71:
[----:B------:R-:W-:Y:S01]  /*fb00*/  IMAD.MOV.U32 R56, RZ, RZ, R6 ;  /* 0x000000ffff387224 */ /* 0x000fe200078e0006 */
[----:B------:R-:W-:Y:S01]  /*fb10*/  MOV R10, 0x6 ;  /* 0x00000006000a7802 */ /* 0x000fe20000000f00 */
[----:B-1----:R-:W-:Y:S01]  /*fb20*/  IMAD.MOV.U32 R3, RZ, RZ, 0x181f ;  /* 0x0000181fff037424 */ /* 0x002fe200078e00ff */
[----:B------:R-:W-:Y:S02]  /*fb30*/  MOV R2, 0xfb50 ;  /* 0x0000fb5000027802 */ /* 0x000fe40000000f00 */
[----:B--2345:R-:W-:Y:S05]  /*fb40*/  CALL.REL.NOINC `($__internal_1_$__cuda_sm70_shflsync_idx_p) ;  /* 0x00002bf000007944 */ /* 0x03cfea0003c00000 */
[----:B------:R-:W-:Y:S01]  /*fb50*/  MOV R2, R58 ;  /* 0x0000003a00027202 */ /* 0x000fe20000000f00 */
[----:B------:R-:W-:Y:S05]  /*fb60*/  BRA `(.L_x_169) ;  /* 0xffff2ca000007947 */ /* 0x000fea000383ffff */
.L_x_74:
        /* <DEDUP_REMOVED lines=13> */
.L_x_77:
[----:B------:R-:W-:Y:S01]  /*fc40*/  IMAD.MOV.U32 R56, RZ, RZ, R4 ;  /* 0x000000ffff387224 */ /* 0x000fe200078e0004 */
[----:B------:R-:W-:Y:S01]  /*fc50*/  MOV R10, RZ ;  /* 0x000000ff000a7202 */ /* 0x000fe20000000f00 */
[----:B------:R-:W-:Y:S01]  /*fc60*/  IMAD.MOV.U32 R3, RZ, RZ, 0x181f ;  /* 0x0000181fff037424 */ /* 0x000fe200078e00ff */
[----:B------:R-:W-:Y:S02]  /*fc70*/  MOV R2, 0xfc90 ;  /* 0x0000fc9000027802 */ /* 0x000fe40000000f00 */
[----:B------:R-:W-:Y:S05]  /*fc80*/  CALL.REL.NOINC `($__internal_1_$__cuda_sm70_shflsync_idx_p) ;  /* 0x00002ab000007944 */ /* 0x000fea0003c00000 */
[----:B------:R-:W-:Y:S01]  /*fc90*/  MOV R7, R58 ;  /* 0x0000003a00077202 */ /* 0x000fe20000000f00 */
[----:B------:R-:W-:Y:S05]  /*fca0*/  BRA `(.L_x_171) ;  /* 0xffff495000007947 */ /* 0x000fea000383ffff */
.L_x_78:
[----:B------:R-:W-:Y:S01]  /*fcb0*/  IMAD.MOV.U32 R56, RZ, RZ, R0 ;  /* 0x000000ffff387224 */ /* 0x000fe200078e0000 */
[----:B------:R-:W-:Y:S01]  /*fcc0*/  MOV R10, RZ ;  /* 0x000000ff000a7202 */ /* 0x000fe20000000f00 */
[----:B------:R-:W-:Y:S01]  /*fcd0*/  IMAD.MOV.U32 R3, RZ, RZ, 0x181f ;  /* 0x0000181fff037424 */ /* 0x000fe200078e00ff */
[----:B------:R-:W-:Y:S02]  /*fce0*/  MOV R2, 0xfd00 ;  /* 0x0000fd0000027802 */ /* 0x000fe40000000f00 */
[----:B-12---:R-:W-:Y:S05]  /*fcf0*/  CALL.REL.NOINC `($__internal_1_$__cuda_sm70_shflsync_idx_p) ;  /* 0x00002a4000007944 */ /* 0x006fea0003c00000 */
[----:B------:R-:W-:Y:S01]  /*fd00*/  ISETP.GE.AND P1, PT, R231, c[0x0][0x1d4], PT ;  /* 0x00007500e7007a0c */ /* 0x000fe20003f26270 */
[----:B------:R-:W-:Y:S01]  /*fd10*/  IMAD.MOV.U32 R56, RZ, RZ, R4 ;  /* 0x000000ffff387224 */ /* 0x000fe200078e0004 */
[----:B------:R-:W-:Y:S01]  /*fd20*/  IADD3 R2, P2, R58, R155, RZ ;  /* 0x0000009b3a027210 */ /* 0x000fe20007f5e0ff */
[----:B------:R-:W-:Y:S01]  /*fd30*/  IMAD.MOV.U32 R10, RZ, RZ, 0x1 ;  /* 0x00000001ff0a7424 */ /* 0x000fe200078e00ff */
[----:B------:R-:W-:-:S03]  /*fd40*/  SEL R5, RZ, 0x10, P1 ;  /* 0x00000010ff057807 */ /* 0x000fc60000800000 */
[----:B------:R-:W-:-:S06]  /*fd50*/  IMAD.X R3, R7, 0x1, R36, P2 ;  /* 0x0000000107037824 */ /* 0x000fcc00010e0624 */
[----:B------:R-:W-:Y:S01]  /*fd60*/  @!PT LDS RZ, [RZ] ;  /* 0x00000000fffff984 */ /* 0x000fe20000000800 */
[----:B------:R-:W-:Y:S01]  /*fd70*/  @!PT LDS RZ, [RZ] ;  /* 0x00000000fffff984 */ /* 0x000fe20000000800 */
[----:B------:R-:W-:Y:S01]  /*fd80*/  @!PT LDS RZ, [RZ] ;  /* 0x00000000fffff984 */ /* 0x000fe20000000800 */
[----:B------:R1:W-:Y:S02]  /*fd90*/  LDGSTS.E.BYPASS.LTC128B.128 [R204+0x2900], [R2.64], !P1 ;  /* 0x0290000002cc7fae */ /* 0x0003e4000c901d46 */
[----:B-1----:R-:W-:Y:S01]  /*fda0*/  IMAD.MOV.U32 R3, RZ, RZ, 0x181f ;  /* 0x0000181fff037424 */ /* 0x002fe200078e00ff */
[----:B------:R-:W-:Y:S02]  /*fdb0*/  MOV R2, 0xfdd0 ;  /* 0x0000fdd000027802 */ /* 0x000fe40000000f00 */
[----:B------:R-:W-:Y:S05]  /*fdc0*/  CALL.REL.NOINC `($__internal_1_$__cuda_sm70_shflsync_idx_p) ;  /* 0x0000297000007944 */ /* 0x000fea0003c00000 */
[----:B------:R-:W-:Y:S01]  /*fdd0*/  IMAD.MOV.U32 R7, RZ, RZ, R58 ;  /* 0x000000ffff077224 */ /* 0x000fe200078e003a */
[----:B------:R-:W-:Y:S01]  /*fde0*/  MOV R10, 0x1 ;  /* 0x00000001000a7802 */ /* 0x000fe20000000f00 */
[----:B------:R-:W-:Y:S01]  /*fdf0*/  IMAD.MOV.U32 R56, RZ, RZ, R0 ;  /* 0x000000ffff387224 */ /* 0x000fe200078e0000 */
[----:B------:R-:W-:Y:S02]  /*fe00*/  MOV R3, 0x181f ;  /* 0x0000181f00037802 */ /* 0x000fe40000000f00 */
[----:B------:R-:W-:Y:S02]  /*fe10*/  MOV R2, 0xfe30 ;  /* 0x0000fe3000027802 */ /* 0x000fe40000000f00 */
[----:B------:R-:W-:Y:S05]  /*fe20*/  CALL.REL.NOINC `($__internal_1_$__cuda_sm70_shflsync_idx_p) ;  /* 0x0000291000007944 */ /* 0x000fea0003c00000 */
[C---:B------:R-:W-:Y:S01]  /*fe30*/  IADD3 R2, -R5.reuse, 0x10, RZ ;  /* 0x0000001005027810 */ /* 0x040fe20007ffe1ff */
[----:B------:R-:W-:Y:S01]  /*fe40*/  IMAD.MOV.U32 R56, RZ, RZ, R4 ;  /* 0x000000ffff387224 */ /* 0x000fe200078e0004 */
[----:B------:R-:W-:Y:S01]  /*fe50*/  ISETP.NE.U32.AND P3, PT, R5, RZ, PT ;  /* 0x000000ff0500720c */ /* 0x000fe20003f65070 */
[----:B------:R-:W-:Y:S01]  /*fe60*/  IMAD.MOV.U32 R10, RZ, RZ, 0x2 ;  /* 0x00000002ff0a7424 */ /* 0x000fe200078e00ff */
[----:B------:R-:W-:-:S04]  /*fe70*/  LOP3.LUT R2, R2, 0xf, RZ, 0xc0, !PT ;  /* 0x0000000f02027812 */ /* 0x000fc800078ec0ff */
[----:B------:R-:W-:-:S04]  /*fe80*/  IADD3 R2, P2, P1, R2, R58, R155 ;  /* 0x0000003a02027210 */ /* 0x000fc8000795e09b */
[----:B------:R-:W-:-:S05]  /*fe90*/  IADD3.X R3, RZ, R7, R36, P2, P1 ;  /* 0x00000007ff037210 */ /* 0x000fca00017e2424 */
[----:B------:R-:W-:Y:S01]  /*fea0*/  @!PT LDS RZ, [RZ] ;  /* 0x00000000fffff984 */ /* 0x000fe20000000800 */
[----:B------:R-:W-:Y:S01]  /*feb0*/  @!PT LDS RZ, [RZ] ;  /* 0x00000000fffff984 */ /* 0x000fe20000000800 */
[----:B------:R-:W-:Y:S01]  /*fec0*/  @!PT LDS RZ, [RZ] ;  /* 0x00000000fffff984 */ /* 0x000fe20000000800 */
[----:B------:R1:W-:Y:S02]  /*fed0*/  LDGSTS.E.BYPASS.LTC128B.128.ZFILL [R204+0x3100], [R2.64], P3 ;  /* 0x0310000002cc7fae */ /* 0x0003e40009941d46 */
        /* <DEDUP_REMOVED lines=49> */
[----:B------:R-:W-:Y:S01]  /*101f0*/  MOV R0, R58 ;  /* 0x0000003a00007202 */ /* 0x000fe20000000f00 */
[----:B------:R-:W-:Y:S05]  /*10200*/  BRA `(.L_x_172) ;  /* 0xffff457000007947 */ /* 0x000fea000383ffff */
.L_x_79:
[----:B------:R-:W-:Y:S02]  /*10210*/  MOV R3, 0x2 ;  /* 0x0000000200037802 */ /* 0x000fe40000000f00 */
[----:B------:R-:W-:-:S02]  /*10220*/  MOV R2, 0x10240 ;  /* 0x0001024000027802 */ /* 0x000fc40000000f00 */
[----:B------:R-:W-:Y:S05]  /*10230*/  CALL.REL.NOINC `($__internal_0_$__cuda_sm70_shflsync_bfly_p) ;  /* 0x000024a000007944 */ /* 0x000fea0003c00000 */
[----:B------:R-:W-:Y:S01]  /*10240*/  MOV R0, R8 ;  /* 0x0000000800007202 */ /* 0x000fe20000000f00 */
[----:B------:R-:W-:Y:S05]  /*10250*/  BRA `(.L_x_173) ;  /* 0xffff511000007947 */ /* 0x000fea000383ffff */
.L_x_80:
[----:B------:R-:W-:Y:S02]  /*10260*/  MOV R3, 0x1 ;  /* 0x0000000100037802 */ /* 0x000fe40000000f00 */
[----:B------:R-:W-:-:S02]  /*10270*/  MOV R2, 0x10290 ;  /* 0x0001029000027802 */ /* 0x000fc40000000f00 */
[----:B------:R-:W-:Y:S05]  /*10280*/  CALL.REL.NOINC `($__internal_0_$__cuda_sm70_shflsync_bfly_p) ;  /* 0x0000245000007944 */ /* 0x000fea0003c00000 */
[----:B------:R-:W-:Y:S01]  /*10290*/  FMNMX.FTZ R72, R4, R8, !PT ;  /* 0x0000000804487209 */ /* 0x000fe20007810000 */
[----:B------:R-:W-:Y:S01]  /*102a0*/  IMAD.MOV.U32 R4, RZ, RZ, R5 ;  /* 0x000000ffff047224 */ /* 0x000fe200078e0005 */
[----:B------:R-:W-:Y:S01]  /*102b0*/  MOV R2, 0x102e0 ;  /* 0x000102e000027802 */ /* 0x000fe20000000f00 */
[----:B------:R-:W-:-:S02]  /*102c0*/  IMAD.MOV.U32 R3, RZ, RZ, 0x2 ;  /* 0x00000002ff037424 */ /* 0x000fc400078e00ff */
[----:B------:R-:W-:Y:S05]  /*102d0*/  CALL.REL.NOINC `($__internal_0_$__cuda_sm70_shflsync_bfly_p) ;  /* 0x0000240000007944 */ /* 0x000fea0003c00000 */
[----:B------:R-:W-:Y:S01]  /*102e0*/  FMNMX.FTZ R5, R5, R8, !PT ;  /* 0x0000000805057209 */ /* 0x000fe20007810000 */
[----:B------:R-:W-:Y:S01]  /*102f0*/  IMAD.MOV.U32 R3, RZ, RZ, 0x1 ;  /* 0x00000001ff037424 */ /* 0x000fe200078e00ff */
[----:B------:R-:W-:-:S03]  /*10300*/  MOV R2, 0x10330 ;  /* 0x0001033000027802 */ /* 0x000fc60000000f00 */
[----:B------:R-:W-:Y:S02]  /*10310*/  IMAD.MOV.U32 R4, RZ, RZ, R5 ;  /* 0x000000ffff047224 */ /* 0x000fe400078e0005 */
[----:B------:R-:W-:Y:S05]  /*10320*/  CALL.REL.NOINC `($__internal_0_$__cuda_sm70_shflsync_bfly_p) ;  /* 0x000023b000007944 */ /* 0x000fea0003c00000 */
[----:B------:R-:W-:Y:S01]  /*10330*/  FMNMX.FTZ R71, R5, R8, !PT ;  /* 0x0000000805477209 */ /* 0x000fe20007810000 */
[----:B------:R-:W-:Y:S01]  /*10340*/  IMAD.MOV.U32 R4, RZ, RZ, R6 ;  /* 0x000000ffff047224 */ /* 0x000fe200078e0006 */
[----:B------:R-:W-:Y:S01]  /*10350*/  MOV R2, 0x10380 ;  /* 0x0001038000027802 */ /* 0x000fe20000000f00 */
[----:B------:R-:W-:Y:S02]  /*10360*/  IMAD.MOV.U32 R3, RZ, RZ, 0x2 ;  /* 0x00000002ff037424 */ /* 0x000fe400078e00ff */
        /* <DEDUP_REMOVED lines=16> */
[----:B------:R-:W-:Y:S01]  /*10470*/  MOV R14, R8 ;  /* 0x00000008000e7202 */ /* 0x000fe20000000f00 */
[----:B------:R-:W-:Y:S05]  /*10480*/  BRA `(.L_x_174) ;  /* 0xffff4fd000007947 */ /* 0x000fea000383ffff */
.L_x_82:
[----:B-1--4-:R-:W-:Y:S01]  /*10490*/  MOV R3, 0x181f ;  /* 0x0000181f00037802 */ /* 0x012fe20000000f00 */
[----:B------:R-:W-:Y:S01]  /*104a0*/  IMAD.MOV.U32 R10, RZ, RZ, RZ ;  /* 0x000000ffff0a7224 */ /* 0x000fe200078e00ff */
[----:B------:R-:W-:Y:S02]  /*104b0*/  MOV R2, 0x104d0 ;  /* 0x000104d000027802 */ /* 0x000fe40000000f00 */
[----:B------:R-:W-:Y:S05]  /*104c0*/  CALL.REL.NOINC `($__internal_1_$__cuda_sm70_shflsync_idx_p) ;  /* 0x0000227000007944 */ /* 0x000fea0003c00000 */
[----:B------:R-:W-:-:S05]  /*104d0*/  BRA `(.L_x_175) ;  /* 0xffff6b9000007947 */ /* 0x000fca000383ffff */
.L_x_85:
[----:B------:R-:W-:Y:S01]  /*104e0*/  MOV R10, RZ ;  /* 0x000000ff000a7202 */ /* 0x000fe20000000f00 */
[----:B------:R-:W-:Y:S01]  /*104f0*/  IMAD.MOV.U32 R56, RZ, RZ, R5 ;  /* 0x000000ffff387224 */ /* 0x000fe200078e0005 */
[----:B------:R-:W-:Y:S01]  /*10500*/  MOV R2, 0x10530 ;  /* 0x0001053000027802 */ /* 0x000fe20000000f00 */
[----:B------:R-:W-:Y:S02]  /*10510*/  IMAD.MOV.U32 R3, RZ, RZ, 0x181f ;  /* 0x0000181fff037424 */ /* 0x000fe400078e00ff */
[----:B------:R-:W-:Y:S05]  /*10520*/  CALL.REL.NOINC `($__internal_1_$__cuda_sm70_shflsync_idx_p) ;  /* 0x0000221000007944 */ /* 0x000fea0003c00000 */
[----:B------:R-:W-:Y:S01]  /*10530*/  MOV R9, R58 ;  /* 0x0000003a00097202 */ /* 0x000fe20000000f00 */
[----:B------:R-:W-:-:S05]  /*10540*/  BRA `(.L_x_176) ;  /* 0xffff7ff000007947 */ /* 0x000fca000383ffff */
.L_x_86:
[----:B------:R-:W-:Y:S01]  /*10550*/  MOV R10, RZ ;  /* 0x000000ff000a7202 */ /* 0x000fe20000000f00 */
[----:B------:R-:W-:Y:S01]  /*10560*/  IMAD.MOV.U32 R56, RZ, RZ, R4 ;  /* 0x000000ffff387224 */ /* 0x000fe200078e0004 */
[----:B------:R-:W-:Y:S01]  /*10570*/  MOV R2, 0x105a0 ;  /* 0x000105a000027802 */ /* 0x000fe20000000f00 */
[----:B------:R-:W-:Y:S02]  /*10580*/  IMAD.MOV.U32 R3, RZ, RZ, 0x181f ;  /* 0x0000181fff037424 */ /* 0x000fe400078e00ff */
[----:B-12---:R-:W-:Y:S05]  /*10590*/  CALL.REL.NOINC `($__internal_1_$__cuda_sm70_shflsync_idx_p) ;  /* 0x000021a000007944 */ /* 0x006fea0003c00000 */
[C---:B------:R-:W-:Y:S01]  /*105a0*/  IADD3 R2, -R198.reuse, 0x10, RZ ;  /* 0x00000010c6027810 */ /* 0x040fe20007ffe1ff */
[----:B------:R-:W-:Y:S01]  /*105b0*/  IMAD.MOV.U32 R56, RZ, RZ, R5 ;  /* 0x000000ffff387224 */ /* 0x000fe200078e0005 */
[----:B------:R-:W-:Y:S01]  /*105c0*/  ISETP.NE.U32.AND P1, PT, R198, RZ, PT ;  /* 0x000000ffc600720c */ /* 0x000fe20003f25070 */
[----:B------:R-:W-:Y:S01]  /*105d0*/  IMAD.MOV.U32 R10, RZ, RZ, 0x1 ;  /* 0x00000001ff0a7424 */ /* 0x000fe200078e00ff */
[----:B------:R-:W-:Y:S04]  /*105e0*/  LOP3.LUT R2, R2, 0xf, RZ, 0xc0, !PT ;  /* 0x0000000f02027812 */ /* 0x000fe800078ec0ff */
[----:B------:R-:W-:Y:S04]  /*105f0*/  IADD3 R2, P3, P2, R2, R58, R17 ;  /* 0x0000003a02027210 */ /* 0x000fe80007a7e011 */
[----:B------:R-:W-:Y:S05]  /*10600*/  IADD3.X R3, RZ, R9, R6, P3, P2 ;  /* 0x00000009ff037210 */ /* 0x000fea0001fe4406 */
[----:B------:R-:W-:Y:S01]  /*10610*/  @!PT LDS RZ, [RZ] ;  /* 0x00000000fffff984 */ /* 0x000fe20000000800 */
[----:B------:R-:W-:Y:S01]  /*10620*/  @!PT LDS RZ, [RZ] ;  /* 0x00000000fffff984 */ /* 0x000fe20000000800 */
[----:B------:R-:W-:Y:S01]  /*10630*/  @!PT LDS RZ, [RZ] ;  /* 0x00000000fffff984 */ /* 0x000fe20000000800 */
[----:B------:R1:W-:Y:S02]  /*10640*/  LDGSTS.E.BYPASS.LTC128B.128.ZFILL [R204+0x2900], [R2.64], P1 ;  /* 0x0290000002cc7fae */ /* 0x0003e40008941d46 */
[----:B-1----:R-:W-:Y:S01]  /*10650*/  MOV R2, 0x10680 ;  /* 0x0001068000027802 */ /* 0x002fe20000000f00 */
[----:B------:R-:W-:Y:S04]  /*10660*/  IMAD.MOV.U32 R3, RZ, RZ, 0x181f ;  /* 0x0000181fff037424 */ /* 0x000fe800078e00ff */
[----:B------:R-:W-:Y:S05]  /*10670*/  CALL.REL.NOINC `($__internal_1_$__cuda_sm70_shflsync_idx_p) ;  /* 0x000020c000007944 */ /* 0x000fea0003c00000 */
[----:B------:R-:W-:Y:S01]  /*10680*/  MOV R10, 0x1 ;  /* 0x00000001000a7802 */ /* 0x000fe20000000f00 */
[----:B------:R-:W-:Y:S01]  /*10690*/  IMAD.MOV.U32 R7, RZ, RZ, R58 ;  /* 0x000000ffff077224 */ /* 0x000fe200078e003a */
[----:B------:R-:W-:Y:S01]  /*106a0*/  MOV R3, 0x181f ;  /* 0x0000181f00037802 */ /* 0x000fe20000000f00 */
[----:B------:R-:W-:Y:S01]  /*106b0*/  IMAD.MOV.U32 R56, RZ, RZ, R4 ;  /* 0x000000ffff387224 */ /* 0x000fe200078e0004 */
[----:B------:R-:W-:Y:S02]  /*106c0*/  MOV R2, 0x106e0 ;  /* 0x000106e000027802 */ /* 0x000fe40000000f00 */
[----:B------:R-:W-:Y:S05]  /*106d0*/  CALL.REL.NOINC `($__internal_1_$__cuda_sm70_shflsync_idx_p) ;  /* 0x0000206000007944 */ /* 0x000fea0003c00000 */
        /* <DEDUP_REMOVED lines=60> */
[----:B------:R-:W-:Y:S01]  /*10aa0*/  MOV R4, R58 ;  /* 0x0000003a00047202 */ /* 0x000fe20000000f00 */
[----:B------:R-:W-:-:S05]  /*10ab0*/  BRA `(.L_x_177) ;  /* 0xffff7c1000007947 */ /* 0x000fca000383ffff */
.L_x_87:
[----:B------:R-:W-:Y:S02]  /*10ac0*/  MOV R3, 0x2 ;  /* 0x0000000200037802 */ /* 0x000fe40000000f00 */
[----:B------:R-:W-:Y:S02]  /*10ad0*/  MOV R2, 0x10af0 ;  /* 0x00010af000027802 */ /* 0x000fe40000000f00 */
[----:B------:R-:W-:Y:S05]  /*10ae0*/  CALL.REL.NOINC `($__internal_0_$__cuda_sm70_shflsync_bfly_p) ;  /* 0x00001bf000007944 */ /* 0x000fea0003c00000 */
[----:B------:R-:W-:Y:S01]  /*10af0*/  FMNMX.FTZ R4, R4, R8, !PT ;  /* 0x0000000804047209 */ /* 0x000fe20007810000 */
[----:B------:R-:W-:Y:S01]  /*10b00*/  IMAD.MOV.U32 R3, RZ, RZ, 0x1 ;  /* 0x00000001ff037424 */ /* 0x000fe200078e00ff */
[----:B------:R-:W-:Y:S02]  /*10b10*/  MOV R2, 0x10b30 ;  /* 0x00010b3000027802 */ /* 0x000fe40000000f00 */
[----:B------:R-:W-:Y:S05]  /*10b20*/  CALL.REL.NOINC `($__internal_0_$__cuda_sm70_shflsync_bfly_p) ;  /* 0x00001bb000007944 */ /* 0x000fea0003c00000 */
[----:B------:R-:W-:Y:S01]  /*10b30*/  IMAD.MOV.U32 R3, RZ, RZ, 0x2 ;  /* 0x00000002ff037424 */ /* 0x000fe200078e00ff */
[----:B------:R-:W-:Y:S01]  /*10b40*/  FMNMX.FTZ R72, R4, R8, !PT ;  /* 0x0000000804487209 */ /* 0x000fe20007810000 */
[----:B------:R-:W-:Y:S01]  /*10b50*/  IMAD.MOV.U32 R4, RZ, RZ, R5 ;  /* 0x000000ffff047224 */ /* 0x000fe200078e0005 */
        /* <DEDUP_REMOVED lines=24> */
[----:B------:R-:W-:Y:S01]  /*10ce0*/  MOV R2, R8 ;  /* 0x0000000800027202 */ /* 0x000fe20000000f00 */
[----:B------:R-:W-:-:S05]  /*10cf0*/  BRA `(.L_x_178) ;  /* 0xffff808000007947 */ /* 0x000fca000383ffff */
.L_x_89:
[----:B-1----:R1:W5:Y:S01]  /*10d00*/  LDL R4, [R1] ;  /* 0x0000000001047983 */ /* 0x0023620000100800 */
[----:B------:R-:W-:-:S02]  /*10d10*/  MOV R3, 0x2 ;  /* 0x0000000200037802 */ /* 0x000fc40000000f00 */
[----:B------:R-:W-:Y:S02]  /*10d20*/  MOV R2, 0x10d40 ;  /* 0x00010d4000027802 */ /* 0x000fe40000000f00 */
[----:B-1---5:R-:W-:Y:S05]  /*10d30*/  CALL.REL.NOINC `($__internal_0_$__cuda_sm70_shflsync_bfly_p) ;  /* 0x000019a000007944 */ /* 0x022fea0003c00000 */
[----:B------:R-:W2:Y:S01]  /*10d40*/  LDL.LU R0, [R1] ;  /* 0x0000000001007983 */ /* 0x000ea20000300800 */
[----:B------:R-:W-:Y:S02]  /*10d50*/  MOV R3, 0x1 ;  /* 0x0000000100037802 */ /* 0x000fe40000000f00 */
[----:B------:R-:W-:Y:S01]  /*10d60*/  MOV R2, 0x10da0 ;  /* 0x00010da000027802 */ /* 0x000fe20000000f00 */
[----:B--2---:R-:W-:-:S05]  /*10d70*/  FADD.FTZ R5, R0, R8 ;  /* 0x0000000800057221 */ /* 0x004fca0000010000 */
[----:B------:R-:W-:Y:S02]  /*10d80*/  MOV R4, R5 ;  /* 0x0000000500047202 */ /* 0x000fe40000000f00 */
[----:B------:R-:W-:Y:S05]  /*10d90*/  CALL.REL.NOINC `($__internal_0_$__cuda_sm70_shflsync_bfly_p) ;  /* 0x0000194000007944 */ /* 0x000fea0003c00000 */
[----:B------:R1:W5:Y:S01]  /*10da0*/  LDL R4, [R1+0x4] ;  /* 0x0000040001047983 */ /* 0x0003620000100800 */
[----:B------:R-:W-:Y:S01]  /*10db0*/  FADD.FTZ R5, R5, R8 ;  /* 0x0000000805057221 */ /* 0x000fe20000010000 */
[----:B------:R-:W-:Y:S02]  /*10dc0*/  MOV R3, 0x2 ;  /* 0x0000000200037802 */ /* 0x000fe40000000f00 */
[----:B------:R-:W-:Y:S02]  /*10dd0*/  MOV R2, 0x10df0 ;  /* 0x00010df000027802 */ /* 0x000fe40000000f00 */
[----:B-1---5:R-:W-:Y:S05]  /*10de0*/  CALL.REL.NOINC `($__internal_0_$__cuda_sm70_shflsync_bfly_p) ;  /* 0x000018f000007944 */ /* 0x022fea0003c00000 */
[----:B------:R-:W2:Y:S01]  /*10df0*/  LDL.LU R0, [R1+0x4] ;  /* 0x0000040001007983 */ /* 0x000ea20000300800 */
        /* <DEDUP_REMOVED lines=24> */
[----:B--2---:R-:W-:Y:S02]  /*10f80*/  FADD.FTZ R4, R0, R8 ;  /* 0x0000000800047221 */ /* 0x004fe40000010000 */
[----:B------:R-:W-:Y:S05]  /*10f90*/  CALL.REL.NOINC `($__internal_0_$__cuda_sm70_shflsync_bfly_p) ;  /* 0x0000174000007944 */ /* 0x000fea0003c00000 */
[----:B------:R-:W-:Y:S05]  /*10fa0*/  BRA `(.L_x_179) ;  /* 0xffff9dd000007947 */ /* 0x000fea000383ffff */
.L_x_96:
[----:B-1234-:R-:W-:Y:S01]  /*10fb0*/  IMAD.MOV.U32 R56, RZ, RZ, R5 ;  /* 0x000000ffff387224 */ /* 0x01efe200078e0005 */
[----:B------:R-:W-:Y:S01]  /*10fc0*/  MOV R10, RZ ;  /* 0x000000ff000a7202 */ /* 0x000fe20000000f00 */
[----:B------:R-:W-:Y:S01]  /*10fd0*/  IMAD.MOV.U32 R3, RZ, RZ, 0x181f ;  /* 0x0000181fff037424 */ /* 0x000fe200078e00ff */
[----:B------:R-:W-:-:S02]  /*10fe0*/  MOV R2, 0x11000 ;  /* 0x0001100000027802 */ /* 0x000fc40000000f00 */
[----:B------:R-:W-:Y:S05]  /*10ff0*/  CALL.REL.NOINC `($__internal_1_$__cuda_sm70_shflsync_idx_p) ;  /* 0x0000174000007944 */ /* 0x000fea0003c00000 */
[----:B------:R-:W-:Y:S01]  /*11000*/  MOV R7, R58 ;  /* 0x0000003a00077202 */ /* 0x000fe20000000f00 */
[----:B------:R-:W-:Y:S05]  /*11010*/  BRA `(.L_x_180) ;  /* 0xffffb3c000007947 */ /* 0x000fea000383ffff */
.L_x_97:
[----:B------:R-:W-:Y:S01]  /*11020*/  IMAD.MOV.U32 R56, RZ, RZ, R6 ;  /* 0x000000ffff387224 */ /* 0x000fe200078e0006 */
[----:B------:R-:W-:Y:S01]  /*11030*/  MOV R10, RZ ;  /* 0x000000ff000a7202 */ /* 0x000fe20000000f00 */
[----:B------:R-:W-:Y:S01]  /*11040*/  IMAD.MOV.U32 R3, RZ, RZ, 0x181f ;  /* 0x0000181fff037424 */ /* 0x000fe200078e00ff */
[----:B------:R-:W-:-:S02]  /*11050*/  MOV R2, 0x11070 ;  /* 0x0001107000027802 */ /* 0x000fc40000000f00 */
[----:B-12---:R-:W-:Y:S05]  /*11060*/  CALL.REL.NOINC `($__internal_1_$__cuda_sm70_shflsync_idx_p) ;  /* 0x000016d000007944 */ /* 0x006fea0003c00000 */
[----:B------:R-:W-:Y:S01]  /*11070*/  MOV R2, R58 ;  /* 0x0000003a00027202 */ /* 0x000fe20000000f00 */
[----:B------:R-:W-:Y:S05]  /*11080*/  BRA `(.L_x_181) ;  /* 0xffffb37000007947 */ /* 0x000fea000383ffff */
.L_x_98:
[----:B------:R-:W-:Y:S01]  /*11090*/  IMAD.MOV.U32 R56, RZ, RZ, R5 ;  /* 0x000000ffff387224 */ /* 0x000fe200078e0005 */
[----:B------:R-:W-:Y:S01]  /*110a0*/  MOV R10, 0x1 ;  /* 0x00000001000a7802 */ /* 0x000fe20000000f00 */
[----:B--2---:R-:W-:Y:S01]  /*110b0*/  IMAD.MOV.U32 R3, RZ, RZ, 0x181f ;  /* 0x0000181fff037424 */ /* 0x004fe200078e00ff */
[----:B------:R-:W-:-:S02]  /*110c0*/  MOV R2, 0x110e0 ;  /* 0x000110e000027802 */ /* 0x000fc40000000f00 */
[----:B-1-3--:R-:W-:Y:S05]  /*110d0*/  CALL.REL.NOINC `($__internal_1_$__cuda_sm70_shflsync_idx_p) ;  /* 0x0000166000007944 */ /* 0x00afea0003c00000 */
        /* <DEDUP_REMOVED lines=8> */
.L_x_99:
[----:B------:R-:W-:Y:S01]  /*11160*/  IMAD.MOV.U32 R56, RZ, RZ, R5 ;  /* 0x000000ffff387224 */ /* 0x000fe200078e0005 */
[----:B------:R-:W-:Y:S01]  /*11170*/  MOV R10, 0x2 ;  /* 0x00000002000a7802 */ /* 0x000fe20000000f00 */
[----:B-1----:R-:W-:Y:S01]  /*11180*/  IMAD.MOV.U32 R3, RZ, RZ, 0x181f ;  /* 0x0000181fff037424 */ /* 0x002fe200078e00ff */
[----:B------:R-:W-:Y:S02]  /*11190*/  MOV R2, 0x111b0 ;  /* 0x000111b000027802 */ /* 0x000fe40000000f00 */
[----:B---34-:R-:W-:Y:S05]  /*111a0*/  CALL.REL.NOINC `($__internal_1_$__cuda_sm70_shflsync_idx_p) ;  /* 0x0000159000007944 */ /* 0x018fea0003c00000 */
[----:B------:R-:W-:Y:S01]  /*111b0*/  MOV R7, R58 ;  /* 0x0000003a00077202 */ /* 0x000fe20000000f00 */
[----:B------:R-:W-:Y:S05]  /*111c0*/  BRA `(.L_x_183) ;  /* 0xffffb39000007947 */ /* 0x000fea000383ffff */
.L_x_100:
[----:B------:R-:W-:Y:S01]  /*111d0*/  IMAD.MOV.U32 R56, RZ, RZ, R6 ;  /* 0x000000ffff387224 */ /* 0x000fe200078e0006 */
[----:B------:R-:W-:Y:S01]  /*111e0*/  MOV R10, 0x2 ;  /* 0x00000002000a7802 */ /* 0x000fe20000000f00 */
[----:B-1----:R-:W-:Y:S01]  /*111f0*/  IMAD.MOV.U32 R3, RZ, RZ, 0x181f ;  /* 0x0000181fff037424 */ /* 0x002fe200078e00ff */
[----:B------:R-:W-:Y:S02]  /*11200*/  MOV R2, 0x11220 ;  /* 0x0001122000027802 */ /* 0x000fe40000000f00 */
[----:B--234-:R-:W-:Y:S05]  /*11210*/  CALL.REL.NOINC `($__internal_1_$__cuda_sm70_shflsync_idx_p) ;  /* 0x0000152000007944 */ /* 0x01cfea0003c00000 */
[----:B------:R-:W-:Y:S01]  /*11220*/  MOV R2, R58 ;  /* 0x0000003a00027202 */ /* 0x000fe20000000f00 */
[----:B------:R-:W-:Y:S05]  /*11230*/  BRA `(.L_x_184) ;  /* 0xffffb34000007947 */ /* 0x000fea000383ffff */
.L_x_101:
[----:B------:R-:W-:Y:S01]  /*11240*/  IMAD.MOV.U32 R56, RZ, RZ, R5 ;  /* 0x000000ffff387224 */ /* 0x000fe200078e0005 */
[----:B------:R-:W-:Y:S01]  /*11250*/  MOV R10, 0x3 ;  /* 0x00000003000a7802 */ /* 0x000fe20000000f00 */
[----:B--2---:R-:W-:Y:S01]  /*11260*/  IMAD.MOV.U32 R3, RZ, RZ, 0x181f ;  /* 0x0000181fff037424 */ /* 0x004fe200078e00ff */
[----:B------:R-:W-:-:S02]  /*11270*/  MOV R2, 0x11290 ;  /* 0x0001129000027802 */ /* 0x000fc40000000f00 */
[----:B-1-34-:R-:W-:Y:S05]  /*11280*/  CALL.REL.NOINC `($__internal_1_$__cuda_sm70_shflsync_idx_p) ;  /* 0x000014b000007944 */ /* 0x01afea0003c00000 */
        /* <DEDUP_REMOVED lines=8> */
.L_x_102:
[----:B------:R-:W-:Y:S01]  /*11310*/  IMAD.MOV.U32 R56, RZ, RZ, R5 ;  /* 0x000000ffff387224 */ /* 0x000fe200078e0005 */
[----:B------:R-:W-:Y:S01]  /*11320*/  MOV R10, 0x4 ;  /* 0x00000004000a7802 */ /* 0x000fe20000000f00 */
[----:B--2---:R-:W-:Y:S01]  /*11330*/  IMAD.MOV.U32 R3, RZ, RZ, 0x181f ;  /* 0x0000181fff037424 */ /* 0x004fe200078e00ff */
[----:B------:R-:W-:Y:S02]  /*11340*/  MOV R2, 0x11360 ;  /* 0x0001136000027802 */ /* 0x000fe40000000f00 */
[----:B-1-34-:R-:W-:Y:S05]  /*11350*/  CALL.REL.NOINC `($__internal_1_$__cuda_sm70_shflsync_idx_p) ;  /* 0x000013e000007944 */ /* 0x01afea0003c00000 */
[----:B------:R-:W-:Y:S01]  /*11360*/  MOV R7, R58 ;  /* 0x0000003a00077202 */ /* 0x000fe20000000f00 */
[----:B------:R-:W-:Y:S05]  /*11370*/  BRA `(.L_x_186) ;  /* 0xffffb31000007947 */ /* 0x000fea000383ffff */
.L_x_103:
[----:B------:R-:W-:Y:S01]  /*11380*/  IMAD.MOV.U32 R56, RZ, RZ, R6 ;  /* 0x000000ffff387224 */ /* 0x000fe200078e0006 */
[----:B------:R-:W-:Y:S01]  /*11390*/  MOV R10, 0x4 ;  /* 0x00000004000a7802 */ /* 0x000fe20000000f00 */
[----:B--2---:R-:W-:Y:S01]  /*113a0*/  IMAD.MOV.U32 R3, RZ, RZ, 0x181f ;  /* 0x0000181fff037424 */ /* 0x004fe200078e00ff */
[----:B------:R-:W-:Y:S02]  /*113b0*/  MOV R2, 0x113d0 ;  /* 0x000113d000027802 */ /* 0x000fe40000000f00 */
[----:B-1-34-:R-:W-:Y:S05]  /*113c0*/  CALL.REL.NOINC `($__internal_1_$__cuda_sm70_shflsync_idx_p) ;  /* 0x0000137000007944 */ /* 0x01afea0003c00000 */
[----:B------:R-:W-:Y:S01]  /*113d0*/  MOV R2, R58 ;  /* 0x0000003a00027202 */ /* 0x000fe20000000f00 */
[----:B------:R-:W-:Y:S05]  /*113e0*/  BRA `(.L_x_187) ;  /* 0xffffb2c000007947 */ /* 0x000fea000383ffff */
.L_x_104:
[----:B------:R-:W-:Y:S01]  /*113f0*/  IMAD.MOV.U32 R56, RZ, RZ, R5 ;  /* 0x000000ffff387224 */ /* 0x000fe200078e0005 */
[----:B------:R-:W-:Y:S01]  /*11400*/  MOV R10, 0x5 ;  /* 0x00000005000a7802 */ /* 0x000fe20000000f00 */
[----:B-1----:R-:W-:Y:S01]  /*11410*/  IMAD.MOV.U32 R3, RZ, RZ, 0x181f ;  /* 0x0000181fff037424 */ /* 0x002fe200078e00ff */
[----:B------:R-:W-:-:S02]  /*11420*/  MOV R2, 0x11440 ;  /* 0x0001144000027802 */ /* 0x000fc40000000f00 */
[----:B--234-:R-:W-:Y:S05]  /*11430*/  CALL.REL.NOINC `($__internal_1_$__cuda_sm70_shflsync_idx_p) ;  /* 0x0000130000007944 */ /* 0x01cfea0003c00000 */
        /* <DEDUP_REMOVED lines=8> */
.L_x_105:
[----:B------:R-:W-:Y:S01]  /*114c0*/  IMAD.MOV.U32 R56, RZ, RZ, R5 ;  /* 0x000000ffff387224 */ /* 0x000fe200078e0005 */
[----:B------:R-:W-:Y:S01]  /*114d0*/  MOV R10, 0x6 ;  /* 0x00000006000a7802 */ /* 0x000fe20000000f00 */
[----:B--2---:R-:W-:Y:S01]  /*114e0*/  IMAD.MOV.U32 R3, RZ, RZ, 0x181f ;  /* 0x0000181fff037424 */ /* 0x004fe200078e00ff */
[----:B------:R-:W-:Y:S02]  /*114f0*/  MOV R2, 0x11510 ;  /* 0x0001151000027802 */ /* 0x000fe40000000f00 */
[----:B-1--4-:R-:W-:Y:S05]  /*11500*/  CALL.REL.NOINC `($__internal_1_$__cuda_sm70_shflsync_idx_p) ;  /* 0x0000123000007944 */ /* 0x012fea0003c00000 */
[----:B------:R-:W-:Y:S01]  /*11510*/  MOV R7, R58 ;  /* 0x0000003a00077202 */ /* 0x000fe20000000f00 */
[----:B------:R-:W-:Y:S05]  /*11520*/  BRA `(.L_x_189) ;  /* 0xffffb29000007947 */ /* 0x000fea000383ffff */
.L_x_106:
[----:B------:R-:W-:Y:S01]  /*11530*/  IMAD.MOV.U32 R56, RZ, RZ, R6 ;  /* 0x000000ffff387224 */ /* 0x000fe200078e0006 */
[----:B------:R-:W-:Y:S01]  /*11540*/  MOV R10, 0x6 ;  /* 0x00000006000a7802 */ /* 0x000fe20000000f00 */
[----:B--2---:R-:W-:Y:S01]  /*11550*/  IMAD.MOV.U32 R3, RZ, RZ, 0x181f ;  /* 0x0000181fff037424 */ /* 0x004fe200078e00ff */
[----:B------:R-:W-:Y:S02]  /*11560*/  MOV R2, 0x11580 ;  /* 0x0001158000027802 */ /* 0x000fe40000000f00 */
[----:B-1-34-:R-:W-:Y:S05]  /*11570*/  CALL.REL.NOINC `($__internal_1_$__cuda_sm70_shflsync_idx_p) ;  /* 0x000011c000007944 */ /* 0x01afea0003c00000 */
[----:B------:R-:W-:Y:S01]  /*11580*/  MOV R2, R58 ;  /* 0x0000003a00027202 */ /* 0x000fe20000000f00 */
[----:B------:R-:W-:Y:S05]  /*11590*/  BRA `(.L_x_190) ;  /* 0xffffb24000007947 */ /* 0x000fea000383ffff */
.L_x_107:
[----:B------:R-:W-:Y:S01]  /*115a0*/  IMAD.MOV.U32 R56, RZ, RZ, R5 ;  /* 0x000000ffff387224 */ /* 0x000fe200078e0005 */
[----:B------:R-:W-:Y:S01]  /*115b0*/  MOV R10, 0x7 ;  /* 0x00000007000a7802 */ /* 0x000fe20000000f00 */
[----:B-1----:R-:W-:Y:S01]  /*115c0*/  IMAD.MOV.U32 R3, RZ, RZ, 0x181f ;  /* 0x0000181fff037424 */ /* 0x002fe200078e00ff */
[----:B------:R-:W-:-:S02]  /*115d0*/  MOV R2, 0x115f0 ;  /* 0x000115f000027802 */ /* 0x000fc40000000f00 */
[----:B--2-4-:R-:W-:Y:S05]  /*115e0*/  CALL.REL.NOINC `($__internal_1_$__cuda_sm70_shflsync_idx_p) ;  /* 0x0000115000007944 */ /* 0x014fea0003c00000 */
        /* <DEDUP_REMOVED lines=8> */
.L_x_109:
[----:B------:R-:W-:Y:S01]  /*11670*/  IMAD.MOV.U32 R56, RZ, RZ, R5 ;  /* 0x000000ffff387224 */ /* 0x000fe200078e0005 */
[----:B------:R-:W-:Y:S01]  /*11680*/  MOV R10, RZ ;  /* 0x000000ff000a7202 */ /* 0x000fe20000000f00 */
[----:B------:R-:W-:Y:S01]  /*11690*/  IMAD.MOV.U32 R3, RZ, RZ, 0x1c1f ;  /* 0x00001c1fff037424 */ /* 0x000fe200078e00ff */
[----:B------:R-:W-:Y:S02]  /*116a0*/  MOV R2, 0x116c0 ;  /* 0x000116c000027802 */ /* 0x000fe40000000f00 */
[----:B------:R-:W-:Y:S05]  /*116b0*/  CALL.REL.NOINC `($__internal_1_$__cuda_sm70_shflsync_idx_p) ;  /* 0x0000108000007944 */ /* 0x000fea0003c00000 */
[----:B------:R-:W-:Y:S01]  /*116c0*/  MOV R4, R58 ;  /* 0x0000003a00047202 */ /* 0x000fe20000000f00 */
[----:B------:R-:W-:Y:S05]  /*116d0*/  BRA `(.L_x_192) ;  /* 0xffffb43000007947 */ /* 0x000fea000383ffff */
.L_x_110:
[----:B------:R-:W-:Y:S01]  /*116e0*/  IMAD.MOV.U32 R56, RZ, RZ, R12 ;  /* 0x000000ffff387224 */ /* 0x000fe200078e000c */
[----:B------:R-:W-:Y:S01]  /*116f0*/  MOV R10, RZ ;  /* 0x000000ff000a7202 */ /* 0x000fe20000000f00 */
[----:B------:R-:W-:Y:S01]  /*11700*/  IMAD.MOV.U32 R3, RZ, RZ, 0x1c1f ;  /* 0x00001c1fff037424 */ /* 0x000fe200078e00ff */
[----:B------:R-:W-:Y:S02]  /*11710*/  MOV R2, 0x11730 ;  /* 0x0001173000027802 */ /* 0x000fe40000000f00 */
[----:B-12---:R-:W-:Y:S05]  /*11720*/  CALL.REL.NOINC `($__internal_1_$__cuda_sm70_shflsync_idx_p) ;  /* 0x0000101000007944 */ /* 0x006fea0003c00000 */
[----:B------:R-:W-:Y:S01]  /*11730*/  MOV R0, R58 ;  /* 0x0000003a00007202 */ /* 0x000fe20000000f00 */
[----:B------:R-:W-:Y:S05]  /*11740*/  BRA `(.L_x_193) ;  /* 0xffffb3e000007947 */ /* 0x000fea000383ffff */
.L_x_113:
        /* <DEDUP_REMOVED lines=13> */
.L_x_116:
[----:B------:R-:W-:Y:S01]  /*11820*/  IMAD.MOV.U32 R56, RZ, RZ, R5 ;  /* 0x000000ffff387224 */ /* 0x000fe200078e0005 */
[----:B---3--:R-:W-:Y:S01]  /*11830*/  MOV R10, 0x2 ;  /* 0x00000002000a7802 */ /* 0x008fe20000000f00 */
[----:B------:R-:W-:Y:S01]  /*11840*/  IMAD.MOV.U32 R3, RZ, RZ, 0x1c1f ;  /* 0x00001c1fff037424 */ /* 0x000fe200078e00ff */
[----:B------:R-:W-:Y:S02]  /*11850*/  MOV R2, 0x11870 ;  /* 0x0001187000027802 */ /* 0x000fe40000000f00 */
[----:B-12-4-:R-:W-:Y:S05]  /*11860*/  CALL.REL.NOINC `($__internal_1_$__cuda_sm70_shflsync_idx_p) ;  /* 0x00000ed000007944 */ /* 0x016fea0003c00000 */
[----:B------:R-:W-:Y:S01]  /*11870*/  MOV R4, R58 ;  /* 0x0000003a00047202 */ /* 0x000fe20000000f00 */
[----:B------:R-:W-:Y:S05]  /*11880*/  BRA `(.L_x_195) ;  /* 0xffffb95000007947 */ /* 0x000fea000383ffff */
.L_x_117:
[----:B------:R-:W-:Y:S01]  /*11890*/  IMAD.MOV.U32 R56, RZ, RZ, R12 ;  /* 0x000000ffff387224 */ /* 0x000fe200078e000c */
[----:B---3--:R-:W-:Y:S01]  /*118a0*/  MOV R10, 0x2 ;  /* 0x00000002000a7802 */ /* 0x008fe20000000f00 */
[----:B------:R-:W-:Y:S01]  /*118b0*/  IMAD.MOV.U32 R3, RZ, RZ, 0x1c1f ;  /* 0x00001c1fff037424 */ /* 0x000fe200078e00ff */
[----:B------:R-:W-:Y:S02]  /*118c0*/  MOV R2, 0x118e0 ;  /* 0x000118e000027802 */ /* 0x000fe40000000f00 */
[----:B-12-4-:R-:W-:Y:S05]  /*118d0*/  CALL.REL.NOINC `($__internal_1_$__cuda_sm70_shflsync_idx_p) ;  /* 0x00000e6000007944 */ /* 0x016fea0003c00000 */
[----:B------:R-:W-:Y:S01]  /*118e0*/  MOV R0, R58 ;  /* 0x0000003a00007202 */ /* 0x000fe20000000f00 */
[----:B------:R-:W-:Y:S05]  /*118f0*/  BRA `(.L_x_196) ;  /* 0xffffb90000007947 */ /* 0x000fea000383ffff */
.L_x_120:
[----:B------:R-:W-:Y:S01]  /*11900*/  IMAD.MOV.U32 R56, RZ, RZ, R5 ;  /* 0x000000ffff387224 */ /* 0x000fe200078e0005 */
[----:B--23--:R-:W-:Y:S01]  /*11910*/  MOV R10, 0x3 ;  /* 0x00000003000a7802 */ /* 0x00cfe20000000f00 */
[----:B------:R-:W-:Y:S01]  /*11920*/  IMAD.MOV.U32 R3, RZ, RZ, 0x1c1f ;  /* 0x00001c1fff037424 */ /* 0x000fe200078e00ff */
[----:B------:R-:W-:-:S02]  /*11930*/  MOV R2, 0x11950 ;  /* 0x0001195000027802 */ /* 0x000fc40000000f00 */
[----:B-1--4-:R-:W-:Y:S05]  /*11940*/  CALL.REL.NOINC `($__internal_1_$__cuda_sm70_shflsync_idx_p) ;  /* 0x00000df000007944 */ /* 0x012fea0003c00000 */
        /* <DEDUP_REMOVED lines=8> */
.L_x_124:
[----:B------:R-:W-:Y:S01]  /*119d0*/  IMAD.MOV.U32 R56, RZ, RZ, R5 ;  /* 0x000000ffff387224 */ /* 0x000fe200078e0005 */
[----:B------:R-:W-:Y:S01]  /*119e0*/  MOV R10, RZ ;  /* 0x000000ff000a7202 */ /* 0x000fe20000000f00 */
[----:B------:R-:W-:Y:S01]  /*119f0*/  IMAD.MOV.U32 R3, RZ, RZ, 0x181f ;  /* 0x0000181fff037424 */ /* 0x000fe200078e00ff */
[----:B------:R-:W-:Y:S02]  /*11a00*/  MOV R2, 0x11a20 ;  /* 0x00011a2000027802 */ /* 0x000fe40000000f00 */
[----:B------:R-:W-:Y:S05]  /*11a10*/  CALL.REL.NOINC `($__internal_1_$__cuda_sm70_shflsync_idx_p) ;  /* 0x00000d2000007944 */ /* 0x000fea0003c00000 */
[----:B------:R-:W-:Y:S01]  /*11a20*/  MOV R7, R58 ;  /* 0x0000003a00077202 */ /* 0x000fe20000000f00 */
[----:B------:R-:W-:Y:S05]  /*11a30*/  BRA `(.L_x_198) ;  /* 0xffffc62000007947 */ /* 0x000fea000383ffff */
.L_x_125:
[----:B------:R-:W-:Y:S01]  /*11a40*/  IMAD.MOV.U32 R56, RZ, RZ, R6 ;  /* 0x000000ffff387224 */ /* 0x000fe200078e0006 */
[----:B------:R-:W-:Y:S01]  /*11a50*/  MOV R10, RZ ;  /* 0x000000ff000a7202 */ /* 0x000fe20000000f00 */
[----:B------:R-:W-:Y:S01]  /*11a60*/  IMAD.MOV.U32 R3, RZ, RZ, 0x181f ;  /* 0x0000181fff037424 */ /* 0x000fe200078e00ff */
[----:B------:R-:W-:Y:S02]  /*11a70*/  MOV R2, 0x11a90 ;  /* 0x00011a9000027802 */ /* 0x000fe40000000f00 */
[----:B-12---:R-:W-:Y:S05]  /*11a80*/  CALL.REL.NOINC `($__internal_1_$__cuda_sm70_shflsync_idx_p) ;  /* 0x00000cb000007944 */ /* 0x006fea0003c00000 */
[----:B------:R-:W-:Y:S01]  /*11a90*/  MOV R2, R58 ;  /* 0x0000003a00027202 */ /* 0x000fe20000000f00 */
[----:B------:R-:W-:Y:S05]  /*11aa0*/  BRA `(.L_x_199) ;  /* 0xffffc5d000007947 */ /* 0x000fea000383ffff */
.L_x_126:
        /* <DEDUP_REMOVED lines=13> */
.L_x_127:
[----:B------:R-:W-:Y:S01]  /*11b80*/  IMAD.MOV.U32 R56, RZ, RZ, R5 ;  /* 0x000000ffff387224 */ /* 0x000fe200078e0005 */
[----:B------:R-:W-:Y:S01]  /*11b90*/  MOV R10, 0x2 ;  /* 0x00000002000a7802 */ /* 0x000fe20000000f00 */
[----:B-1----:R-:W-:Y:S01]  /*11ba0*/  IMAD.MOV.U32 R3, RZ, RZ, 0x181f ;  /* 0x0000181fff037424 */ /* 0x002fe200078e00ff */
[----:B------:R-:W-:Y:S02]  /*11bb0*/  MOV R2, 0x11bd0 ;  /* 0x00011bd000027802 */ /* 0x000fe40000000f00 */
[----:B---34-:R-:W-:Y:S05]  /*11bc0*/  CALL.REL.NOINC `($__internal_1_$__cuda_sm70_shflsync_idx_p) ;  /* 0x00000b7000007944 */ /* 0x018fea0003c00000 */
[----:B------:R-:W-:Y:S01]  /*11bd0*/  MOV R7, R58 ;  /* 0x0000003a00077202 */ /* 0x000fe20000000f00 */
[----:B------:R-:W-:Y:S05]  /*11be0*/  BRA `(.L_x_201) ;  /* 0xffffc60000007947 */ /* 0x000fea000383ffff */
.L_x_128:
[----:B------:R-:W-:Y:S01]  /*11bf0*/  IMAD.MOV.U32 R56, RZ, RZ, R6 ;  /* 0x000000ffff387224 */ /* 0x000fe200078e0006 */
[----:B------:R-:W-:Y:S01]  /*11c00*/  MOV R10, 0x2 ;  /* 0x00000002000a7802 */ /* 0x000fe20000000f00 */
[----:B-1----:R-:W-:Y:S01]  /*11c10*/  IMAD.MOV.U32 R3, RZ, RZ, 0x181f ;  /* 0x0000181fff037424 */ /* 0x002fe200078e00ff */
[----:B------:R-:W-:Y:S02]  /*11c20*/  MOV R2, 0x11c40 ;  /* 0x00011c4000027802 */ /* 0x000fe40000000f00 */
[----:B--234-:R-:W-:Y:S05]  /*11c30*/  CALL.REL.NOINC `($__internal_1_$__cuda_sm70_shflsync_idx_p) ;  /* 0x00000b0000007944 */ /* 0x01cfea0003c00000 */
[----:B------:R-:W-:Y:S01]  /*11c40*/  MOV R2, R58 ;  /* 0x0000003a00027202 */ /* 0x000fe20000000f00 */
[----:B------:R-:W-:Y:S05]  /*11c50*/  BRA `(.L_x_202) ;  /* 0xffffc5b000007947 */ /* 0x000fea000383ffff */
.L_x_129:
        /* <DEDUP_REMOVED lines=13> */
.L_x_130:
[----:B------:R-:W-:Y:S01]  /*11d30*/  IMAD.MOV.U32 R56, RZ, RZ, R5 ;  /* 0x000000ffff387224 */ /* 0x000fe200078e0005 */
[----:B------:R-:W-:Y:S01]  /*11d40*/  MOV R10, 0x4 ;  /* 0x00000004000a7802 */ /* 0x000fe20000000f00 */
[----:B--2---:R-:W-:Y:S01]  /*11d50*/  IMAD.MOV.U32 R3, RZ, RZ, 0x181f ;  /* 0x0000181fff037424 */ /* 0x004fe200078e00ff */
[----:B------:R-:W-:Y:S02]  /*11d60*/  MOV R2, 0x11d80 ;  /* 0x00011d8000027802 */ /* 0x000fe40000000f00 */
[----:B-1-34-:R-:W-:Y:S05]  /*11d70*/  CALL.REL.NOINC `($__internal_1_$__cuda_sm70_shflsync_idx_p) ;  /* 0x000009c000007944 */ /* 0x01afea0003c00000 */
[----:B------:R-:W-:Y:S01]  /*11d80*/  MOV R7, R58 ;  /* 0x0000003a00077202 */ /* 0x000fe20000000f00 */
[----:B------:R-:W-:Y:S05]  /*11d90*/  BRA `(.L_x_204) ;  /* 0xffffc58000007947 */ /* 0x000fea000383ffff */
.L_x_131:
[----:B------:R-:W-:Y:S01]  /*11da0*/  IMAD.MOV.U32 R56, RZ, RZ, R6 ;  /* 0x000000ffff387224 */ /* 0x000fe200078e0006 */
[----:B------:R-:W-:Y:S01]  /*11db0*/  MOV R10, 0x4 ;  /* 0x00000004000a7802 */ /* 0x000fe20000000f00 */
[----:B--2---:R-:W-:Y:S01]  /*11dc0*/  IMAD.MOV.U32 R3, RZ, RZ, 0x181f ;  /* 0x0000181fff037424 */ /* 0x004fe200078e00ff */
[----:B------:R-:W-:Y:S02]  /*11dd0*/  MOV R2, 0x11df0 ;  /* 0x00011df000027802 */ /* 0x000fe40000000f00 */
[----:B-1-34-:R-:W-:Y:S05]  /*11de0*/  CALL.REL.NOINC `($__internal_1_$__cuda_sm70_shflsync_idx_p) ;  /* 0x0000095000007944 */ /* 0x01afea0003c00000 */
[----:B------:R-:W-:Y:S01]  /*11df0*/  MOV R2, R58 ;  /* 0x0000003a00027202 */ /* 0x000fe20000000f00 */
[----:B------:R-:W-:Y:S05]  /*11e00*/  BRA `(.L_x_205) ;  /* 0xffffc53000007947 */ /* 0x000fea000383ffff */
.L_x_132:
        /* <DEDUP_REMOVED lines=13> */
.L_x_133:
[----:B------:R-:W-:Y:S01]  /*11ee0*/  IMAD.MOV.U32 R56, RZ, RZ, R5 ;  /* 0x000000ffff387224 */ /* 0x000fe200078e0005 */
[----:B------:R-:W-:Y:S01]  /*11ef0*/  MOV R10, 0x6 ;  /* 0x00000006000a7802 */ /* 0x000fe20000000f00 */
[----:B--2---:R-:W-:Y:S01]  /*11f00*/  IMAD.MOV.U32 R3, RZ, RZ, 0x181f ;  /* 0x0000181fff037424 */ /* 0x004fe200078e00ff */
[----:B------:R-:W-:Y:S02]  /*11f10*/  MOV R2, 0x11f30 ;  /* 0x00011f3000027802 */ /* 0x000fe40000000f00 */
[----:B-1--4-:R-:W-:Y:S05]  /*11f20*/  CALL.REL.NOINC `($__internal_1_$__cuda_sm70_shflsync_idx_p) ;  /* 0x0000081000007944 */ /* 0x012fea0003c00000 */
[----:B------:R-:W-:Y:S01]  /*11f30*/  MOV R7, R58 ;  /* 0x0000003a00077202 */ /* 0x000fe20000000f00 */
[----:B------:R-:W-:Y:S05]  /*11f40*/  BRA `(.L_x_207) ;  /* 0xffffc50000007947 */ /* 0x000fea000383ffff */
.L_x_134:
[----:B------:R-:W-:Y:S01]  /*11f50*/  IMAD.MOV.U32 R56, RZ, RZ, R6 ;  /* 0x000000ffff387224 */ /* 0x000fe200078e0006 */
[----:B------:R-:W-:Y:S01]  /*11f60*/  MOV R10, 0x6 ;  /* 0x00000006000a7802 */ /* 0x000fe20000000f00 */
[----:B--2---:R-:W-:Y:S01]  /*11f70*/  IMAD.MOV.U32 R3, RZ, RZ, 0x181f ;  /* 0x0000181fff037424 */ /* 0x004fe200078e00ff */
[----:B------:R-:W-:Y:S02]  /*11f80*/  MOV R2, 0x11fa0 ;  /* 0x00011fa000027802 */ /* 0x000fe40000000f00 */
[----:B-1-34-:R-:W-:Y:S05]  /*11f90*/  CALL.REL.NOINC `($__internal_1_$__cuda_sm70_shflsync_idx_p) ;  /* 0x000007a000007944 */ /* 0x01afea0003c00000 */
[----:B------:R-:W-:Y:S01]  /*11fa0*/  MOV R2, R58 ;  /* 0x0000003a00027202 */ /* 0x000fe20000000f00 */
[----:B------:R-:W-:Y:S05]  /*11fb0*/  BRA `(.L_x_208) ;  /* 0xffffc4b000007947 */ /* 0x000fea000383ffff */
.L_x_135:
        /* <DEDUP_REMOVED lines=13> */
.L_x_137:
[----:B------:R-:W-:Y:S01]  /*12090*/  IMAD.MOV.U32 R56, RZ, RZ, R57 ;  /* 0x000000ffff387224 */ /* 0x000fe200078e0039 */
[----:B------:R-:W-:Y:S01]  /*120a0*/  MOV R10, RZ ;  /* 0x000000ff000a7202 */ /* 0x000fe20000000f00 */
[----:B----4-:R-:W-:Y:S01]  /*120b0*/  IMAD.MOV.U32 R3, RZ, RZ, 0x1f ;  /* 0x0000001fff037424 */ /* 0x010fe200078e00ff */
[----:B------:R-:W-:Y:S02]  /*120c0*/  MOV R2, 0x120e0 ;  /* 0x000120e000027802 */ /* 0x000fe40000000f00 */
[----:B------:R-:W-:Y:S05]  /*120d0*/  CALL.REL.NOINC `($__internal_1_$__cuda_sm70_shflsync_idx_p) ;  /* 0x0000066000007944 */ /* 0x000fea0003c00000 */
[----:B------:R-:W-:Y:S01]  /*120e0*/  MOV R9, R58 ;  /* 0x0000003a00097202 */ /* 0x000fe20000000f00 */
[----:B------:R-:W-:Y:S05]  /*120f0*/  BRA `(.L_x_210) ;  /* 0xffffc56000007947 */ /* 0x000fea000383ffff */
.L_x_138:
[----:B------:R-:W-:Y:S01]  /*12100*/  IMAD.MOV.U32 R56, RZ, RZ, R57 ;  /* 0x000000ffff387224 */ /* 0x000fe200078e0039 */
[----:B------:R-:W-:Y:S01]  /*12110*/  MOV R10, 0x1 ;  /* 0x00000001000a7802 */ /* 0x000fe20000000f00 */
[----:B----4-:R-:W-:Y:S01]  /*12120*/  IMAD.MOV.U32 R3, RZ, RZ, 0x1f ;  /* 0x0000001fff037424 */ /* 0x010fe200078e00ff */
[----:B------:R-:W-:Y:S02]  /*12130*/  MOV R2, 0x12150 ;  /* 0x0001215000027802 */ /* 0x000fe40000000f00 */
[----:B-12---:R-:W-:Y:S05]  /*12140*/  CALL.REL.NOINC `($__internal_1_$__cuda_sm70_shflsync_idx_p) ;  /* 0x000005f000007944 */ /* 0x006fea0003c00000 */
[----:B------:R-:W-:Y:S01]  /*12150*/  MOV R8, R58 ;  /* 0x0000003a00087202 */ /* 0x000fe20000000f00 */
[----:B------:R-:W-:Y:S05]  /*12160*/  BRA `(.L_x_211) ;  /* 0xffffc51000007947 */ /* 0x000fea000383ffff */
.L_x_139:
[----:B------:R-:W-:Y:S02]  /*12170*/  MOV R2, 0x1 ;  /* 0x0000000100027802 */ /* 0x000fe40000000f00 */
[----:B------:R-:W-:-:S02]  /*12180*/  MOV R3, 0x121a0 ;  /* 0x000121a000037802 */ /* 0x000fc40000000f00 */
[----:B-123--:R-:W-:Y:S05]  /*12190*/  CALL.REL.NOINC `($__internal_2_$__cuda_sm70_shflsync_up_p) ;  /* 0x000005f000007944 */ /* 0x00efea0003c00000 */
[----:B------:R-:W-:Y:S05]  /*121a0*/  BRA `(.L_x_212) ;  /* 0xffffc60000007947 */ /* 0x000fea000383ffff */
.L_x_140:
[----:B------:R-:W-:Y:S02]  /*121b0*/  MOV R2, 0x2 ;  /* 0x0000000200027802 */ /* 0x000fe40000000f00 */
[----:B------:R-:W-:-:S02]  /*121c0*/  MOV R3, 0x121e0 ;  /* 0x000121e000037802 */ /* 0x000fc40000000f00 */
[----:B-12---:R-:W-:Y:S05]  /*121d0*/  CALL.REL.NOINC `($__internal_2_$__cuda_sm70_shflsync_up_p) ;  /* 0x000005b000007944 */ /* 0x006fea0003c00000 */
        /* <DEDUP_REMOVED lines=24> */
.L_x_144:
[----:B------:R-:W-:Y:S02]  /*12360*/  MOV R2, 0x1 ;  /* 0x0000000100027802 */ /* 0x000fe40000000f00 */
[----:B------:R-:W-:Y:S02]  /*12370*/  MOV R3, 0x12390 ;  /* 0x0001239000037802 */ /* 0x000fe40000000f00 */
[----:B------:R-:W-:Y:S05]  /*12380*/  CALL.REL.NOINC `($__internal_2_$__cuda_sm70_shflsync_up_p) ;  /* 0x0000040000007944 */ /* 0x000fea0003c00000 */
[----:B------:R-:W-:Y:S01]  /*12390*/  MOV R2, R4 ;  /* 0x0000000400027202 */ /* 0x000fe20000000f00 */
[----:B------:R-:W-:Y:S05]  /*123a0*/  BRA `(.L_x_214) ;  /* 0xffffc66000007947 */ /* 0x000fea000383ffff */
.L_x_145:
        /* <DEDUP_REMOVED lines=27> */
.L_x_147:
[----:B------:R-:W-:Y:S02]  /*12560*/  SEL R0, RZ, 0x1, P0 ;  /* 0x00000001ff007807 */ /* 0x000fe40000000000 */
[----:B------:R-:W-:Y:S02]  /*12570*/  MOV R2, 0x12590 ;  /* 0x0001259000027802 */ /* 0x000fe40000000f00 */
[----:B---3--:R-:W-:Y:S05]  /*12580*/  CALL.REL.NOINC `($__internal_3_$__cuda_sm70_votesync_ballot) ;  /* 0x0000027000007944 */ /* 0x008fea0003c00000 */
[----:B------:R-:W-:Y:S05]  /*12590*/  BRA `(.L_x_216) ;  /* 0xffffc60000007947 */ /* 0x000fea000383ffff */
.L_x_148:
[----:B------:R-:W-:Y:S01]  /*125a0*/  IMAD.MOV.U32 R56, RZ, RZ, R6 ;  /* 0x000000ffff387224 */ /* 0x000fe200078e0006 */
[----:B--2---:R-:W-:Y:S01]  /*125b0*/  MOV R10, R11 ;  /* 0x0000000b000a7202 */ /* 0x004fe20000000f00 */
[----:B------:R-:W-:Y:S01]  /*125c0*/  IMAD.MOV.U32 R3, RZ, RZ, 0x1f ;  /* 0x0000001fff037424 */ /* 0x000fe200078e00ff */
[----:B------:R-:W-:Y:S02]  /*125d0*/  MOV R2, 0x125f0 ;  /* 0x000125f000027802 */ /* 0x000fe40000000f00 */
[----:B-1-3--:R-:W-:Y:S05]  /*125e0*/  CALL.REL.NOINC `($__internal_1_$__cuda_sm70_shflsync_idx_p) ;  /* 0x0000015000007944 */ /* 0x00afea0003c00000 */
[----:B------:R-:W-:Y:S01]  /*125f0*/  IMAD.MOV.U32 R6, RZ, RZ, R58 ;  /* 0x000000ffff067224 */ /* 0x000fe200078e003a */
[----:B------:R-:W-:Y:S01]  /*12600*/  MOV R10, R11 ;  /* 0x0000000b000a7202 */ /* 0x000fe20000000f00 */
[----:B------:R-:W-:Y:S01]  /*12610*/  IMAD.MOV.U32 R56, RZ, RZ, R7 ;  /* 0x000000ffff387224 */ /* 0x000fe200078e0007 */
[----:B------:R-:W-:Y:S02]  /*12620*/  MOV R3, 0x1f ;  /* 0x0000001f00037802 */ /* 0x000fe40000000f00 */
[----:B------:R-:W-:-:S02]  /*12630*/  MOV R2, 0x12650 ;  /* 0x0001265000027802 */ /* 0x000fc40000000f00 */
[----:B------:R-:W-:Y:S05]  /*12640*/  CALL.REL.NOINC `($__internal_1_$__cuda_sm70_shflsync_idx_p) ;  /* 0x000000f000007944 */ /* 0x000fea0003c00000 */
[----:B------:R-:W-:Y:S01]  /*12650*/  MOV R7, R58 ;  /* 0x0000003a00077202 */ /* 0x000fe20000000f00 */
[----:B------:R-:W-:Y:S05]  /*12660*/  BRA `(.L_x_217) ;  /* 0xffffc57000007947 */ /* 0x000fea000383ffff */
.L_x_151:
[----:B------:R-:W-:Y:S01]  /*12670*/  IMAD.MOV.U32 R56, RZ, RZ, R4 ;  /* 0x000000ffff387224 */ /* 0x000fe200078e0004 */
[----:B------:R-:W-:Y:S01]  /*12680*/  MOV R10, R0 ;  /* 0x00000000000a7202 */ /* 0x000fe20000000f00 */
[----:B------:R-:W-:Y:S01]  /*12690*/  IMAD.MOV.U32 R3, RZ, RZ, 0x1f ;  /* 0x0000001fff037424 */ /* 0x000fe200078e00ff */
[----:B------:R-:W-:-:S02]  /*126a0*/  MOV R2, 0x126c0 ;  /* 0x000126c000027802 */ /* 0x000fc40000000f00 */
[----:B--234-:R-:W-:Y:S05]  /*126b0*/  CALL.REL.NOINC `($__internal_1_$__cuda_sm70_shflsync_idx_p) ;  /* 0x0000008000007944 */ /* 0x01cfea0003c00000 */
[----:B------:R-:W-:Y:S01]  /*126c0*/  MOV R12, R58 ;  /* 0x0000003a000c7202 */ /* 0x000fe20000000f00 */
[----:B------:R-:W-:Y:S05]  /*126d0*/  BRA `(.L_x_150) ;  /* 0xffffc56000007947 */ /* 0x000fea000383ffff */
        .weak           $__internal_0_$__cuda_sm70_shflsync_bfly_p
        .type           $__internal_0_$__cuda_sm70_shflsync_bfly_p,@function
        .size           $__internal_0_$__cuda_sm70_shflsync_bfly_p,($__internal_1_$__cuda_sm70_shflsync_idx_p - $__internal_0_$__cuda_sm70_shflsync_bfly_p)
$__internal_0_$__cuda_sm70_shflsync_bfly_p:
[----:B------:R-:W-:Y:S02]  /*126e0*/  MOV R8, 0x1f ;  /* 0x0000001f00087802 */ /* 0x000fe40000000f00 */
[----:B------:R-:W-:-:S04]  /*126f0*/  MOV R14, 0xffffffff ;  /* 0xffffffff000e7802 */ /* 0x000fc80000000f00 */
[----:B------:R-:W-:Y:S04]  /*12700*/  WARPSYNC R14 ;  /* 0x0000000e00007348 */ /* 0x000fe80003800000 */
[----:B------:R1:W2:Y:S02]  /*12710*/  SHFL.BFLY PT, R8, R4, R3, R8 ;  /* 0x0c00000304087389 */ /* 0x0002a400000e0008 */
[----:B-1----:R-:W-:-:S04]  /*12720*/  MOV R3, 0x0 ;  /* 0x0000000000037802 */ /* 0x002fc80000000f00 */
[----:B--2---:R-:W-:Y:S05]  /*12730*/  RET.REL.NODEC R2 `(_ZN7cutlass13device_kernelIN5flash19enable_sm80_to_sm89INS1_16FlashAttnFwdSm80INS1_25CollectiveMainloopFwdSm80ILi4ELi1ELb0EN4cute5tupleIJNS5_1CILi128EEENS7_ILi80EEENS7_ILi64EEEEEELi64ENS_10bfloat16_tEfNS_4arch4Sm80ELb0ELb0ELb1ELb1ELb1ELb0ELb1ELb1EEENS1_21CollectiveEpilogueFwdINS6_IJS8_SA_S9_EEENS6_IJNS7_ILi1EEESI_SI_EEESC_SE_Li128ELb1ELb1ELb1ELb0EEENS1_36VarlenDynamicPersistentTileSchedulerILi128ELi80ELi128ELi128ELb1ELb1ELb0ELb0ELb1ELb1EEEEEEEEEvNT_6ParamsE) ;  /* 0xfffed8c002007950 */ /* 0x004fea0003c3ffff */
        .weak           $__internal_1_$__cuda_sm70_shflsync_idx_p
        .type           $__internal_1_$__cuda_sm70_shflsync_idx_p,@function
        .size           $__internal_1_$__cuda_sm70_shflsync_idx_p,($__internal_2_$__cuda_sm70_shflsync_up_p - $__internal_1_$__cuda_sm70_shflsync_idx_p)
$__internal_1_$__cuda_sm70_shflsync_idx_p:
[----:B------:R-:W-:-:S04]  /*12740*/  MOV R58, 0xffffffff ;  /* 0xffffffff003a7802 */ /* 0x000fc80000000f00 */
[----:B------:R-:W-:Y:S04]  /*12750*/  WARPSYNC R58 ;  /* 0x0000003a00007348 */ /* 0x000fe80003800000 */
[----:B------:R1:W2:Y:S02]  /*12760*/  SHFL.IDX PT, R58, R56, R10, R3 ;  /* 0x0000000a383a7389 */ /* 0x0002a400000e0003 */
[----:B-1----:R-:W-:-:S04]  /*12770*/  MOV R3, 0x0 ;  /* 0x0000000000037802 */ /* 0x002fc80000000f00 */
[----:B--2---:R-:W-:Y:S05]  /*12780*/  RET.REL.NODEC R2 `(_ZN7cutlass13device_kernelIN5flash19enable_sm80_to_sm89INS1_16FlashAttnFwdSm80INS1_25CollectiveMainloopFwdSm80ILi4ELi1ELb0EN4cute5tupleIJNS5_1CILi128EEENS7_ILi80EEENS7_ILi64EEEEEELi64ENS_10bfloat16_tEfNS_4arch4Sm80ELb0ELb0ELb1ELb1ELb1ELb0ELb1ELb1EEENS1_21CollectiveEpilogueFwdINS6_IJS8_SA_S9_EEENS6_IJNS7_ILi1EEESI_SI_EEESC_SE_Li128ELb1ELb1ELb1ELb0EEENS1_36VarlenDynamicPersistentTileSchedulerILi128ELi80ELi128ELi128ELb1ELb1ELb0ELb0ELb1ELb1EEEEEEEEEvNT_6ParamsE) ;  /* 0xfffed87002007950 */ /* 0x004fea0003c3ffff */
        .weak           $__internal_2_$__cuda_sm70_shflsync_up_p
        .type           $__internal_2_$__cuda_sm70_shflsync_up_p,@function
        .size           $__internal_2_$__cuda_sm70_shflsync_up_p,($__internal_3_$__cuda_sm70_votesync_ballot - $__internal_2_$__cuda_sm70_shflsync_up_p)
$__internal_2_$__cuda_sm70_shflsync_up_p:
[----:B------:R-:W-:Y:S02]  /*12790*/  IMAD.MOV.U32 R4, RZ, RZ, RZ ;  /* 0x000000ffff047224 */ /* 0x000fe400078e00ff */
[----:B------:R-:W-:-:S04]  /*127a0*/  IMAD.MOV.U32 R10, RZ, RZ, -0x1 ;  /* 0xffffffffff0a7424 */ /* 0x000fc800078e00ff */
[----:B------:R-:W-:Y:S04]  /*127b0*/  WARPSYNC R10 ;  /* 0x0000000a00007348 */ /* 0x000fe80003800000 */
[----:B------:R1:W2:Y:S02]  /*127c0*/  SHFL.UP PT, R4, R0, R2, R4 ;  /* 0x0400000200047389 */ /* 0x0002a400000e0004 */
[----:B-1----:R-:W-:Y:S02]  /*127d0*/  MOV R2, R3 ;  /* 0x0000000300027202 */ /* 0x002fe40000000f00 */
[----:B------:R-:W-:-:S04]  /*127e0*/  MOV R3, 0x0 ;  /* 0x0000000000037802 */ /* 0x000fc80000000f00 */
[----:B--2---:R-:W-:Y:S05]  /*127f0*/  RET.REL.NODEC R2 `(_ZN7cutlass13device_kernelIN5flash19enable_sm80_to_sm89INS1_16FlashAttnFwdSm80INS1_25CollectiveMainloopFwdSm80ILi4ELi1ELb0EN4cute5tupleIJNS5_1CILi128EEENS7_ILi80EEENS7_ILi64EEEEEELi64ENS_10bfloat16_tEfNS_4arch4Sm80ELb0ELb0ELb1ELb1ELb1ELb0ELb1ELb1EEENS1_21CollectiveEpilogueFwdINS6_IJS8_SA_S9_EEENS6_IJNS7_ILi1EEESI_SI_EEESC_SE_Li128ELb1ELb1ELb1ELb0EEENS1_36VarlenDynamicPersistentTileSchedulerILi128ELi80ELi128ELi128ELb1ELb1ELb0ELb0ELb1ELb1EEEEEEEEEvNT_6ParamsE) ;  /* 0xfffed80002007950 */ /* 0x004fea0003c3ffff */
        .weak           $__internal_3_$__cuda_sm70_votesync_ballot
        .type           $__internal_3_$__cuda_sm70_votesync_ballot,@function
        .size           $__internal_3_$__cuda_sm70_votesync_ballot,(.L_x_1910 - $__internal_3_$__cuda_sm70_votesync_ballot)
$__internal_3_$__cuda_sm70_votesync_ballot:
[----:B------:R-:W-:Y:S01]  /*12800*/  ISETP.NE.U32.AND P0, PT, R0, 0x1, PT ;  /* 0x000000010000780c */ /* 0x000fe20003f05070 */
[----:B------:R-:W-:-:S04]  /*12810*/  IMAD.MOV.U32 R3, RZ, RZ, -0x1 ;  /* 0xffffffffff037424 */ /* 0x000fc800078e00ff */
[----:B------:R-:W-:Y:S08]  /*12820*/  WARPSYNC R3 ;  /* 0x0000000300007348 */ /* 0x000ff00003800000 */
[----:B------:R-:W-:-:S04]  /*12830*/  VOTE.ANY R0, PT, !P0 ;  /* 0x0000000000007806 */ /* 0x000fc800040e0100 */
[----:B------:R-:W-:Y:S01]  /*12840*/  LOP3.LUT R0, R0, R3, RZ, 0xc0, !PT ;  /* 0x0000000300007212 */ /* 0x000fe200078ec0ff */
[----:B------:R-:W-:-:S04]  /*12850*/  IMAD.MOV.U32 R3, RZ, RZ, 0x0 ;  /* 0x00000000ff037424 */ /* 0x000fc800078e00ff */
[----:B------:R-:W-:Y:S05]  /*12860*/  RET.REL.NODEC R2 `(_ZN7cutlass13device_kernelIN5flash19enable_sm80_to_sm89INS1_16FlashAttnFwdSm80INS1_25CollectiveMainloopFwdSm80ILi4ELi1ELb0EN4cute5tupleIJNS5_1CILi128EEENS7_ILi80EEENS7_ILi64EEEEEELi64ENS_10bfloat16_tEfNS_4arch4Sm80ELb0ELb0ELb1ELb1ELb1ELb0ELb1ELb1EEENS1_21CollectiveEpilogueFwdINS6_IJS8_SA_S9_EEENS6_IJNS7_ILi1EEESI_SI_EEESC_SE_Li128ELb1ELb1ELb1ELb0EEENS1_36VarlenDynamicPersistentTileSchedulerILi128ELi80ELi128ELi128ELb1ELb1ELb0ELb0ELb1ELb1EEEEEEEEEvNT_6ParamsE) ;  /* 0xfffed79002007950 */ /* 0x000fea0003c3ffff */
.L_x_218:
        /* <DEDUP_REMOVED lines=9> */
.L_x_1910:


//--------------------- .text._ZN7cutlass13device_kernelIN5flash19enable_sm80_to_sm89INS1_16FlashAttnFwdSm80INS1_25CollectiveMainloopFwdSm80ILi4ELi1ELb0EN4cute5tupleIJNS5_1CILi128EEENS7_ILi80EEENS7_ILi64EEEEEELi64ENS_10bfloat16_tEfNS_4arch4Sm80ELb0ELb0ELb1ELb1ELb1ELb1ELb1ELb1EEENS1_21CollectiveEpilogueFwdINS6_IJS8_SA_S9_EEENS6_IJNS7_ILi1EEESI_SI_EEESC_SE_Li128ELb1ELb1ELb1ELb0EEENS1_36VarlenDynamicPersistentTileSchedulerILi128ELi80ELi128ELi128ELb1ELb1ELb0ELb0ELb1ELb1EEEEEEEEEvNT_6ParamsE --------------------------
	.section	.text._ZN7cutlass13device_kernelIN5flash19enable_sm80_to_sm89INS1_16FlashAttnFwdSm80INS1_25CollectiveMainloopFwdSm80ILi4ELi1ELb0EN4cute5tupleIJNS5_1CILi128EEENS7_ILi80EEENS7_ILi64EEEEEELi64ENS_10bfloat16_tEfNS_4arch4Sm80ELb0ELb0ELb1ELb1ELb1ELb1ELb1ELb1EEENS1_21CollectiveEpilogueFwdINS6_IJS8_SA_S9_EEENS6_IJNS7_ILi1EEESI_SI_EEESC_SE_Li128ELb1ELb1ELb1ELb0EEENS1_36VarlenDynamicPersistentTileSchedulerILi128ELi80ELi128ELi128ELb1ELb1ELb0ELb0ELb1ELb1EEEEEEEEEvNT_6ParamsE,"ax",@progbits
	.sectioninfo	@"SHI_REGISTERS=255"
	.align	128
.text._ZN7cutlass13device_kernelIN5flash19enable_sm80_to_sm89INS1_16FlashAttnFwdSm80INS1_25CollectiveMainloopFwdSm80ILi4ELi1ELb0EN4cute5tupleIJNS5_1CILi128EEENS7_ILi80EEENS7_ILi64EEEEEELi64ENS_10bfloat16_tEfNS_4arch4Sm80ELb0ELb0ELb1ELb1ELb1ELb1ELb1ELb1EEENS1_21CollectiveEpilogueFwdINS6_IJS8_SA_S9_EEENS6_IJNS7_ILi1EEESI_SI_EEESC_SE_Li128ELb1ELb1ELb1ELb0EEENS1_36VarlenDynamicPersistentTileSchedulerILi128ELi80ELi128ELi128ELb1ELb1ELb0ELb0ELb1ELb1EEEEEEEEEvNT_6ParamsE:
        .type           _ZN7cutlass13device_kernelIN5flash19enable_sm80_to_sm89INS1_16FlashAttnFwdSm80INS1_25CollectiveMainloopFwdSm80ILi4ELi1ELb0EN4cute5tupleIJNS5_1CILi128EEENS7_ILi80EEENS7_ILi64EEEEEELi64ENS_10bfloat16_tEfNS_4arch4Sm80ELb0ELb0ELb1ELb1ELb1ELb1ELb1ELb1EEENS1_21CollectiveEpilogueFwdINS6_IJS8_SA_S9_EEENS6_IJNS7_ILi1EEESI_SI_EEESC_SE_Li128ELb1ELb1ELb1ELb0EEENS1_36VarlenDynamicPersistentTileSchedulerILi128ELi80ELi128ELi128ELb1ELb1ELb0ELb0ELb1ELb1EEEEEEEEEvNT_6ParamsE,@function
        .size           _ZN7cutlass13device_kernelIN5flash19enable_sm80_to_sm89INS1_16FlashAttnFwdSm80INS1_25CollectiveMainloopFwdSm80ILi4ELi1ELb0EN4cute5tupleIJNS5_1CILi128EEENS7_ILi80EEENS7_ILi64EEEEEELi64ENS_10bfloat16_tEfNS_4arch4Sm80ELb0ELb0ELb1ELb1ELb1ELb1ELb1ELb1EEENS1_21CollectiveEpilogueFwdINS6_IJS8_SA_S9_EEENS6_IJNS7_ILi1EEESI_SI_EEESC_SE_Li128ELb1ELb1ELb1ELb0EEENS1_36VarlenDynamicPersistentTileSchedulerILi128ELi80ELi128ELi128ELb1ELb1ELb0ELb0ELb1ELb1EEEEEEEEEvNT_6ParamsE,(.L_x_1915 - _ZN7cutlass13device_kernelIN5flash19enable_sm80_to_sm89INS1_16FlashAttnFwdSm80INS1_25CollectiveMainloopFwdSm80ILi4ELi1ELb0EN4cute5tupleIJNS5_1CILi128EEENS7_ILi80EEENS7_ILi64EEEEEELi64ENS_10bfloat16_tEfNS_4arch4Sm80ELb0ELb0ELb1ELb1ELb1ELb1ELb1ELb1EEENS1_21CollectiveEpilogueFwdINS6_IJS8_SA_S9_EEENS6_IJNS7_ILi1EEESI_SI_EEESC_SE_Li128ELb1ELb1ELb1ELb0EEENS1_36VarlenDynamicPersistentTileSchedulerILi128ELi80ELi128ELi128ELb1ELb1ELb0ELb0ELb1ELb1EEEEEEEEEvNT_6ParamsE)
        .other          _ZN7cutlass13device_kernelIN5flash19enable_sm80_to_sm89INS1_16FlashAttnFwdSm80INS1_25CollectiveMainloopFwdSm80ILi4ELi1ELb0EN4cute5tupleIJNS5_1CILi128EEENS7_ILi80EEENS7_ILi64EEEEEELi64ENS_10bfloat16_tEfNS_4arch4Sm80ELb0ELb0ELb1ELb1ELb1ELb1ELb1ELb1EEENS1_21CollectiveEpilogueFwdINS6_IJS8_SA_S9_EEENS6_IJNS7_ILi1EEESI_SI_EEESC_SE_Li128ELb1ELb1ELb1ELb0EEENS1_36VarlenDynamicPersistentTileSchedulerILi128ELi80ELi128ELi128ELb1ELb1ELb0ELb0ELb1ELb1EEEEEEEEEvNT_6ParamsE,@"STO_CUDA_ENTRY STV_DEFAULT"
_ZN7cutlass13device_kernelIN5flash19enable_sm80_to_sm89INS1_16FlashAttnFwdSm80INS1_25CollectiveMainloopFwdSm80ILi4ELi1ELb0EN4cute5tupleIJNS5_1CILi128EEENS7_ILi80EEENS7_ILi64EEEEEELi64ENS_10bfloat16_tEfNS_4arch4Sm80ELb0ELb0ELb1ELb1ELb1ELb1ELb1ELb1EEENS1_21CollectiveEpilogueFwdINS6_IJS8_SA_S9_EEENS6_IJNS7_ILi1EEESI_SI_EEESC_SE_Li128ELb1ELb1ELb1ELb0EEENS1_36VarlenDynamicPersistentTileSchedulerILi128ELi80ELi128ELi128ELb1ELb1ELb0ELb0ELb1ELb1EEEEEEEEEvNT_6ParamsE:
        /* <DEDUP_REMOVED lines=54> */
.L_x_224:
        /* <DEDUP_REMOVED lines=17> */
.L_x_411:
        /* <DEDUP_REMOVED lines=16> */
.L_x_412:
[----:B--2---:R-:W-:-:S05]  /*0570*/  IMAD R0, R0, c[0x0][0x538], RZ ;  /* 0x00014e0000007a24 */ /* 0x004fca00078e02ff */
[----:B------:R-:W-:-:S04]  /*0580*/  IADD3 R6, R0, R6, RZ ;  /* 0x0000000600067210 */ /* 0x000fc80007ffe0ff */
[----:B------:R-:W-:-:S13]  /*0590*/  ISETP.GT.AND P0, PT, R6, UR4, PT ;  /* 0x0000000406007c0c */ /* 0x000fda000bf04270 */
[----:B-1----:R-:W-:Y:S05]  /*05a0*/  @!P0 BRA `(.L_x_224) ;  /* 0xfffffdb000008947 */ /* 0x002fea000383ffff */
.L_x_220:
[----:B------:R-:W-:-:S05]  /*05b0*/  IADD3 R12, -R0, R6, RZ ;  /* 0x00000006000c7210 */ /* 0x000fca0007ffe1ff */
[----:B------:R-:W-:-:S05]  /*05c0*/  IMAD R0, R4, c[0x0][0x538], R12 ;  /* 0x00014e0004007a24 */ /* 0x000fca00078e020c */
[----:B------:R-:W-:Y:S01]  /*05d0*/  ISETP.GT.AND P0, PT, R0, UR4, PT ;  /* 0x0000000400007c0c */ /* 0x000fe2000bf04270 */
[----:B------:R-:W-:-:S12]  /*05e0*/  BRA.DIV ~URZ, `(.L_x_225) ;  /* 0x000181d27f007947 */ /* 0x000fd8000b800000 */
[----:B------:R-:W-:-:S04]  /*05f0*/  VOTE.ANY R0, PT, !P0 ;  /* 0x0000000000007806 */ /* 0x000fc800040e0100 */
.L_x_413:
[----:B------:R1:W2:Y:S01]  /*0600*/  POPC R13, R0 ;  /* 0x00000000000d7309 */ /* 0x0002a20000000000 */
[----:B------:R-:W-:Y:S05]  /*0610*/  BRA.DIV ~URZ, `(.L_x_226) ;  /* 0x000181e27f007947 */ /* 0x000fea000b800000 */
[----:B--2---:R2:W3:Y:S01]  /*0620*/  SHFL.IDX PT, R11, R8, R13, 0x1f ;  /* 0x00001f0d080b7589 */ /* 0x0044e200000e0000 */
[----:B------:R-:W-:-:S03]  /*0630*/  MOV R6, RZ ;  /* 0x000000ff00067202 */ /* 0x000fc60000000f00 */
[----:B------:R2:W4:Y:S04]  /*0640*/  SHFL.IDX PT, R10, R7, R13, 0x1f ;  /* 0x00001f0d070a7589 */ /* 0x00052800000e0000 */
.L_x_414:
[----:B------:R-:W-:Y:S01]  /*0650*/  ISETP.NE.AND P0, PT, R0, RZ, PT ;  /* 0x000000ff0000720c */ /* 0x000fe20003f05270 */
[----:B------:R-:W-:-:S12]  /*0660*/  BSSY B0, `(.L_x_227) ;  /* 0x0000005000007945 */ /* 0x000fd80003800000 */
[----:B------:R-:W-:Y:S05]  /*0670*/  @!P0 BRA `(.L_x_228) ;  /* 0x0000003000008947 */ /* 0x000fea0003800000 */
[----:B------:R-:W-:Y:S01]  /*0680*/  IADD3 R47, R13, -0x1, RZ ;  /* 0xffffffff0d2f7810 */ /* 0x000fe20007ffe0ff */
[----:B------:R-:W-:Y:S05]  /*0690*/  BRA.DIV ~URZ, `(.L_x_229) ;  /* 0x000182427f007947 */ /* 0x000fea000b800000 */
[----:B------:R1:W2:Y:S02]  /*06a0*/  SHFL.IDX PT, R6, R4, R47, 0x1f ;  /* 0x00001f2f04067589 */ /* 0x0002a400000e0000 */
.L_x_228:
[----:B------:R-:W-:Y:S05]  /*06b0*/  BSYNC B0 ;  /* 0x0000000000007941 */ /* 0x000fea0003800000 */
.L_x_227:
        /* <DEDUP_REMOVED lines=69> */
.L_x_221:
[----:B------:R-:W-:Y:S01]  /*0b10*/  MOV R0, UR4 ;  /* 0x0000000400007c02 */ /* 0x000fe20008000f00 */
[----:B------:R-:W-:Y:S04]  /*0b20*/  STL [R1+0x2c], RZ ;  /* 0x00002cff01007387 */ /* 0x000fe80000100800 */
[----:B------:R-:W-:Y:S04]  /*0b30*/  STL [R1+0x30], RZ ;  /* 0x000030ff01007387 */ /* 0x000fe80000100800 */
[----:B------:R1:W-:Y:S02]  /*0b40*/  STL [R1+0x28], R0 ;  /* 0x0000280001007387 */ /* 0x0003e40000100800 */
[----:B-1----:R-:W-:-:S05]  /*0b50*/  MOV R0, c[0x0][0x53c] ;  /* 0x00014f0000007a02 */ /* 0x002fca0000000f00 */
[----:B------:R1:W-:Y:S02]  /*0b60*/  STL [R1+0x34], R0 ;  /* 0x0000340001007387 */ /* 0x0003e40000100800 */
.L_x_230:
        /* <DEDUP_REMOVED lines=8> */
.L_x_219:
[----:B------:R-:W2:Y:S02]  /*0bf0*/  LDL R0, [R1+0x34] ;  /* 0x0000340001007983 */ /* 0x000ea40000100800 */
[----:B--2---:R-:W-:-:S13]  /*0c00*/  ISETP.GE.AND P0, PT, R0, c[0x0][0x53c], PT ;  /* 0x00014f0000007a0c */ /* 0x004fda0003f06270 */
[----:B------:R-:W-:Y:S05]  /*0c10*/  @P0 EXIT ;  /* 0x000000000000094d */ /* 0x000fea0003800000 */
[----:B------:R-:W2:Y:S01]  /*0c20*/  S2R R15, SR_TID.X ;  /* 0x00000000000f7919 */ /* 0x000ea20000002100 */
[----:B------:R-:W-:Y:S01]  /*0c30*/  IMAD.MOV.U32 R18, RZ, RZ, -0x10 ;  /* 0xfffffff0ff127424 */ /* 0x000fe200078e00ff */
[----:B------:R-:W-:Y:S01]  /*0c40*/  ULDC UR4, c[0x0][0x2ac] ;  /* 0x0000ab0000047ab9 */ /* 0x000fe20000000800 */
[----:B------:R-:W-:Y:S01]  /*0c50*/  IMAD.MOV.U32 R17, RZ, RZ, 0x20 ;  /* 0x00000020ff117424 */ /* 0x000fe200078e00ff */
[----:B------:R-:W-:Y:S01]  /*0c60*/  ULDC UR6, c[0x0][0x1d0] ;  /* 0x0000740000067ab9 */ /* 0x000fe20000000800 */
[----:B------:R-:W-:Y:S01]  /*0c70*/  IMAD.MOV.U32 R16, RZ, RZ, 0x40 ;  /* 0x00000040ff107424 */ /* 0x000fe200078e00ff */
[----:B------:R-:W-:Y:S01]  /*0c80*/  UIMAD UR6, UR4, UR6, URZ ;  /* 0x00000006040672a4 */ /* 0x000fe2000f8e023f */
[----:B--2---:R-:W-:-:S04]  /*0c90*/  SHF.R.S32.HI R14, RZ, 0x1f, R15 ;  /* 0x0000001fff0e7819 */ /* 0x004fc8000001140f */
[CC--:B------:R-:W-:Y:S02]  /*0ca0*/  LEA.HI R10, R14.reuse, R15.reuse, RZ, 0x3 ;  /* 0x0000000f0e0a7211 */ /* 0x0c0fe400078f18ff */
[----:B------:R-:W-:Y:S02]  /*0cb0*/  LEA.HI R2, R14, R15, RZ, 0x4 ;  /* 0x0000000f0e027211 */ /* 0x000fe400078f20ff */
[----:B------:R-:W-:Y:S02]  /*0cc0*/  SHF.R.S32.HI R26, RZ, 0x3, R10 ;  /* 0x00000003ff1a7819 */ /* 0x000fe4000001140a */
[----:B-1----:R-:W-:Y:S02]  /*0cd0*/  LOP3.LUT R4, R10, 0xfffffff8, RZ, 0xc0, !PT ;  /* 0xfffffff80a047812 */ /* 0x002fe400078ec0ff */
[----:B------:R-:W-:Y:S01]  /*0ce0*/  SHF.R.S32.HI R3, RZ, 0x4, R2 ;  /* 0x00000004ff037819 */ /* 0x000fe20000011402 */
[----:B------:R-:W-:Y:S01]  /*0cf0*/  IMAD.SHL.U32 R6, R26, 0x40, RZ ;  /* 0x000000401a067824 */ /* 0x000fe200078e00ff */
[C---:B------:R-:W-:Y:S01]  /*0d00*/  LOP3.LUT R0, R2.reuse, 0xfffffff0, RZ, 0xc0, !PT ;  /* 0xfffffff002007812 */ /* 0x040fe200078ec0ff */
[----:B------:R-:W-:Y:S01]  /*0d10*/  IMAD.IADD R9, R15, 0x1, -R4 ;  /* 0x000000010f097824 */ /* 0x000fe200078e0a04 */
[----:B------:R-:W-:-:S03]  /*0d20*/  LEA.HI R5, R2, R3, RZ, 0x1 ;  /* 0x0000000302057211 */ /* 0x000fc600078f08ff */
[----:B------:R-:W-:Y:S01]  /*0d30*/  IMAD.IADD R2, R15, 0x1, -R0 ;  /* 0x000000010f027824 */ /* 0x000fe200078e0a00 */
[----:B------:R-:W-:Y:S01]  /*0d40*/  LOP3.LUT R0, R6, 0x1c0, RZ, 0xc0, !PT ;  /* 0x000001c006007812 */ /* 0x000fe200078ec0ff */
[----:B------:R-:W-:Y:S01]  /*0d50*/  IMAD.SHL.U32 R244, R9, 0x8, RZ ;  /* 0x0000000809f47824 */ /* 0x000fe200078e00ff */
[----:B------:R-:W-:Y:S01]  /*0d60*/  LOP3.LUT R5, R5, 0xfffffffe, RZ, 0xc0, !PT ;  /* 0xfffffffe05057812 */ /* 0x000fe200078ec0ff */
[C---:B------:R-:W-:Y:S01]  /*0d70*/  IMAD.SHL.U32 R7, R9.reuse, 0x40, RZ ;  /* 0x0000004009077824 */ /* 0x040fe200078e00ff */
[----:B------:R-:W-:Y:S01]  /*0d80*/  SHF.R.S32.HI R8, RZ, 0x1f, R2 ;  /* 0x0000001fff087819 */ /* 0x000fe20000011402 */
[----:B------:R-:W-:Y:S01]  /*0d90*/  IMAD R251, R9, 0x10, R26 ;  /* 0x0000001009fb7824 */ /* 0x000fe200078e021a */
[----:B------:R-:W-:Y:S01]  /*0da0*/  LOP3.LUT R6, R0, 0x38, R244, 0xf8, !PT ;  /* 0x0000003800067812 */ /* 0x000fe200078ef8f4 */
[----:B------:R-:W-:Y:S01]  /*0db0*/  IMAD.IADD R12, R3, 0x1, -R5 ;  /* 0x00000001030c7824 */ /* 0x000fe200078e0a05 */
[----:B------:R-:W-:Y:S02]  /*0dc0*/  SHF.R.U32.HI R4, RZ, 0x3, R0 ;  /* 0x00000003ff047819 */ /* 0x000fe40000011600 */
[----:B------:R-:W-:-:S02]  /*0dd0*/  LEA.HI R11, R8, R2, RZ, 0x3 ;  /* 0x00000002080b7211 */ /* 0x000fc400078f18ff */
[----:B------:R-:W-:Y:S02]  /*0de0*/  LOP3.LUT R0, R7, 0x1c0, RZ, 0xc0, !PT ;  /* 0x000001c007007812 */ /* 0x000fe400078ec0ff */
[----:B------:R-:W-:Y:S02]  /*0df0*/  LOP3.LUT R5, R6, R4, RZ, 0x3c, !PT ;  /* 0x0000000406057212 */ /* 0x000fe400078e3cff */
[-C--:B------:R-:W-:Y:S02]  /*0e00*/  LEA.HI R7, R14, R15.reuse, RZ, 0x6 ;  /* 0x0000000f0e077211 */ /* 0x080fe400078f30ff */
[----:B------:R-:W-:Y:S02]  /*0e10*/  LOP3.LUT R4, R11, 0xfffffff8, RZ, 0xc0, !PT ;  /* 0xfffffff80b047812 */ /* 0x000fe400078ec0ff */
[----:B------:R-:W-:Y:S02]  /*0e20*/  LOP3.LUT R6, R0, 0x8, R10, 0xf8, !PT ;  /* 0x0000000800067812 */ /* 0x000fe400078ef80a */
[----:B------:R-:W-:Y:S01]  /*0e30*/  SHF.R.U32.HI R3, RZ, 0x3, R0 ;  /* 0x00000003ff037819 */ /* 0x000fe20000011600 */
[----:B------:R-:W-:Y:S01]  /*0e40*/  IMAD.SHL.U32 R0, R7, 0x8, RZ ;  /* 0x0000000807007824 */ /* 0x000fe200078e00ff */
[-C--:B------:R-:W-:Y:S01]  /*0e50*/  LEA.HI R10, R14, R15.reuse, RZ, 0x2 ;  /* 0x0000000f0e0a7211 */ /* 0x080fe200078f10ff */
[----:B------:R-:W-:Y:S01]  /*0e60*/  IMAD.IADD R8, R2, 0x1, -R4 ;  /* 0x0000000102087824 */ /* 0x000fe200078e0a04 */
[----:B------:R-:W-:-:S02]  /*0e70*/  LEA.HI R2, R14, R15, RZ, 0x5 ;  /* 0x0000000f0e027211 */ /* 0x000fc400078f28ff */
[----:B------:R-:W-:Y:S02]  /*0e80*/  LOP3.LUT R13, R6, R3, RZ, 0x3c, !PT ;  /* 0x00000003060d7212 */ /* 0x000fe400078e3cff */
[--C-:B------:R-:W-:Y:S02]  /*0e90*/  SHF.R.S32.HI R93, RZ, 0x2, R10.reuse ;  /* 0x00000002ff5d7819 */ /* 0x100fe4000001140a */
[----:B------:R-:W-:Y:S02]  /*0ea0*/  SHF.R.S32.HI R3, RZ, 0x1f, R10 ;  /* 0x0000001fff037819 */ /* 0x000fe4000001140a */
[----:B------:R-:W-:Y:S02]  /*0eb0*/  LOP3.LUT R209, R5, 0x7ffffe00, R0, 0xf8, !PT ;  /* 0x7ffffe0005d17812 */ /* 0x000fe400078ef800 */
[----:B------:R-:W-:Y:S02]  /*0ec0*/  LOP3.LUT R0, R2, 0xffffffe0, RZ, 0xc0, !PT ;  /* 0xffffffe002007812 */ /* 0x000fe400078ec0ff */
[--C-:B------:R-:W-:Y:S01]  /*0ed0*/  SHF.R.S32.HI R7, RZ, 0x5, R2.reuse ;  /* 0x00000005ff077819 */ /* 0x100fe20000011402 */
[----:B------:R-:W-:Y:S01]  /*0ee0*/  IMAD.SHL.U32 R209, R209, 0x2, RZ ;  /* 0x00000002d1d17824 */ /* 0x000fe200078e00ff */
[----:B------:R-:W-:Y:S01]  /*0ef0*/  SHF.R.S32.HI R2, RZ, 0x1f, R2 ;  /* 0x0000001fff027819 */ /* 0x000fe20000011402 */
[----:B------:R-:W-:Y:S01]  /*0f00*/  IMAD.IADD R20, R15, 0x1, -R0 ;  /* 0x000000010f147824 */ /* 0x000fe200078e0a00 */
[----:B------:R-:W-:Y:S01]  /*0f10*/  LEA.HI R4, R3, R93, RZ, 0x3 ;  /* 0x0000005d03047211 */ /* 0x000fe200078f18ff */
[----:B------:R-:W-:Y:S01]  /*0f20*/  IMAD.SHL.U32 R19, R7, 0x200, RZ ;  /* 0x0000020007137824 */ /* 0x000fe200078e00ff */
[----:B------:R-:W-:-:S02]  /*0f30*/  LOP3.LUT R3, R10, 0xfffffffc, RZ, 0xc0, !PT ;  /* 0xfffffffc0a037812 */ /* 0x000fc400078ec0ff */
[----:B------:R-:W-:Y:S02]  /*0f40*/  LEA.HI R0, R2, R7, RZ, 0x2 ;  /* 0x0000000702007211 */ /* 0x000fe400078f10ff */
[----:B------:R-:W-:Y:S01]  /*0f50*/  LOP3.LUT R2, R4, 0xfffffff8, RZ, 0xc0, !PT ;  /* 0xfffffff804027812 */ /* 0x000fe200078ec0ff */
[----:B------:R-:W-:Y:S01]  /*0f60*/  IMAD.IADD R94, R15, 0x1, -R3 ;  /* 0x000000010f5e7824 */ /* 0x000fe200078e0a03 */
[----:B------:R-:W-:Y:S02]  /*0f70*/  SHF.R.S32.HI R4, RZ, 0x1f, R20 ;  /* 0x0000001fff047819 */ /* 0x000fe40000011414 */
[----:B------:R-:W-:Y:S01]  /*0f80*/  LOP3.LUT R3, R0, 0xffffffc, RZ, 0xc0, !PT ;  /* 0x0ffffffc00037812 */ /* 0x000fe200078ec0ff */
[----:B------:R-:W-:Y:S01]  /*0f90*/  IMAD.IADD R0, R93, 0x1, -R2 ;  /* 0x000000015d007824 */ /* 0x000fe200078e0a02 */
[C---:B------:R-:W-:Y:S01]  /*0fa0*/  LEA.HI R2, R94.reuse, R94, RZ, 0x1 ;  /* 0x0000005e5e027211 */ /* 0x040fe200078f08ff */
[----:B------:R-:W-:Y:S01]  /*0fb0*/  IMAD.SHL.U32 R86, R94, 0x4, RZ ;  /* 0x000000045e567824 */ /* 0x000fe200078e00ff */
[----:B------:R-:W-:Y:S01]  /*0fc0*/  LEA.HI R10, R4, R20, RZ, 0x2 ;  /* 0x00000014040a7211 */ /* 0x000fe200078f10ff */
[----:B------:R-:W-:Y:S01]  /*0fd0*/  IMAD.IADD R5, R7, 0x1, -R3 ;  /* 0x0000000107057824 */ /* 0x000fe200078e0a03 */
[C---:B------:R-:W-:Y:S01]  /*0fe0*/  LOP3.LUT R3, R2.reuse, 0x1ffffffe, RZ, 0xc0, !PT ;  /* 0x1ffffffe02037812 */ /* 0x040fe200078ec0ff */
[----:B------:R-:W-:Y:S01]  /*0ff0*/  IMAD.SHL.U32 R2, R2, 0x20, RZ ;  /* 0x0000002002027824 */ /* 0x000fe200078e00ff */
[----:B------:R-:W-:Y:S01]  /*1000*/  SHF.R.S32.HI R4, RZ, 0x2, R10 ;  /* 0x00000002ff047819 */ /* 0x000fe2000001140a */
[----:B------:R-:W-:Y:S01]  /*1010*/  IMAD.SHL.U32 R84, R94, 0x8, RZ ;  /* 0x000000085e547824 */ /* 0x000fe200078e00ff */
[----:B------:R-:W-:Y:S01]  /*1020*/  LOP3.LUT R6, R0, 0x1, RZ, 0xc0, !PT ;  /* 0x0000000100067812 */ /* 0x000fe200078ec0ff */
[----:B------:R-:W-:Y:S01]  /*1030*/  IMAD.IADD R3, R94, 0x1, -R3 ;  /* 0x000000015e037824 */ /* 0x000fe200078e0a03 */
[----:B------:R-:W-:Y:S01]  /*1040*/  LOP3.LUT R2, R2, 0xffffffc0, RZ, 0xc0, !PT ;  /* 0xffffffc002027812 */ /* 0x000fe200078ec0ff */
[----:B------:R-:W-:Y:S01]  /*1050*/  IMAD R27, R5, 0x10, R4 ;  /* 0x00000010051b7824 */ /* 0x000fe200078e0204 */
[C---:B------:R-:W-:Y:S01]  /*1060*/  LOP3.LUT P2, RZ, R0.reuse, 0x4, RZ, 0xc0, !PT ;  /* 0x0000000400ff7812 */ /* 0x040fe2000784c0ff */
[C---:B------:R-:W-:Y:S01]  /*1070*/  IMAD.SHL.U32 R4, R0.reuse, 0x40, RZ ;  /* 0x0000004000047824 */ /* 0x040fe200078e00ff */
[----:B------:R-:W-:Y:S01]  /*1080*/  LOP3.LUT P0, RZ, R0, 0x2, RZ, 0xc0, !PT ;  /* 0x0000000200ff7812 */ /* 0x000fe2000780c0ff */
[----:B------:R-:W-:Y:S01]  /*1090*/  IMAD.SHL.U32 R0, R8, 0x40, RZ ;  /* 0x0000004008007824 */ /* 0x000fe200078e00ff */
[----:B------:R-:W-:Y:S01]  /*10a0*/  ISETP.NE.U32.AND P1, PT, R6, 0x1, PT ;  /* 0x000000010600780c */ /* 0x000fe20003f25070 */
[----:B------:R-:W-:Y:S01]  /*10b0*/  IMAD R14, R3, 0x8, R2 ;  /* 0x00000008030e7824 */ /* 0x000fe200078e0202 */
[----:B------:R-:W-:Y:S01]  /*10c0*/  LOP3.LUT R22, R4, 0x1c0, RZ, 0xc0, !PT ;  /* 0x000001c004167812 */ /* 0x000fe200078ec0ff */
[----:B------:R-:W-:Y:S01]  /*10d0*/  IMAD.SHL.U32 R2, R12, 0x8, RZ ;  /* 0x000000080c027824 */ /* 0x000fe200078e00ff */
[----:B------:R-:W-:Y:S01]  /*10e0*/  LOP3.LUT R0, R0, 0x1c0, RZ, 0xc0, !PT ;  /* 0x000001c000007812 */ /* 0x000fe200078ec0ff */
[----:B------:R-:W-:Y:S01]  /*10f0*/  IMAD.SHL.U32 R5, R7, 0x400, RZ ;  /* 0x0000040007057824 */ /* 0x000fe200078e00ff */
[----:B------:R-:W-:Y:S01]  /*1100*/  SHF.R.U32.HI R21, RZ, 0x3, R22 ;  /* 0x00000003ff157819 */ /* 0x000fe20000011616 */
[----:B------:R-:W-:Y:S01]  /*1110*/  IMAD.SHL.U32 R3, R11, 0x40, RZ ;  /* 0x000000400b037824 */ /* 0x000fe200078e00ff */
[----:B------:R-:W-:Y:S01]  /*1120*/  LOP3.LUT R2, R0, 0x8, R2, 0xf8, !PT ;  /* 0x0000000800027812 */ /* 0x000fe200078ef802 */
[----:B------:R-:W-:Y:S01]  /*1130*/  IMAD R6, R94, 0x2, R5 ;  /* 0x000000025e067824 */ /* 0x000fe200078e0205 */
[----:B------:R-:W-:Y:S01]  /*1140*/  SHF.R.U32.HI R0, RZ, 0x3, R0 ;  /* 0x00000003ff007819 */ /* 0x000fe20000011600 */
[----:B------:R-:W-:Y:S01]  /*1150*/  STL [R1+0xe4], R27 ;  /* 0x0000e41b01007387 */ /* 0x000fe20000100800 */
[----:B------:R-:W-:-:S02]  /*1160*/  LOP3.LUT R4, R21, R22, RZ, 0xfc, !PT ;  /* 0x0000001615047212 */ /* 0x000fc400078efcff */
[----:B------:R-:W-:Y:S01]  /*1170*/  LOP3.LUT R0, R2, R0, RZ, 0x3c, !PT ;  /* 0x0000000002007212 */ /* 0x000fe200078e3cff */
[----:B------:R-:W-:Y:S01]  /*1180*/  IMAD R2, R12, 0x200, R13 ;  /* 0x000002000c027824 */ /* 0x000fe200078e020d */
[----:B------:R-:W-:Y:S01]  /*1190*/  LOP3.LUT R3, R3, 0xfffffe00, RZ, 0xc0, !PT ;  /* 0xfffffe0003037812 */ /* 0x000fe200078ec0ff */
[----:B------:R-:W-:Y:S01]  /*11a0*/  IMAD.IADD R15, R6, 0x1, R4 ;  /* 0x00000001060f7824 */ /* 0x000fe200078e0204 */
[C---:B------:R-:W-:Y:S01]  /*11b0*/  IADD3 R25, R93.reuse, 0x20, RZ ;  /* 0x000000205d197810 */ /* 0x040fe20007ffe0ff */
[----:B------:R-:W-:Y:S01]  /*11c0*/  STL [R1+0x38], R22 ;  /* 0x0000381601007387 */ /* 0x000fe20000100800 */
[C---:B------:R-:W-:Y:S02]  /*11d0*/  IADD3 R24, R93.reuse, 0x60, RZ ;  /* 0x000000605d187810 */ /* 0x040fe40007ffe0ff */
[----:B------:R-:W-:Y:S01]  /*11e0*/  IADD3 R23, R93, 0x40, RZ ;  /* 0x000000405d177810 */ /* 0x000fe20007ffe0ff */
[----:B------:R-:W-:Y:S01]  /*11f0*/  IMAD.SHL.U32 R6, R25, 0x40, RZ ;  /* 0x0000004019067824 */ /* 0x000fe200078e00ff */
[CC--:B------:R-:W-:Y:S01]  /*1200*/  IADD3 R4, R0.reuse, R3.reuse, R5 ;  /* 0x0000000300047210 */ /* 0x0c0fe20007ffe005 */
[----:B------:R-:W-:Y:S01]  /*1210*/  STL [R1+0x3c], R21 ;  /* 0x00003c1501007387 */ /* 0x000fe20000100800 */
[----:B------:R-:W-:Y:S01]  /*1220*/  LOP3.LUT R5, R0, R3, RZ, 0xfc, !PT ;  /* 0x0000000300057212 */ /* 0x000fe200078efcff */
[----:B------:R-:W-:Y:S01]  /*1230*/  IMAD.SHL.U32 R0, R24, 0x40, RZ ;  /* 0x0000004018007824 */ /* 0x000fe200078e00ff */
[C---:B------:R-:W-:Y:S01]  /*1240*/  LOP3.LUT P6, RZ, R8.reuse, 0x2, RZ, 0xc0, !PT ;  /* 0x0000000208ff7812 */ /* 0x040fe200078cc0ff */
[----:B------:R-:W-:Y:S01]  /*1250*/  IMAD.SHL.U32 R3, R23, 0x40, RZ ;  /* 0x0000004017037824 */ /* 0x000fe200078e00ff */
[----:B------:R-:W-:-:S02]  /*1260*/  LOP3.LUT P5, RZ, R8, 0x4, RZ, 0xc0, !PT ;  /* 0x0000000408ff7812 */ /* 0x000fc400078ac0ff */
[----:B------:R-:W-:Y:S02]  /*1270*/  SHF.R.S32.HI R7, RZ, 0x1f, R25 ;  /* 0x0000001fff077819 */ /* 0x000fe40000011419 */
[----:B------:R-:W-:Y:S02]  /*1280*/  SHF.R.S32.HI R8, RZ, 0x1f, R23 ;  /* 0x0000001fff087819 */ /* 0x000fe40000011417 */
[C---:B------:R-:W-:Y:S02]  /*1290*/  LOP3.LUT P4, RZ, R9.reuse, 0x2, RZ, 0xc0, !PT ;  /* 0x0000000209ff7812 */ /* 0x040fe4000788c0ff */
[----:B------:R-:W-:Y:S02]  /*12a0*/  LOP3.LUT P3, RZ, R9, 0x4, RZ, 0xc0, !PT ;  /* 0x0000000409ff7812 */ /* 0x000fe4000786c0ff */
[----:B------:R-:W-:Y:S02]  /*12b0*/  SHF.R.S32.HI R9, RZ, 0x1f, R24 ;  /* 0x0000001fff097819 */ /* 0x000fe40000011418 */
[----:B------:R-:W-:-:S02]  /*12c0*/  LOP3.LUT R11, R6, 0x1c0, RZ, 0xc0, !PT ;  /* 0x000001c0060b7812 */ /* 0x000fc400078ec0ff */
[----:B------:R-:W-:Y:S02]  /*12d0*/  LEA.HI R7, R7, R25, RZ, 0x3 ;  /* 0x0000001907077211 */ /* 0x000fe400078f18ff */
[----:B------:R-:W-:Y:S02]  /*12e0*/  LEA.HI R6, R8, R23, RZ, 0x3 ;  /* 0x0000001708067211 */ /* 0x000fe400078f18ff */
[----:B------:R-:W-:Y:S01]  /*12f0*/  LOP3.LUT R13, R0, 0x1c0, RZ, 0xc0, !PT ;  /* 0x000001c0000d7812 */ /* 0x000fe200078ec0ff */
[----:B------:R-:W-:Y:S01]  /*1300*/  IMAD.SHL.U32 R8, R7, 0x40, RZ ;  /* 0x0000004007087824 */ /* 0x000fe200078e00ff */
[----:B------:R-:W-:Y:S01]  /*1310*/  IADD3 R88, R86, 0x10, RZ ;  /* 0x0000001056587810 */ /* 0x000fe20007ffe0ff */
[----:B------:R-:W-:Y:S01]  /*1320*/  IMAD.SHL.U32 R7, R6, 0x40, RZ ;  /* 0x0000004006077824 */ /* 0x000fe200078e00ff */
[----:B------:R-:W-:Y:S02]  /*1330*/  LOP3.LUT R23, R3, 0x1c0, RZ, 0xc0, !PT ;  /* 0x000001c003177812 */ /* 0x000fe400078ec0ff */
[----:B------:R-:W-:-:S02]  /*1340*/  LEA.HI R3, R9, R24, RZ, 0x3 ;  /* 0x0000001809037211 */ /* 0x000fc400078f18ff */
[----:B------:R-:W-:Y:S02]  /*1350*/  LOP3.LUT R9, R10, 0x7ffffffc, RZ, 0xc0, !PT ;  /* 0x7ffffffc0a097812 */ /* 0x000fe400078ec0ff */
[----:B------:R-:W-:Y:S01]  /*1360*/  LOP3.LUT R10, R13, 0x38, R84, 0xf8, !PT ;  /* 0x000000380d0a7812 */ /* 0x000fe200078ef854 */
[----:B------:R-:W-:Y:S01]  /*1370*/  IMAD.SHL.U32 R6, R3, 0x40, RZ ;  /* 0x0000004003067824 */ /* 0x000fe200078e00ff */
[----:B------:R-:W-:Y:S01]  /*1380*/  SHF.R.U32.HI R24, RZ, 0x3, R13 ;  /* 0x00000003ff187819 */ /* 0x000fe2000001160d */
[----:B------:R-:W-:Y:S01]  /*1390*/  IMAD.SHL.U32 R13, R88, 0x2, RZ ;  /* 0x00000002580d7824 */ /* 0x000fe200078e00ff */
[----:B------:R-:W-:Y:S01]  /*13a0*/  SHF.R.S32.HI R3, RZ, 0x1f, R88 ;  /* 0x0000001fff037819 */ /* 0x000fe20000011458 */
[----:B------:R-:W-:Y:S01]  /*13b0*/  IMAD.IADD R9, R20, 0x1, -R9 ;  /* 0x0000000114097824 */ /* 0x000fe200078e0a09 */
[----:B------:R-:W-:Y:S02]  /*13c0*/  LOP3.LUT R12, R11, 0x38, R84, 0xf8, !PT ;  /* 0x000000380b0c7812 */ /* 0x000fe400078ef854 */
[----:B------:R1:W-:Y:S01]  /*13d0*/  STL [R1+0xd8], R13 ;  /* 0x0000d80d01007387 */ /* 0x0003e20000100800 */
[----:B------:R-:W-:Y:S01]  /*13e0*/  SHF.L.U64.HI R3, R88, 0x1, R3 ;  /* 0x0000000158037819 */ /* 0x000fe20000010203 */
[----:B------:R-:W-:Y:S01]  /*13f0*/  IMAD.SHL.U32 R20, R9, 0x2, RZ ;  /* 0x0000000209147824 */ /* 0x000fe200078e00ff */
[----:B------:R-:W-:-:S02]  /*1400*/  SHF.R.U32.HI R26, RZ, 0x3, R11 ;  /* 0x00000003ff1a7819 */ /* 0x000fc4000001160b */
[--C-:B------:R-:W-:Y:S02]  /*1410*/  LOP3.LUT R11, R23, 0x38, R84.reuse, 0xf8, !PT ;  /* 0x00000038170b7812 */ /* 0x100fe400078ef854 */
[----:B------:R-:W-:Y:S02]  /*1420*/  SHF.R.U32.HI R25, RZ, 0x3, R23 ;  /* 0x00000003ff197819 */ /* 0x000fe40000011617 */
[----:B------:R-:W-:Y:S02]  /*1430*/  LOP3.LUT R7, R7, 0xfffffe00, RZ, 0xc0, !PT ;  /* 0xfffffe0007077812 */ /* 0x000fe400078ec0ff */
[----:B------:R-:W-:Y:S02]  /*1440*/  LOP3.LUT R23, R6, 0xfffffe00, RZ, 0xc0, !PT ;  /* 0xfffffe0006177812 */ /* 0x000fe400078ec0ff */
[----:B------:R-:W-:Y:S02]  /*1450*/  LOP3.LUT R9, R22, 0x38, R84, 0xf8, !PT ;  /* 0x0000003816097812 */ /* 0x000fe400078ef854 */
[----:B------:R-:W-:-:S02]  /*1460*/  LEA R95, R2, 0x2900, 0x1 ;  /* 0x00002900025f7811 */ /* 0x000fc400078e08ff */
[----:B------:R-:W-:Y:S02]  /*1470*/  LOP3.LUT R9, R19, R9, R21, 0xf6, !PT ;  /* 0x0000000913097212 */ /* 0x000fe400078ef615 */
[C---:B------:R-:W-:Y:S02]  /*1480*/  SEL R6, R17.reuse, 0xffffffe0, !P0 ;  /* 0xffffffe011067807 */ /* 0x040fe40004000000 */
[----:B------:R-:W-:Y:S02]  /*1490*/  SEL R2, R17, 0xffffffe0, !P6 ;  /* 0xffffffe011027807 */ /* 0x000fe40007000000 */
[----:B------:R-:W-:Y:S02]  /*14a0*/  SEL R0, R16, 0xffffffc0, !P3 ;  /* 0xffffffc010007807 */ /* 0x000fe40005800000 */
[----:B-1----:R-:W-:Y:S02]  /*14b0*/  LOP3.LUT R13, R8, 0xfffffe00, RZ, 0xc0, !PT ;  /* 0xfffffe00080d7812 */ /* 0x002fe400078ec0ff */
[----:B------:R-:W-:Y:S01]  /*14c0*/  SEL R8, R16, 0xffffffc0, !P2 ;  /* 0xffffffc010087807 */ /* 0x000fe20005000000 */
[----:B------:R-:W-:Y:S01]  /*14d0*/  IMAD.IADD R197, R95, 0x1, R0 ;  /* 0x000000015fc57824 */ /* 0x000fe200078e0200 */
[----:B------:R-:W-:Y:S01]  /*14e0*/  IADD3 R17, R20, 0x18, RZ ;  /* 0x0000001814117810 */ /* 0x000fe20007ffe0ff */
[----:B------:R1:W-:Y:S01]  /*14f0*/  STL [R1+0x44], R13 ;  /* 0x0000440d01007387 */ /* 0x0003e20000100800 */
[----:B------:R-:W-:-:S02]  /*1500*/  LEA R9, R9, 0x5100, 0x1 ;  /* 0x0000510009097811 */ /* 0x000fc400078e08ff */
[C---:B------:R-:W-:Y:S01]  /*1510*/  IADD3 R202, R95.reuse, 0x20, RZ ;  /* 0x000000205fca7810 */ /* 0x040fe20007ffe0ff */
[----:B------:R2:W-:Y:S01]  /*1520*/  STL [R1+0xd4], R3 ;  /* 0x0000d40301007387 */ /* 0x0005e20000100800 */
[----:B------:R-:W-:Y:S02]  /*1530*/  @P4 IADD3 R202, R95, -0x20, RZ ;  /* 0xffffffe05fca4810 */ /* 0x000fe40007ffe0ff */
[----:B------:R-:W-:Y:S01]  /*1540*/  LEA R198, R4, 0x5100, 0x1 ;  /* 0x0000510004c67811 */ /* 0x000fe200078e08ff */
[----:B------:R3:W-:Y:S01]  /*1550*/  STL [R1+0x40], R7 ;  /* 0x0000400701007387 */ /* 0x0007e20000100800 */
[----:B------:R-:W-:Y:S01]  /*1560*/  LEA R192, R5, 0x100, 0x1 ;  /* 0x0000010005c07811 */ /* 0x000fe200078e08ff */
[----:B------:R-:W-:Y:S01]  /*1570*/  IMAD.IADD R194, R0, 0x1, R202 ;  /* 0x0000000100c27824 */ /* 0x000fe200078e02ca */
[----:B------:R-:W-:Y:S01]  /*1580*/  IADD3 R208, R84, 0x20, RZ ;  /* 0x0000002054d07810 */ /* 0x000fe20007ffe0ff */
[----:B------:R-:W-:Y:S01]  /*1590*/  STL [R1+0xe0], R23 ;  /* 0x0000e01701007387 */ /* 0x000fe20000100800 */
[----:B------:R-:W-:Y:S01]  /*15a0*/  SHF.R.S32.HI R245, RZ, 0x1f, R244 ;  /* 0x0000001ffff57819 */ /* 0x000fe200000114f4 */
[----:B------:R-:W-:Y:S01]  /*15b0*/  IMAD.IADD R201, R198, 0x1, R2 ;  /* 0x00000001c6c97824 */ /* 0x000fe200078e0202 */
[----:B------:R-:W-:Y:S01]  /*15c0*/  SHF.R.S32.HI R85, RZ, 0x1f, R84 ;  /* 0x0000001fff557819 */ /* 0x000fe20000011454 */
[----:B------:R-:W-:Y:S01]  /*15d0*/  IMAD.IADD R196, R2, 0x1, R192 ;  /* 0x0000000102c47824 */ /* 0x000fe200078e02c0 */
[----:B------:R-:W-:-:S02]  /*15e0*/  SHF.R.S32.HI R250, RZ, 0x1f, R208 ;  /* 0x0000001ffffa7819 */ /* 0x000fc400000114d0 */
[C---:B------:R-:W-:Y:S02]  /*15f0*/  IADD3 R206, R202.reuse, 0x800, RZ ;  /* 0x00000800cace7810 */ /* 0x040fe40007ffe0ff */
[C---:B------:R-:W-:Y:S02]  /*1600*/  IADD3 R205, R202.reuse, 0x1000, RZ ;  /* 0x00001000cacd7810 */ /* 0x040fe40007ffe0ff */
[----:B------:R-:W-:Y:S02]  /*1610*/  IADD3 R204, R202, 0x1800, RZ ;  /* 0x00001800cacc7810 */ /* 0x000fe40007ffe0ff */
[----:B-1----:R-:W-:Y:S02]  /*1620*/  LOP3.LUT R13, R13, R12, R26, 0xf6, !PT ;  /* 0x0000000c0d0d7212 */ /* 0x002fe400078ef61a */
[----:B------:R-:W-:Y:S01]  /*1630*/  LOP3.LUT R12, R7, R11, R25, 0xf6, !PT ;  /* 0x0000000b070c7212 */ /* 0x000fe200078ef619 */
[----:B--2---:R-:W-:Y:S01]  /*1640*/  IMAD.IADD R3, R27, 0x1, R14 ;  /* 0x000000011b037824 */ /* 0x004fe200078e020e */
[----:B------:R-:W-:-:S02]  /*1650*/  LOP3.LUT R11, R23, R10, R24, 0xf6, !PT ;  /* 0x0000000a170b7212 */ /* 0x000fc400078ef618 */
[----:B------:R-:W-:Y:S02]  /*1660*/  LEA R13, R13, 0x5100, 0x1 ;  /* 0x000051000d0d7811 */ /* 0x000fe400078e08ff */
[----:B------:R1:W-:Y:S01]  /*1670*/  STL [R1+0xe8], R3 ;  /* 0x0000e80301007387 */ /* 0x0003e20000100800 */
[----:B------:R-:W-:Y:S02]  /*1680*/  LEA R12, R12, 0x5100, 0x1 ;  /* 0x000051000c0c7811 */ /* 0x000fe400078e08ff */
[----:B------:R-:W-:Y:S01]  /*1690*/  LEA R11, R11, 0x5100, 0x1 ;  /* 0x000051000b0b7811 */ /* 0x000fe200078e08ff */
[----:B------:R-:W-:Y:S01]  /*16a0*/  STL [R1+0x74], R20 ;  /* 0x0000741401007387 */ /* 0x000fe20000100800 */
[----:B---3--:R-:W-:Y:S02]  /*16b0*/  SEL R7, R18, 0x10, !P1 ;  /* 0x0000001012077807 */ /* 0x008fe40004800000 */
[C---:B------:R-:W-:Y:S01]  /*16c0*/  IADD3 R18, R20.reuse, 0x10, RZ ;  /* 0x0000001014127810 */ /* 0x040fe20007ffe0ff */
[----:B------:R2:W-:Y:S01]  /*16d0*/  STL [R1+0xd0], R13 ;  /* 0x0000d00d01007387 */ /* 0x0005e20000100800 */
[----:B------:R-:W-:-:S02]  /*16e0*/  IADD3 R14, R20, 0x28, RZ ;  /* 0x00000028140e7810 */ /* 0x000fc40007ffe0ff */
[----:B------:R-:W-:Y:S01]  /*16f0*/  IADD3 R203, R202, 0x2000, RZ ;  /* 0x00002000cacb7810 */ /* 0x000fe20007ffe0ff */
[----:B------:R3:W-:Y:S04]  /*1700*/  STL [R1+0xcc], R12 ;  /* 0x0000cc0c01007387 */ /* 0x0007e80000100800 */
[----:B------:R4:W-:Y:S01]  /*1710*/  STL [R1+0xc8], R11 ;  /* 0x0000c80b01007387 */ /* 0x0009e20000100800 */
[----:B-1----:R-:W-:-:S04]  /*1720*/  LOP3.LUT R3, R22, 0x18, R84, 0xf8, !PT ;  /* 0x0000001816037812 */ /* 0x002fc800078ef854 */
[----:B------:R-:W-:Y:S02]  /*1730*/  LOP3.LUT R10, R19, R3, R21, 0xf6, !PT ;  /* 0x00000003130a7212 */ /* 0x000fe400078ef615 */
[----:B------:R-:W-:Y:S02]  /*1740*/  IADD3 R19, R20, 0x8, RZ ;  /* 0x0000000814137810 */ /* 0x000fe40007ffe0ff */
[----:B------:R-:W-:Y:S02]  /*1750*/  SEL R3, R16, 0xffffffc0, !P5 ;  /* 0xffffffc010037807 */ /* 0x000fe40006800000 */
[C---:B------:R-:W-:Y:S01]  /*1760*/  IADD3 R16, R20.reuse, 0x20, RZ ;  /* 0x0000002014107810 */ /* 0x040fe20007ffe0ff */
[----:B------:R-:W-:Y:S01]  /*1770*/  STL [R1+0x6c], R19 ;  /* 0x00006c1301007387 */ /* 0x000fe20000100800 */
[----:B--2---:R-:W-:Y:S01]  /*1780*/  IADD3 R13, R20, 0x30, RZ ;  /* 0x00000030140d7810 */ /* 0x004fe20007ffe0ff */
[----:B------:R-:W-:Y:S01]  /*1790*/  IMAD.IADD R199, R198, 0x1, R3 ;  /* 0x00000001c6c77824 */ /* 0x000fe200078e0203 */
[----:B---3--:R-:W-:Y:S01]  /*17a0*/  IADD3 R12, R20, 0x38, RZ ;  /* 0x00000038140c7810 */ /* 0x008fe20007ffe0ff */
[----:B------:R-:W-:Y:S01]  /*17b0*/  STL [R1+0x68], R18 ;  /* 0x0000681201007387 */ /* 0x000fe20000100800 */
[----:B----4-:R-:W-:Y:S01]  /*17c0*/  SHF.R.S32.HI R11, RZ, 0x1f, R19 ;  /* 0x0000001fff0b7819 */ /* 0x010fe20000011413 */
[----:B------:R-:W-:Y:S01]  /*17d0*/  IMAD.IADD R193, R3, 0x1, R192 ;  /* 0x0000000103c17824 */ /* 0x000fe200078e02c0 */
[----:B------:R-:W-:Y:S01]  /*17e0*/  LEA R248, R10, 0x100, 0x1 ;  /* 0x000001000af87811 */ /* 0x000fe200078e08ff */
[----:B------:R-:W-:Y:S01]  /*17f0*/  STL [R1+0x64], R17 ;  /* 0x0000641101007387 */ /* 0x000fe20000100800 */
[----:B------:R-:W-:Y:S01]  /*1800*/  SHF.R.S32.HI R10, RZ, 0x1f, R18 ;  /* 0x0000001fff0a7819 */ /* 0x000fe20000011412 */
[----:B------:R-:W-:-:S02]  /*1810*/  IMAD.IADD R200, R2, 0x1, R199 ;  /* 0x0000000102c87824 */ /* 0x000fc400078e02c7 */
[----:B------:R-:W-:Y:S01]  /*1820*/  STL [R1+0x60], R16 ;  /* 0x0000601001007387 */ /* 0x000fe20000100800 */
[----:B------:R-:W-:Y:S02]  /*1830*/  IMAD.IADD R249, R8, 0x1, R248 ;  /* 0x0000000108f97824 */ /* 0x000fe400078e02f8 */
[----:B------:R-:W-:Y:S01]  /*1840*/  IMAD.IADD R195, R2, 0x1, R193 ;  /* 0x0000000102c37824 */ /* 0x000fe200078e02c1 */
[----:B------:R-:W-:Y:S04]  /*1850*/  STL [R1+0x5c], R14 ;  /* 0x00005c0e01007387 */ /* 0x000fe80000100800 */
[----:B------:R-:W-:Y:S04]  /*1860*/  STL [R1+0x58], R13 ;  /* 0x0000580d01007387 */ /* 0x000fe80000100800 */
[----:B------:R1:W-:Y:S04]  /*1870*/  STL [R1+0xc4], R9 ;  /* 0x0000c40901007387 */ /* 0x0003e80000100800 */
[----:B------:R-:W-:Y:S04]  /*1880*/  STL [R1+0x54], R12 ;  /* 0x0000540c01007387 */ /* 0x000fe80000100800 */
[----:B------:R2:W-:Y:S04]  /*1890*/  STL [R1+0xb8], R11 ;  /* 0x0000b80b01007387 */ /* 0x0005e80000100800 */
[----:B------:R3:W-:Y:S01]  /*18a0*/  STL [R1+0xb4], R10 ;  /* 0x0000b40a01007387 */ /* 0x0007e20000100800 */
[----:B-1----:R-:W-:-:S05]  /*18b0*/  SHF.R.S32.HI R9, RZ, 0x1f, R17 ;  /* 0x0000001fff097819 */ /* 0x002fca0000011411 */
[----:B------:R1:W-:Y:S01]  /*18c0*/  STL [R1+0xb0], R9 ;  /* 0x0000b00901007387 */ /* 0x0003e20000100800 */
[----:B--2---:R-:W-:Y:S02]  /*18d0*/  SHF.R.S32.HI R11, RZ, 0x1f, R16 ;  /* 0x0000001fff0b7819 */ /* 0x004fe40000011410 */
[----:B---3--:R-:W-:-:S03]  /*18e0*/  SHF.R.S32.HI R10, RZ, 0x1f, R14 ;  /* 0x0000001fff0a7819 */ /* 0x008fc6000001140e */
[----:B------:R2:W-:Y:S04]  /*18f0*/  STL [R1+0xac], R11 ;  /* 0x0000ac0b01007387 */ /* 0x0005e80000100800 */
[----:B------:R3:W-:Y:S01]  /*1900*/  STL [R1+0xa8], R10 ;  /* 0x0000a80a01007387 */ /* 0x0007e20000100800 */
[----:B-1----:R-:W-:-:S05]  /*1910*/  SHF.R.S32.HI R9, RZ, 0x1f, R13 ;  /* 0x0000001fff097819 */ /* 0x002fca000001140d */
[----:B------:R1:W-:Y:S01]  /*1920*/  STL [R1+0xa4], R9 ;  /* 0x0000a40901007387 */ /* 0x0003e20000100800 */
[----:B--2---:R-:W-:-:S05]  /*1930*/  LEA R11, R15, 0x80, 0x1 ;  /* 0x000000800f0b7811 */ /* 0x004fca00078e08ff */
[C---:B---3--:R-:W-:Y:S02]  /*1940*/  IMAD.IADD R10, R11.reuse, 0x1, R8 ;  /* 0x000000010b0a7824 */ /* 0x048fe400078e0208 */
[----:B------:R-:W-:Y:S02]  /*1950*/  IMAD.IADD R0, R11, 0x1, R6 ;  /* 0x000000010b007824 */ /* 0x000fe400078e0206 */
[----:B------:R-:W-:-:S04]  /*1960*/  IMAD.IADD R4, R6, 0x1, R10 ;  /* 0x0000000106047824 */ /* 0x000fc800078e020a */
[----:B------:R-:W-:Y:S01]  /*1970*/  IMAD.IADD R3, R7, 0x1, R4 ;  /* 0x0000000107037824 */ /* 0x000fe200078e0204 */
[----:B-1----:R-:W-:-:S05]  /*1980*/  SHF.R.S32.HI R9, RZ, 0x1f, R12 ;  /* 0x0000001fff097819 */ /* 0x002fca000001140c */
[----:B------:R1:W-:Y:S04]  /*1990*/  STL [R1+0xa0], R9 ;  /* 0x0000a00901007387 */ /* 0x0003e80000100800 */
[----:B------:R-:W-:Y:S04]  /*19a0*/  STL [R1+0x84], R11 ;  /* 0x0000840b01007387 */ /* 0x000fe80000100800 */
[----:B------:R-:W-:Y:S04]  /*19b0*/  STL [R1+0x88], R10 ;  /* 0x0000880a01007387 */ /* 0x000fe80000100800 */
[----:B------:R2:W-:Y:S01]  /*19c0*/  STL [R1+0x9c], R0 ;  /* 0x00009c0001007387 */ /* 0x0005e20000100800 */
[----:B-1----:R-:W-:-:S04]  /*19d0*/  IMAD.IADD R9, R11, 0x1, R7 ;  /* 0x000000010b097824 */ /* 0x002fc800078e0207 */
[----:B------:R-:W-:Y:S01]  /*19e0*/  IMAD.IADD R5, R9, 0x1, R6 ;  /* 0x0000000109057824 */ /* 0x000fe200078e0206 */
[----:B------:R-:W-:Y:S01]  /*19f0*/  STL [R1+0x94], R9 ;  /* 0x0000940901007387 */ /* 0x000fe20000100800 */
[----:B--2---:R-:W-:-:S05]  /*1a00*/  IMAD.IADD R0, R7, 0x1, R10 ;  /* 0x0000000107007824 */ /* 0x004fca00078e020a */
[----:B------:R1:W-:Y:S04]  /*1a10*/  STL [R1+0x90], R0 ;  /* 0x0000900001007387 */ /* 0x0003e80000100800 */
[----:B------:R2:W-:Y:S04]  /*1a20*/  STL [R1+0x98], R5 ;  /* 0x0000980501007387 */ /* 0x0005e80000100800 */
[----:B------:R2:W-:Y:S04]  /*1a30*/  STL [R1+0x8c], R4 ;  /* 0x00008c0401007387 */ /* 0x0005e80000100800 */
[----:B------:R2:W-:Y:S01]  /*1a40*/  STL [R1+0xc0], R3 ;  /* 0x0000c00301007387 */ /* 0x0005e20000100800 */
[----:B-1----:R-:W-:-:S05]  /*1a50*/  IMAD.IADD R0, R6, 0x1, R0 ;  /* 0x0000000106007824 */ /* 0x002fca00078e0200 */
[----:B------:R2:W-:Y:S02]  /*1a60*/  STL [R1+0xbc], R0 ;  /* 0x0000bc0001007387 */ /* 0x0005e40000100800 */
.L_x_410:
[----:B--2---:R-:W2:Y:S01]  /*1a70*/  LDL R0, [R1+0x34] ;  /* 0x0000340001007983 */ /* 0x004ea20000100800 */
[----:B------:R-:W-:Y:S01]  /*1a80*/  IMAD.MOV.U32 R2, RZ, RZ, 0x4 ;  /* 0x00000004ff027424 */ /* 0x000fe200078e00ff */
[----:B------:R-:W-:-:S04]  /*1a90*/  ISETP.NE.U32.AND P0, PT, RZ, c[0x0][0x370], PT ;  /* 0x0000dc00ff007a0c */ /* 0x000fc80003f05070 */
[----:B------:R-:W-:Y:S01]  /*1aa0*/  ISETP.NE.AND.EX P1, PT, RZ, c[0x0][0x374], PT, P0 ;  /* 0x0000dd00ff007a0c */ /* 0x000fe20003f25300 */
[----:B--2---:R-:W-:-:S05]  /*1ab0*/  IMAD.WIDE R2, R0, R2, c[0x0][0x588] ;  /* 0x0001620000027625 */ /* 0x004fca00078e0202 */
[----:B------:R-:W2:Y:S01]  /*1ac0*/  LDG.E R27, [R2.64] ;  /* 0x00000008021b7981 */ /* 0x000ea2000c1e1900 */
[----:B------:R-:W-:Y:S01]  /*1ad0*/  ISETP.NE.U32.AND P4, PT, RZ, c[0x0][0x360], PT ;  /* 0x0000d800ff007a0c */ /* 0x000fe20003f85070 */
[----:B------:R-:W-:Y:S01]  /*1ae0*/  IMAD.MOV.U32 R9, RZ, RZ, RZ ;  /* 0x000000ffff097224 */ /* 0x000fe200078e00ff */
[----:B------:R-:W-:Y:S02]  /*1af0*/  ISETP.NE.U32.AND P3, PT, RZ, c[0x0][0x348], PT ;  /* 0x0000d200ff007a0c */ /* 0x000fe40003f65070 */
[----:B------:R-:W-:Y:S02]  /*1b00*/  ISETP.NE.AND.EX P4, PT, RZ, c[0x0][0x364], PT, P4 ;  /* 0x0000d900ff007a0c */ /* 0x000fe40003f85340 */
[----:B------:R-:W-:Y:S02]  /*1b10*/  ISETP.NE.U32.AND P5, PT, RZ, c[0x0][0x350], PT ;  /* 0x0000d400ff007a0c */ /* 0x000fe40003fa5070 */
[----:B------:R-:W-:Y:S02]  /*1b20*/  ISETP.NE.U32.AND P6, PT, RZ, c[0x0][0x358], PT ;  /* 0x0000d600ff007a0c */ /* 0x000fe40003fc5070 */
[----:B------:R-:W-:-:S02]  /*1b30*/  ISETP.NE.AND.EX P3, PT, RZ, c[0x0][0x34c], PT, P3 ;  /* 0x0000d300ff007a0c */ /* 0x000fc40003f65330 */
[----:B------:R-:W-:Y:S02]  /*1b40*/  ISETP.NE.AND.EX P5, PT, RZ, c[0x0][0x354], PT, P5 ;  /* 0x0000d500ff007a0c */ /* 0x000fe40003fa5350 */
[----:B------:R-:W-:Y:S01]  /*1b50*/  ISETP.NE.AND.EX P6, PT, RZ, c[0x0][0x35c], PT, P6 ;  /* 0x0000d700ff007a0c */ /* 0x000fe20003fc5360 */
[----:B------:R-:W-:Y:S01]  /*1b60*/  IMAD.MOV.U32 R144, RZ, RZ, RZ ;  /* 0x000000ffff907224 */ /* 0x000fe200078e00ff */
[----:B------:R-:W-:Y:S01]  /*1b70*/  CS2R R12, SRZ ;  /* 0x00000000000c7805 */ /* 0x000fe2000001ff00 */
[----:B--2---:R-:W-:Y:S01]  /*1b80*/  SHF.R.S32.HI R28, RZ, 0x1f, R27 ;  /* 0x0000001fff1c7819 */ /* 0x004fe2000001141b */
[C---:B------:R-:W-:Y:S01]  /*1b90*/  IMAD.SHL.U32 R16, R27.reuse, 0x4, RZ ;  /* 0x000000041b107824 */ /* 0x040fe200078e00ff */
[C---:B------:R-:W-:Y:S01]  /*1ba0*/  @P1 LEA R4, P0, R27.reuse, c[0x0][0x370], 0x2 ;  /* 0x0000dc001b041a11 */ /* 0x040fe200078010ff */
[----:B------:R1:W-:Y:S01]  /*1bb0*/  STL [R1+0x50], R27 ;  /* 0x0000501b01007387 */ /* 0x0003e20000100800 */
[C-C-:B------:R-:W-:Y:S02]  /*1bc0*/  SHF.L.U64.HI R15, R27.reuse, 0x2, R28.reuse ;  /* 0x000000021b0f7819 */ /* 0x140fe4000001021c */
[----:B------:R-:W-:Y:S01]  /*1bd0*/  @P1 LEA.HI.X R5, R27, c[0x0][0x374], R28, 0x2, P0 ;  /* 0x0000dd001b051a11 */ /* 0x000fe200000f141c */
[----:B------:R1:W-:Y:S01]  /*1be0*/  STL [R1+0x78], R28 ;  /* 0x0000781c01007387 */ /* 0x0003e20000100800 */
[----:B------:R-:W-:-:S03]  /*1bf0*/  @P4 IADD3 R2, P0, R16, c[0x0][0x360], RZ ;  /* 0x0000d80010024a10 */ /* 0x000fc60007f1e0ff */
[----:B------:R2:W3:Y:S01]  /*1c00*/  @P1 LDG.E R9, [R4.64] ;  /* 0x0000000804091981 */ /* 0x0004e2000c1e1900 */
[C---:B------:R-:W-:Y:S02]  /*1c10*/  @P4 IADD3.X R3, R15.reuse, c[0x0][0x364], RZ, P0, !PT ;  /* 0x0000d9000f034a10 */ /* 0x040fe400007fe4ff */
[----:B------:R-:W-:Y:S01]  /*1c20*/  IADD3 R6, P2, R16, c[0x0][0x348], RZ ;  /* 0x0000d20010067a10 */ /* 0x000fe20007f5e0ff */
[----:B------:R1:W-:Y:S04]  /*1c30*/  STL [R1+0x48], R16 ;  /* 0x0000481001007387 */ /* 0x0003e80000100800 */
[----:B------:R4:W5:Y:S01]  /*1c40*/  @P4 LDG.E R148, [R2.64] ;  /* 0x0000000802944981 */ /* 0x000962000c1e1900 */
[----:B------:R-:W-:-:S03]  /*1c50*/  IADD3.X R7, R15, c[0x0][0x34c], RZ, P2, !PT ;  /* 0x0000d3000f077a10 */ /* 0x000fc600017fe4ff */
[----:B------:R1:W-:Y:S04]  /*1c60*/  STL [R1+0x4c], R15 ;  /* 0x00004c0f01007387 */ /* 0x0003e80000100800 */
[----:B------:R1:W5:Y:S01]  /*1c70*/  @P3 LDG.E R144, [R6.64] ;  /* 0x0000000806903981 */ /* 0x000362000c1e1900 */
[----:B--2---:R-:W-:-:S04]  /*1c80*/  IADD3 R4, P1, R16, c[0x0][0x350], RZ ;  /* 0x0000d40010047a10 */ /* 0x004fc80007f3e0ff */
[----:B------:R-:W-:Y:S02]  /*1c90*/  IADD3.X R5, R15, c[0x0][0x354], RZ, P1, !PT ;  /* 0x0000d5000f057a10 */ /* 0x000fe40000ffe4ff */
[----:B----4-:R-:W-:-:S03]  /*1ca0*/  IADD3 R2, P0, R16, c[0x0][0x358], RZ ;  /* 0x0000d60010027a10 */ /* 0x010fc60007f1e0ff */
[----:B------:R1:W5:Y:S01]  /*1cb0*/  @P5 LDG.E R13, [R4.64] ;  /* 0x00000008040d5981 */ /* 0x000362000c1e1900 */
[----:B------:R-:W-:-:S05]  /*1cc0*/  IADD3.X R3, R15, c[0x0][0x35c], RZ, P0, !PT ;  /* 0x0000d7000f037a10 */ /* 0x000fca00007fe4ff */
[----:B------:R1:W5:Y:S01]  /*1cd0*/  @P6 LDG.E R12, [R2.64] ;  /* 0x00000008020c6981 */ /* 0x000362000c1e1900 */
[----:B------:R-:W-:Y:S03]  /*1ce0*/  YIELD ;  /* 0x0000000000007946 */ /* 0x000fe60003800000 */
[----:B---3--:R1:W-:Y:S01]  /*1cf0*/  STL [R1+0x24], R9 ;  /* 0x0000240901007387 */ /* 0x0083e20000100800 */
[----:B------:R-:W-:Y:S05]  /*1d00*/  @P4 BRA `(.L_x_231) ;  /* 0x0000005000004947 */ /* 0x000fea0003800000 */
[----:B-----5:R-:W-:Y:S01]  /*1d10*/  MOV R148, c[0x0][0x168] ;  /* 0x00005a0000947a02 */ /* 0x020fe20000000f00 */
[----:B------:R-:W-:Y:S05]  /*1d20*/  @!P3 BRA `(.L_x_231) ;  /* 0x000000300000b947 */ /* 0x000fea0003800000 */
[----:B------:R-:W2:Y:S04]  /*1d30*/  LDG.E R8, [R6.64] ;  /* 0x0000000806087981 */ /* 0x000ea8000c1e1900 */
[----:B------:R-:W2:Y:S02]  /*1d40*/  LDG.E R0, [R6.64+0x4] ;  /* 0x0000040806007981 */ /* 0x000ea4000c1e1900 */
[----:B--2---:R-:W-:-:S02]  /*1d50*/  IADD3 R148, -R8, R0, RZ ;  /* 0x0000000008947210 */ /* 0x004fc40007ffe1ff */
.L_x_231:
[----:B------:R-:W-:-:S04]  /*1d60*/  ISETP.NE.U32.AND P0, PT, RZ, c[0x0][0x368], PT ;  /* 0x0000da00ff007a0c */ /* 0x000fc80003f05070 */
[----:B------:R-:W-:-:S13]  /*1d70*/  ISETP.NE.AND.EX P0, PT, RZ, c[0x0][0x36c], PT, P0 ;  /* 0x0000db00ff007a0c */ /* 0x000fda0003f05300 */
[----:B------:R-:W-:Y:S05]  /*1d80*/  @!P0 BRA `(.L_x_232) ;  /* 0x0000004000008947 */ /* 0x000fea0003800000 */
[----:B-1----:R-:W-:-:S04]  /*1d90*/  IADD3 R6, P0, R16, c[0x0][0x368], RZ ;  /* 0x0000da0010067a10 */ /* 0x002fc80007f1e0ff */
[----:B------:R-:W-:-:S05]  /*1da0*/  IADD3.X R7, R15, c[0x0][0x36c], RZ, P0, !PT ;  /* 0x0000db000f077a10 */ /* 0x000fca00007fe4ff */
[----:B------:R1:W5:Y:S01]  /*1db0*/  LDG.E R6, [R6.64] ;  /* 0x0000000806067981 */ /* 0x000362000c1e1900 */
[----:B------:R-:W-:Y:S05]  /*1dc0*/  BRA `(.L_x_233) ;  /* 0x0000005000007947 */ /* 0x000fea0003800000 */
.L_x_232:
[----:B-1----:R-:W-:Y:S01]  /*1dd0*/  MOV R6, UR6 ;  /* 0x0000000600067c02 */ /* 0x002fe20008000f00 */
[----:B------:R-:W-:Y:S05]  /*1de0*/  @!P5 BRA `(.L_x_233) ;  /* 0x000000300000d947 */ /* 0x000fea0003800000 */
[----:B------:R-:W2:Y:S04]  /*1df0*/  LDG.E R6, [R4.64] ;  /* 0x0000000804067981 */ /* 0x000ea8000c1e1900 */
[----:B------:R-:W2:Y:S02]  /*1e00*/  LDG.E R0, [R4.64+0x4] ;  /* 0x0000040804007981 */ /* 0x000ea4000c1e1900 */
[----:B--2---:R-:W-:Y:S02]  /*1e10*/  IADD3 R6, -R6, R0, RZ ;  /* 0x0000000006067210 */ /* 0x004fe40007ffe1ff */
.L_x_233:
[----:B------:R-:W2:Y:S04]  /*1e20*/  LDL R14, [R1+0x30] ;  /* 0x00003000010e7983 */ /* 0x000ea80000100800 */
[----:B------:R3:W4:Y:S04]  /*1e30*/  @P6 LDG.E R4, [R2.64] ;  /* 0x0000000802046981 */ /* 0x000728000c1e1900 */
[----:B------:R3:W4:Y:S01]  /*1e40*/  @P6 LDG.E R0, [R2.64+0x4] ;  /* 0x0000040802006981 */ /* 0x000722000c1e1900 */
[----:B------:R-:W-:Y:S01]  /*1e50*/  ISETP.NE.U32.AND P0, PT, RZ, c[0x0][0x378], PT ;  /* 0x0000de00ff007a0c */ /* 0x000fe20003f05070 */
[----:B-----5:R-:W-:-:S03]  /*1e60*/  IMAD.MOV.U32 R142, RZ, RZ, R6 ;  /* 0x000000ffff8e7224 */ /* 0x020fc600078e0006 */
[----:B------:R-:W-:-:S13]  /*1e70*/  ISETP.NE.AND.EX P1, PT, RZ, c[0x0][0x37c], PT, P0 ;  /* 0x0000df00ff007a0c */ /* 0x000fda0003f25300 */
[----:B---3--:R-:W-:-:S04]  /*1e80*/  @P1 IADD3 R2, P0, R16, c[0x0][0x378], RZ ;  /* 0x0000de0010021a10 */ /* 0x008fc80007f1e0ff */
[----:B------:R-:W-:-:S05]  /*1e90*/  @P1 IADD3.X R3, R15, c[0x0][0x37c], RZ, P0, !PT ;  /* 0x0000df000f031a10 */ /* 0x000fca00007fe4ff */
[----:B------:R3:W5:Y:S01]  /*1ea0*/  @P1 LDG.E R142, [R2.64] ;  /* 0x00000008028e1981 */ /* 0x000762000c1e1900 */
[----:B-1----:R-:W-:Y:S01]  /*1eb0*/  IMAD.IADD R7, R6, 0x1, -R9 ;  /* 0x0000000106077824 */ /* 0x002fe200078e0a09 */
[----:B------:R-:W-:Y:S01]  /*1ec0*/  BSSY B0, `(.L_x_234) ;  /* 0x0000031000007945 */ /* 0x000fe20003800000 */
[----:B---3--:R-:W-:Y:S01]  /*1ed0*/  IMAD.MOV.U32 R2, RZ, RZ, c[0x0][0x228] ;  /* 0x00008a00ff027624 */ /* 0x008fe200078e00ff */
[----:B--2---:R-:W-:-:S04]  /*1ee0*/  LOP3.LUT R3, R14, 0xff000000, RZ, 0xc0, !PT ;  /* 0xff0000000e037812 */ /* 0x004fc800078ec0ff */
[----:B------:R-:W-:Y:S01]  /*1ef0*/  SHF.R.U32.HI R3, RZ, 0x8, R3 ;  /* 0x00000008ff037819 */ /* 0x000fe20000011603 */
[----:B----4-:R-:W-:Y:S01]  /*1f00*/  @P6 IMAD.IADD R2, R0, 0x1, -R4 ;  /* 0x0000000100026824 */ /* 0x010fe200078e0a04 */
[----:B------:R-:W-:-:S03]  /*1f10*/  LOP3.LUT R4, R14, 0xff0000, RZ, 0xc0, !PT ;  /* 0x00ff00000e047812 */ /* 0x000fc600078ec0ff */
[----:B------:R-:W-:Y:S01]  /*1f20*/  IMAD.IADD R143, R7, 0x1, R2 ;  /* 0x00000001078f7824 */ /* 0x000fe200078e0202 */
[----:B------:R-:W-:-:S04]  /*1f30*/  LEA.HI R3, R4, R3, RZ, 0x10 ;  /* 0x0000000304037211 */ /* 0x000fc800078f80ff */
[----:B------:R-:W-:Y:S02]  /*1f40*/  SHF.R.U32.HI R5, RZ, 0x10, R3 ;  /* 0x00000010ff057819 */ /* 0x000fe40000011603 */
[----:B------:R-:W-:Y:S02]  /*1f50*/  LOP3.LUT R17, R3, 0xff, RZ, 0xc0, !PT ;  /* 0x000000ff03117812 */ /* 0x000fe400078ec0ff */
[C---:B------:R-:W-:Y:S01]  /*1f60*/  IADD3 R0, R143.reuse, 0x4f, RZ ;  /* 0x0000004f8f007810 */ /* 0x040fe20007ffe0ff */
[----:B------:R1:W-:Y:S01]  /*1f70*/  STL [R1+0x7c], R5 ;  /* 0x00007c0501007387 */ /* 0x0003e20000100800 */
[----:B------:R-:W-:Y:S02]  /*1f80*/  ISETP.GE.AND P0, PT, R143, 0x1, PT ;  /* 0x000000018f00780c */ /* 0x000fe40003f06270 */
[----:B------:R-:W-:Y:S01]  /*1f90*/  ISETP.NE.AND P1, PT, R5, RZ, PT ;  /* 0x000000ff0500720c */ /* 0x000fe20003f25270 */
[----:B------:R1:W-:Y:S01]  /*1fa0*/  STL [R1+0x80], R17 ;  /* 0x0000801101007387 */ /* 0x0003e20000100800 */
[----:B------:R-:W-:-:S02]  /*1fb0*/  IMAD.HI R0, R0, 0x66666667, RZ ;  /* 0x6666666700007827 */ /* 0x000fc400078e02ff */
[----:B------:R-:W-:-:S03]  /*1fc0*/  SEL R130, R5, c[0x0][0x338], P1 ;  /* 0x0000ce0005827a07 */ /* 0x000fc60000800000 */
[----:B------:R-:W-:-:S04]  /*1fd0*/  SHF.R.U32.HI R4, RZ, 0x1f, R0 ;  /* 0x0000001fff047819 */ /* 0x000fc80000011600 */
[----:B------:R-:W-:Y:S01]  /*1fe0*/  LEA.HI.SX32 R138, R0, R4, 0x1b ;  /* 0x00000004008a7211 */ /* 0x000fe200078fdaff */
[----:B------:R-:W-:Y:S01]  /*1ff0*/  IMAD.MOV.U32 R0, RZ, RZ, RZ ;  /* 0x000000ffff007224 */ /* 0x000fe200078e00ff */
[----:B------:R-:W-:Y:S05]  /*2000*/  @!P0 BRA `(.L_x_235) ;  /* 0x000001c000008947 */ /* 0x000fea0003800000 */
        /* <DEDUP_REMOVED lines=11> */
[----:B------:R-:W-:Y:S02]  /*20c0*/  IMAD.MOV.U32 R4, RZ, RZ, RZ ;  /* 0x000000ffff047224 */ /* 0x000fe400078e00ff */
        /* <DEDUP_REMOVED lines=16> */
.L_x_235:
[----:B------:R-:W-:Y:S05]  /*21d0*/  BSYNC B0 ;  /* 0x0000000000007941 */ /* 0x000fea0003800000 */
.L_x_234:
[----:B------:R-:W-:-:S04]  /*21e0*/  IMAD R3, R17, R0, RZ ;  /* 0x0000000011037224 */ /* 0x000fc800078e02ff */
[C---:B------:R-:W-:Y:S02]  /*21f0*/  IMAD.IADD R0, R3.reuse, 0x1, R0 ;  /* 0x0000000103007824 */ /* 0x040fe400078e0200 */
[----:B------:R-:W-:-:S03]  /*2200*/  IMAD R3, R3, 0x50, -R7 ;  /* 0x0000005003037824 */ /* 0x000fc600078e0a07 */
[----:B------:R-:W-:Y:S02]  /*2210*/  IMNMX R0, R138, R0, PT ;  /* 0x000000008a007217 */ /* 0x000fe40003800200 */
[----:B------:R-:W-:-:S03]  /*2220*/  IMNMX R3, RZ, R3, !PT ;  /* 0x00000003ff037217 */ /* 0x000fc60007800200 */
[----:B------:R-:W-:Y:S02]  /*2230*/  IMAD R0, R0, 0x50, -R7 ;  /* 0x0000005000007824 */ /* 0x000fe400078e0a07 */
[----:B-1----:R-:W-:-:S03]  /*2240*/  IMAD.WIDE.U32 R4, R3, -0x33333333, RZ ;  /* 0xcccccccd03047825 */ /* 0x002fc600078e00ff */
[----:B------:R-:W-:Y:S02]  /*2250*/  IMNMX R0, R0, R2, PT ;  /* 0x0000000200007217 */ /* 0x000fe40003800200 */
[----:B------:R-:W-:Y:S02]  /*2260*/  SHF.R.U32.HI R120, RZ, 0x6, R5 ;  /* 0x00000006ff787819 */ /* 0x000fe40000011605 */
[----:B------:R-:W-:-:S13]  /*2270*/  ISETP.GT.AND P0, PT, R0, R3, PT ;  /* 0x000000030000720c */ /* 0x000fda0003f04270 */
[----:B------:R-:W-:Y:S01]  /*2280*/  @P0 IADD3 R3, R0, 0x4f, RZ ;  /* 0x0000004f00030810 */ /* 0x000fe20007ffe0ff */
[----:B------:R-:W-:-:S04]  /*2290*/  IMAD.MOV.U32 R0, RZ, RZ, R120 ;  /* 0x000000ffff007224 */ /* 0x000fc800078e0078 */
[----:B------:R-:W-:-:S05]  /*22a0*/  @P0 IMAD.HI R3, R3, 0x66666667, RZ ;  /* 0x6666666703030827 */ /* 0x000fca00078e02ff */
[----:B------:R-:W-:-:S04]  /*22b0*/  @P0 SHF.R.U32.HI R4, RZ, 0x1f, R3 ;  /* 0x0000001fff040819 */ /* 0x000fc80000011603 */
[----:B------:R-:W-:-:S04]  /*22c0*/  @P0 LEA.HI.SX32 R0, R3, R4, 0x1b ;  /* 0x0000000403000211 */ /* 0x000fc800078fdaff */
[----:B------:R-:W-:-:S13]  /*22d0*/  ISETP.GT.AND P0, PT, R0, R120, PT ;  /* 0x000000780000720c */ /* 0x000fda0003f04270 */
[----:B------:R-:W-:Y:S05]  /*22e0*/  @!P0 BRA `(.L_x_236) ;  /* 0x0000592000008947 */ /* 0x000fea0003800000 */
[----:B------:R-:W-:Y:S01]  /*22f0*/  ISETP.NE.U32.AND P0, PT, RZ, c[0x0][0x340], PT ;  /* 0x0000d000ff007a0c */ /* 0x000fe20003f05070 */
[----:B------:R-:W1:Y:S03]  /*2300*/  S2R R9, SR_TID.X ;  /* 0x0000000000097919 */ /* 0x000e660000002100 */
[----:B------:R-:W-:-:S13]  /*2310*/  ISETP.NE.AND.EX P5, PT, RZ, c[0x0][0x344], PT, P0 ;  /* 0x0000d100ff007a0c */ /* 0x000fda0003fa5300 */
[----:B------:R-:W-:-:S04]  /*2320*/  @P5 IADD3 R4, P0, R16, c[0x0][0x340], RZ ;  /* 0x0000d00010045a10 */ /* 0x000fc80007f1e0ff */
[----:B------:R-:W-:Y:S02]  /*2330*/  @P5 IADD3.X R5, R15, c[0x0][0x344], RZ, P0, !PT ;  /* 0x0000d1000f055a10 */ /* 0x000fe400007fe4ff */
[----:B-1----:R-:W-:-:S03]  /*2340*/  SHF.R.S32.HI R8, RZ, 0x1f, R9 ;  /* 0x0000001fff087819 */ /* 0x002fc60000011409 */
[----:B------:R1:W2:Y:S01]  /*2350*/  @P5 LDG.E R23, [R4.64] ;  /* 0x0000000804175981 */ /* 0x0002a2000c1e1900 */
[----:B------:R-:W-:-:S04]  /*2360*/  LEA.HI R8, R8, R9, RZ, 0x3 ;  /* 0x0000000908087211 */ /* 0x000fc800078f18ff */
[----:B------:R-:W-:Y:S02]  /*2370*/  SHF.R.S32.HI R8, RZ, 0x3, R8 ;  /* 0x00000003ff087819 */ /* 0x000fe40000011408 */
[----:B------:R-:W-:Y:S02]  /*2380*/  SHF.R.S32.HI R3, RZ, 0x1f, R12 ;  /* 0x0000001fff037819 */ /* 0x000fe4000001140c */
[----:B------:R-:W-:-:S04]  /*2390*/  IADD3 R108, P0, R8, R12, RZ ;  /* 0x0000000c086c7210 */ /* 0x000fc80007f1e0ff */
[----:B------:R-:W-:-:S05]  /*23a0*/  LEA.HI.X.SX32 R109, R8, R3, 0x1, P0 ;  /* 0x00000003086d7211 */ /* 0x000fca00000f0eff */
[----:B------:R-:W-:Y:S01]  /*23b0*/  IMAD R3, R109, c[0x0][0x238], RZ ;  /* 0x00008e006d037a24 */ /* 0x000fe200078e02ff */
[----:B------:R-:W-:-:S03]  /*23c0*/  LOP3.LUT R26, R14, 0xffff, RZ, 0xc0, !PT ;  /* 0x0000ffff0e1a7812 */ /* 0x000fc600078ec0ff */
[C---:B------:R-:W-:Y:S02]  /*23d0*/  IMAD R3, R108.reuse, c[0x0][0x23c], R3 ;  /* 0x00008f006c037a24 */ /* 0x040fe400078e0203 */
[----:B-1----:R-:W-:Y:S01]  /*23e0*/  IMAD.WIDE.U32 R4, R108, c[0x0][0x238], R244 ;  /* 0x00008e006c047a25 */ /* 0x002fe200078e00f4 */
[----:B------:R-:W-:-:S03]  /*23f0*/  SEL R24, R28, RZ, !P6 ;  /* 0x000000ff1c187207 */ /* 0x000fc60007000000 */
[----:B------:R-:W-:Y:S01]  /*2400*/  IMAD.IADD R5, R5, 0x1, R3 ;  /* 0x0000000105057824 */ /* 0x000fe200078e0203 */
[----:B------:R-:W-:Y:S01]  /*2410*/  IADD3 R29, R0, -0x1, RZ ;  /* 0xffffffff001d7810 */ /* 0x000fe20007ffe0ff */
[----:B------:R-:W-:Y:S01]  /*2420*/  IMAD.MOV.U32 R134, RZ, RZ, 0x50 ;  /* 0x00000050ff867424 */ /* 0x000fe200078e00ff */
[----:B------:R-:W-:Y:S01]  /*2430*/  IADD3 R107, -R8, R2, RZ ;  /* 0x00000002086b7210 */ /* 0x000fe20007ffe1ff */
[----:B------:R-:W-:Y:S01]  /*2440*/  IMAD.WIDE.U32 R4, R26, c[0x0][0x240], R4 ;  /* 0x000090001a047a25 */ /* 0x000fe200078e0004 */
[----:B------:R-:W-:-:S03]  /*2450*/  SEL R25, R27, RZ, !P6 ;  /* 0x000000ff1b197207 */ /* 0x000fc60007000000 */
[----:B------:R-:W-:Y:S02]  /*2460*/  IMAD R5, R26, c[0x0][0x244], R5 ;  /* 0x000091001a057a24 */ /* 0x000fe400078e0205 */
[----:B------:R-:W-:Y:S02]  /*2470*/  IMAD R3, R24, c[0x0][0x248], RZ ;  /* 0x0000920018037a24 */ /* 0x000fe400078e02ff */
[C---:B------:R-:W-:Y:S02]  /*2480*/  IMAD R151, R134.reuse, c[0x0][0x23c], RZ ;  /* 0x00008f0086977a24 */ /* 0x040fe400078e02ff */
[----:B------:R-:W-:-:S04]  /*2490*/  IMAD.WIDE.U32 R132, R134, c[0x0][0x238], RZ ;  /* 0x00008e0086847a25 */ /* 0x000fc800078e00ff */
[----:B------:R-:W-:Y:S02]  /*24a0*/  IMAD R0, R29, -0x50, R107 ;  /* 0xffffffb01d007824 */ /* 0x000fe400078e026b */
[C---:B------:R-:W-:Y:S02]  /*24b0*/  IMAD R7, R25.reuse, c[0x0][0x24c], R3 ;  /* 0x0000930019077a24 */ /* 0x040fe400078e0203 */
[----:B------:R-:W-:Y:S01]  /*24c0*/  IMAD.WIDE.U32 R112, R25, c[0x0][0x248], R4 ;  /* 0x0000920019707a25 */ /* 0x000fe200078e0004 */
[----:B------:R-:W-:-:S03]  /*24d0*/  ISETP.GE.AND P1, PT, R0, 0x1, PT ;  /* 0x000000010000780c */ /* 0x000fc60003f26270 */
[----:B------:R-:W-:Y:S01]  /*24e0*/  IMAD.IADD R151, R133, 0x1, R151 ;  /* 0x0000000185977824 */ /* 0x000fe200078e0297 */
[----:B------:R-:W-:Y:S01]  /*24f0*/  SHF.R.S32.HI R4, RZ, 0x1f, R29 ;  /* 0x0000001fff047819 */ /* 0x000fe2000001141d */
[----:B------:R-:W-:Y:S01]  /*2500*/  IMAD.MOV.U32 R110, RZ, RZ, R112 ;  /* 0x000000ffff6e7224 */ /* 0x000fe200078e0070 */
[----:B------:R-:W-:Y:S01]  /*2510*/  IADD3 R111, R113, R7, RZ ;  /* 0x00000007716f7210 */ /* 0x000fe20007ffe0ff */
[----:B------:R-:W-:Y:S01]  /*2520*/  IMAD R3, R151, R29, RZ ;  /* 0x0000001d97037224 */ /* 0x000fe200078e02ff */
[----:B------:R-:W-:-:S03]  /*2530*/  ISETP.GE.AND P3, PT, R0, 0x11, PT ;  /* 0x000000110000780c */ /* 0x000fc60003f66270 */
[-C--:B------:R-:W-:Y:S01]  /*2540*/  IMAD R3, R4, R132.reuse, R3 ;  /* 0x0000008404037224 */ /* 0x080fe200078e0203 */
[----:B------:R-:W-:Y:S01]  /*2550*/  ISETP.GE.AND P6, PT, R244, c[0x0][0x1d4], PT ;  /* 0x00007500f4007a0c */ /* 0x000fe20003fc6270 */
[----:B------:R-:W-:Y:S01]  /*2560*/  IMAD.WIDE.U32 R4, R29, R132, R110 ;  /* 0x000000841d047225 */ /* 0x000fe200078e006e */
[----:B------:R-:W-:Y:S02]  /*2570*/  SHF.R.S32.HI R10, RZ, 0x1f, R93 ;  /* 0x0000001fff0a7819 */ /* 0x000fe4000001145d */
[----:B------:R-:W-:Y:S01]  /*2580*/  ISETP.GE.AND P2, PT, R0, 0x21, PT ;  /* 0x000000210000780c */ /* 0x000fe20003f46270 */
[----:B------:R-:W-:Y:S01]  /*2590*/  IMAD.IADD R128, R6, 0x1, R13 ;  /* 0x0000000106807824 */ /* 0x000fe200078e020d */
[----:B------:R-:W-:Y:S01]  /*25a0*/  @P1 LEA R6, P0, R4, c[0x0][0x220], 0x1 ;  /* 0x0000880004061a11 */ /* 0x000fe200078008ff */
[----:B------:R-:W-:Y:S01]  /*25b0*/  IMAD.IADD R5, R5, 0x1, R3 ;  /* 0x0000000105057824 */ /* 0x000fe200078e0203 */
[----:B------:R-:W-:Y:S01]  /*25c0*/  SHF.R.S32.HI R87, RZ, 0x1f, R86 ;  /* 0x0000001fff577819 */ /* 0x000fe20000011456 */
[----:B------:R-:W-:Y:S01]  /*25d0*/  IMAD R3, R10, c[0x0][0x280], RZ ;  /* 0x0000a0000a037a24 */ /* 0x000fe200078e02ff */
[----:B------:R-:W-:-:S02]  /*25e0*/  MOV R139, c[0x0][0x238] ;  /* 0x00008e00008b7a02 */ /* 0x000fc40000000f00 */
[----:B------:R-:W-:Y:S01]  /*25f0*/  @P1 LEA.HI.X R7, R4, c[0x0][0x224], R5, 0x1, P0 ;  /* 0x0000890004071a11 */ /* 0x000fe200000f0c05 */
[C---:B------:R-:W-:Y:S01]  /*2600*/  IMAD R22, R93.reuse, c[0x0][0x284], R3 ;  /* 0x0000a1005d167a24 */ /* 0x040fe200078e0203 */
[----:B------:R-:W-:Y:S01]  /*2610*/  ISETP.GE.AND P0, PT, R0, 0x31, PT ;  /* 0x000000310000780c */ /* 0x000fe20003f06270 */
[----:B------:R-:W-:Y:S01]  /*2620*/  IMAD.WIDE.U32 R8, R93, c[0x0][0x280], R86 ;  /* 0x0000a0005d087a25 */ /* 0x000fe200078e0056 */
[----:B------:R-:W-:Y:S01]  /*2630*/  MOV R131, c[0x0][0x23c] ;  /* 0x00008f0000837a02 */ /* 0x000fe20000000f00 */
[----:B------:R-:W-:Y:S01]  /*2640*/  @!PT LDS RZ, [RZ] ;  /* 0x00000000fffff984 */ /* 0x000fe20000000800 */
[----:B------:R-:W-:Y:S01]  /*2650*/  @!PT LDS RZ, [RZ] ;  /* 0x00000000fffff984 */ /* 0x000fe20000000800 */
[----:B------:R-:W-:Y:S01]  /*2660*/  @!PT LDS RZ, [RZ] ;  /* 0x00000000fffff984 */ /* 0x000fe20000000800 */
[----:B------:R1:W-:Y:S01]  /*2670*/  @P1 LDGSTS.E.BYPASS.LTC128B.128 [R209+0x2900], [R6.64], !P6 ;  /* 0x0290000006d11fae */ /* 0x0003e2000f101d48 */
[C---:B------:R-:W-:Y:S01]  /*2680*/  @P3 LEA R3, P4, R139.reuse, R4, 0x4 ;  /* 0x000000048b033211 */ /* 0x040fe200078820ff */
[----:B------:R-:W-:Y:S01]  /*2690*/  IMAD.WIDE.U32 R14, R139, 0x20, RZ ;  /* 0x000000208b0e7825 */ /* 0x000fe200078e00ff */
[----:B------:R-:W-:Y:S02]  /*26a0*/  IADD3 R13, R9, R22, RZ ;  /* 0x00000016090d7210 */ /* 0x000fe40007ffe0ff */
[----:B------:R-:W-:-:S02]  /*26b0*/  @P3 LEA R20, P1, R3, c[0x0][0x220], 0x1 ;  /* 0x0000880003143a11 */ /* 0x000fc400078208ff */
[----:B-1----:R-:W-:Y:S01]  /*26c0*/  @P3 LEA.HI.X R6, R139, R5, R131, 0x4, P4 ;  /* 0x000000058b063211 */ /* 0x002fe200020f2483 */
[----:B------:R-:W-:Y:S01]  /*26d0*/  IMAD.SHL.U32 R7, R131, 0x20, RZ ;  /* 0x0000002083077824 */ /* 0x000fe200078e00ff */
[----:B------:R-:W-:Y:S02]  /*26e0*/  @P2 IADD3 R9, P4, R4, R14, RZ ;  /* 0x0000000e04092210 */ /* 0x000fe40007f9e0ff */
[----:B------:R-:W-:Y:S02]  /*26f0*/  @P3 LEA.HI.X R21, R3, c[0x0][0x224], R6, 0x1, P1 ;  /* 0x0000890003153a11 */ /* 0x000fe400008f0c06 */
[----:B------:R-:W-:Y:S02]  /*2700*/  ISETP.GE.AND P1, PT, R0, 0x41, PT ;  /* 0x000000410000780c */ /* 0x000fe40003f26270 */
[----:B------:R-:W-:Y:S01]  /*2710*/  @P2 IADD3.X R0, R5, R15, R7, P4, !PT ;  /* 0x0000000f05002210 */ /* 0x000fe200027fe407 */
[----:B------:R-:W-:Y:S01]  /*2720*/  @P0 IMAD R3, R131, 0x30, RZ ;  /* 0x0000003083030824 */ /* 0x000fe200078e02ff */
[----:B------:R-:W-:Y:S01]  /*2730*/  @P2 LEA R18, P4, R9, c[0x0][0x220], 0x1 ;  /* 0x0000880009122a11 */ /* 0x000fe200078808ff */
[----:B------:R-:W-:Y:S01]  /*2740*/  @P0 IMAD.WIDE.U32 R6, R139, 0x30, R4 ;  /* 0x000000308b060825 */ /* 0x000fe200078e0004 */
[----:B------:R1:W-:Y:S02]  /*2750*/  @P3 LDGSTS.E.BYPASS.LTC128B.128 [R209+0x3100], [R20.64], !P6 ;  /* 0x0310000014d13fae */ /* 0x0003e4000f101d48 */
[----:B------:R-:W-:Y:S01]  /*2760*/  @P2 LEA.HI.X R19, R9, c[0x0][0x224], R0, 0x1, P4 ;  /* 0x0000890009132a11 */ /* 0x000fe200020f0c00 */
[----:B------:R-:W-:Y:S01]  /*2770*/  IMAD R0, R10, c[0x0][0x290], RZ ;  /* 0x0000a4000a007a24 */ /* 0x000fe200078e02ff */
[----:B------:R-:W-:Y:S01]  /*2780*/  @P0 LEA R16, P4, R6, c[0x0][0x220], 0x1 ;  /* 0x0000880006100a11 */ /* 0x000fe200078808ff */
[----:B------:R-:W-:-:S02]  /*2790*/  @P0 IMAD.IADD R3, R7, 0x1, R3 ;  /* 0x0000000107030824 */ /* 0x000fc400078e0203 */
[C---:B------:R-:W-:Y:S01]  /*27a0*/  IMAD.WIDE.U32 R10, R93.reuse, c[0x0][0x290], R86 ;  /* 0x0000a4005d0a7a25 */ /* 0x040fe200078e0056 */
[----:B------:R1:W-:Y:S02]  /*27b0*/  @P2 LDGSTS.E.BYPASS.LTC128B.128 [R209+0x3900], [R18.64], !P6 ;  /* 0x0390000012d12fae */ /* 0x0003e4000f101d48 */
[----:B------:R-:W-:Y:S01]  /*27c0*/  @P0 LEA.HI.X R17, R6, c[0x0][0x224], R3, 0x1, P4 ;  /* 0x0000890006110a11 */ /* 0x000fe200020f0c03 */
[C---:B------:R-:W-:Y:S02]  /*27d0*/  IMAD R0, R93.reuse, c[0x0][0x294], R0 ;  /* 0x0000a5005d007a24 */ /* 0x040fe400078e0200 */
[----:B------:R-:W-:Y:S01]  /*27e0*/  IMAD.WIDE.U32 R14, R93, c[0x0][0x290], R84 ;  /* 0x0000a4005d0e7a25 */ /* 0x000fe200078e0054 */
[----:B------:R-:W-:Y:S01]  /*27f0*/  @P1 LEA R3, P4, R139, R4, 0x6 ;  /* 0x000000048b031211 */ /* 0x000fe200078830ff */
[----:B------:R1:W-:Y:S01]  /*2800*/  @P0 LDGSTS.E.BYPASS.LTC128B.128 [R209+0x4100], [R16.64], !P6 ;  /* 0x0410000010d10fae */ /* 0x0003e2000f101d48 */
[----:B------:R-:W-:Y:S02]  /*2810*/  IADD3 R11, R11, R0, RZ ;  /* 0x000000000b0b7210 */ /* 0x000fe40007ffe0ff */
[----:B------:R-:W-:-:S02]  /*2820*/  IADD3 R7, R0, R15, RZ ;  /* 0x0000000f00077210 */ /* 0x000fc40007ffe0ff */
[----:B------:R-:W-:Y:S02]  /*2830*/  @P1 LEA.HI.X R0, R139, R5, R131, 0x6, P4 ;  /* 0x000000058b001211 */ /* 0x000fe400020f3483 */
[----:B------:R-:W-:-:S04]  /*2840*/  @P1 LEA R4, P4, R3, c[0x0][0x220], 0x1 ;  /* 0x0000880003041a11 */ /* 0x000fc800078808ff */
[----:B------:R-:W-:Y:S02]  /*2850*/  @P1 LEA.HI.X R5, R3, c[0x0][0x224], R0, 0x1, P4 ;  /* 0x0000890003051a11 */ /* 0x000fe400020f0c00 */
[----:B-----5:R-:W-:Y:S02]  /*2860*/  SHF.R.S32.HI R0, RZ, 0x1f, R142 ;  /* 0x0000001fff007819 */ /* 0x020fe4000001148e */
[----:B------:R-:W-:Y:S01]  /*2870*/  MOV R12, R8 ;  /* 0x00000008000c7202 */ /* 0x000fe20000000f00 */
[----:B------:R2:W-:Y:S01]  /*2880*/  @P1 LDGSTS.E.BYPASS.LTC128B.128 [R209+0x4900], [R4.64], !P6 ;  /* 0x0490000004d11fae */ /* 0x0005e2000f101d48 */
[----:B------:R-:W-:-:S04]  /*2890*/  IMAD.WIDE.U32 R8, R93, c[0x0][0x280], R84 ;  /* 0x0000a0005d087a25 */ /* 0x000fc800078e0054 */
[----:B------:R-:W-:Y:S02]  /*28a0*/  IMAD R3, R0, c[0x0][0x280], RZ ;  /* 0x0000a00000037a24 */ /* 0x000fe400078e02ff */
[----:B------:R-:W-:Y:S01]  /*28b0*/  IMAD.MOV.U32 R6, RZ, RZ, R14 ;  /* 0x000000ffff067224 */ /* 0x000fe200078e000e */
[----:B------:R-:W-:Y:S01]  /*28c0*/  MOV R147, 0x5 ;  /* 0x0000000500937802 */ /* 0x000fe20000000f00 */
[----:B------:R-:W-:Y:S02]  /*28d0*/  IMAD.IADD R9, R22, 0x1, R9 ;  /* 0x0000000116097824 */ /* 0x000fe400078e0209 */
[----:B------:R-:W-:Y:S02]  /*28e0*/  IMAD.MOV.U32 R140, RZ, RZ, c[0x0][0x280] ;  /* 0x0000a000ff8c7624 */ /* 0x000fe400078e00ff */
[C---:B------:R-:W-:Y:S02]  /*28f0*/  IMAD R149, R134.reuse, c[0x0][0x284], RZ ;  /* 0x0000a10086957a24 */ /* 0x040fe400078e02ff */
[----:B------:R-:W-:-:S02]  /*2900*/  IMAD R150, R134, c[0x0][0x294], RZ ;  /* 0x0000a50086967a24 */ /* 0x000fc400078e02ff */
[----:B------:R-:W-:Y:S01]  /*2910*/  IMAD.WIDE.U32 R136, R134, c[0x0][0x280], RZ ;  /* 0x0000a00086887a25 */ /* 0x000fe200078e00ff */
[----:B------:R-:W-:Y:S01]  /*2920*/  ISETP.GE.AND P1, PT, R208, c[0x0][0x1d4], PT ;  /* 0x00007500d0007a0c */ /* 0x000fe20003f26270 */
[----:B------:R-:W0:Y:S02]  /*2930*/  LDGDEPBAR ;  /* 0x00000000000079af */ /* 0x000e240000000000 */
[----:B------:R-:W-:Y:S01]  /*2940*/  IMAD R0, R0, c[0x0][0x290], RZ ;  /* 0x0000a40000007a24 */ /* 0x000fe200078e02ff */
[----:B------:R-:W-:Y:S01]  /*2950*/  ISETP.GE.AND P0, PT, R84, c[0x0][0x1d4], PT ;  /* 0x0000750054007a0c */ /* 0x000fe20003f06270 */
[----:B------:R-:W-:Y:S01]  /*2960*/  IMAD.MOV.U32 R153, RZ, RZ, c[0x0][0x290] ;  /* 0x0000a400ff997624 */ /* 0x000fe200078e00ff */
[----:B------:R-:W-:Y:S01]  /*2970*/  MOV R145, c[0x0][0x27c] ;  /* 0x00009f0000917a02 */ /* 0x000fe20000000f00 */
[----:B------:R-:W-:Y:S01]  /*2980*/  IMAD.WIDE.U32 R134, R134, c[0x0][0x290], RZ ;  /* 0x0000a40086867a25 */ /* 0x000fe200078e00ff */
[----:B------:R-:W-:Y:S03]  /*2990*/  WARPSYNC 0xffffffff ;  /* 0xffffffff00007948 */ /* 0x000fe60003800000 */
[----:B------:R-:W-:-:S02]  /*29a0*/  IMAD R3, R142, c[0x0][0x284], R3 ;  /* 0x0000a1008e037a24 */ /* 0x000fc400078e0203 */
[C---:B------:R-:W-:Y:S02]  /*29b0*/  IMAD R0, R142.reuse, c[0x0][0x294], R0 ;  /* 0x0000a5008e007a24 */ /* 0x040fe400078e0200 */
[----:B------:R-:W-:-:S04]  /*29c0*/  IMAD.WIDE.U32 R90, R142, c[0x0][0x280], R8 ;  /* 0x0000a0008e5a7a25 */ /* 0x000fc800078e0008 */
[----:B------:R-:W-:Y:S01]  /*29d0*/  IMAD.WIDE.U32 R82, R142, c[0x0][0x290], R6 ;  /* 0x0000a4008e527a25 */ /* 0x000fe200078e0006 */
[----:B------:R-:W-:-:S03]  /*29e0*/  SHF.L.U64.HI R146, R140, R147, c[0x0][0x284] ;  /* 0x0000a1008c927619 */ /* 0x000fc60000010293 */
[----:B------:R-:W-:-:S04]  /*29f0*/  IMAD.WIDE.U32 R118, R26, c[0x0][0x1e8], RZ ;  /* 0x00007a001a767a25 */ /* 0x000fc800078e00ff */
[----:B------:R-:W-:-:S04]  /*2a00*/  IMAD.WIDE.U32 R116, R26, c[0x0][0x210], RZ ;  /* 0x000084001a747a25 */ /* 0x000fc800078e00ff */
[----:B------:R-:W-:-:S04]  /*2a10*/  IMAD.WIDE.U32 R98, R142, c[0x0][0x280], R12 ;  /* 0x0000a0008e627a25 */ /* 0x000fc800078e000c */
[----:B------:R-:W-:Y:S01]  /*2a20*/  IMAD.WIDE.U32 R96, R142, c[0x0][0x290], R10 ;  /* 0x0000a4008e607a25 */ /* 0x000fe200078e000a */
[----:B------:R-:W-:Y:S02]  /*2a30*/  P2R R106, PR, RZ, 0x2 ;  /* 0x00000002ff6a7803 */ /* 0x000fe40000000000 */
[----:B------:R-:W-:Y:S01]  /*2a40*/  P2R R81, PR, RZ, 0x1 ;  /* 0x00000001ff517803 */ /* 0x000fe20000000000 */
[----:B------:R-:W-:Y:S01]  /*2a50*/  IMAD.SHL.U32 R154, R140, 0x20, RZ ;  /* 0x000000208c9a7824 */ /* 0x000fe200078e00ff */
[----:B------:R-:W-:Y:S01]  /*2a60*/  SHF.L.U32 R145, R145, 0x1, RZ ;  /* 0x0000000191917819 */ /* 0x000fe200000006ff */
[----:B------:R-:W-:Y:S01]  /*2a70*/  IMAD.IADD R149, R137, 0x1, R149 ;  /* 0x0000000189957824 */ /* 0x000fe200078e0295 */
[C---:B------:R-:W-:Y:S01]  /*2a80*/  SHF.L.U64.HI R147, R153.reuse, R147, c[0x0][0x294] ;  /* 0x0000a50099937619 */ /* 0x040fe20000010293 */
[C---:B------:R-:W-:Y:S01]  /*2a90*/  IMAD R127, R26.reuse, c[0x0][0x1ec], R119 ;  /* 0x00007b001a7f7a24 */ /* 0x040fe200078e0277 */
[----:B------:R-:W-:Y:S01]  /*2aa0*/  SHF.L.U32 R155, R153, 0x5, RZ ;  /* 0x00000005999b7819 */ /* 0x000fe200000006ff */
[----:B------:R-:W-:Y:S01]  /*2ab0*/  IMAD R126, R26, c[0x0][0x214], R117 ;  /* 0x000085001a7e7a24 */ /* 0x000fe200078e0275 */
[----:B------:R-:W-:Y:S01]  /*2ac0*/  IADD3 R150, R135, R150, RZ ;  /* 0x0000009687967210 */ /* 0x000fe20007ffe0ff */
[----:B------:R-:W-:Y:S01]  /*2ad0*/  IMAD.IADD R105, R99, 0x1, R3 ;  /* 0x0000000163697824 */ /* 0x000fe200078e0203 */
[----:B------:R-:W-:Y:S01]  /*2ae0*/  IADD3 R103, R3, R91, RZ ;  /* 0x0000005b03677210 */ /* 0x000fe20007ffe0ff */
[----:B------:R-:W-:Y:S01]  /*2af0*/  IMAD.IADD R104, R97, 0x1, R0 ;  /* 0x0000000161687824 */ /* 0x000fe200078e0200 */
[----:B------:R-:W-:-:S02]  /*2b00*/  IADD3 R102, R0, R83, RZ ;  /* 0x0000005300667210 */ /* 0x000fc40007ffe0ff */
[----:B--2---:R-:W-:Y:S01]  /*2b10*/  @P5 SHF.R.S32.HI R4, RZ, 0x1f, R23 ;  /* 0x0000001fff045819 */ /* 0x004fe20000011417 */
[----:B------:R-:W-:Y:S01]  /*2b20*/  @!P5 IMAD.MOV.U32 R4, RZ, RZ, R28 ;  /* 0x000000ffff04d224 */ /* 0x000fe200078e001c */
[----:B------:R-:W-:-:S03]  /*2b30*/  @!P5 MOV R23, R27 ;  /* 0x0000001b0017d202 */ /* 0x000fc60000000f00 */
[----:B------:R-:W-:Y:S02]  /*2b40*/  IMAD R4, R4, c[0x0][0x2b0], RZ ;  /* 0x0000ac0004047a24 */ /* 0x000fe400078e02ff */
[----:B------:R-:W-:-:S04]  /*2b50*/  IMAD.WIDE.U32 R114, R23, c[0x0][0x2b0], RZ ;  /* 0x0000ac0017727a25 */ /* 0x000fc800078e00ff */
[----:B------:R-:W-:-:S04]  /*2b60*/  IMAD R4, R23, c[0x0][0x2b4], R4 ;  /* 0x0000ad0017047a24 */ /* 0x000fc800078e0204 */
[----:B------:R-:W-:Y:S02]  /*2b70*/  IMAD.IADD R124, R115, 0x1, R4 ;  /* 0x00000001737c7824 */ /* 0x000fe400078e0204 */
[----:B-1----:R-:W2:Y:S04]  /*2b80*/  LDL R17, [R1+0x38] ;  /* 0x0000380001117983 */ /* 0x002ea80000100800 */
[----:B------:R-:W3:Y:S04]  /*2b90*/  LDL R14, [R1+0x3c] ;  /* 0x00003c00010e7983 */ /* 0x000ee80000100800 */
[----:B------:R-:W4:Y:S04]  /*2ba0*/  LDL R13, [R1+0x44] ;  /* 0x00004400010d7983 */ /* 0x000f280000100800 */
[----:B------:R-:W5:Y:S01]  /*2bb0*/  LDL R12, [R1+0x40] ;  /* 0x00004000010c7983 */ /* 0x000f620000100800 */
[----:B------:R-:W-:Y:S01]  /*2bc0*/  ISETP.GE.AND P0, PT, R84, c[0x0][0x27c], PT ;  /* 0x00009f0054007a0c */ /* 0x000fe20003f06270 */
[C---:B------:R-:W-:Y:S01]  /*2bd0*/  IMAD.WIDE.U32 R4, R26.reuse, c[0x0][0x260], R244 ;  /* 0x000098001a047a25 */ /* 0x040fe200078e00f4 */
[C---:B------:R-:W-:Y:S01]  /*2be0*/  IADD3 R15, R93.reuse, 0x20, RZ ;  /* 0x000000205d0f7810 */ /* 0x040fe20007ffe0ff */
[----:B------:R-:W-:Y:S01]  /*2bf0*/  ULDC.U8 UR5, c[0x0][0x298] ;  /* 0x0000a60000057ab9 */ /* 0x000fe20000000000 */
[----:B------:R-:W-:Y:S01]  /*2c00*/  SEL R3, RZ, c[0x0][0x27c], !P0 ;  /* 0x00009f00ff037a07 */ /* 0x000fe20004000000 */
[----:B------:R-:W-:Y:S01]  /*2c10*/  IMAD R5, R26, c[0x0][0x264], R5 ;  /* 0x000099001a057a24 */ /* 0x000fe200078e0205 */
[----:B------:R-:W-:Y:S01]  /*2c20*/  IADD3 R16, R93, 0x40, RZ ;  /* 0x000000405d107810 */ /* 0x000fe20007ffe0ff */
[----:B------:R-:W-:Y:S01]  /*2c30*/  IMAD.SHL.U32 R15, R15, 0x40, RZ ;  /* 0x000000400f0f7824 */ /* 0x000fe200078e00ff */
[----:B------:R-:W-:Y:S01]  /*2c40*/  P2R R125, PR, RZ, 0x1 ;  /* 0x00000001ff7d7803 */ /* 0x000fe20000000000 */
[----:B------:R-:W-:Y:S01]  /*2c50*/  IMAD.IADD R3, R84, 0x1, R3 ;  /* 0x0000000154037824 */ /* 0x000fe200078e0203 */
[----:B------:R-:W-:Y:S01]  /*2c60*/  SHF.L.U64.HI R131, R139, 0x5, R131 ;  /* 0x000000058b837819 */ /* 0x000fe20000010283 */
[----:B------:R-:W-:Y:S01]  /*2c70*/  IMAD.WIDE.U32 R78, R25, c[0x0][0x268], R4 ;  /* 0x00009a00194e7a25 */ /* 0x000fe200078e0004 */
[----:B------:R-:W-:-:S02]  /*2c80*/  LOP3.LUT R15, R15, 0x1c0, RZ, 0xc0, !PT ;  /* 0x000001c00f0f7812 */ /* 0x000fc400078ec0ff */
[----:B------:R-:W-:Y:S01]  /*2c90*/  SHF.R.S32.HI R6, RZ, 0x1f, R3 ;  /* 0x0000001fff067819 */ /* 0x000fe20000011403 */
[----:B------:R-:W-:Y:S02]  /*2ca0*/  IMAD.SHL.U32 R16, R16, 0x40, RZ ;  /* 0x0000004010107824 */ /* 0x000fe400078e00ff */
[----:B------:R-:W-:Y:S01]  /*2cb0*/  IMAD R0, R24, c[0x0][0x268], RZ ;  /* 0x00009a0018007a24 */ /* 0x000fe200078e02ff */
[----:B------:R-:W-:Y:S01]  /*2cc0*/  LEA.HI R3, R6, R3, RZ, 0x3 ;  /* 0x0000000306037211 */ /* 0x000fe200078f18ff */
[----:B------:R-:W-:Y:S01]  /*2cd0*/  IMAD.MOV.U32 R141, RZ, RZ, 0x6 ;  /* 0x00000006ff8d7424 */ /* 0x000fe200078e00ff */
[----:B------:R-:W-:Y:S01]  /*2ce0*/  LOP3.LUT R16, R16, 0x1c0, RZ, 0xc0, !PT ;  /* 0x000001c010107812 */ /* 0x000fe200078ec0ff */
[----:B------:R-:W-:Y:S01]  /*2cf0*/  IMAD.MOV.U32 R157, RZ, RZ, c[0x0][0x2b8] ;  /* 0x0000ae00ff9d7624 */ /* 0x000fe200078e00ff */
[--C-:B------:R-:W-:Y:S01]  /*2d00*/  LOP3.LUT R5, R15, 0x38, R3.reuse, 0xf8, !PT ;  /* 0x000000380f057812 */ /* 0x100fe200078ef803 */
[----:B------:R-:W-:Y:S01]  /*2d10*/  IMAD.MOV.U32 R156, RZ, RZ, c[0x0][0x27c] ;  /* 0x00009f00ff9c7624 */ /* 0x000fe200078e00ff */
[----:B------:R-:W1:Y:S01]  /*2d20*/  S2R R15, SR_TID.X ;  /* 0x00000000000f7919 */ /* 0x000e620000002100 */
[--C-:B------:R-:W-:Y:S01]  /*2d30*/  LOP3.LUT R4, R16, 0x38, R3.reuse, 0xf8, !PT ;  /* 0x0000003810047812 */ /* 0x100fe200078ef803 */
[----:B------:R-:W-:Y:S01]  /*2d40*/  IMAD R7, R25, c[0x0][0x26c], R0 ;  /* 0x00009b0019077a24 */ /* 0x000fe200078e0200 */
[----:B------:R-:W-:Y:S01]  /*2d50*/  IADD3 R16, R93, 0x20, RZ ;  /* 0x000000205d107810 */ /* 0x000fe20007ffe0ff */
[----:B------:R-:W-:Y:S01]  /*2d60*/  IMAD.SHL.U32 R152, R140, 0x40, RZ ;  /* 0x000000408c987824 */ /* 0x000fe200078e00ff */
[----:B------:R-:W-:Y:S01]  /*2d70*/  SHF.R.S32.HI R101, RZ, 0x3, R3 ;  /* 0x00000003ff657819 */ /* 0x000fe20000011403 */
[----:B------:R-:W-:Y:S01]  /*2d80*/  IMAD.SHL.U32 R139, R139, 0x20, RZ ;  /* 0x000000208b8b7824 */ /* 0x000fe200078e00ff */
[----:B------:R-:W-:Y:S01]  /*2d90*/  LOP3.LUT R77, R3, 0xfffffff8, RZ, 0xc0, !PT ;  /* 0xfffffff8034d7812 */ /* 0x000fe200078ec0ff */
[----:B------:R-:W-:Y:S01]  /*2da0*/  IMAD.SHL.U32 R16, R16, 0x40, RZ ;  /* 0x0000004010107824 */ /* 0x000fe200078e00ff */
[-C--:B------:R-:W-:Y:S01]  /*2db0*/  SHF.L.U64.HI R140, R140, R141.reuse, c[0x0][0x284] ;  /* 0x0000a1008c8c7619 */ /* 0x080fe2000001028d */
[----:B------:R-:W-:Y:S01]  /*2dc0*/  IMAD R0, R94, 0x20, R93 ;  /* 0x000000205e007824 */ /* 0x000fe200078e025d */
[C---:B------:R-:W-:Y:S01]  /*2dd0*/  SHF.L.U64.HI R141, R153.reuse, R141, c[0x0][0x294] ;  /* 0x0000a500998d7619 */ /* 0x040fe2000001028d */
[----:B------:R-:W-:Y:S01]  /*2de0*/  IMAD.SHL.U32 R153, R153, 0x40, RZ ;  /* 0x0000004099997824 */ /* 0x000fe200078e00ff */
[----:B------:R-:W-:Y:S01]  /*2df0*/  LOP3.LUT R16, R16, 0x1c0, RZ, 0xc0, !PT ;  /* 0x000001c010107812 */ /* 0x000fe200078ec0ff */
[----:B------:R-:W-:Y:S01]  /*2e00*/  IMAD.IADD R80, R79, 0x1, R7 ;  /* 0x000000014f507824 */ /* 0x000fe200078e0207 */
[----:B------:R-:W-:-:S02]  /*2e10*/  SHF.R.S32.HI R100, RZ, 0x1f, R77 ;  /* 0x0000001fff647819 */ /* 0x000fc4000001144d */
[----:B------:R-:W-:Y:S01]  /*2e20*/  SHF.R.U32.HI R16, RZ, 0x3, R16 ;  /* 0x00000003ff107819 */ /* 0x000fe20000011610 */
[----:B------:R-:W-:Y:S01]  /*2e30*/  BAR.SYNC.DEFER_BLOCKING 0x0 ;  /* 0x0000000000007b1d */ /* 0x000fe20000010000 */
[----:B------:R-:W-:Y:S02]  /*2e40*/  ISETP.NE.AND P1, PT, R157, 0x1, PT ;  /* 0x000000019d00780c */ /* 0x000fe40003f25270 */
[----:B------:R-:W-:Y:S02]  /*2e50*/  LOP3.LUT R5, R5, R16, RZ, 0x3c, !PT ;  /* 0x0000001005057212 */ /* 0x000fe400078e3cff */
[----:B------:R-:W-:Y:S02]  /*2e60*/  ISETP.GE.AND P0, PT, R156, 0x1, PT ;  /* 0x000000019c00780c */ /* 0x000fe40003f06270 */
[----:B--2---:R-:W-:-:S04]  /*2e70*/  LOP3.LUT R6, R17, 0x38, R3, 0xf8, !PT ;  /* 0x0000003811067812 */ /* 0x004fc800078ef803 */
[----:B---3--:R-:W-:Y:S02]  /*2e80*/  LOP3.LUT R6, R6, R14, RZ, 0x3c, !PT ;  /* 0x0000000e06067212 */ /* 0x008fe400078e3cff */
[----:B-1----:R-:W-:Y:S01]  /*2e90*/  SHF.R.S32.HI R14, RZ, 0x1f, R15 ;  /* 0x0000001fff0e7819 */ /* 0x002fe2000001140f */
[----:B----4-:R-:W-:-:S03]  /*2ea0*/  IMAD.IADD R5, R13, 0x1, R5 ;  /* 0x000000010d057824 */ /* 0x010fc600078e0205 */
[----:B------:R-:W-:Y:S02]  /*2eb0*/  LEA.HI R14, R14, R15, RZ, 0x5 ;  /* 0x0000000f0e0e7211 */ /* 0x000fe400078f28ff */
[----:B------:R-:W-:Y:S01]  /*2ec0*/  IADD3 R15, R93, 0x40, RZ ;  /* 0x000000405d0f7810 */ /* 0x000fe20007ffe0ff */
[----:B------:R-:W-:Y:S01]  /*2ed0*/  IMAD.SHL.U32 R122, R5, 0x2, RZ ;  /* 0x00000002057a7824 */ /* 0x000fe200078e00ff */
[----:B------:R-:W-:-:S03]  /*2ee0*/  SHF.R.S32.HI R14, RZ, 0x5, R14 ;  /* 0x00000005ff0e7819 */ /* 0x000fc6000001140e */
[----:B------:R-:W-:Y:S02]  /*2ef0*/  IMAD.SHL.U32 R15, R15, 0x40, RZ ;  /* 0x000000400f0f7824 */ /* 0x000fe400078e00ff */
[----:B------:R-:W-:-:S03]  /*2f00*/  IMAD.SHL.U32 R14, R14, 0x200, RZ ;  /* 0x000002000e0e7824 */ /* 0x000fc600078e00ff */
[----:B------:R-:W-:Y:S01]  /*2f10*/  LOP3.LUT R15, R15, 0x1c0, RZ, 0xc0, !PT ;  /* 0x000001c00f0f7812 */ /* 0x000fe200078ec0ff */
[----:B------:R-:W-:-:S03]  /*2f20*/  IMAD.IADD R6, R14, 0x1, R6 ;  /* 0x000000010e067824 */ /* 0x000fc600078e0206 */
[----:B------:R-:W-:Y:S01]  /*2f30*/  SHF.R.U32.HI R15, RZ, 0x3, R15 ;  /* 0x00000003ff0f7819 */ /* 0x000fe2000001160f */
[----:B------:R-:W-:-:S03]  /*2f40*/  IMAD.SHL.U32 R123, R6, 0x2, RZ ;  /* 0x00000002067b7824 */ /* 0x000fc600078e00ff */
[----:B------:R-:W-:-:S05]  /*2f50*/  LOP3.LUT R4, R4, R15, RZ, 0x3c, !PT ;  /* 0x0000000f04047212 */ /* 0x000fca00078e3cff */
[----:B-----5:R-:W-:-:S04]  /*2f60*/  IMAD.IADD R3, R12, 0x1, R4 ;  /* 0x000000010c037824 */ /* 0x020fc800078e0204 */
[----:B------:R-:W-:Y:S02]  /*2f70*/  IMAD.SHL.U32 R121, R3, 0x2, RZ ;  /* 0x0000000203797824 */ /* 0x000fe400078e00ff */
.L_x_271:
[----:B------:R-:W-:Y:S01]  /*2f80*/  IMAD R3, R29, 0x50, R0 ;  /* 0x000000501d037824 */ /* 0x000fe200078e0200 */
[----:B------:R-:W-:Y:S01]  /*2f90*/  ISETP.NE.AND P1, PT, R157, 0x1, PT ;  /* 0x000000019d00780c */ /* 0x000fe20003f25270 */
[----:B------:R-:W-:Y:S01]  /*2fa0*/  IMAD.MOV.U32 R75, RZ, RZ, RZ ;  /* 0x000000ffff4b7224 */ /* 0x000fe200078e00ff */
[----:B------:R-:W-:Y:S04]  /*2fb0*/  DEPBAR.LE SB0, 0x0 ;  /* 0x000080000000791a */ /* 0x000fe80000000000 */
[----:B-1----:R-:W-:Y:S01]  /*2fc0*/  IMAD.IADD R4, R128, 0x1, R3 ;  /* 0x0000000180047824 */ /* 0x002fe200078e0203 */
[----:B------:R-:W-:Y:S01]  /*2fd0*/  ISETP.GE.AND P0, PT, R3, R2, PT ;  /* 0x000000020300720c */ /* 0x000fe20003f06270 */
[----:B------:R-:W-:Y:S01]  /*2fe0*/  WARPSYNC 0xffffffff ;  /* 0xffffffff00007948 */ /* 0x000fe20003800000 */
[----:B------:R-:W-:Y:S01]  /*2ff0*/  ISETP.GE.AND P2, PT, R156, 0x1, PT ;  /* 0x000000019c00780c */ /* 0x000fe20003f46270 */
[--C-:B------:R-:W-:Y:S01]  /*3000*/  IMAD.MOV.U32 R3, RZ, RZ, R4.reuse ;  /* 0x000000ffff037224 */ /* 0x100fe200078e0004 */
[----:B------:R-:W-:Y:S01]  /*3010*/  ISETP.GT.OR P0, PT, R0, 0x4f, P0 ;  /* 0x0000004f0000780c */ /* 0x000fe20000704670 */
[----:B------:R-:W-:Y:S01]  /*3020*/  BSSY B2, `(.L_x_237) ;  /* 0x0000415000027945 */ /* 0x000fe20003800000 */
[----:B------:R-:W-:Y:S05]  /*3030*/  @P1 IMAD.HI.U32 R5, R4, c[0x0][0x2bc], RZ ;  /* 0x0000af0004051a27 */ /* 0x000fea00078e00ff */
[----:B------:R-:W-:Y:S06]  /*3040*/  @P1 SHF.R.U32.HI R3, RZ, c[0x0][0x2c0], R5 ;  /* 0x0000b000ff031a19 */ /* 0x000fec0000011605 */
[C---:B------:R-:W-:Y:S04]  /*3050*/  @!P0 IADD3 R5, P1, R3.reuse, R114, RZ ;  /* 0x0000007203058210 */ /* 0x040fe80007f3e0ff */
[----:B------:R-:W-:Y:S01]  /*3060*/  @!P0 LEA.HI.X.SX32 R7, R3, R124, 0x1, P1 ;  /* 0x0000007c03078211 */ /* 0x000fe200008f0eff */
[----:B------:R-:W-:Y:S01]  /*3070*/  IMAD.MOV R3, RZ, RZ, -R3 ;  /* 0x000000ffff037224 */ /* 0x000fe200078e0a03 */
[----:B------:R-:W-:Y:S03]  /*3080*/  @!P0 LEA R6, P1, R5, c[0x0][0x2a0], 0x2 ;  /* 0x0000a80005068a11 */ /* 0x000fe600078210ff */
[----:B------:R-:W-:Y:S01]  /*3090*/  IMAD R76, R3, c[0x0][0x2b8], R4 ;  /* 0x0000ae00034c7a24 */ /* 0x000fe200078e0204 */
[----:B------:R-:W-:Y:S03]  /*30a0*/  @!P0 LEA.HI.X R7, R5, c[0x0][0x2a4], R7, 0x2, P1 ;  /* 0x0000a90005078a11 */ /* 0x000fe600008f1407 */
[C---:B------:R-:W-:Y:S01]  /*30b0*/  IMAD.WIDE.U32 R4, R76.reuse, c[0x0][0x1e0], RZ ;  /* 0x000078004c047a25 */ /* 0x040fe200078e00ff */
[----:B------:R-:W-:Y:S01]  /*30c0*/  SHF.R.S32.HI R89, RZ, 0x1f, R76 ;  /* 0x0000001fff597819 */ /* 0x000fe2000001144c */
[----:B------:R-:W2:Y:S04]  /*30d0*/  @!P0 LDG.E R75, [R6.64] ;  /* 0x00000008064b8981 */ /* 0x000ea8000c1e1900 */
[----:B------:R-:W-:Y:S01]  /*30e0*/  IMAD R3, R89, c[0x0][0x1e0], RZ ;  /* 0x0000780059037a24 */ /* 0x000fe200078e02ff */
[----:B------:R-:W-:Y:S03]  /*30f0*/  BAR.SYNC.DEFER_BLOCKING 0x0 ;  /* 0x0000000000007b1d */ /* 0x000fe60000010000 */
[----:B------:R-:W-:Y:S04]  /*3100*/  IMAD R3, R76, c[0x0][0x1e4], R3 ;  /* 0x000079004c037a24 */ /* 0x000fe800078e0203 */
[----:B------:R-:W-:Y:S01]  /*3110*/  IMAD.IADD R5, R5, 0x1, R3 ;  /* 0x0000000105057824 */ /* 0x000fe200078e0203 */
[----:B--2---:R-:W-:Y:S03]  /*3120*/  SHF.R.S32.HI R92, RZ, 0x1f, R75 ;  /* 0x0000001fff5c7819 */ /* 0x004fe6000001144b */
[C---:B------:R-:W-:Y:S04]  /*3130*/  IMAD.WIDE.U32 R4, R75.reuse, c[0x0][0x1f0], R4 ;  /* 0x00007c004b047a25 */ /* 0x040fe800078e0004 */
[----:B------:R-:W-:Y:S01]  /*3140*/  IMAD R6, R92, c[0x0][0x1f0], RZ ;  /* 0x00007c005c067a24 */ /* 0x000fe200078e02ff */
[----:B------:R-:W-:Y:S03]  /*3150*/  IADD3 R3, P0, R118, R4, RZ ;  /* 0x0000000476037210 */ /* 0x000fe60007f1e0ff */
[----:B------:R-:W-:Y:S05]  /*3160*/  IMAD R6, R75, c[0x0][0x1f4], R6 ;  /* 0x00007d004b067a24 */ /* 0x000fea00078e0206 */
[----:B------:R-:W-:Y:S02]  /*3170*/  IADD3.X R4, R127, R5, R6, P0, !PT ;  /* 0x000000057f047210 */ /* 0x000fe400007fe406 */
[C---:B------:R-:W-:Y:S04]  /*3180*/  LEA R74, P0, R3.reuse, c[0x0][0x1c8], 0x1 ;  /* 0x00007200034a7a11 */ /* 0x040fe800078008ff */
[----:B------:R-:W-:Y:S01]  /*3190*/  LEA.HI.X R71, R3, c[0x0][0x1cc], R4, 0x1, P0 ;  /* 0x0000730003477a11 */ /* 0x000fe200000f0c04 */
[----:B------:R-:W-:-:S05]  /*31a0*/  @!P2 BRA `(.L_x_238) ;  /* 0x00003c400000a947 */ /* 0x000fca0003800000 */
[-C--:B------:R-:W-:Y:S01]  /*31b0*/  IMAD R5, R149, R29.reuse, RZ ;  /* 0x0000001d95057224 */ /* 0x080fe200078e02ff */
[----:B------:R-:W-:Y:S01]  /*31c0*/  ISETP.NE.AND P0, PT, RZ, UR5, PT ;  /* 0x00000005ff007c0c */ /* 0x000fe2000bf05270 */
[-C--:B------:R-:W-:Y:S01]  /*31d0*/  IMAD R4, R150, R29.reuse, RZ ;  /* 0x0000001d96047224 */ /* 0x080fe200078e02ff */
[----:B------:R-:W-:Y:S01]  /*31e0*/  SHF.R.S32.HI R3, RZ, 0x1f, R29 ;  /* 0x0000001fff037819 */ /* 0x000fe2000001141d */
[----:B------:R-:W-:Y:S04]  /*31f0*/  IMAD.WIDE.U32 R32, R136, R29, RZ ;  /* 0x0000001d88207225 */ /* 0x000fe800078e00ff */
[C---:B------:R-:W-:Y:S02]  /*3200*/  IMAD R5, R3.reuse, R136, R5 ;  /* 0x0000008803057224 */ /* 0x040fe400078e0205 */
[----:B------:R-:W-:Y:S02]  /*3210*/  IMAD R4, R3, R134, R4 ;  /* 0x0000008603047224 */ /* 0x000fe400078e0204 */
[----:B------:R-:W-:Y:S01]  /*3220*/  IMAD R3, R29, -0x50, R2 ;  /* 0xffffffb01d037824 */ /* 0x000fe200078e0202 */
[----:B------:R-:W-:Y:S01]  /*3230*/  IADD3 R34, R33, R5, RZ ;  /* 0x0000000521227210 */ /* 0x000fe20007ffe0ff */
[----:B------:R-:W-:Y:S03]  /*3240*/  IMAD.WIDE.U32 R10, R134, R29, RZ ;  /* 0x0000001d860a7225 */ /* 0x000fe600078e00ff */
[----:B------:R-:W-:Y:S02]  /*3250*/  IMNMX R60, R3, 0x50, PT ;  /* 0x00000050033c7817 */ /* 0x000fe40003800200 */
[----:B------:R-:W-:Y:S01]  /*3260*/  IADD3 R56, R11, R4, RZ ;  /* 0x000000040b387210 */ /* 0x000fe20007ffe0ff */
[----:B------:R-:W-:-:S05]  /*3270*/  @!P0 BRA `(.L_x_239) ;  /* 0x00001e2000008947 */ /* 0x000fca0003800000 */
[----:B------:R-:W-:Y:S01]  /*3280*/  ISETP.GE.AND P3, PT, R93, R60, PT ;  /* 0x0000003c5d00720c */ /* 0x000fe20003f66270 */
[----:B------:R-:W-:Y:S01]  /*3290*/  BSSY B0, `(.L_x_240) ;  /* 0x000001b000007945 */ /* 0x000fe20003800000 */
[----:B------:R-:W-:Y:S01]  /*32a0*/  CS2R R16, SRZ ;  /* 0x0000000000107805 */ /* 0x000fe2000001ff00 */
[----:B------:R-:W-:Y:S01]  /*32b0*/  CS2R R12, SRZ ;  /* 0x00000000000c7805 */ /* 0x000fe2000001ff00 */
[----:B------:R-:W-:Y:S01]  /*32c0*/  CS2R R4, SRZ ;  /* 0x0000000000047805 */ /* 0x000fe2000001ff00 */
[----:B------:R-:W-:Y:S01]  /*32d0*/  CS2R R36, SRZ ;  /* 0x0000000000247805 */ /* 0x000fe2000001ff00 */
[----:B------:R-:W-:Y:S07]  /*32e0*/  CS2R R30, SRZ ;  /* 0x00000000001e7805 */ /* 0x000fee000001ff00 */
[----:B------:R-:W-:-:S05]  /*32f0*/  @P3 BRA `(.L_x_241) ;  /* 0x0000014000003947 */ /* 0x000fca0003800000 */
[----:B------:R-:W-:Y:S01]  /*3300*/  IADD3 R3, P0, R98, R32, RZ ;  /* 0x0000002062037210 */ /* 0x000fe20007f1e0ff */
[----:B------:R-:W-:Y:S01]  /*3310*/  CS2R R30, SRZ ;  /* 0x00000000001e7805 */ /* 0x000fe2000001ff00 */
[----:B------:R-:W-:Y:S01]  /*3320*/  CS2R R12, SRZ ;  /* 0x00000000000c7805 */ /* 0x000fe2000001ff00 */
[----:B------:R-:W-:Y:S02]  /*3330*/  CS2R R36, SRZ ;  /* 0x0000000000247805 */ /* 0x000fe4000001ff00 */
[----:B------:R-:W-:Y:S01]  /*3340*/  IMAD.X R5, R34, 0x1, R105, P0 ;  /* 0x0000000122057824 */ /* 0x000fe200000e0669 */
[----:B------:R-:W-:Y:S05]  /*3350*/  IADD3 R4, P0, R96, R10, RZ ;  /* 0x0000000a60047210 */ /* 0x000fea0007f1e0ff */
[----:B------:R-:W-:Y:S01]  /*3360*/  IMAD.X R7, R56, 0x1, R104, P0 ;  /* 0x0000000138077824 */ /* 0x000fe200000e0668 */
[C---:B------:R-:W-:Y:S04]  /*3370*/  LEA R8, P0, R3.reuse, c[0x0][0x270], 0x1 ;  /* 0x00009c0003087a11 */ /* 0x040fe800078008ff */
[----:B------:R-:W-:Y:S02]  /*3380*/  LEA.HI.X R9, R3, c[0x0][0x274], R5, 0x1, P0 ;  /* 0x00009d0003097a11 */ /* 0x000fe400000f0c05 */
[C---:B------:R-:W-:Y:S04]  /*3390*/  LEA R6, P0, R4.reuse, c[0x0][0x288], 0x1 ;  /* 0x0000a20004067a11 */ /* 0x040fe800078008ff */
[----:B------:R-:W-:Y:S02]  /*33a0*/  LEA.HI.X R7, R4, c[0x0][0x28c], R7, 0x1, P0 ;  /* 0x0000a30004077a11 */ /* 0x000fe400000f0c07 */
[----:B------:R-:W-:Y:S01]  /*33b0*/  ISETP.GE.AND P0, PT, R86, c[0x0][0x27c], PT ;  /* 0x00009f0056007a0c */ /* 0x000fe20003f06270 */
[----:B------:R-:W-:Y:S11]  /*33c0*/  CS2R R4, SRZ ;  /* 0x0000000000047805 */ /* 0x000ff6000001ff00 */
[----:B------:R-:W-:Y:S01]  /*33d0*/  @!UPT UIADD3 URZ, URZ, URZ, URZ ;  /* 0x0000003f3f3ff290 */ /* 0x000fe2000fffe03f */
[----:B------:R1:W5:Y:S04]  /*33e0*/  @!P0 LDG.E.64 R4, [R8.64] ;  /* 0x0000000808048981 */ /* 0x000368000c1e1b00 */
[----:B------:R1:W5:Y:S01]  /*33f0*/  @!P0 LDG.E.64 R30, [R6.64] ;  /* 0x00000008061e8981 */ /* 0x000362000c1e1b00 */
[----:B------:R-:W-:Y:S11]  /*3400*/  ISETP.GE.AND P0, PT, R88, c[0x0][0x27c], PT ;  /* 0x00009f0058007a0c */ /* 0x000ff60003f06270 */
[----:B------:R-:W-:Y:S02]  /*3410*/  @!UPT UIADD3 URZ, URZ, URZ, URZ ;  /* 0x0000003f3f3ff290 */ /* 0x000fe4000fffe03f */
[----:B------:R1:W5:Y:S04]  /*3420*/  @!P0 LDG.E.64 R12, [R8.64+0x20] ;  /* 0x00002008080c8981 */ /* 0x000368000c1e1b00 */
[----:B------:R1:W5:Y:S02]  /*3430*/  @!P0 LDG.E.64 R36, [R6.64+0x20] ;  /* 0x0000200806248981 */ /* 0x000364000c1e1b00 */
.L_x_241:
[----:B------:R-:W-:Y:S05]  /*3440*/  BSYNC B0 ;  /* 0x0000000000007941 */ /* 0x000fea0003800000 */
.L_x_240:
[----:B-1----:R-:W-:Y:S01]  /*3450*/  IADD3 R9, R93, 0x20, RZ ;  /* 0x000000205d097810 */ /* 0x002fe20007ffe0ff */
[----:B-----5:R-:W-:Y:S01]  /*3460*/  IMAD.MOV.U32 R8, RZ, RZ, R12 ;  /* 0x000000ffff087224 */ /* 0x020fe200078e000c */
[----:B------:R-:W-:Y:S01]  /*3470*/  BSSY B0, `(.L_x_242) ;  /* 0x0000025000007945 */ /* 0x000fe20003800000 */
[----:B------:R-:W-:Y:S01]  /*3480*/  IMAD.MOV.U32 R7, RZ, RZ, R13 ;  /* 0x000000ffff077224 */ /* 0x000fe200078e000d */
[----:B------:R-:W-:Y:S01]  /*3490*/  ISETP.GE.AND P4, PT, R9, R60, PT ;  /* 0x0000003c0900720c */ /* 0x000fe20003f86270 */
[----:B------:R-:W-:Y:S01]  /*34a0*/  IMAD.MOV.U32 R6, RZ, RZ, R4 ;  /* 0x000000ffff067224 */ /* 0x000fe200078e0004 */
[----:B------:R-:W-:Y:S01]  /*34b0*/  CS2R R14, SRZ ;  /* 0x00000000000e7805 */ /* 0x000fe2000001ff00 */
[----:B------:R-:W-:Y:S01]  /*34c0*/  IMAD.MOV.U32 R3, RZ, RZ, R5 ;  /* 0x000000ffff037224 */ /* 0x000fe200078e0005 */
[----:B------:R-:W-:Y:S01]  /*34d0*/  PRMT R23, R7, 0x5410, R8 ;  /* 0x0000541007177816 */ /* 0x000fe20000000008 */
[----:B------:R-:W-:Y:S01]  /*34e0*/  IMAD.MOV.U32 R7, RZ, RZ, R37 ;  /* 0x000000ffff077224 */ /* 0x000fe200078e0025 */
[----:B------:R-:W-:Y:S01]  /*34f0*/  MOV R8, R36 ;  /* 0x0000002400087202 */ /* 0x000fe20000000f00 */
[----:B------:R-:W-:Y:S01]  /*3500*/  CS2R R40, SRZ ;  /* 0x0000000000287805 */ /* 0x000fe2000001ff00 */
[----:B------:R-:W-:Y:S01]  /*3510*/  PRMT R22, R3, 0x5410, R6 ;  /* 0x0000541003167816 */ /* 0x000fe20000000006 */
[----:B------:R-:W-:Y:S01]  /*3520*/  IMAD.MOV.U32 R6, RZ, RZ, R30 ;  /* 0x000000ffff067224 */ /* 0x000fe200078e001e */
[----:B------:R-:W-:Y:S01]  /*3530*/  MOV R3, R31 ;  /* 0x0000001f00037202 */ /* 0x000fe20000000f00 */
[----:B------:R-:W-:Y:S01]  /*3540*/  CS2R R38, SRZ ;  /* 0x0000000000267805 */ /* 0x000fe2000001ff00 */
[----:B------:R-:W-:Y:S02]  /*3550*/  PRMT R35, R8, 0x5410, R7 ;  /* 0x0000541008237816 */ /* 0x000fe40000000007 */
[----:B------:R-:W-:Y:S01]  /*3560*/  PRMT R28, R6, 0x5410, R3 ;  /* 0x00005410061c7816 */ /* 0x000fe20000000003 */
[----:B------:R-:W-:-:S05]  /*3570*/  @P4 BRA `(.L_x_243) ;  /* 0x0000014000004947 */ /* 0x000fca0003800000 */
[----:B------:R-:W-:Y:S01]  /*3580*/  IADD3 R3, P1, P0, R98, R32, R154 ;  /* 0x0000002062037210 */ /* 0x000fe2000783e09a */
[----:B------:R-:W-:Y:S01]  /*3590*/  CS2R R38, SRZ ;  /* 0x0000000000267805 */ /* 0x000fe2000001ff00 */
[----:B------:R-:W-:Y:S01]  /*35a0*/  CS2R R16, SRZ ;  /* 0x0000000000107805 */ /* 0x000fe2000001ff00 */
[----:B------:R-:W-:Y:S01]  /*35b0*/  CS2R R40, SRZ ;  /* 0x0000000000287805 */ /* 0x000fe2000001ff00 */
[----:B------:R-:W-:Y:S02]  /*35c0*/  IADD3.X R6, R105, R34, R146, P1, P0 ;  /* 0x0000002269067210 */ /* 0x000fe40000fe0492 */
[----:B------:R-:W-:Y:S04]  /*35d0*/  IADD3 R7, P1, P0, R96, R10, R155 ;  /* 0x0000000a60077210 */ /* 0x000fe8000783e09b */
[----:B------:R-:W-:Y:S02]  /*35e0*/  IADD3.X R14, R104, R56, R147, P1, P0 ;  /* 0x00000038680e7210 */ /* 0x000fe40000fe0493 */
        /* <DEDUP_REMOVED lines=13> */
.L_x_243:
[----:B------:R-:W-:Y:S05]  /*36c0*/  BSYNC B0 ;  /* 0x0000000000007941 */ /* 0x000fea0003800000 */
.L_x_242:
        /* <DEDUP_REMOVED lines=16> */
[----:B------:R-:W-:Y:S01]  /*37d0*/  PRMT R47, R8, 0x5410, R7 ;  /* 0x00005410082f7816 */ /* 0x000fe20000000007 */
[----:B------:R-:W-:Y:S01]  /*37e0*/  CS2R R42, SRZ ;  /* 0x00000000002a7805 */ /* 0x000fe2000001ff00 */
[----:B------:R-:W-:Y:S01]  /*37f0*/  PRMT R46, R6, 0x5410, R3 ;  /* 0x00005410062e7816 */ /* 0x000fe20000000003 */
[----:B------:R-:W-:-:S05]  /*3800*/  @P2 BRA `(.L_x_245) ;  /* 0x0000012000002947 */ /* 0x000fca0003800000 */
[----:B------:R-:W-:Y:S01]  /*3810*/  IADD3 R6, P1, P0, R98, R152, R32 ;  /* 0x0000009862067210 */ /* 0x000fe2000783e020 */
[----:B------:R-:W-:Y:S01]  /*3820*/  CS2R R20, SRZ ;  /* 0x0000000000147805 */ /* 0x000fe2000001ff00 */
[----:B------:R-:W-:Y:S02]  /*3830*/  CS2R R44, SRZ ;  /* 0x00000000002c7805 */ /* 0x000fe4000001ff00 */
[----:B------:R-:W-:Y:S02]  /*3840*/  IADD3.X R9, R105, R140, R34, P1, P0 ;  /* 0x0000008c69097210 */ /* 0x000fe40000fe0422 */
[----:B------:R-:W-:Y:S04]  /*3850*/  IADD3 R3, P1, P0, R96, R153, R10 ;  /* 0x0000009960037210 */ /* 0x000fe8000783e00a */
[----:B------:R-:W-:Y:S02]  /*3860*/  IADD3.X R7, R104, R141, R56, P1, P0 ;  /* 0x0000008d68077210 */ /* 0x000fe40000fe0438 */
[C---:B------:R-:W-:Y:S04]  /*3870*/  LEA R8, P0, R6.reuse, c[0x0][0x270], 0x1 ;  /* 0x00009c0006087a11 */ /* 0x040fe800078008ff */
[----:B------:R-:W-:Y:S02]  /*3880*/  LEA.HI.X R9, R6, c[0x0][0x274], R9, 0x1, P0 ;  /* 0x00009d0006097a11 */ /* 0x000fe400000f0c09 */
[C---:B------:R-:W-:Y:S04]  /*3890*/  LEA R6, P0, R3.reuse, c[0x0][0x288], 0x1 ;  /* 0x0000a20003067a11 */ /* 0x040fe800078008ff */
[----:B------:R-:W-:Y:S02]  /*38a0*/  LEA.HI.X R7, R3, c[0x0][0x28c], R7, 0x1, P0 ;  /* 0x0000a30003077a11 */ /* 0x000fe400000f0c07 */
[----:B------:R-:W-:Y:S11]  /*38b0*/  ISETP.GE.AND P0, PT, R86, c[0x0][0x27c], PT ;  /* 0x00009f0056007a0c */ /* 0x000ff60003f06270 */
[----:B------:R-:W-:Y:S02]  /*38c0*/  @!UPT UIADD3 URZ, URZ, URZ, URZ ;  /* 0x0000003f3f3ff290 */ /* 0x000fe4000fffe03f */
[----:B------:R1:W5:Y:S04]  /*38d0*/  @!P0 LDG.E.64 R18, [R8.64] ;  /* 0x0000000808128981 */ /* 0x000368000c1e1b00 */
[----:B------:R1:W5:Y:S01]  /*38e0*/  @!P0 LDG.E.64 R42, [R6.64] ;  /* 0x00000008062a8981 */ /* 0x000362000c1e1b00 */
[----:B------:R-:W-:Y:S11]  /*38f0*/  ISETP.GE.AND P0, PT, R88, c[0x0][0x27c], PT ;  /* 0x00009f0058007a0c */ /* 0x000ff60003f06270 */
[----:B------:R-:W-:Y:S02]  /*3900*/  @!UPT UIADD3 URZ, URZ, URZ, URZ ;  /* 0x0000003f3f3ff290 */ /* 0x000fe4000fffe03f */
[----:B------:R1:W5:Y:S04]  /*3910*/  @!P0 LDG.E.64 R20, [R8.64+0x20] ;  /* 0x0000200808148981 */ /* 0x000368000c1e1b00 */
[----:B------:R1:W5:Y:S02]  /*3920*/  @!P0 LDG.E.64 R44, [R6.64+0x20] ;  /* 0x00002008062c8981 */ /* 0x000364000c1e1b00 */
.L_x_245:
[----:B------:R-:W-:Y:S05]  /*3930*/  BSYNC B0 ;  /* 0x0000000000007941 */ /* 0x000fea0003800000 */
.L_x_244:
[----:B-1---5:R-:W-:Y:S01]  /*3940*/  MOV R6, R18 ;  /* 0x0000001200067202 */ /* 0x022fe20000000f00 */
[----:B------:R1:W2:Y:S01]  /*3950*/  SHFL.IDX PT, R53, R71, RZ, 0x1c1f ;  /* 0x001c1fff47357589 */ /* 0x0002a200000e0000 */
[----:B------:R-:W-:Y:S01]  /*3960*/  IMAD.MOV.U32 R8, RZ, RZ, R20 ;  /* 0x000000ffff087224 */ /* 0x000fe200078e0014 */
[----:B------:R-:W-:Y:S01]  /*3970*/  BSSY B1, `(.L_x_246) ;  /* 0x0000081000017945 */ /* 0x000fe20003800000 */
[----:B------:R-:W-:Y:S02]  /*3980*/  IMAD.MOV.U32 R7, RZ, RZ, R21 ;  /* 0x000000ffff077224 */ /* 0x000fe400078e0015 */
[----:B------:R-:W-:Y:S01]  /*3990*/  IMAD.MOV.U32 R3, RZ, RZ, R19 ;  /* 0x000000ffff037224 */ /* 0x000fe200078e0013 */
[----:B------:R1:W3:Y:S02]  /*39a0*/  SHFL.IDX PT, R52, R74, RZ, 0x1c1f ;  /* 0x001c1fff4a347589 */ /* 0x0002e400000e0000 */
[----:B------:R-:W-:Y:S01]  /*39b0*/  PRMT R27, R7, 0x5410, R8 ;  /* 0x00005410071b7816 */ /* 0x000fe20000000008 */
[----:B------:R-:W-:Y:S01]  /*39c0*/  IMAD.MOV.U32 R8, RZ, RZ, R44 ;  /* 0x000000ffff087224 */ /* 0x000fe200078e002c */
[----:B------:R-:W-:Y:S01]  /*39d0*/  PRMT R26, R3, 0x5410, R6 ;  /* 0x00005410031a7816 */ /* 0x000fe20000000006 */
[----:B------:R-:W-:Y:S01]  /*39e0*/  IMAD.MOV.U32 R6, RZ, RZ, R42 ;  /* 0x000000ffff067224 */ /* 0x000fe200078e002a */
[----:B------:R-:W-:Y:S02]  /*39f0*/  MOV R7, R45 ;  /* 0x0000002d00077202 */ /* 0x000fe40000000f00 */
[----:B------:R-:W-:Y:S02]  /*3a00*/  MOV R3, R43 ;  /* 0x0000002b00037202 */ /* 0x000fe40000000f00 */
[----:B------:R-:W-:Y:S02]  /*3a10*/  PRMT R49, R8, 0x5410, R7 ;  /* 0x0000541008317816 */ /* 0x000fe40000000007 */
[----:B------:R-:W-:Y:S01]  /*3a20*/  PRMT R48, R6, 0x5410, R3 ;  /* 0x0000541006307816 */ /* 0x000fe20000000003 */
[----:B------:R-:W-:-:S05]  /*3a30*/  @P3 BRA `(.L_x_247) ;  /* 0x0000074000003947 */ /* 0x000fca0003800000 */
[----:B------:R-:W-:Y:S01]  /*3a40*/  ISETP.NE.AND P0, PT, R81, RZ, PT ;  /* 0x000000ff5100720c */ /* 0x000fe20003f05270 */
[----:B------:R-:W-:Y:S01]  /*3a50*/  @!UPT UIADD3 URZ, URZ, URZ, URZ ;  /* 0x0000003f3f3ff290 */ /* 0x000fe2000fffe03f */
[----:B------:R-:W-:Y:S11]  /*3a60*/  BSSY B0, `(.L_x_248) ;  /* 0x0000038000007945 */ /* 0x000ff60003800000 */
[----:B------:R-:W-:-:S05]  /*3a70*/  @P0 BRA `(.L_x_249) ;  /* 0x0000036000000947 */ /* 0x000fca0003800000 */
[C---:B---3--:R-:W-:Y:S01]  /*3a80*/  LEA R50, P0, R84.reuse, R52, 0x1 ;  /* 0x0000003454327211 */ /* 0x048fe200078008ff */
[----:B------:R-:W3:Y:S03]  /*3a90*/  LDS.128 R8, [R248+0x2800] ;  /* 0x00280000f8087984 */ /* 0x000ee60000000c00 */
[----:B--2---:R-:W-:Y:S02]  /*3aa0*/  LEA.HI.X R51, R84, R53, R85, 0x1, P0 ;  /* 0x0000003554337211 */ /* 0x004fe400000f0c55 */
[----:B------:R-:W-:Y:S11]  /*3ab0*/  ISETP.GE.AND P0, PT, R86, c[0x0][0x27c], PT ;  /* 0x00009f0056007a0c */ /* 0x000ff60003f06270 */
[----:B------:R-:W-:Y:S02]  /*3ac0*/  @!UPT UIADD3 URZ, URZ, URZ, URZ ;  /* 0x0000003f3f3ff290 */ /* 0x000fe4000fffe03f */
[----:B------:R-:W-:Y:S02]  /*3ad0*/  @!P0 SHF.R.U64 R6, R30, 0x10, R31 ;  /* 0x000000101e068819 */ /* 0x000fe4000000121f */
[--C-:B------:R-:W-:Y:S02]  /*3ae0*/  @!P0 SHF.R.U64 R3, R4, 0x10, R5.reuse ;  /* 0x0000001004038819 */ /* 0x100fe40000001205 */
[----:B------:R-:W-:Y:S02]  /*3af0*/  @!P0 SHF.R.U32.HI R4, RZ, 0x10, R5 ;  /* 0x00000010ff048819 */ /* 0x000fe40000011605 */
[----:B------:R-:W-:Y:S02]  /*3b00*/  @!P0 SHF.R.U32.HI R7, RZ, 0x10, R31 ;  /* 0x00000010ff078819 */ /* 0x000fe4000001161f */
[----:B------:R-:W-:Y:S02]  /*3b10*/  @!P0 PRMT R6, R28, 0x5410, R6 ;  /* 0x000054101c068816 */ /* 0x000fe40000000006 */
[----:B------:R-:W-:Y:S02]  /*3b20*/  @!P0 PRMT R3, R22, 0x5432, R3 ;  /* 0x0000543216038816 */ /* 0x000fe40000000003 */
[----:B------:R-:W-:Y:S01]  /*3b30*/  @!P0 PRMT R33, R28, 0x5432, R7 ;  /* 0x000054321c218816 */ /* 0x000fe20000000007 */
[----:B------:R-:W-:Y:S01]  /*3b40*/  @!P0 IMAD.U32 R28, R6, 0x10000, RZ ;  /* 0x00010000061c8824 */ /* 0x000fe200078e00ff */
[----:B------:R-:W-:Y:S01]  /*3b50*/  @!P0 PRMT R7, R22, 0x5410, R4 ;  /* 0x0000541016078816 */ /* 0x000fe20000000004 */
[C---:B------:R-:W-:Y:S01]  /*3b60*/  @!P0 IMAD.U32 R22, R3.reuse, 0x10000, RZ ;  /* 0x0001000003168824 */ /* 0x040fe200078e00ff */
[----:B------:R-:W-:Y:S02]  /*3b70*/  @!P0 LOP3.LUT R31, R6, 0xffff0000, RZ, 0xc0, !PT ;  /* 0xffff0000061f8812 */ /* 0x000fe400078ec0ff */
[----:B------:R-:W-:Y:S01]  /*3b80*/  @!P0 LOP3.LUT R6, R3, 0xffff0000, RZ, 0xc0, !PT ;  /* 0xffff000003068812 */ /* 0x000fe200078ec0ff */
[C---:B---3--:R-:W-:Y:S01]  /*3b90*/  @!P0 IMAD.U32 R30, R8.reuse, 0x10000, RZ ;  /* 0x00010000081e8824 */ /* 0x048fe200078e00ff */
[----:B------:R-:W-:Y:S02]  /*3ba0*/  @!P0 LOP3.LUT R4, R8, 0xffff0000, RZ, 0xc0, !PT ;  /* 0xffff000008048812 */ /* 0x000fe400078ec0ff */
[C---:B------:R-:W-:Y:S02]  /*3bb0*/  @!P0 LOP3.LUT R5, R9.reuse, 0xffff0000, RZ, 0xc0, !PT ;  /* 0xffff000009058812 */ /* 0x040fe400078ec0ff */
[----:B------:R-:W-:Y:S01]  /*3bc0*/  @!P0 SHF.L.U32 R32, R9, 0x10, RZ ;  /* 0x0000001009208819 */ /* 0x000fe200000006ff */
[C---:B------:R-:W-:Y:S02]  /*3bd0*/  @!P0 FMUL.FTZ R34, R4.reuse, R28 ;  /* 0x0000001c04228220 */ /* 0x040fe40000410000 */
[-C--:B------:R-:W-:Y:S02]  /*3be0*/  @!P0 FMUL.FTZ R3, R4, R22.reuse ;  /* 0x0000001604038220 */ /* 0x080fe40000410000 */
[----:B------:R-:W-:Y:S02]  /*3bf0*/  @!P0 FMUL.FTZ R54, R5, R31 ;  /* 0x0000001f05368220 */ /* 0x000fe40000410000 */
[----:B------:R-:W-:Y:S01]  /*3c00*/  @!P0 FFMA.FTZ R57, R30, R22, -R34 ;  /* 0x000000161e398223 */ /* 0x000fe20000010822 */
[----:B------:R-:W-:Y:S01]  /*3c10*/  @!P0 SHF.L.U32 R22, R7, 0x10, RZ ;  /* 0x0000001007168819 */ /* 0x000fe200000006ff */
[----:B------:R-:W-:Y:S01]  /*3c20*/  @!P0 FMUL.FTZ R4, R5, R6 ;  /* 0x0000000605048220 */ /* 0x000fe20000410000 */
[----:B------:R-:W-:Y:S01]  /*3c30*/  @!P0 LOP3.LUT R5, R10, 0xffff0000, RZ, 0xc0, !PT ;  /* 0xffff00000a058812 */ /* 0x000fe200078ec0ff */
[----:B------:R-:W-:Y:S01]  /*3c40*/  @!P0 FFMA.FTZ R3, R28, R30, R3 ;  /* 0x0000001e1c038223 */ /* 0x000fe20000010003 */
[----:B------:R-:W-:Y:S01]  /*3c50*/  @!P0 LOP3.LUT R7, R7, 0xffff0000, RZ, 0xc0, !PT ;  /* 0xffff000007078812 */ /* 0x000fe200078ec0ff */
[C---:B------:R-:W-:Y:S01]  /*3c60*/  @!P0 IMAD.U32 R28, R33.reuse, 0x10000, RZ ;  /* 0x00010000211c8824 */ /* 0x040fe200078e00ff */
[----:B------:R-:W-:Y:S01]  /*3c70*/  @!P0 LOP3.LUT R33, R33, 0xffff0000, RZ, 0xc0, !PT ;  /* 0xffff000021218812 */ /* 0x000fe200078ec0ff */
[----:B------:R-:W-:Y:S01]  /*3c80*/  @!P0 FFMA.FTZ R56, R32, R6, -R54 ;  /* 0x0000000620388223 */ /* 0x000fe20000010836 */
[----:B------:R-:W-:Y:S01]  /*3c90*/  @!P0 LOP3.LUT R6, R11, 0xffff0000, RZ, 0xc0, !PT ;  /* 0xffff00000b068812 */ /* 0x000fe200078ec0ff */
[----:B------:R-:W-:Y:S02]  /*3ca0*/  @!P0 IMAD.U32 R30, R10, 0x10000, RZ ;  /* 0x000100000a1e8824 */ /* 0x000fe400078e00ff */
[C---:B------:R-:W-:Y:S02]  /*3cb0*/  @!P0 FMUL.FTZ R54, R5.reuse, R28 ;  /* 0x0000001c05368220 */ /* 0x040fe40000410000 */
[----:B------:R-:W-:Y:S02]  /*3cc0*/  @!P0 FMUL.FTZ R5, R5, R22 ;  /* 0x0000001605058220 */ /* 0x000fe40000410000 */
[----:B------:R-:W-:Y:S02]  /*3cd0*/  @!P0 IMAD.U32 R34, R11, 0x10000, RZ ;  /* 0x000100000b228824 */ /* 0x000fe400078e00ff */
[C---:B------:R-:W-:Y:S02]  /*3ce0*/  @!P0 FMUL.FTZ R55, R6.reuse, R33 ;  /* 0x0000002106378220 */ /* 0x040fe40000410000 */
[-C--:B------:R-:W-:Y:S02]  /*3cf0*/  @!P0 FMUL.FTZ R6, R6, R7.reuse ;  /* 0x0000000706068220 */ /* 0x080fe40000410000 */
[----:B------:R-:W-:Y:S02]  /*3d00*/  @!P0 FFMA.FTZ R4, R31, R32, R4 ;  /* 0x000000201f048223 */ /* 0x000fe40000010004 */
[----:B------:R-:W-:Y:S02]  /*3d10*/  @!P0 FFMA.FTZ R5, R28, R30, R5 ;  /* 0x0000001e1c058223 */ /* 0x000fe40000010005 */
[----:B------:R-:W-:Y:S01]  /*3d20*/  @!P0 FFMA.FTZ R54, R30, R22, -R54 ;  /* 0x000000161e368223 */ /* 0x000fe20000010836 */
[----:B------:R-:W-:Y:S01]  /*3d30*/  @!P0 F2FP.BF16.PACK_AB R4, R4, R56 ;  /* 0x000000380404823e */ /* 0x000fe200000010ff */
[----:B------:R-:W-:Y:S01]  /*3d40*/  @!P0 FFMA.FTZ R55, R34, R7, -R55 ;  /* 0x0000000722378223 */ /* 0x000fe20000010837 */
[----:B------:R-:W-:Y:S01]  /*3d50*/  @!P0 F2FP.BF16.PACK_AB R7, R3, R57 ;  /* 0x000000390307823e */ /* 0x000fe200000010ff */
[----:B------:R-:W-:Y:S01]  /*3d60*/  @!P0 FFMA.FTZ R6, R33, R34, R6 ;  /* 0x0000002221068223 */ /* 0x000fe20000010006 */
[----:B------:R-:W-:Y:S02]  /*3d70*/  @!P0 F2FP.BF16.PACK_AB R5, R5, R54 ;  /* 0x000000360505823e */ /* 0x000fe400000010ff */
[----:B------:R-:W-:Y:S01]  /*3d80*/  @!P0 MOV R9, R4 ;  /* 0x0000000400098202 */ /* 0x000fe20000000f00 */
[----:B------:R-:W-:Y:S01]  /*3d90*/  @!P0 IMAD.MOV.U32 R8, RZ, RZ, R7 ;  /* 0x000000ffff088224 */ /* 0x000fe200078e0007 */
[----:B------:R-:W-:Y:S01]  /*3da0*/  @!P0 F2FP.BF16.PACK_AB R3, R6, R55 ;  /* 0x000000370603823e */ /* 0x000fe200000010ff */
[----:B------:R-:W-:Y:S03]  /*3db0*/  @!P0 IMAD.MOV.U32 R10, RZ, RZ, R5 ;  /* 0x000000ffff0a8224 */ /* 0x000fe600078e0005 */
[----:B------:R-:W-:Y:S05]  /*3dc0*/  @!P0 MOV R11, R3 ;  /* 0x00000003000b8202 */ /* 0x000fea0000000f00 */
[----:B------:R2:W-:Y:S02]  /*3dd0*/  ST.E.128 [R50.64], R8 ;  /* 0x0000000832007985 */ /* 0x0005e4000c101d08 */
.L_x_249:
[----:B------:R-:W-:Y:S05]  /*3de0*/  BSYNC B0 ;  /* 0x0000000000007941 */ /* 0x000fea0003800000 */
.L_x_248:
[----:B------:R-:W-:Y:S11]  /*3df0*/  ISETP.NE.AND P0, PT, R106, RZ, PT ;  /* 0x000000ff6a00720c */ /* 0x000ff60003f05270 */
[----:B------:R-:W-:Y:S02]  /*3e00*/  @!UPT UIADD3 URZ, URZ, URZ, URZ ;  /* 0x0000003f3f3ff290 */ /* 0x000fe4000fffe03f */
[----:B------:R-:W-:-:S05]  /*3e10*/  @P0 BRA `(.L_x_247) ;  /* 0x0000036000000947 */ /* 0x000fca0003800000 */
[C---:B---3--:R-:W-:Y:S01]  /*3e20*/  LEA R32, P0, R208.reuse, R52, 0x1 ;  /* 0x00000034d0207211 */ /* 0x048fe200078008ff */
[----:B--2---:R-:W2:Y:S03]  /*3e30*/  LDS.128 R8, [R249+0x2800] ;  /* 0x00280000f9087984 */ /* 0x004ea60000000c00 */
[----:B------:R-:W-:Y:S02]  /*3e40*/  LEA.HI.X R33, R208, R53, R250, 0x1, P0 ;  /* 0x00000035d0217211 */ /* 0x000fe400000f0cfa */
[----:B------:R-:W-:Y:S11]  /*3e50*/  ISETP.GE.AND P0, PT, R88, c[0x0][0x27c], PT ;  /* 0x00009f0058007a0c */ /* 0x000ff60003f06270 */
[----:B------:R-:W-:Y:S02]  /*3e60*/  @!UPT UIADD3 URZ, URZ, URZ, URZ ;  /* 0x0000003f3f3ff290 */ /* 0x000fe4000fffe03f */
[----:B------:R-:W-:Y:S02]  /*3e70*/  @!P0 SHF.R.U64 R6, R36, 0x10, R37 ;  /* 0x0000001024068819 */ /* 0x000fe40000001225 */
[--C-:B------:R-:W-:Y:S02]  /*3e80*/  @!P0 SHF.R.U64 R3, R12, 0x10, R13.reuse ;  /* 0x000000100c038819 */ /* 0x100fe4000000120d */
[----:B------:R-:W-:Y:S02]  /*3e90*/  @!P0 SHF.R.U32.HI R4, RZ, 0x10, R13 ;  /* 0x00000010ff048819 */ /* 0x000fe4000001160d */
[----:B------:R-:W-:Y:S02]  /*3ea0*/  @!P0 PRMT R6, R35, 0x5410, R6 ;  /* 0x0000541023068816 */ /* 0x000fe40000000006 */
[C---:B------:R-:W-:Y:S02]  /*3eb0*/  @!P0 PRMT R3, R23.reuse, 0x5432, R3 ;  /* 0x0000543217038816 */ /* 0x040fe40000000003 */
[----:B------:R-:W-:Y:S01]  /*3ec0*/  @!P0 SHF.R.U32.HI R5, RZ, 0x10, R37 ;  /* 0x00000010ff058819 */ /* 0x000fe20000011625 */
[C---:B------:R-:W-:Y:S01]  /*3ed0*/  @!P0 IMAD.U32 R13, R6.reuse, 0x10000, RZ ;  /* 0x00010000060d8824 */ /* 0x040fe200078e00ff */
[----:B------:R-:W-:Y:S01]  /*3ee0*/  @!P0 PRMT R7, R23, 0x5410, R4 ;  /* 0x0000541017078816 */ /* 0x000fe20000000004 */
[----:B------:R-:W-:Y:S01]  /*3ef0*/  @!P0 IMAD.U32 R12, R3, 0x10000, RZ ;  /* 0x00010000030c8824 */ /* 0x000fe200078e00ff */
[----:B------:R-:W-:Y:S02]  /*3f00*/  @!P0 PRMT R30, R35, 0x5432, R5 ;  /* 0x00005432231e8816 */ /* 0x000fe40000000005 */
[----:B------:R-:W-:Y:S02]  /*3f10*/  @!P0 LOP3.LUT R23, R6, 0xffff0000, RZ, 0xc0, !PT ;  /* 0xffff000006178812 */ /* 0x000fe400078ec0ff */
[----:B------:R-:W-:Y:S01]  /*3f20*/  @!P0 LOP3.LUT R6, R3, 0xffff0000, RZ, 0xc0, !PT ;  /* 0xffff000003068812 */ /* 0x000fe200078ec0ff */
[C---:B--2---:R-:W-:Y:S01]  /*3f30*/  @!P0 IMAD.U32 R22, R8.reuse, 0x10000, RZ ;  /* 0x0001000008168824 */ /* 0x044fe200078e00ff */
        /* <DEDUP_REMOVED lines=36> */
.L_x_247:
[----:B------:R-:W-:Y:S05]  /*4180*/  BSYNC B1 ;  /* 0x0000000000017941 */ /* 0x000fea0003800000 */
.L_x_246:
[----:B--2---:R2:W4:Y:S01]  /*4190*/  SHFL.IDX PT, R32, R71, 0x1, 0x1c1f ;  /* 0x003c1f0047207f89 */ /* 0x00452200000e0000 */
[----:B------:R-:W-:Y:S03]  /*41a0*/  BSSY B1, `(.L_x_250) ;  /* 0x0000077000017945 */ /* 0x000fe60003800000 */
[----:B------:R2:W1:Y:S01]  /*41b0*/  SHFL.IDX PT, R28, R74, 0x1, 0x1c1f ;  /* 0x003c1f004a1c7f89 */ /* 0x00046200000e0000 */
[----:B------:R-:W-:-:S05]  /*41c0*/  @P4 BRA `(.L_x_251) ;  /* 0x0000074000004947 */ /* 0x000fca0003800000 */
[----:B------:R-:W-:Y:S01]  /*41d0*/  ISETP.NE.AND P0, PT, R81, RZ, PT ;  /* 0x000000ff5100720c */ /* 0x000fe20003f05270 */
[----:B------:R-:W-:Y:S01]  /*41e0*/  @!UPT UIADD3 URZ, URZ, URZ, URZ ;  /* 0x0000003f3f3ff290 */ /* 0x000fe2000fffe03f */
[----:B------:R-:W-:Y:S11]  /*41f0*/  BSSY B0, `(.L_x_252) ;  /* 0x0000038000007945 */ /* 0x000ff60003800000 */
[----:B------:R-:W-:-:S05]  /*4200*/  @P0 BRA `(.L_x_253) ;  /* 0x0000036000000947 */ /* 0x000fca0003800000 */
[C---:B-1----:R-:W-:Y:S01]  /*4210*/  LEA R30, P0, R84.reuse, R28, 0x1 ;  /* 0x0000001c541e7211 */ /* 0x042fe200078008ff */
[----:B------:R-:W1:Y:S03]  /*4220*/  LDS.128 R8, [R248+0x3800] ;  /* 0x00380000f8087984 */ /* 0x000e660000000c00 */
[----:B----4-:R-:W-:Y:S02]  /*4230*/  LEA.HI.X R31, R84, R32, R85, 0x1, P0 ;  /* 0x00000020541f7211 */ /* 0x010fe400000f0c55 */
[----:B------:R-:W-:Y:S11]  /*4240*/  ISETP.GE.AND P0, PT, R86, c[0x0][0x27c], PT ;  /* 0x00009f0056007a0c */ /* 0x000ff60003f06270 */
[----:B------:R-:W-:Y:S02]  /*4250*/  @!UPT UIADD3 URZ, URZ, URZ, URZ ;  /* 0x0000003f3f3ff290 */ /* 0x000fe4000fffe03f */
[----:B------:R-:W-:Y:S02]  /*4260*/  @!P0 SHF.R.U64 R6, R38, 0x10, R39 ;  /* 0x0000001026068819 */ /* 0x000fe40000001227 */
[--C-:B------:R-:W-:Y:S02]  /*4270*/  @!P0 SHF.R.U64 R3, R14, 0x10, R15.reuse ;  /* 0x000000100e038819 */ /* 0x100fe4000000120f */
[----:B------:R-:W-:Y:S02]  /*4280*/  @!P0 SHF.R.U32.HI R4, RZ, 0x10, R15 ;  /* 0x00000010ff048819 */ /* 0x000fe4000001160f */
[----:B------:R-:W-:Y:S02]  /*4290*/  @!P0 PRMT R6, R46, 0x5410, R6 ;  /* 0x000054102e068816 */ /* 0x000fe40000000006 */
[----:B------:R-:W-:Y:S02]  /*42a0*/  @!P0 PRMT R3, R24, 0x5432, R3 ;  /* 0x0000543218038816 */ /* 0x000fe40000000003 */
[----:B------:R-:W-:Y:S01]  /*42b0*/  @!P0 SHF.R.U32.HI R5, RZ, 0x10, R39 ;  /* 0x00000010ff058819 */ /* 0x000fe20000011627 */
[----:B------:R-:W-:Y:S01]  /*42c0*/  @!P0 IMAD.U32 R13, R6, 0x10000, RZ ;  /* 0x00010000060d8824 */ /* 0x000fe200078e00ff */
[----:B------:R-:W-:Y:S01]  /*42d0*/  @!P0 PRMT R7, R24, 0x5410, R4 ;  /* 0x0000541018078816 */ /* 0x000fe20000000004 */
[C---:B------:R-:W-:Y:S01]  /*42e0*/  @!P0 IMAD.U32 R12, R3.reuse, 0x10000, RZ ;  /* 0x00010000030c8824 */ /* 0x040fe200078e00ff */
[----:B------:R-:W-:Y:S02]  /*42f0*/  @!P0 PRMT R23, R46, 0x5432, R5 ;  /* 0x000054322e178816 */ /* 0x000fe40000000005 */
[----:B------:R-:W-:Y:S02]  /*4300*/  @!P0 LOP3.LUT R15, R6, 0xffff0000, RZ, 0xc0, !PT ;  /* 0xffff0000060f8812 */ /* 0x000fe400078ec0ff */
[----:B------:R-:W-:Y:S01]  /*4310*/  @!P0 LOP3.LUT R6, R3, 0xffff0000, RZ, 0xc0, !PT ;  /* 0xffff000003068812 */ /* 0x000fe200078ec0ff */
[C---:B-1----:R-:W-:Y:S01]  /*4320*/  @!P0 IMAD.U32 R14, R8.reuse, 0x10000, RZ ;  /* 0x00010000080e8824 */ /* 0x042fe200078e00ff */
        /* <DEDUP_REMOVED lines=21> */
[----:B------:R-:W-:Y:S02]  /*4480*/  @!P0 FMUL.FTZ R6, R6, R7 ;  /* 0x0000000706068220 */ /* 0x000fe40000410000 */
        /* <DEDUP_REMOVED lines=14> */
.L_x_253:
[----:B------:R-:W-:Y:S05]  /*4570*/  BSYNC B0 ;  /* 0x0000000000007941 */ /* 0x000fea0003800000 */
.L_x_252:
[----:B------:R-:W-:Y:S11]  /*4580*/  ISETP.NE.AND P0, PT, R106, RZ, PT ;  /* 0x000000ff6a00720c */ /* 0x000ff60003f05270 */
[----:B------:R-:W-:Y:S02]  /*4590*/  @!UPT UIADD3 URZ, URZ, URZ, URZ ;  /* 0x0000003f3f3ff290 */ /* 0x000fe4000fffe03f */
        /* <DEDUP_REMOVED lines=55> */
.L_x_251:
[----:B------:R-:W-:Y:S05]  /*4910*/  BSYNC B1 ;  /* 0x0000000000017941 */ /* 0x000fea0003800000 */
.L_x_250:
[----:B-1----:R1:W2:Y:S04]  /*4920*/  SHFL.IDX PT, R28, R71, 0x2, 0x1c1f ;  /* 0x005c1f00471c7f89 */ /* 0x0022a800000e0000 */
[----:B------:R1:W4:Y:S01]  /*4930*/  SHFL.IDX PT, R25, R74, 0x2, 0x1c1f ;  /* 0x005c1f004a197f89 */ /* 0x00032200000e0000 */
[----:B------:R-:W-:-:S05]  /*4940*/  @P2 BRA `(.L_x_254) ;  /* 0x0000282000002947 */ /* 0x000fca0003800000 */
[----:B------:R-:W-:Y:S01]  /*4950*/  ISETP.NE.AND P0, PT, R81, RZ, PT ;  /* 0x000000ff5100720c */ /* 0x000fe20003f05270 */
[----:B------:R-:W-:Y:S01]  /*4960*/  @!UPT UIADD3 URZ, URZ, URZ, URZ ;  /* 0x0000003f3f3ff290 */ /* 0x000fe2000fffe03f */
[----:B------:R-:W-:Y:S11]  /*4970*/  BSSY B0, `(.L_x_255) ;  /* 0x0000038000007945 */ /* 0x000ff60003800000 */
[----:B------:R-:W-:-:S05]  /*4980*/  @P0 BRA `(.L_x_256) ;  /* 0x0000036000000947 */ /* 0x000fca0003800000 */
[C---:B----4-:R-:W-:Y:S01]  /*4990*/  LEA R22, P0, R84.reuse, R25, 0x1 ;  /* 0x0000001954167211 */ /* 0x050fe200078008ff */
[----:B------:R-:W4:Y:S03]  /*49a0*/  LDS.128 R8, [R248+0x4800] ;  /* 0x00480000f8087984 */ /* 0x000f260000000c00 */
[----:B--2---:R-:W-:Y:S02]  /*49b0*/  LEA.HI.X R23, R84, R28, R85, 0x1, P0 ;  /* 0x0000001c54177211 */ /* 0x004fe400000f0c55 */
        /* <DEDUP_REMOVED lines=14> */
[C---:B----4-:R-:W-:Y:S01]  /*4aa0*/  @!P0 IMAD.U32 R14, R8.reuse, 0x10000, RZ ;  /* 0x00010000080e8824 */ /* 0x050fe200078e00ff */
        /* <DEDUP_REMOVED lines=36> */
.L_x_256:
[----:B------:R-:W-:Y:S05]  /*4cf0*/  BSYNC B0 ;  /* 0x0000000000007941 */ /* 0x000fea0003800000 */
.L_x_255:
[----:B------:R-:W-:Y:S11]  /*4d00*/  ISETP.NE.AND P0, PT, R106, RZ, PT ;  /* 0x000000ff6a00720c */ /* 0x000ff60003f05270 */
[----:B------:R-:W-:Y:S02]  /*4d10*/  @!UPT UIADD3 URZ, URZ, URZ, URZ ;  /* 0x0000003f3f3ff290 */ /* 0x000fe4000fffe03f */
[----:B------:R-:W-:-:S05]  /*4d20*/  @P0 BRA `(.L_x_254) ;  /* 0x0000244000000947 */ /* 0x000fca0003800000 */
[C---:B--2-4-:R-:W-:Y:S01]  /*4d30*/  LEA R22, P0, R208.reuse, R25, 0x1 ;  /* 0x00000019d0167211 */ /* 0x054fe200078008ff */
[----:B------:R-:W2:Y:S03]  /*4d40*/  LDS.128 R8, [R249+0x4800] ;  /* 0x00480000f9087984 */ /* 0x000ea60000000c00 */
        /* <DEDUP_REMOVED lines=51> */
[----:B------:R2:W-:Y:S01]  /*5080*/  ST.E.128 [R22.64], R8 ;  /* 0x0000000816007985 */ /* 0x0005e2000c101d08 */
[----:B------:R-:W-:-:S05]  /*5090*/  BRA `(.L_x_254) ;  /* 0x000020d000007947 */ /* 0x000fca0003800000 */
.L_x_239:
[C---:B------:R-:W-:Y:S01]  /*50a0*/  IADD3 R159, R93.reuse, 0x20, RZ ;  /* 0x000000205d9f7810 */ /* 0x040fe20007ffe0ff */
[----:B------:R-:W-:Y:S01]  /*50b0*/  CS2R R50, SRZ ;  /* 0x0000000000327805 */ /* 0x000fe2000001ff00 */
[----:B------:R-:W-:Y:S01]  /*50c0*/  IADD3 R158, R93, 0x40, RZ ;  /* 0x000000405d9e7810 */ /* 0x000fe20007ffe0ff */
[----:B------:R-:W-:Y:S01]  /*50d0*/  CS2R R48, SRZ ;  /* 0x0000000000307805 */ /* 0x000fe2000001ff00 */
[----:B------:R-:W-:Y:S01]  /*50e0*/  ISETP.GE.AND P0, PT, R159, R60, PT ;  /* 0x0000003c9f00720c */ /* 0x000fe20003f06270 */
[----:B------:R-:W-:Y:S01]  /*50f0*/  CS2R R26, SRZ ;  /* 0x00000000001a7805 */ /* 0x000fe2000001ff00 */
[----:B------:R-:W-:Y:S01]  /*5100*/  ISETP.NE.AND P5, PT, R81, RZ, PT ;  /* 0x000000ff5100720c */ /* 0x000fe20003fa5270 */
[----:B------:R-:W-:Y:S01]  /*5110*/  CS2R R24, SRZ ;  /* 0x0000000000187805 */ /* 0x000fe2000001ff00 */
[----:B------:R-:W-:Y:S01]  /*5120*/  ISETP.GE.OR P2, PT, R84, c[0x0][0x27c], P0 ;  /* 0x00009f0054007a0c */ /* 0x000fe20000746670 */
[----:B------:R-:W-:Y:S01]  /*5130*/  CS2R R54, SRZ ;  /* 0x0000000000367805 */ /* 0x000fe2000001ff00 */
[----:B------:R-:W-:Y:S01]  /*5140*/  ISETP.NE.AND P4, PT, R125, RZ, PT ;  /* 0x000000ff7d00720c */ /* 0x000fe20003f85270 */
[----:B------:R-:W-:Y:S01]  /*5150*/  CS2R R52, SRZ ;  /* 0x0000000000347805 */ /* 0x000fe2000001ff00 */
[----:B------:R-:W-:Y:S01]  /*5160*/  IADD3 R129, -R145, c[0x0][0x1d4], RZ ;  /* 0x0000750091817a10 */ /* 0x000fe20007ffe1ff */
[----:B------:R-:W-:Y:S01]  /*5170*/  CS2R R22, SRZ ;  /* 0x0000000000167805 */ /* 0x000fe2000001ff00 */
[----:B------:R-:W-:Y:S01]  /*5180*/  CS2R R20, SRZ ;  /* 0x0000000000147805 */ /* 0x000fe2000001ff00 */
[----:B------:R1:W2:Y:S01]  /*5190*/  SHFL.IDX PT, R41, R71, RZ, 0x1c1f ;  /* 0x001c1fff47297589 */ /* 0x0002a200000e0000 */
[----:B------:R-:W-:Y:S05]  /*51a0*/  BSSY B0, `(.L_x_257) ;  /* 0x00000c5000007945 */ /* 0x000fea0003800000 */
[----:B------:R-:W-:Y:S02]  /*51b0*/  @!P2 IADD3 R3, P1, P0, R90, R32, R154 ;  /* 0x000000205a03a210 */ /* 0x000fe4000783e09a */
[----:B------:R1:W3:Y:S02]  /*51c0*/  SHFL.IDX PT, R40, R74, RZ, 0x1c1f ;  /* 0x001c1fff4a287589 */ /* 0x0002e400000e0000 */
[C---:B------:R-:W-:Y:S02]  /*51d0*/  @!P2 IADD3.X R4, R103.reuse, R34, R146, P1, P0 ;  /* 0x000000226704a210 */ /* 0x040fe40000fe0492 */
[----:B------:R-:W-:Y:S04]  /*51e0*/  @!P2 IADD3 R5, P1, P0, R82, R10, R155 ;  /* 0x0000000a5205a210 */ /* 0x000fe8000783e09b */
[----:B------:R-:W-:Y:S02]  /*51f0*/  @!P2 IADD3.X R11, R102, R56, R147, P1, P0 ;  /* 0x00000038660ba210 */ /* 0x000fe40000fe0493 */
[----:B------:R-:W-:Y:S04]  /*5200*/  ISETP.GE.AND P0, PT, R158, R60, PT ;  /* 0x0000003c9e00720c */ /* 0x000fe80003f06270 */
[----:B------:R-:W-:Y:S11]  /*5210*/  ISETP.GE.OR P1, PT, R84, c[0x0][0x27c], P0 ;  /* 0x00009f0054007a0c */ /* 0x000ff60000726670 */
[----:B------:R-:W-:Y:S02]  /*5220*/  @!UPT UIADD3 URZ, URZ, URZ, URZ ;  /* 0x0000003f3f3ff290 */ /* 0x000fe4000fffe03f */
[----:B------:R-:W-:Y:S04]  /*5230*/  @!P1 IADD3 R8, P3, P0, R90, R152, R32 ;  /* 0x000000985a089210 */ /* 0x000fe8000787e020 */
[----:B------:R-:W-:Y:S02]  /*5240*/  @!P1 IADD3.X R13, R103, R140, R34, P3, P0 ;  /* 0x0000008c670d9210 */ /* 0x000fe40001fe0422 */
[----:B------:R-:W-:Y:S04]  /*5250*/  @!P1 IADD3 R9, P3, P0, R82, R153, R10 ;  /* 0x0000009952099210 */ /* 0x000fe8000787e00a */
[----:B------:R-:W-:Y:S02]  /*5260*/  @!P1 IADD3.X R14, R102, R141, R56, P3, P0 ;  /* 0x0000008d660e9210 */ /* 0x000fe40001fe0438 */
[C---:B------:R-:W-:Y:S04]  /*5270*/  @!P2 LEA R6, P0, R3.reuse, c[0x0][0x270], 0x1 ;  /* 0x00009c000306aa11 */ /* 0x040fe800078008ff */
[----:B------:R-:W-:Y:S02]  /*5280*/  @!P2 LEA.HI.X R7, R3, c[0x0][0x274], R4, 0x1, P0 ;  /* 0x00009d000307aa11 */ /* 0x000fe400000f0c04 */
[C---:B------:R-:W-:Y:S03]  /*5290*/  @!P2 LEA R4, P0, R5.reuse, c[0x0][0x288], 0x1 ;  /* 0x0000a2000504aa11 */ /* 0x040fe600078008ff */
[----:B------:R4:W2:Y:S01]  /*52a0*/  @!P2 LDG.E.128 R20, [R6.64] ;  /* 0x000000080614a981 */ /* 0x0008a2000c1e1d00 */
[----:B------:R-:W-:Y:S02]  /*52b0*/  @!P2 LEA.HI.X R5, R5, c[0x0][0x28c], R11, 0x1, P0 ;  /* 0x0000a3000505aa11 */ /* 0x000fe400000f0c0b */
[C---:B------:R-:W-:Y:S04]  /*52c0*/  @!P1 LEA R12, P0, R8.reuse, c[0x0][0x270], 0x1 ;  /* 0x00009c00080c9a11 */ /* 0x040fe800078008ff */
[----:B------:R-:W-:Y:S01]  /*52d0*/  @!P1 LEA.HI.X R13, R8, c[0x0][0x274], R13, 0x1, P0 ;  /* 0x00009d00080d9a11 */ /* 0x000fe200000f0c0d */
[----:B------:R1:W3:Y:S01]  /*52e0*/  @!P2 LDG.E.128 R48, [R4.64] ;  /* 0x000000080430a981 */ /* 0x0002e2000c1e1d00 */
[C---:B------:R-:W-:Y:S04]  /*52f0*/  @!P1 LEA R8, P0, R9.reuse, c[0x0][0x288], 0x1 ;  /* 0x0000a20009089a11 */ /* 0x040fe800078008ff */
[----:B------:R-:W-:Y:S02]  /*5300*/  @!P1 LEA.HI.X R9, R9, c[0x0][0x28c], R14, 0x1, P0 ;  /* 0x0000a30009099a11 */ /* 0x000fe400000f0c0e */
[----:B------:R-:W-:Y:S01]  /*5310*/  ISETP.GE.AND P0, PT, R93, R60, PT ;  /* 0x0000003c5d00720c */ /* 0x000fe20003f06270 */
[----:B------:R1:W3:Y:S03]  /*5320*/  @!P1 LDG.E.128 R24, [R12.64] ;  /* 0x000000080c189981 */ /* 0x0002e6000c1e1d00 */
[----:B------:R-:W-:Y:S05]  /*5330*/  ISETP.GE.OR P0, PT, R84, c[0x0][0x27c], P0 ;  /* 0x00009f0054007a0c */ /* 0x000fea0000706670 */
[----:B------:R1:W3:Y:S01]  /*5340*/  @!P1 LDG.E.128 R52, [R8.64] ;  /* 0x0000000808349981 */ /* 0x0002e2000c1e1d00 */
[----:B----4-:R-:W-:Y:S07]  /*5350*/  CS2R R6, SRZ ;  /* 0x0000000000067805 */ /* 0x010fee000001ff00 */
[----:B------:R-:W-:Y:S02]  /*5360*/  @!P0 IADD3 R3, P1, R90, R32, RZ ;  /* 0x000000205a038210 */ /* 0x000fe40007f3e0ff */
[----:B------:R-:W-:Y:S03]  /*5370*/  CS2R R32, SRZ ;  /* 0x0000000000207805 */ /* 0x000fe6000001ff00 */
[----:B-1----:R-:W-:Y:S02]  /*5380*/  @!P0 IMAD.X R4, R34, 0x1, R103, P1 ;  /* 0x0000000122048824 */ /* 0x002fe400008e0667 */
[----:B------:R-:W-:Y:S01]  /*5390*/  CS2R R34, SRZ ;  /* 0x0000000000227805 */ /* 0x000fe2000001ff00 */
[C---:B------:R-:W-:Y:S04]  /*53a0*/  @!P0 LEA R12, P1, R3.reuse, c[0x0][0x270], 0x1 ;  /* 0x00009c00030c8a11 */ /* 0x040fe800078208ff */
[----:B------:R-:W-:Y:S02]  /*53b0*/  @!P0 LEA.HI.X R13, R3, c[0x0][0x274], R4, 0x1, P1 ;  /* 0x00009d00030d8a11 */ /* 0x000fe400008f0c04 */
[----:B------:R-:W-:Y:S05]  /*53c0*/  @!P0 IADD3 R3, P1, R82, R10, RZ ;  /* 0x0000000a52038210 */ /* 0x000fea0007f3e0ff */
[----:B------:R-:W-:Y:S01]  /*53d0*/  @!P0 IMAD.X R4, R56, 0x1, R102, P1 ;  /* 0x0000000138048824 */ /* 0x000fe200008e0666 */
[C---:B------:R-:W-:Y:S04]  /*53e0*/  @!P0 LEA R8, P1, R3.reuse, c[0x0][0x288], 0x1 ;  /* 0x0000a20003088a11 */ /* 0x040fe800078208ff */
[----:B------:R-:W-:Y:S02]  /*53f0*/  @!P0 LEA.HI.X R9, R3, c[0x0][0x28c], R4, 0x1, P1 ;  /* 0x0000a30003098a11 */ /* 0x000fe400008f0c04 */
[----:B------:R-:W-:Y:S01]  /*5400*/  CS2R R4, SRZ ;  /* 0x0000000000047805 */ /* 0x000fe2000001ff00 */
[----:B------:R-:W-:Y:S02]  /*5410*/  ISETP.GE.AND P1, PT, R84, c[0x0][0x27c], PT ;  /* 0x00009f0054007a0c */ /* 0x000fe40003f26270 */
[----:B------:R1:W5:Y:S08]  /*5420*/  @!P0 LDG.E.128 R32, [R8.64] ;  /* 0x0000000808208981 */ /* 0x000370000c1e1d00 */
[----:B------:R4:W5:Y:S01]  /*5430*/  @!P0 LDG.E.128 R4, [R12.64] ;  /* 0x000000080c048981 */ /* 0x000962000c1e1d00 */
[----:B------:R-:W-:Y:S01]  /*5440*/  ISETP.GE.OR P0, PT, R93, R60, P5 ;  /* 0x0000003c5d00720c */ /* 0x000fe20002f06670 */
[----:B--2---:R-:W-:Y:S02]  /*5450*/  IMAD.MOV.U32 R10, RZ, RZ, R22 ;  /* 0x000000ffff0a7224 */ /* 0x004fe400078e0016 */
[----:B-1----:R-:W-:Y:S02]  /*5460*/  IMAD.MOV.U32 R9, RZ, RZ, R23 ;  /* 0x000000ffff097224 */ /* 0x002fe400078e0017 */
[----:B------:R-:W-:Y:S02]  /*5470*/  IMAD.MOV.U32 R8, RZ, RZ, R20 ;  /* 0x000000ffff087224 */ /* 0x000fe400078e0014 */
[----:B------:R-:W-:Y:S01]  /*5480*/  IMAD.MOV.U32 R3, RZ, RZ, R21 ;  /* 0x000000ffff037224 */ /* 0x000fe200078e0015 */
[----:B------:R-:W-:Y:S01]  /*5490*/  PRMT R18, R9, 0x5410, R10 ;  /* 0x0000541009127816 */ /* 0x000fe2000000000a */
[----:B---3--:R-:W-:Y:S02]  /*54a0*/  IMAD.MOV.U32 R10, RZ, RZ, R50 ;  /* 0x000000ffff0a7224 */ /* 0x008fe400078e0032 */
[----:B------:R-:W-:Y:S01]  /*54b0*/  IMAD.MOV.U32 R9, RZ, RZ, R51 ;  /* 0x000000ffff097224 */ /* 0x000fe200078e0033 */
[----:B------:R-:W-:Y:S01]  /*54c0*/  PRMT R17, R3, 0x5410, R8 ;  /* 0x0000541003117816 */ /* 0x000fe20000000008 */
[----:B------:R-:W-:Y:S02]  /*54d0*/  IMAD.MOV.U32 R8, RZ, RZ, R48 ;  /* 0x000000ffff087224 */ /* 0x000fe400078e0030 */
        /* <DEDUP_REMOVED lines=13> */
[----:B------:R-:W-:Y:S04]  /*55b0*/  PRMT R59, R10, 0x5410, R9 ;  /* 0x000054100a3b7816 */ /* 0x000fe80000000009 */
[----:B------:R-:W-:Y:S01]  /*55c0*/  PRMT R58, R3, 0x5410, R8 ;  /* 0x00005410033a7816 */ /* 0x000fe20000000008 */
[----:B------:R-:W-:-:S05]  /*55d0*/  @P0 BRA `(.L_x_258) ;  /* 0x0000081000000947 */ /* 0x000fca0003800000 */
[----:B----4-:R-:W-:Y:S01]  /*55e0*/  SEL R3, R145, R129, !P4 ;  /* 0x0000008191037207 */ /* 0x010fe20006000000 */
[----:B------:R-:W2:Y:S01]  /*55f0*/  LDL R30, [R1+0x38] ;  /* 0x00003800011e7983 */ /* 0x000ea20000100800 */
[----:B-----5:R-:W-:Y:S01]  /*5600*/  MOV R11, R7 ;  /* 0x00000007000b7202 */ /* 0x020fe20000000f00 */
[----:B------:R-:W-:Y:S01]  /*5610*/  IMAD.MOV.U32 R37, RZ, RZ, R35 ;  /* 0x000000ffff257224 */ /* 0x000fe200078e0023 */
[----:B------:R-:W-:Y:S01]  /*5620*/  SHF.R.S32.HI R8, RZ, 0x1f, R3 ;  /* 0x0000001fff087819 */ /* 0x000fe20000011403 */
[----:B------:R-:W3:Y:S01]  /*5630*/  LDL R16, [R1+0x3c] ;  /* 0x00003c0001107983 */ /* 0x000ee20000100800 */
[----:B------:R-:W-:Y:S01]  /*5640*/  MOV R10, R5 ;  /* 0x00000005000a7202 */ /* 0x000fe20000000f00 */
[----:B------:R-:W-:Y:S01]  /*5650*/  IMAD.MOV.U32 R9, RZ, RZ, R6 ;  /* 0x000000ffff097224 */ /* 0x000fe200078e0006 */
[----:B------:R-:W-:Y:S01]  /*5660*/  LEA.HI R3, R8, R3, RZ, 0x4 ;  /* 0x0000000308037211 */ /* 0x000fe200078f20ff */
[----:B------:R-:W-:Y:S01]  /*5670*/  IMAD.MOV.U32 R36, RZ, RZ, R33 ;  /* 0x000000ffff247224 */ /* 0x000fe200078e0021 */
[----:B------:R-:W-:Y:S01]  /*5680*/  @!P1 SHF.R.U64 R8, R4, 0x10, R5 ;  /* 0x0000001004089819 */ /* 0x000fe20000001205 */
[----:B------:R-:W1:Y:S01]  /*5690*/  S2R R31, SR_TID.X ;  /* 0x00000000001f7919 */ /* 0x000e620000002100 */
[----:B------:R-:W-:Y:S02]  /*56a0*/  LEA.HI.SX32 R3, R3, R101, 0x1c ;  /* 0x0000006503037211 */ /* 0x000fe400078fe2ff */
[----:B------:R-:W-:Y:S02]  /*56b0*/  LEA R64, P0, R77, R40, 0x1 ;  /* 0x000000284d407211 */ /* 0x000fe400078008ff */
[----:B------:R-:W-:Y:S01]  /*56c0*/  @!P1 SHF.R.U64 R6, R6, 0x10, R7 ;  /* 0x0000001006069819 */ /* 0x000fe20000001207 */
[----:B------:R-:W-:Y:S01]  /*56d0*/  IMAD.SHL.U32 R39, R3, 0x8, RZ ;  /* 0x0000000803277824 */ /* 0x000fe200078e00ff */
[----:B------:R-:W-:Y:S01]  /*56e0*/  LEA.HI.X R65, R77, R41, R100, 0x1, P0 ;  /* 0x000000294d417211 */ /* 0x000fe200000f0c64 */
[----:B------:R-:W4:Y:S01]  /*56f0*/  LDS.128 R44, [R123+0x2900] ;  /* 0x002900007b2c7984 */ /* 0x000f220000000c00 */
[----:B------:R-:W-:Y:S02]  /*5700*/  @!P1 SHF.R.U32.HI R5, RZ, 0x10, R5 ;  /* 0x00000010ff059819 */ /* 0x000fe40000011605 */
[C---:B------:R-:W-:Y:S11]  /*5710*/  ISETP.GE.AND P0, PT, R39.reuse, c[0x0][0x1d4], PT ;  /* 0x0000750027007a0c */ /* 0x040ff60003f06270 */
[----:B------:R-:W-:Y:S02]  /*5720*/  @!UPT UIADD3 URZ, URZ, URZ, URZ ;  /* 0x0000003f3f3ff290 */ /* 0x000fe4000fffe03f */
[----:B------:R-:W-:Y:S04]  /*5730*/  @!P0 IMAD.WIDE R72, R39, 0x2, R40 ;  /* 0x0000000227488825 */ /* 0x000fe800078e0228 */
[C---:B----4-:R-:W-:Y:S01]  /*5740*/  @!P1 IMAD.U32 R41, R47.reuse, 0x10000, RZ ;  /* 0x000100002f299824 */ /* 0x050fe200078e00ff */
[----:B-1----:R-:W-:Y:S02]  /*5750*/  SHF.R.S32.HI R15, RZ, 0x1f, R31 ;  /* 0x0000001fff0f7819 */ /* 0x002fe4000001141f */
[----:B------:R-:W-:Y:S02]  /*5760*/  @!P1 LOP3.LUT R43, R47, 0xffff0000, RZ, 0xc0, !PT ;  /* 0xffff00002f2b9812 */ /* 0x000fe400078ec0ff */
[----:B------:R-:W-:Y:S02]  /*5770*/  LEA.HI R15, R15, R31, RZ, 0x5 ;  /* 0x0000001f0f0f7211 */ /* 0x000fe400078f28ff */
[----:B------:R-:W-:Y:S02]  /*5780*/  @!P1 SHF.R.U64 R31, R32, 0x10, R33 ;  /* 0x00000010201f9819 */ /* 0x000fe40000001221 */
[----:B------:R-:W-:Y:S05]  /*5790*/  SHF.R.S32.HI R15, RZ, 0x5, R15 ;  /* 0x00000005ff0f7819 */ /* 0x000fea000001140f */
[----:B------:R-:W-:Y:S01]  /*57a0*/  IMAD.SHL.U32 R15, R15, 0x200, RZ ;  /* 0x000002000f0f7824 */ /* 0x000fe200078e00ff */
[----:B--2---:R-:W-:Y:S01]  /*57b0*/  LOP3.LUT R3, R30, 0x38, R39, 0xf8, !PT ;  /* 0x000000381e037812 */ /* 0x004fe200078ef827 */
[----:B------:R-:W-:Y:S01]  /*57c0*/  IMAD.MOV.U32 R30, RZ, RZ, R34 ;  /* 0x000000ffff1e7224 */ /* 0x000fe200078e0022 */
[----:B------:R-:W-:Y:S02]  /*57d0*/  @!P1 LOP3.LUT R39, R46, 0xffff0000, RZ, 0xc0, !PT ;  /* 0xffff00002e279812 */ /* 0x000fe400078ec0ff */
[----:B---3--:R-:W-:Y:S01]  /*57e0*/  LOP3.LUT R3, R3, R16, RZ, 0x3c, !PT ;  /* 0x0000001003037212 */ /* 0x008fe200078e3cff */
[----:B------:R-:W-:Y:S01]  /*57f0*/  IMAD.MOV.U32 R16, RZ, RZ, R32 ;  /* 0x000000ffff107224 */ /* 0x000fe200078e0020 */
[----:B------:R-:W-:Y:S02]  /*5800*/  @!P1 SHF.R.U32.HI R32, RZ, 0x10, R33 ;  /* 0x00000010ff209819 */ /* 0x000fe40000011621 */
[----:B------:R-:W-:Y:S01]  /*5810*/  @!P1 SHF.R.U64 R33, R34, 0x10, R35 ;  /* 0x0000001022219819 */ /* 0x000fe20000001223 */
[----:B------:R-:W-:Y:S01]  /*5820*/  IMAD.IADD R3, R15, 0x1, R3 ;  /* 0x000000010f037824 */ /* 0x000fe200078e0203 */
[----:B------:R-:W-:Y:S02]  /*5830*/  @!P1 SHF.R.U32.HI R35, RZ, 0x10, R35 ;  /* 0x00000010ff239819 */ /* 0x000fe40000011623 */
[----:B------:R-:W-:Y:S02]  /*5840*/  @!P1 PRMT R38, R30, 0x5410, R33 ;  /* 0x000054101e269816 */ /* 0x000fe40000000021 */
[----:B------:R-:W-:Y:S02]  /*5850*/  SHF.L.U32 R3, R3, 0x1, RZ ;  /* 0x0000000103037819 */ /* 0x000fe400000006ff */
[----:B------:R-:W-:Y:S01]  /*5860*/  @!P1 PRMT R42, R37, 0x5410, R35 ;  /* 0x00005410252a9816 */ /* 0x000fe20000000023 */
[----:B------:R-:W-:Y:S01]  /*5870*/  @!P1 IMAD.U32 R37, R46, 0x10000, RZ ;  /* 0x000100002e259824 */ /* 0x000fe200078e00ff */
[----:B------:R-:W-:Y:S01]  /*5880*/  @!P1 LOP3.LUT R35, R45, 0xffff0000, RZ, 0xc0, !PT ;  /* 0xffff00002d239812 */ /* 0x000fe200078ec0ff */
[----:B------:R1:W2:Y:S01]  /*5890*/  LDS.128 R12, [R3+0x2900] ;  /* 0x00290000030c7984 */ /* 0x0002a20000000c00 */
[----:B------:R-:W-:Y:S01]  /*58a0*/  @!P1 PRMT R34, R36, 0x5410, R32 ;  /* 0x0000541024229816 */ /* 0x000fe20000000020 */
[C---:B------:R-:W-:Y:S01]  /*58b0*/  @!P1 IMAD.U32 R36, R38.reuse, 0x10000, RZ ;  /* 0x0001000026249824 */ /* 0x040fe200078e00ff */
[----:B------:R-:W-:Y:S01]  /*58c0*/  @!P1 LOP3.LUT R38, R38, 0xffff0000, RZ, 0xc0, !PT ;  /* 0xffff000026269812 */ /* 0x000fe200078ec0ff */
[----:B-1----:R-:W-:Y:S01]  /*58d0*/  IMAD.MOV.U32 R3, RZ, RZ, R4 ;  /* 0x000000ffff037224 */ /* 0x002fe200078e0004 */
[----:B------:R-:W-:Y:S02]  /*58e0*/  @!P1 SHF.R.U32.HI R4, RZ, 0x10, R7 ;  /* 0x00000010ff049819 */ /* 0x000fe40000011607 */
[----:B------:R-:W-:Y:S02]  /*58f0*/  @!P1 PRMT R7, R16, 0x5410, R31 ;  /* 0x0000541010079816 */ /* 0x000fe4000000001f */
[C---:B------:R-:W-:Y:S02]  /*5900*/  @!P1 LOP3.LUT R31, R44.reuse, 0xffff0000, RZ, 0xc0, !PT ;  /* 0xffff00002c1f9812 */ /* 0x040fe400078ec0ff */
[----:B------:R-:W-:Y:S02]  /*5910*/  @!P1 LOP3.LUT R30, R7, 0xffff0000, RZ, 0xc0, !PT ;  /* 0xffff0000071e9812 */ /* 0x000fe400078ec0ff */
[----:B------:R-:W-:Y:S01]  /*5920*/  @!P1 PRMT R16, R11, 0x5410, R4 ;  /* 0x000054100b109816 */ /* 0x000fe20000000004 */
[----:B------:R-:W-:Y:S01]  /*5930*/  @!P1 IMAD.U32 R11, R44, 0x10000, RZ ;  /* 0x000100002c0b9824 */ /* 0x000fe200078e00ff */
[----:B------:R-:W-:Y:S02]  /*5940*/  @!P1 PRMT R3, R3, 0x5410, R8 ;  /* 0x0000541003039816 */ /* 0x000fe40000000008 */
[----:B------:R-:W-:Y:S02]  /*5950*/  @!P1 PRMT R8, R10, 0x5410, R5 ;  /* 0x000054100a089816 */ /* 0x000fe40000000005 */
[----:B------:R-:W-:Y:S01]  /*5960*/  @!P1 LOP3.LUT R5, R3, 0xffff0000, RZ, 0xc0, !PT ;  /* 0xffff000003059812 */ /* 0x000fe200078ec0ff */
[C---:B--2---:R-:W-:Y:S01]  /*5970*/  @!P1 IMAD.U32 R4, R12.reuse, 0x10000, RZ ;  /* 0x000100000c049824 */ /* 0x044fe200078e00ff */
[----:B------:R-:W-:Y:S01]  /*5980*/  @!P1 PRMT R10, R9, 0x5410, R6 ;  /* 0x00005410090a9816 */ /* 0x000fe20000000006 */
[----:B------:R-:W-:Y:S01]  /*5990*/  @!P1 IMAD.U32 R9, R7, 0x10000, RZ ;  /* 0x0001000007099824 */ /* 0x000fe200078e00ff */
[----:B------:R-:W-:Y:S02]  /*59a0*/  @!P1 LOP3.LUT R7, R12, 0xffff0000, RZ, 0xc0, !PT ;  /* 0xffff00000c079812 */ /* 0x000fe400078ec0ff */
[----:B------:R-:W-:Y:S01]  /*59b0*/  @!P1 SHF.L.U32 R6, R3, 0x10, RZ ;  /* 0x0000001003069819 */ /* 0x000fe200000006ff */
[C---:B------:R-:W-:Y:S02]  /*59c0*/  @!P1 FMUL.FTZ R32, R4.reuse, R9 ;  /* 0x0000000904209220 */ /* 0x040fe40000410000 */
[----:B------:R-:W-:Y:S02]  /*59d0*/  @!P1 FMUL.FTZ R33, R7, R30 ;  /* 0x0000001e07219220 */ /* 0x000fe40000410000 */
[-C--:B------:R-:W-:Y:S02]  /*59e0*/  @!P1 FMUL.FTZ R3, R4, R6.reuse ;  /* 0x0000000604039220 */ /* 0x080fe40000410000 */
[----:B------:R-:W-:Y:S01]  /*59f0*/  @!P1 FFMA.FTZ R70, R11, R6, -R32 ;  /* 0x000000060b469223 */ /* 0x000fe20000010820 */
[C---:B------:R-:W-:Y:S01]  /*5a00*/  @!P1 SHF.L.U32 R6, R8.reuse, 0x10, RZ ;  /* 0x0000001008069819 */ /* 0x040fe200000006ff */
[-C--:B------:R-:W-:Y:S01]  /*5a10*/  @!P1 FMUL.FTZ R4, R7, R5.reuse ;  /* 0x0000000507049220 */ /* 0x080fe20000410000 */
[----:B------:R-:W-:Y:S01]  /*5a20*/  @!P1 LOP3.LUT R7, R13, 0xffff0000, RZ, 0xc0, !PT ;  /* 0xffff00000d079812 */ /* 0x000fe200078ec0ff */
[----:B------:R-:W-:Y:S01]  /*5a30*/  @!P1 FFMA.FTZ R69, R31, R5, -R33 ;  /* 0x000000051f459223 */ /* 0x000fe20000010821 */
[----:B------:R-:W-:Y:S01]  /*5a40*/  @!P1 LOP3.LUT R8, R8, 0xffff0000, RZ, 0xc0, !PT ;  /* 0xffff000008089812 */ /* 0x000fe200078ec0ff */
[C---:B------:R-:W-:Y:S01]  /*5a50*/  @!P1 IMAD.U32 R32, R34.reuse, 0x10000, RZ ;  /* 0x0001000022209824 */ /* 0x040fe200078e00ff */
[----:B------:R-:W-:Y:S01]  /*5a60*/  @!P1 LOP3.LUT R34, R34, 0xffff0000, RZ, 0xc0, !PT ;  /* 0xffff000022229812 */ /* 0x000fe200078ec0ff */
[----:B------:R-:W-:Y:S02]  /*5a70*/  @!P1 IMAD.U32 R5, R13, 0x10000, RZ ;  /* 0x000100000d059824 */ /* 0x000fe400078e00ff */
[----:B------:R-:W-:Y:S02]  /*5a80*/  @!P1 FFMA.FTZ R3, R9, R11, R3 ;  /* 0x0000000b09039223 */ /* 0x000fe40000010003 */
[----:B------:R-:W-:Y:S02]  /*5a90*/  @!P1 IMAD.U32 R33, R45, 0x10000, RZ ;  /* 0x000100002d219824 */ /* 0x000fe400078e00ff */
[----:B------:R-:W-:Y:S02]  /*5aa0*/  @!P1 FMUL.FTZ R9, R5, R32 ;  /* 0x0000002005099220 */ /* 0x000fe40000410000 */
[----:B------:R-:W-:Y:S02]  /*5ab0*/  @!P1 FMUL.FTZ R11, R7, R34 ;  /* 0x00000022070b9220 */ /* 0x000fe40000410000 */
[-C--:B------:R-:W-:Y:S02]  /*5ac0*/  @!P1 FMUL.FTZ R5, R5, R6.reuse ;  /* 0x0000000605059220 */ /* 0x080fe40000410000 */
[----:B------:R-:W-:Y:S01]  /*5ad0*/  @!P1 FFMA.FTZ R68, R33, R6, -R9 ;  /* 0x0000000621449223 */ /* 0x000fe20000010809 */
[C---:B------:R-:W-:Y:S01]  /*5ae0*/  @!P1 LOP3.LUT R9, R14.reuse, 0xffff0000, RZ, 0xc0, !PT ;  /* 0xffff00000e099812 */ /* 0x040fe200078ec0ff */
[-C--:B------:R-:W-:Y:S01]  /*5af0*/  @!P1 FMUL.FTZ R6, R7, R8.reuse ;  /* 0x0000000807069220 */ /* 0x080fe20000410000 */
[----:B------:R-:W-:Y:S01]  /*5b00*/  @!P1 SHF.L.U32 R7, R14, 0x10, RZ ;  /* 0x000000100e079819 */ /* 0x000fe200000006ff */
[----:B------:R-:W-:Y:S02]  /*5b10*/  @!P1 FFMA.FTZ R67, R35, R8, -R11 ;  /* 0x0000000823439223 */ /* 0x000fe4000001080b */
[C---:B------:R-:W-:Y:S01]  /*5b20*/  @!P1 IMAD.U32 R8, R10.reuse, 0x10000, RZ ;  /* 0x000100000a089824 */ /* 0x040fe200078e00ff */
[----:B------:R-:W-:Y:S01]  /*5b30*/  @!P1 LOP3.LUT R10, R10, 0xffff0000, RZ, 0xc0, !PT ;  /* 0xffff00000a0a9812 */ /* 0x000fe200078ec0ff */
[----:B------:R-:W-:Y:S02]  /*5b40*/  @!P1 FMUL.FTZ R11, R7, R36 ;  /* 0x00000024070b9220 */ /* 0x000fe40000410000 */
[----:B------:R-:W-:Y:S02]  /*5b50*/  @!P1 FMUL.FTZ R40, R9, R38 ;  /* 0x0000002609289220 */ /* 0x000fe40000410000 */
[----:B------:R-:W-:Y:S01]  /*5b60*/  @!P1 FFMA.FTZ R66, R37, R8, -R11 ;  /* 0x0000000825429223 */ /* 0x000fe2000001080b */
[----:B------:R-:W-:Y:S01]  /*5b70*/  @!P1 LOP3.LUT R11, R15, 0xffff0000, RZ, 0xc0, !PT ;  /* 0xffff00000f0b9812 */ /* 0x000fe200078ec0ff */
[----:B------:R-:W-:Y:S01]  /*5b80*/  @!P1 FFMA.FTZ R63, R39, R10, -R40 ;  /* 0x0000000a273f9223 */ /* 0x000fe20000010828 */
[C---:B------:R-:W-:Y:S01]  /*5b90*/  @!P1 SHF.L.U32 R40, R42.reuse, 0x10, RZ ;  /* 0x000000102a289819 */ /* 0x040fe200000006ff */
[----:B------:R-:W-:Y:S01]  /*5ba0*/  @!P1 FMUL.FTZ R7, R7, R8 ;  /* 0x0000000807079220 */ /* 0x000fe20000410000 */
[----:B------:R-:W-:Y:S01]  /*5bb0*/  @!P1 LOP3.LUT R42, R42, 0xffff0000, RZ, 0xc0, !PT ;  /* 0xffff00002a2a9812 */ /* 0x000fe200078ec0ff */
[----:B------:R-:W-:Y:S02]  /*5bc0*/  @!P1 FMUL.FTZ R8, R9, R10 ;  /* 0x0000000a09089220 */ /* 0x000fe40000410000 */
[----:B------:R-:W-:Y:S02]  /*5bd0*/  @!P1 IMAD.U32 R9, R15, 0x10000, RZ ;  /* 0x000100000f099824 */ /* 0x000fe400078e00ff */
[C---:B------:R-:W-:Y:S01]  /*5be0*/  @!P1 IMAD.U32 R10, R16.reuse, 0x10000, RZ ;  /* 0x00010000100a9824 */ /* 0x040fe200078e00ff */
[----:B------:R-:W-:Y:S01]  /*5bf0*/  @!P1 LOP3.LUT R16, R16, 0xffff0000, RZ, 0xc0, !PT ;  /* 0xffff000010109812 */ /* 0x000fe200078ec0ff */
[----:B------:R-:W-:Y:S01]  /*5c00*/  @!P1 FFMA.FTZ R4, R30, R31, R4 ;  /* 0x0000001f1e049223 */ /* 0x000fe20000010004 */
[----:B------:R-:W-:Y:S01]  /*5c10*/  @!P1 F2FP.BF16.PACK_AB R30, R63, R66 ;  /* 0x000000423f1e923e */ /* 0x000fe200000010ff */
[----:B------:R-:W-:Y:S02]  /*5c20*/  @!P1 FMUL.FTZ R61, R9, R40 ;  /* 0x00000028093d9220 */ /* 0x000fe40000410000 */
[----:B------:R-:W-:Y:S01]  /*5c30*/  @!P1 FMUL.FTZ R62, R11, R42 ;  /* 0x0000002a0b3e9220 */ /* 0x000fe20000410000 */
[----:B------:R-:W-:Y:S01]  /*5c40*/  @!P1 F2FP.BF16.PACK_AB R4, R4, R3 ;  /* 0x000000030404923e */ /* 0x000fe200000010ff */
[----:B------:R-:W-:Y:S02]  /*5c50*/  @!P1 FFMA.FTZ R5, R32, R33, R5 ;  /* 0x0000002120059223 */ /* 0x000fe40000010005 */
[----:B------:R-:W-:Y:S02]  /*5c60*/  @!P1 FFMA.FTZ R6, R34, R35, R6 ;  /* 0x0000002322069223 */ /* 0x000fe40000010006 */
[----:B------:R-:W-:Y:S02]  /*5c70*/  @!P1 FFMA.FTZ R61, R41, R10, -R61 ;  /* 0x0000000a293d9223 */ /* 0x000fe4000001083d */
[----:B------:R-:W-:Y:S01]  /*5c80*/  @!P1 FFMA.FTZ R62, R43, R16, -R62 ;  /* 0x000000102b3e9223 */ /* 0x000fe2000001083e */
[----:B------:R-:W-:Y:S01]  /*5c90*/  @!P1 F2FP.BF16.PACK_AB R5, R6, R5 ;  /* 0x000000050605923e */ /* 0x000fe200000010ff */
[----:B------:R-:W-:Y:S02]  /*5ca0*/  @!P1 FMUL.FTZ R9, R9, R10 ;  /* 0x0000000a09099220 */ /* 0x000fe40000410000 */
[----:B------:R-:W-:Y:S01]  /*5cb0*/  @!P1 FFMA.FTZ R7, R36, R37, R7 ;  /* 0x0000002524079223 */ /* 0x000fe20000010007 */
[----:B------:R-:W-:Y:S01]  /*5cc0*/  @!P1 F2FP.BF16.PACK_AB R31, R62, R61 ;  /* 0x0000003d3e1f923e */ /* 0x000fe200000010ff */
[----:B------:R-:W-:Y:S01]  /*5cd0*/  @!P1 FMUL.FTZ R10, R11, R16 ;  /* 0x000000100b0a9220 */ /* 0x000fe20000410000 */
[----:B------:R-:W-:Y:S01]  /*5ce0*/  @!P1 F2FP.BF16.PACK_AB R16, R67, R68 ;  /* 0x000000444310923e */ /* 0x000fe200000010ff */
[----:B------:R-:W-:Y:S01]  /*5cf0*/  @!P1 FFMA.FTZ R8, R38, R39, R8 ;  /* 0x0000002726089223 */ /* 0x000fe20000010008 */
[----:B------:R-:W-:Y:S01]  /*5d00*/  @!P1 F2FP.BF16.PACK_AB R11, R69, R70 ;  /* 0x00000046450b923e */ /* 0x000fe200000010ff */
[----:B------:R-:W-:Y:S01]  /*5d10*/  @!P1 FFMA.FTZ R9, R40, R41, R9 ;  /* 0x0000002928099223 */ /* 0x000fe20000010009 */
[----:B------:R-:W-:Y:S01]  /*5d20*/  @!P1 MOV R47, R31 ;  /* 0x0000001f002f9202 */ /* 0x000fe20000000f00 */
[----:B------:R-:W-:Y:S01]  /*5d30*/  @!P1 FFMA.FTZ R10, R42, R43, R10 ;  /* 0x0000002b2a0a9223 */ /* 0x000fe2000001000a */
[----:B------:R-:W-:Y:S01]  /*5d40*/  @!P1 MOV R44, R11 ;  /* 0x0000000b002c9202 */ /* 0x000fe20000000f00 */
[----:B------:R-:W-:Y:S01]  /*5d50*/  @!P1 IMAD.MOV.U32 R45, RZ, RZ, R16 ;  /* 0x000000ffff2d9224 */ /* 0x000fe200078e0010 */
[----:B------:R-:W-:Y:S01]  /*5d60*/  @!P1 F2FP.BF16.PACK_AB R7, R8, R7 ;  /* 0x000000070807923e */ /* 0x000fe200000010ff */
[----:B------:R-:W-:Y:S01]  /*5d70*/  @!P1 IMAD.MOV.U32 R46, RZ, RZ, R30 ;  /* 0x000000ffff2e9224 */ /* 0x000fe200078e001e */
[----:B------:R-:W-:Y:S01]  /*5d80*/  @!P1 F2FP.BF16.PACK_AB R3, R10, R9 ;  /* 0x000000090a03923e */ /* 0x000fe200000010ff */
[----:B------:R-:W-:Y:S01]  /*5d90*/  @!P1 IMAD.MOV.U32 R12, RZ, RZ, R4 ;  /* 0x000000ffff0c9224 */ /* 0x000fe200078e0004 */
[----:B------:R-:W-:Y:S01]  /*5da0*/  @!P1 MOV R14, R7 ;  /* 0x00000007000e9202 */ /* 0x000fe20000000f00 */
[----:B------:R-:W-:Y:S01]  /*5db0*/  @!P1 IMAD.MOV.U32 R13, RZ, RZ, R5 ;  /* 0x000000ffff0d9224 */ /* 0x000fe200078e0005 */
[----:B------:R1:W-:Y:S01]  /*5dc0*/  ST.E.128 [R64.64], R44 ;  /* 0x0000002c40007985 */ /* 0x0003e2000c101d08 */
[----:B------:R-:W-:Y:S07]  /*5dd0*/  @!P1 IMAD.MOV.U32 R15, RZ, RZ, R3 ;  /* 0x000000ffff0f9224 */ /* 0x000fee00078e0003 */
[----:B------:R1:W-:Y:S02]  /*5de0*/  @!P0 ST.E.128 [R72.64], R12 ;  /* 0x0000000c48008985 */ /* 0x0003e4000c101d08 */
.L_x_258:
[----:B----4-:R-:W-:Y:S05]  /*5df0*/  BSYNC B0 ;  /* 0x0000000000007941 */ /* 0x010fea0003800000 */
.L_x_257:
[----:B-----5:R2:W3:Y:S01]  /*5e00*/  SHFL.IDX PT, R35, R71, 0x1, 0x1c1f ;  /* 0x003c1f0047237f89 */ /* 0x0204e200000e0000 */
[----:B------:R-:W-:Y:S01]  /*5e10*/  ISETP.GE.OR P0, PT, R159, R60, P5 ;  /* 0x0000003c9f00720c */ /* 0x000fe20002f06670 */
[----:B------:R-:W-:Y:S02]  /*5e20*/  BSSY B0, `(.L_x_259) ;  /* 0x000007c000007945 */ /* 0x000fe40003800000 */
[----:B------:R2:W4:Y:S10]  /*5e30*/  SHFL.IDX PT, R34, R74, 0x1, 0x1c1f ;  /* 0x003c1f004a227f89 */ /* 0x00053400000e0000 */
[----:B------:R-:W-:-:S05]  /*5e40*/  @P0 BRA `(.L_x_260) ;  /* 0x0000079000000947 */ /* 0x000fca0003800000 */
[----:B------:R-:W-:Y:S01]  /*5e50*/  SEL R3, R145, R129, !P4 ;  /* 0x0000008191037207 */ /* 0x000fe20006000000 */
[----:B------:R-:W5:Y:S01]  /*5e60*/  LDL R5, [R1+0x44] ;  /* 0x0000440001057983 */ /* 0x000f620000100800 */
[C---:B------:R-:W-:Y:S02]  /*5e70*/  IADD3 R6, R93.reuse, 0x20, RZ ;  /* 0x000000205d067810 */ /* 0x040fe40007ffe0ff */
[----:B------:R-:W-:Y:S01]  /*5e80*/  SHF.R.S32.HI R4, RZ, 0x1f, R3 ;  /* 0x0000001fff047819 */ /* 0x000fe20000011403 */
[----:B------:R-:W1:Y:S01]  /*5e90*/  LDS.128 R40, [R122+0x2900] ;  /* 0x002900007a287984 */ /* 0x000e620000000c00 */
[----:B------:R-:W-:Y:S01]  /*5ea0*/  IADD3 R7, R93, 0x20, RZ ;  /* 0x000000205d077810 */ /* 0x000fe20007ffe0ff */
[----:B------:R-:W-:Y:S01]  /*5eb0*/  IMAD.SHL.U32 R6, R6, 0x40, RZ ;  /* 0x0000004006067824 */ /* 0x000fe200078e00ff */
[----:B------:R-:W-:Y:S02]  /*5ec0*/  LEA.HI R3, R4, R3, RZ, 0x4 ;  /* 0x0000000304037211 */ /* 0x000fe400078f20ff */
[----:B----4-:R-:W-:Y:S01]  /*5ed0*/  LEA R62, P0, R77, R34, 0x1 ;  /* 0x000000224d3e7211 */ /* 0x010fe200078008ff */
[----:B------:R-:W-:Y:S01]  /*5ee0*/  IMAD.SHL.U32 R7, R7, 0x40, RZ ;  /* 0x0000004007077824 */ /* 0x000fe200078e00ff */
[----:B------:R-:W-:Y:S02]  /*5ef0*/  LEA.HI.SX32 R3, R3, R101, 0x1c ;  /* 0x0000006503037211 */ /* 0x000fe400078fe2ff */
[----:B---3--:R-:W-:Y:S02]  /*5f00*/  LEA.HI.X R63, R77, R35, R100, 0x1, P0 ;  /* 0x000000234d3f7211 */ /* 0x008fe400000f0c64 */
[----:B------:R-:W-:Y:S01]  /*5f10*/  @!P1 SHF.R.U64 R10, R50, 0x10, R51 ;  /* 0x00000010320a9819 */ /* 0x000fe20000001233 */
[----:B------:R-:W-:Y:S01]  /*5f20*/  IMAD.SHL.U32 R33, R3, 0x8, RZ ;  /* 0x0000000803217824 */ /* 0x000fe200078e00ff */
[----:B------:R-:W-:Y:S02]  /*5f30*/  LOP3.LUT R7, R7, 0x1c0, RZ, 0xc0, !PT ;  /* 0x000001c007077812 */ /* 0x000fe400078ec0ff */
[----:B------:R-:W-:Y:S02]  /*5f40*/  LOP3.LUT R6, R6, 0x1c0, RZ, 0xc0, !PT ;  /* 0x000001c006067812 */ /* 0x000fe400078ec0ff */
[----:B------:R-:W-:Y:S02]  /*5f50*/  LOP3.LUT R3, R7, 0x38, R33, 0xf8, !PT ;  /* 0x0000003807037812 */ /* 0x000fe400078ef821 */
[----:B------:R-:W-:Y:S02]  /*5f60*/  SHF.R.U32.HI R6, RZ, 0x3, R6 ;  /* 0x00000003ff067819 */ /* 0x000fe40000011606 */
[----:B------:R-:W-:Y:S02]  /*5f70*/  ISETP.GE.AND P0, PT, R33, c[0x0][0x1d4], PT ;  /* 0x0000750021007a0c */ /* 0x000fe40003f06270 */
[----:B------:R-:W-:Y:S02]  /*5f80*/  LOP3.LUT R3, R3, R6, RZ, 0x3c, !PT ;  /* 0x0000000603037212 */ /* 0x000fe400078e3cff */
[----:B------:R-:W-:Y:S02]  /*5f90*/  @!P1 SHF.R.U32.HI R11, RZ, 0x10, R51 ;  /* 0x00000010ff0b9819 */ /* 0x000fe40000011633 */
[----:B------:R-:W-:Y:S02]  /*5fa0*/  @!P1 SHF.R.U32.HI R4, RZ, 0x10, R21 ;  /* 0x00000010ff049819 */ /* 0x000fe40000011615 */
[----:B------:R-:W-:Y:S02]  /*5fb0*/  @!P1 SHF.R.U32.HI R6, RZ, 0x10, R23 ;  /* 0x00000010ff069819 */ /* 0x000fe40000011617 */
[----:B------:R-:W-:Y:S02]  /*5fc0*/  @!P1 PRMT R32, R57, 0x5432, R10 ;  /* 0x0000543239209816 */ /* 0x000fe4000000000a */
[----:B------:R-:W-:Y:S01]  /*5fd0*/  @!P1 SHF.R.U64 R7, R48, 0x10, R49 ;  /* 0x0000001030079819 */ /* 0x000fe20000001231 */
[----:B------:R-:W-:Y:S01]  /*5fe0*/  @!P0 IMAD.WIDE R50, R33, 0x2, R34 ;  /* 0x0000000221328825 */ /* 0x000fe200078e0222 */
[----:B------:R-:W-:Y:S02]  /*5ff0*/  @!P1 SHF.R.U32.HI R8, RZ, 0x10, R49 ;  /* 0x00000010ff089819 */ /* 0x000fe40000011631 */
[----:B------:R-:W-:Y:S02]  /*6000*/  @!P1 PRMT R30, R56, 0x5410, R7 ;  /* 0x00005410381e9816 */ /* 0x000fe40000000007 */
[----:B------:R-:W-:Y:S01]  /*6010*/  @!P1 PRMT R31, R57, 0x5410, R11 ;  /* 0x00005410391f9816 */ /* 0x000fe2000000000b */
[C---:B-1----:R-:W-:Y:S01]  /*6020*/  @!P1 IMAD.U32 R35, R43.reuse, 0x10000, RZ ;  /* 0x000100002b239824 */ /* 0x042fe200078e00ff */
[----:B------:R-:W-:Y:S01]  /*6030*/  @!P1 SHF.L.U32 R10, R40, 0x10, RZ ;  /* 0x00000010280a9819 */ /* 0x000fe200000006ff */
[----:B------:R-:W-:Y:S01]  /*6040*/  @!P1 IMAD.U32 R7, R30, 0x10000, RZ ;  /* 0x000100001e079824 */ /* 0x000fe200078e00ff */
[----:B------:R-:W-:Y:S01]  /*6050*/  @!P1 LOP3.LUT R37, R43, 0xffff0000, RZ, 0xc0, !PT ;  /* 0xffff00002b259812 */ /* 0x000fe200078ec0ff */
[C---:B------:R-:W-:Y:S01]  /*6060*/  @!P1 IMAD.U32 R34, R31.reuse, 0x10000, RZ ;  /* 0x000100001f229824 */ /* 0x040fe200078e00ff */
[----:B------:R-:W-:Y:S02]  /*6070*/  @!P1 LOP3.LUT R33, R42, 0xffff0000, RZ, 0xc0, !PT ;  /* 0xffff00002a219812 */ /* 0x000fe400078ec0ff */
[----:B------:R-:W-:Y:S02]  /*6080*/  @!P1 PRMT R11, R18, 0x5410, R6 ;  /* 0x00005410120b9816 */ /* 0x000fe40000000006 */
[----:B------:R-:W-:Y:S01]  /*6090*/  @!P1 LOP3.LUT R36, R31, 0xffff0000, RZ, 0xc0, !PT ;  /* 0xffff00001f249812 */ /* 0x000fe200078ec0ff */
[----:B-----5:R-:W-:Y:S01]  /*60a0*/  IMAD.IADD R3, R5, 0x1, R3 ;  /* 0x0000000105037824 */ /* 0x020fe200078e0203 */
[----:B------:R-:W-:Y:S02]  /*60b0*/  @!P1 SHF.R.U64 R5, R22, 0x10, R23 ;  /* 0x0000001016059819 */ /* 0x000fe40000001217 */
[----:B------:R-:W-:Y:S01]  /*60c0*/  @!P1 LOP3.LUT R23, R41, 0xffff0000, RZ, 0xc0, !PT ;  /* 0xffff000029179812 */ /* 0x000fe200078ec0ff */
[----:B------:R-:W-:Y:S01]  /*60d0*/  IMAD.SHL.U32 R3, R3, 0x2, RZ ;  /* 0x0000000203037824 */ /* 0x000fe200078e00ff */
[----:B------:R-:W-:Y:S02]  /*60e0*/  @!P1 PRMT R16, R18, 0x5432, R5 ;  /* 0x0000543212109816 */ /* 0x000fe40000000005 */
[----:B------:R-:W-:Y:S02]  /*60f0*/  @!P1 PRMT R22, R56, 0x5432, R8 ;  /* 0x0000543238169816 */ /* 0x000fe40000000008 */
[----:B------:R1:W3:Y:S01]  /*6100*/  LDS.128 R12, [R3+0x2900] ;  /* 0x00290000030c7984 */ /* 0x0002e20000000c00 */
[----:B------:R-:W-:Y:S05]  /*6110*/  @!P1 PRMT R8, R17, 0x5410, R4 ;  /* 0x0000541011089816 */ /* 0x000fea0000000004 */
[----:B------:R-:W-:Y:S01]  /*6120*/  @!P1 IMAD.U32 R6, R8, 0x10000, RZ ;  /* 0x0001000008069824 */ /* 0x000fe200078e00ff */
[----:B-1----:R-:W-:Y:S01]  /*6130*/  @!P1 SHF.R.U64 R3, R20, 0x10, R21 ;  /* 0x0000001014039819 */ /* 0x002fe20000001215 */
[C---:B------:R-:W-:Y:S01]  /*6140*/  @!P1 IMAD.U32 R20, R22.reuse, 0x10000, RZ ;  /* 0x0001000016149824 */ /* 0x040fe200078e00ff */
[----:B------:R-:W-:Y:S01]  /*6150*/  @!P1 LOP3.LUT R22, R22, 0xffff0000, RZ, 0xc0, !PT ;  /* 0xffff000016169812 */ /* 0x000fe200078ec0ff */
[----:B------:R-:W-:Y:S01]  /*6160*/  @!P1 IMAD.U32 R21, R41, 0x10000, RZ ;  /* 0x0001000029159824 */ /* 0x000fe200078e00ff */
[----:B------:R-:W-:Y:S05]  /*6170*/  @!P1 PRMT R9, R17, 0x5432, R3 ;  /* 0x0000543211099816 */ /* 0x000fea0000000003 */
[----:B------:R-:W-:Y:S02]  /*6180*/  @!P1 IMAD.U32 R4, R9, 0x10000, RZ ;  /* 0x0001000009049824 */ /* 0x000fe400078e00ff */
[----:B---3--:R-:W-:Y:S01]  /*6190*/  @!P1 IMAD.U32 R3, R12, 0x10000, RZ ;  /* 0x000100000c039824 */ /* 0x008fe200078e00ff */
[----:B------:R-:W-:Y:S03]  /*61a0*/  @!P1 SHF.L.U32 R5, R13, 0x10, RZ ;  /* 0x000000100d059819 */ /* 0x000fe600000006ff */
[C---:B------:R-:W-:Y:S02]  /*61b0*/  @!P1 FMUL.FTZ R17, R3.reuse, R7 ;  /* 0x0000000703119220 */ /* 0x040fe40000410000 */
[----:B------:R-:W-:Y:S02]  /*61c0*/  @!P1 FMUL.FTZ R3, R3, R4 ;  /* 0x0000000403039220 */ /* 0x000fe40000410000 */
[----:B------:R-:W-:Y:S02]  /*61d0*/  @!P1 FMUL.FTZ R18, R5, R20 ;  /* 0x0000001405129220 */ /* 0x000fe40000410000 */
[----:B------:R-:W-:Y:S01]  /*61e0*/  @!P1 FFMA.FTZ R49, R10, R4, -R17 ;  /* 0x000000040a319223 */ /* 0x000fe20000010811 */
[----:B------:R-:W-:Y:S01]  /*61f0*/  @!P1 LOP3.LUT R17, R30, 0xffff0000, RZ, 0xc0, !PT ;  /* 0xffff00001e119812 */ /* 0x000fe200078ec0ff */
[----:B------:R-:W-:Y:S01]  /*6200*/  @!P1 FFMA.FTZ R3, R7, R10, R3 ;  /* 0x0000000a07039223 */ /* 0x000fe20000010003 */
[----:B------:R-:W-:Y:S01]  /*6210*/  @!P1 LOP3.LUT R7, R12, 0xffff0000, RZ, 0xc0, !PT ;  /* 0xffff00000c079812 */ /* 0x000fe200078ec0ff */
[-C--:B------:R-:W-:Y:S01]  /*6220*/  @!P1 FMUL.FTZ R5, R5, R6.reuse ;  /* 0x0000000605059220 */ /* 0x080fe20000410000 */
[----:B------:R-:W-:Y:S01]  /*6230*/  @!P1 LOP3.LUT R4, R8, 0xffff0000, RZ, 0xc0, !PT ;  /* 0xffff000008049812 */ /* 0x000fe200078ec0ff */
[----:B------:R-:W-:Y:S01]  /*6240*/  @!P1 FFMA.FTZ R48, R21, R6, -R18 ;  /* 0x0000000615309223 */ /* 0x000fe20000010812 */
[----:B------:R-:W-:Y:S01]  /*6250*/  @!P1 LOP3.LUT R6, R13, 0xffff0000, RZ, 0xc0, !PT ;  /* 0xffff00000d069812 */ /* 0x000fe200078ec0ff */
[----:B------:R-:W-:Y:S01]  /*6260*/  @!P1 FMUL.FTZ R10, R7, R17 ;  /* 0x00000011070a9220 */ /* 0x000fe20000410000 */
[----:B------:R-:W-:Y:S02]  /*6270*/  @!P1 LOP3.LUT R18, R40, 0xffff0000, RZ, 0xc0, !PT ;  /* 0xffff000028129812 */ /* 0x000fe400078ec0ff */
[----:B------:R-:W-:Y:S01]  /*6280*/  @!P1 LOP3.LUT R8, R9, 0xffff0000, RZ, 0xc0, !PT ;  /* 0xffff000009089812 */ /* 0x000fe200078ec0ff */
[C---:B------:R-:W-:Y:S02]  /*6290*/  @!P1 FMUL.FTZ R9, R6.reuse, R22 ;  /* 0x0000001606099220 */ /* 0x040fe40000410000 */
[-C--:B------:R-:W-:Y:S02]  /*62a0*/  @!P1 FMUL.FTZ R6, R6, R4.reuse ;  /* 0x0000000406069220 */ /* 0x080fe40000410000 */
[----:B------:R-:W-:Y:S02]  /*62b0*/  @!P1 FFMA.FTZ R47, R23, R4, -R9 ;  /* 0x00000004172f9223 */ /* 0x000fe40000010809 */
[-C--:B------:R-:W-:Y:S01]  /*62c0*/  @!P1 FMUL.FTZ R4, R7, R8.reuse ;  /* 0x0000000807049220 */ /* 0x080fe20000410000 */
[C---:B------:R-:W-:Y:S01]  /*62d0*/  @!P1 SHF.L.U32 R7, R15.reuse, 0x10, RZ ;  /* 0x000000100f079819 */ /* 0x040fe200000006ff */
[----:B------:R-:W-:Y:S01]  /*62e0*/  @!P1 FFMA.FTZ R46, R18, R8, -R10 ;  /* 0x00000008122e9223 */ /* 0x000fe2000001080a */
[----:B------:R-:W-:Y:S01]  /*62f0*/  @!P1 LOP3.LUT R10, R15, 0xffff0000, RZ, 0xc0, !PT ;  /* 0xffff00000f0a9812 */ /* 0x000fe200078ec0ff */
[C---:B------:R-:W-:Y:S01]  /*6300*/  @!P1 IMAD.U32 R8, R11.reuse, 0x10000, RZ ;  /* 0x000100000b089824 */ /* 0x040fe200078e00ff */
[----:B------:R-:W-:Y:S01]  /*6310*/  @!P1 LOP3.LUT R11, R11, 0xffff0000, RZ, 0xc0, !PT ;  /* 0xffff00000b0b9812 */ /* 0x000fe200078ec0ff */
[----:B------:R-:W-:Y:S02]  /*6320*/  @!P1 FMUL.FTZ R30, R7, R34 ;  /* 0x00000022071e9220 */ /* 0x000fe40000410000 */
[C---:B------:R-:W-:Y:S02]  /*6330*/  @!P1 FMUL.FTZ R31, R10.reuse, R36 ;  /* 0x000000240a1f9220 */ /* 0x040fe40000410000 */
[-C--:B------:R-:W-:Y:S02]  /*6340*/  @!P1 FFMA.FTZ R45, R35, R8.reuse, -R30 ;  /* 0x00000008232d9223 */ /* 0x080fe4000001081e */
[-C--:B------:R-:W-:Y:S02]  /*6350*/  @!P1 FMUL.FTZ R10, R10, R11.reuse ;  /* 0x0000000b0a0a9220 */ /* 0x080fe40000410000 */
[----:B------:R-:W-:Y:S01]  /*6360*/  @!P1 FFMA.FTZ R44, R37, R11, -R31 ;  /* 0x0000000b252c9223 */ /* 0x000fe2000001081f */
[----:B------:R-:W-:Y:S01]  /*6370*/  @!P1 LOP3.LUT R11, R14, 0xffff0000, RZ, 0xc0, !PT ;  /* 0xffff00000e0b9812 */ /* 0x000fe200078ec0ff */
[C---:B------:R-:W-:Y:S01]  /*6380*/  @!P1 IMAD.U32 R30, R32.reuse, 0x10000, RZ ;  /* 0x00010000201e9824 */ /* 0x040fe200078e00ff */
[----:B------:R-:W-:Y:S01]  /*6390*/  @!P1 LOP3.LUT R32, R32, 0xffff0000, RZ, 0xc0, !PT ;  /* 0xffff000020209812 */ /* 0x000fe200078ec0ff */
[----:B------:R-:W-:Y:S01]  /*63a0*/  @!P1 FMUL.FTZ R9, R7, R8 ;  /* 0x0000000807099220 */ /* 0x000fe20000410000 */
[----:B------:R-:W-:Y:S01]  /*63b0*/  @!P1 SHF.L.U32 R8, R16, 0x10, RZ ;  /* 0x0000001010089819 */ /* 0x000fe200000006ff */
[----:B------:R-:W-:Y:S01]  /*63c0*/  @!P1 IMAD.U32 R7, R14, 0x10000, RZ ;  /* 0x000100000e079824 */ /* 0x000fe200078e00ff */
[----:B------:R-:W-:Y:S01]  /*63d0*/  @!P1 LOP3.LUT R16, R16, 0xffff0000, RZ, 0xc0, !PT ;  /* 0xffff000010109812 */ /* 0x000fe200078ec0ff */
[----:B------:R-:W-:Y:S02]  /*63e0*/  @!P1 IMAD.U32 R31, R42, 0x10000, RZ ;  /* 0x000100002a1f9824 */ /* 0x000fe400078e00ff */
[----:B------:R-:W-:Y:S02]  /*63f0*/  @!P1 FMUL.FTZ R38, R7, R30 ;  /* 0x0000001e07269220 */ /* 0x000fe40000410000 */
[----:B------:R-:W-:Y:S02]  /*6400*/  @!P1 FMUL.FTZ R39, R11, R32 ;  /* 0x000000200b279220 */ /* 0x000fe40000410000 */
[----:B------:R-:W-:Y:S01]  /*6410*/  @!P1 FFMA.FTZ R4, R17, R18, R4 ;  /* 0x0000001211049223 */ /* 0x000fe20000010004 */
[----:B------:R-:W-:Y:S01]  /*6420*/  @!P1 F2FP.BF16.PACK_AB R18, R44, R45 ;  /* 0x0000002d2c12923e */ /* 0x000fe200000010ff */
[-C--:B------:R-:W-:Y:S02]  /*6430*/  @!P1 FMUL.FTZ R7, R7, R8.reuse ;  /* 0x0000000807079220 */ /* 0x080fe40000410000 */
[----:B------:R-:W-:Y:S01]  /*6440*/  @!P1 FFMA.FTZ R5, R20, R21, R5 ;  /* 0x0000001514059223 */ /* 0x000fe20000010005 */
[----:B------:R-:W-:Y:S01]  /*6450*/  @!P1 F2FP.BF16.PACK_AB R4, R4, R3 ;  /* 0x000000030404923e */ /* 0x000fe200000010ff */
[----:B------:R-:W-:Y:S02]  /*6460*/  @!P1 FFMA.FTZ R38, R31, R8, -R38 ;  /* 0x000000081f269223 */ /* 0x000fe40000010826 */
[----:B------:R-:W-:Y:S01]  /*6470*/  @!P1 FMUL.FTZ R8, R11, R16 ;  /* 0x000000100b089220 */ /* 0x000fe20000410000 */
[----:B------:R-:W-:Y:S01]  /*6480*/  @!P1 MOV R12, R4 ;  /* 0x00000004000c9202 */ /* 0x000fe20000000f00 */
[----:B------:R-:W-:Y:S01]  /*6490*/  @!P1 FFMA.FTZ R39, R33, R16, -R39 ;  /* 0x0000001021279223 */ /* 0x000fe20000010827 */
[----:B------:R-:W-:Y:S01]  /*64a0*/  @!P1 F2FP.BF16.PACK_AB R16, R47, R48 ;  /* 0x000000302f10923e */ /* 0x000fe200000010ff */
[----:B------:R-:W-:Y:S01]  /*64b0*/  @!P1 FFMA.FTZ R6, R22, R23, R6 ;  /* 0x0000001716069223 */ /* 0x000fe20000010006 */
[----:B------:R-:W-:Y:S01]  /*64c0*/  @!P1 F2FP.BF16.PACK_AB R11, R46, R49 ;  /* 0x000000312e0b923e */ /* 0x000fe200000010ff */
[----:B------:R-:W-:Y:S01]  /*64d0*/  @!P1 FFMA.FTZ R7, R30, R31, R7 ;  /* 0x0000001f1e079223 */ /* 0x000fe20000010007 */
[----:B------:R-:W-:Y:S01]  /*64e0*/  @!P1 F2FP.BF16.PACK_AB R17, R39, R38 ;  /* 0x000000262711923e */ /* 0x000fe200000010ff */
[----:B------:R-:W-:Y:S01]  /*64f0*/  @!P1 FFMA.FTZ R8, R32, R33, R8 ;  /* 0x0000002120089223 */ /* 0x000fe20000010008 */
[----:B------:R-:W-:Y:S01]  /*6500*/  @!P1 F2FP.BF16.PACK_AB R5, R6, R5 ;  /* 0x000000050605923e */ /* 0x000fe200000010ff */
[----:B------:R-:W-:Y:S02]  /*6510*/  @!P1 FFMA.FTZ R9, R34, R35, R9 ;  /* 0x0000002322099223 */ /* 0x000fe40000010009 */
[----:B------:R-:W-:Y:S01]  /*6520*/  @!P1 FFMA.FTZ R10, R36, R37, R10 ;  /* 0x00000025240a9223 */ /* 0x000fe2000001000a */
[----:B------:R-:W-:Y:S01]  /*6530*/  @!P1 F2FP.BF16.PACK_AB R7, R8, R7 ;  /* 0x000000070807923e */ /* 0x000fe200000010ff */
[----:B------:R-:W-:Y:S02]  /*6540*/  @!P1 IMAD.MOV.U32 R40, RZ, RZ, R11 ;  /* 0x000000ffff289224 */ /* 0x000fe400078e000b */
[----:B------:R-:W-:Y:S01]  /*6550*/  @!P1 IMAD.MOV.U32 R41, RZ, RZ, R16 ;  /* 0x000000ffff299224 */ /* 0x000fe200078e0010 */
[----:B------:R-:W-:Y:S01]  /*6560*/  @!P1 F2FP.BF16.PACK_AB R3, R10, R9 ;  /* 0x000000090a03923e */ /* 0x000fe200000010ff */
[----:B------:R-:W-:Y:S02]  /*6570*/  @!P1 IMAD.MOV.U32 R42, RZ, RZ, R17 ;  /* 0x000000ffff2a9224 */ /* 0x000fe400078e0011 */
[----:B------:R-:W-:Y:S02]  /*6580*/  @!P1 IMAD.MOV.U32 R43, RZ, RZ, R18 ;  /* 0x000000ffff2b9224 */ /* 0x000fe400078e0012 */
[----:B------:R-:W-:Y:S02]  /*6590*/  @!P1 IMAD.MOV.U32 R13, RZ, RZ, R5 ;  /* 0x000000ffff0d9224 */ /* 0x000fe400078e0005 */
[----:B------:R-:W-:Y:S01]  /*65a0*/  @!P1 IMAD.MOV.U32 R14, RZ, RZ, R7 ;  /* 0x000000ffff0e9224 */ /* 0x000fe200078e0007 */
[----:B------:R1:W-:Y:S01]  /*65b0*/  ST.E.128 [R62.64], R40 ;  /* 0x000000283e007985 */ /* 0x0003e2000c101d08 */
[----:B------:R-:W-:Y:S07]  /*65c0*/  @!P1 IMAD.MOV.U32 R15, RZ, RZ, R3 ;  /* 0x000000ffff0f9224 */ /* 0x000fee00078e0003 */
[----:B------:R1:W-:Y:S02]  /*65d0*/  @!P0 ST.E.128 [R50.64], R12 ;  /* 0x0000000c32008985 */ /* 0x0003e4000c101d08 */
.L_x_260:
[----:B------:R-:W-:Y:S05]  /*65e0*/  BSYNC B0 ;  /* 0x0000000000007941 */ /* 0x000fea0003800000 */
.L_x_259:
[----:B-1----:R1:W2:Y:S01]  /*65f0*/  SHFL.IDX PT, R41, R71, 0x2, 0x1c1f ;  /* 0x005c1f0047297f89 */ /* 0x0022a200000e0000 */
[----:B------:R-:W-:Y:S03]  /*6600*/  ISETP.GE.OR P0, PT, R158, R60, P5 ;  /* 0x0000003c9e00720c */ /* 0x000fe60002f06670 */
        /* <DEDUP_REMOVED lines=13> */
[----:B--2---:R-:W-:Y:S02]  /*66e0*/  LEA.HI.X R49, R77, R41, R100, 0x1, P0 ;  /* 0x000000294d317211 */ /* 0x004fe400000f0c64 */
[----:B------:R-:W-:Y:S01]  /*66f0*/  @!P1 SHF.R.U64 R4, R24, 0x10, R25 ;  /* 0x0000001018049819 */ /* 0x000fe20000001219 */
[----:B------:R-:W-:Y:S01]  /*6700*/  IMAD.SHL.U32 R44, R3, 0x8, RZ ;  /* 0x00000008032c7824 */ /* 0x000fe200078e00ff */
[----:B------:R-:W-:Y:S02]  /*6710*/  LOP3.LUT R7, R7, 0x1c0, RZ, 0xc0, !PT ;  /* 0x000001c007077812 */ /* 0x000fe400078ec0ff */
[----:B------:R-:W-:Y:S02]  /*6720*/  LOP3.LUT R6, R6, 0x1c0, RZ, 0xc0, !PT ;  /* 0x000001c006067812 */ /* 0x000fe400078ec0ff */
[----:B------:R-:W-:Y:S02]  /*6730*/  LOP3.LUT R3, R7, 0x38, R44, 0xf8, !PT ;  /* 0x0000003807037812 */ /* 0x000fe400078ef82c */
[----:B------:R-:W-:Y:S02]  /*6740*/  SHF.R.U32.HI R6, RZ, 0x3, R6 ;  /* 0x00000003ff067819 */ /* 0x000fe40000011606 */
[----:B------:R-:W-:Y:S02]  /*6750*/  @!P1 PRMT R9, R19, 0x5432, R4 ;  /* 0x0000543213099816 */ /* 0x000fe40000000004 */
[----:B------:R-:W-:Y:S02]  /*6760*/  LOP3.LUT R3, R3, R6, RZ, 0x3c, !PT ;  /* 0x0000000603037212 */ /* 0x000fe400078e3cff */
[----:B------:R-:W-:Y:S02]  /*6770*/  @!P1 SHF.R.U32.HI R7, RZ, 0x10, R27 ;  /* 0x00000010ff079819 */ /* 0x000fe4000001161b */
[--C-:B------:R-:W-:Y:S02]  /*6780*/  @!P1 SHF.R.U32.HI R6, RZ, 0x10, R53.reuse ;  /* 0x00000010ff069819 */ /* 0x100fe40000011635 */
[----:B------:R-:W-:Y:S02]  /*6790*/  @!P1 SHF.R.U64 R11, R52, 0x10, R53 ;  /* 0x00000010340b9819 */ /* 0x000fe40000001235 */
[C---:B------:R-:W-:Y:S02]  /*67a0*/  @!P1 PRMT R8, R58.reuse, 0x5410, R6 ;  /* 0x000054103a089816 */ /* 0x040fe40000000006 */
[----:B------:R-:W-:Y:S02]  /*67b0*/  @!P1 PRMT R11, R58, 0x5432, R11 ;  /* 0x000054323a0b9816 */ /* 0x000fe4000000000b */
[C---:B------:R-:W-:Y:S02]  /*67c0*/  @!P1 SHF.L.U32 R22, R8.reuse, 0x10, RZ ;  /* 0x0000001008169819 */ /* 0x040fe400000006ff */
[----:B------:R-:W-:Y:S02]  /*67d0*/  @!P1 LOP3.LUT R24, R8, 0xffff0000, RZ, 0xc0, !PT ;  /* 0xffff000008189812 */ /* 0x000fe400078ec0ff */
[----:B------:R-:W-:Y:S01]  /*67e0*/  @!P1 PRMT R16, R28, 0x5432, R7 ;  /* 0x000054321c109816 */ /* 0x000fe20000000007 */
[----:B-1----:R-:W-:Y:S01]  /*67f0*/  @!P1 IMAD.U32 R23, R37, 0x10000, RZ ;  /* 0x0001000025179824 */ /* 0x002fe200078e00ff */
[----:B------:R-:W-:Y:S01]  /*6800*/  @!P1 LOP3.LUT R34, R39, 0xffff0000, RZ, 0xc0, !PT ;  /* 0xffff000027229812 */ /* 0x000fe200078ec0ff */
[----:B------:R-:W-:Y:S01]  /*6810*/  @!P1 IMAD.U32 R7, R9, 0x10000, RZ ;  /* 0x0001000009079824 */ /* 0x000fe200078e00ff */
[----:B------:R-:W-:Y:S01]  /*6820*/  @!P1 LOP3.LUT R30, R38, 0xffff0000, RZ, 0xc0, !PT ;  /* 0xffff0000261e9812 */ /* 0x000fe200078ec0ff */
[----:B------:R-:W-:Y:S01]  /*6830*/  @!P1 IMAD.U32 R32, R39, 0x10000, RZ ;  /* 0x0001000027209824 */ /* 0x000fe200078e00ff */
[--C-:B------:R-:W-:Y:S02]  /*6840*/  @!P1 SHF.R.U64 R10, R54, 0x10, R55.reuse ;  /* 0x00000010360a9819 */ /* 0x100fe40000001237 */
[----:B------:R-:W-:Y:S02]  /*6850*/  @!P1 SHF.R.U32.HI R17, RZ, 0x10, R55 ;  /* 0x00000010ff119819 */ /* 0x000fe40000011637 */
[C---:B---3--:R-:W-:Y:S02]  /*6860*/  @!P1 PRMT R35, R59.reuse, 0x5410, R10 ;  /* 0x000054103b239816 */ /* 0x048fe4000000000a */
[----:B------:R-:W-:Y:S02]  /*6870*/  @!P1 PRMT R17, R59, 0x5432, R17 ;  /* 0x000054323b119816 */ /* 0x000fe40000000011 */
[----:B------:R-:W-:Y:S02]  /*6880*/  ISETP.GE.AND P0, PT, R44, c[0x0][0x1d4], PT ;  /* 0x000075002c007a0c */ /* 0x000fe40003f06270 */
[C---:B------:R-:W-:Y:S01]  /*6890*/  @!P1 LOP3.LUT R33, R17.reuse, 0xffff0000, RZ, 0xc0, !PT ;  /* 0xffff000011219812 */ /* 0x040fe200078ec0ff */
[----:B------:R-:W-:Y:S02]  /*68a0*/  @!P1 IMAD.U32 R31, R17, 0x10000, RZ ;  /* 0x00010000111f9824 */ /* 0x000fe400078e00ff */
[----:B-----5:R-:W-:Y:S01]  /*68b0*/  IMAD.IADD R3, R5, 0x1, R3 ;  /* 0x0000000105037824 */ /* 0x020fe200078e0203 */
[----:B------:R-:W-:Y:S01]  /*68c0*/  @!P1 SHF.R.U64 R5, R26, 0x10, R27 ;  /* 0x000000101a059819 */ /* 0x000fe2000000121b */
[----:B------:R-:W-:Y:S02]  /*68d0*/  @!P1 IMAD.U32 R26, R35, 0x10000, RZ ;  /* 0x00010000231a9824 */ /* 0x000fe400078e00ff */
[----:B------:R-:W-:Y:S01]  /*68e0*/  IMAD.SHL.U32 R3, R3, 0x2, RZ ;  /* 0x0000000203037824 */ /* 0x000fe200078e00ff */
[----:B------:R-:W-:Y:S01]  /*68f0*/  @!P1 PRMT R10, R28, 0x5410, R5 ;  /* 0x000054101c0a9816 */ /* 0x000fe20000000005 */
[----:B------:R-:W-:Y:S03]  /*6900*/  @!P1 IMAD.U32 R27, R38, 0x10000, RZ ;  /* 0x00010000261b9824 */ /* 0x000fe600078e00ff */
[----:B------:R1:W2:Y:S02]  /*6910*/  LDS.128 R12, [R3+0x2900] ;  /* 0x00290000030c7984 */ /* 0x0002a40000000c00 */
[----:B-1----:R-:W-:Y:S02]  /*6920*/  @!P1 SHF.R.U32.HI R3, RZ, 0x10, R25 ;  /* 0x00000010ff039819 */ /* 0x002fe40000011619 */
[----:B------:R-:W-:Y:S02]  /*6930*/  @!P1 LOP3.LUT R25, R37, 0xffff0000, RZ, 0xc0, !PT ;  /* 0xffff000025199812 */ /* 0x000fe400078ec0ff */
[----:B------:R-:W-:Y:S01]  /*6940*/  @!P1 PRMT R6, R19, 0x5410, R3 ;  /* 0x0000541013069816 */ /* 0x000fe20000000003 */
[----:B------:R-:W-:Y:S04]  /*6950*/  @!P1 IMAD.U32 R19, R36, 0x10000, RZ ;  /* 0x0001000024139824 */ /* 0x000fe800078e00ff */
[----:B------:R-:W-:Y:S02]  /*6960*/  @!P1 IMAD.U32 R4, R6, 0x10000, RZ ;  /* 0x0001000006049824 */ /* 0x000fe400078e00ff */
[----:B--2---:R-:W-:Y:S01]  /*6970*/  @!P1 IMAD.U32 R3, R13, 0x10000, RZ ;  /* 0x000100000d039824 */ /* 0x004fe200078e00ff */
[----:B------:R-:W-:Y:S02]  /*6980*/  @!P1 SHF.L.U32 R8, R12, 0x10, RZ ;  /* 0x000000100c089819 */ /* 0x000fe400000006ff */
[----:B------:R-:W-:Y:S01]  /*6990*/  @!P1 LOP3.LUT R17, R15, 0xffff0000, RZ, 0xc0, !PT ;  /* 0xffff00000f119812 */ /* 0x000fe200078ec0ff */
[C---:B------:R-:W-:Y:S02]  /*69a0*/  @!P1 FMUL.FTZ R18, R3.reuse, R22 ;  /* 0x0000001603129220 */ /* 0x040fe40000410000 */
[-C--:B------:R-:W-:Y:S01]  /*69b0*/  @!P1 FMUL.FTZ R5, R3, R4.reuse ;  /* 0x0000000403059220 */ /* 0x080fe20000410000 */
[----:B------:R-:W-:Y:S01]  /*69c0*/  @!P1 LOP3.LUT R3, R13, 0xffff0000, RZ, 0xc0, !PT ;  /* 0xffff00000d039812 */ /* 0x000fe200078ec0ff */
[----:B------:R-:W-:Y:S01]  /*69d0*/  @!P1 FFMA.FTZ R52, R23, R4, -R18 ;  /* 0x0000000417349223 */ /* 0x000fe20000010812 */
[----:B------:R-:W-:Y:S01]  /*69e0*/  @!P1 LOP3.LUT R4, R6, 0xffff0000, RZ, 0xc0, !PT ;  /* 0xffff000006049812 */ /* 0x000fe200078ec0ff */
[----:B------:R-:W-:Y:S02]  /*69f0*/  @!P1 IMAD.U32 R18, R11, 0x10000, RZ ;  /* 0x000100000b129824 */ /* 0x000fe400078e00ff */
[C---:B------:R-:W-:Y:S02]  /*6a00*/  @!P1 FMUL.FTZ R20, R3.reuse, R24 ;  /* 0x0000001803149220 */ /* 0x040fe40000410000 */
[C---:B------:R-:W-:Y:S02]  /*6a10*/  @!P1 FMUL.FTZ R21, R8.reuse, R18 ;  /* 0x0000001208159220 */ /* 0x040fe40000410000 */
[-C--:B------:R-:W-:Y:S02]  /*6a20*/  @!P1 FMUL.FTZ R6, R3, R4.reuse ;  /* 0x0000000403069220 */ /* 0x080fe40000410000 */
[----:B------:R-:W-:Y:S01]  /*6a30*/  @!P1 FFMA.FTZ R51, R25, R4, -R20 ;  /* 0x0000000419339223 */ /* 0x000fe20000010814 */
[----:B------:R-:W-:Y:S01]  /*6a40*/  @!P1 LOP3.LUT R20, R11, 0xffff0000, RZ, 0xc0, !PT ;  /* 0xffff00000b149812 */ /* 0x000fe200078ec0ff */
[-C--:B------:R-:W-:Y:S01]  /*6a50*/  @!P1 FMUL.FTZ R3, R8, R7.reuse ;  /* 0x0000000708039220 */ /* 0x080fe20000410000 */
[----:B------:R-:W-:Y:S01]  /*6a60*/  @!P1 LOP3.LUT R4, R12, 0xffff0000, RZ, 0xc0, !PT ;  /* 0xffff00000c049812 */ /* 0x000fe200078ec0ff */
[----:B------:R-:W-:Y:S02]  /*6a70*/  @!P1 IMAD.U32 R8, R14, 0x10000, RZ ;  /* 0x000100000e089824 */ /* 0x000fe400078e00ff */
[----:B------:R-:W-:Y:S01]  /*6a80*/  @!P1 FFMA.FTZ R50, R19, R7, -R21 ;  /* 0x0000000713329223 */ /* 0x000fe20000010815 */
[----:B------:R-:W-:Y:S01]  /*6a90*/  @!P1 LOP3.LUT R21, R36, 0xffff0000, RZ, 0xc0, !PT ;  /* 0xffff000024159812 */ /* 0x000fe200078ec0ff */
[----:B------:R-:W-:Y:S01]  /*6aa0*/  @!P1 FMUL.FTZ R11, R4, R20 ;  /* 0x00000014040b9220 */ /* 0x000fe20000410000 */
[----:B------:R-:W-:Y:S01]  /*6ab0*/  @!P1 LOP3.LUT R7, R9, 0xffff0000, RZ, 0xc0, !PT ;  /* 0xffff000009079812 */ /* 0x000fe200078ec0ff */
[----:B------:R-:W-:Y:S01]  /*6ac0*/  @!P1 FMUL.FTZ R28, R8, R26 ;  /* 0x0000001a081c9220 */ /* 0x000fe20000410000 */
[----:B------:R-:W-:Y:S01]  /*6ad0*/  @!P1 SHF.L.U32 R9, R10, 0x10, RZ ;  /* 0x000000100a099819 */ /* 0x000fe200000006ff */
[----:B------:R-:W-:Y:S01]  /*6ae0*/  @!P1 FFMA.FTZ R3, R18, R19, R3 ;  /* 0x0000001312039223 */ /* 0x000fe20000010003 */
[----:B------:R-:W-:Y:S01]  /*6af0*/  @!P1 LOP3.LUT R10, R10, 0xffff0000, RZ, 0xc0, !PT ;  /* 0xffff00000a0a9812 */ /* 0x000fe200078ec0ff */
[-C--:B------:R-:W-:Y:S02]  /*6b00*/  @!P1 FMUL.FTZ R4, R4, R7.reuse ;  /* 0x0000000704049220 */ /* 0x080fe40000410000 */
[----:B------:R-:W-:Y:S02]  /*6b10*/  @!P1 FFMA.FTZ R47, R21, R7, -R11 ;  /* 0x00000007152f9223 */ /* 0x000fe4000001080b */
[-C--:B------:R-:W-:Y:S01]  /*6b20*/  @!P1 FMUL.FTZ R7, R8, R9.reuse ;  /* 0x0000000908079220 */ /* 0x080fe20000410000 */
[----:B------:R-:W-:Y:S01]  /*6b30*/  @!P1 LOP3.LUT R8, R14, 0xffff0000, RZ, 0xc0, !PT ;  /* 0xffff00000e089812 */ /* 0x000fe200078ec0ff */
[----:B------:R-:W-:Y:S01]  /*6b40*/  @!P1 FFMA.FTZ R46, R27, R9, -R28 ;  /* 0x000000091b2e9223 */ /* 0x000fe2000001081c */
[----:B------:R-:W-:Y:S01]  /*6b50*/  @!P1 LOP3.LUT R28, R35, 0xffff0000, RZ, 0xc0, !PT ;  /* 0xffff0000231c9812 */ /* 0x000fe200078ec0ff */
[----:B------:R-:W-:Y:S01]  /*6b60*/  @!P1 IMAD.U32 R11, R15, 0x10000, RZ ;  /* 0x000100000f0b9824 */ /* 0x000fe200078e00ff */
[C---:B------:R-:W-:Y:S01]  /*6b70*/  @!P1 SHF.L.U32 R9, R16.reuse, 0x10, RZ ;  /* 0x0000001010099819 */ /* 0x040fe200000006ff */
[----:B------:R-:W-:Y:S01]  /*6b80*/  @!P1 FMUL.FTZ R35, R17, R33 ;  /* 0x0000002111239220 */ /* 0x000fe20000410000 */
[----:B------:R-:W-:Y:S01]  /*6b90*/  @!P1 LOP3.LUT R16, R16, 0xffff0000, RZ, 0xc0, !PT ;  /* 0xffff000010109812 */ /* 0x000fe200078ec0ff */
[----:B------:R-:W-:Y:S02]  /*6ba0*/  @!P1 FMUL.FTZ R42, R11, R31 ;  /* 0x0000001f0b2a9220 */ /* 0x000fe40000410000 */
[C---:B------:R-:W-:Y:S02]  /*6bb0*/  @!P1 FMUL.FTZ R43, R8.reuse, R28 ;  /* 0x0000001c082b9220 */ /* 0x040fe40000410000 */
[----:B------:R-:W-:Y:S02]  /*6bc0*/  @!P1 FMUL.FTZ R8, R8, R10 ;  /* 0x0000000a08089220 */ /* 0x000fe40000410000 */
[-C--:B------:R-:W-:Y:S01]  /*6bd0*/  @!P1 FFMA.FTZ R45, R32, R9.reuse, -R42 ;  /* 0x00000009202d9223 */ /* 0x080fe2000001082a */
[----:B------:R-:W-:Y:S01]  /*6be0*/  @!P1 F2FP.BF16.PACK_AB R42, R47, R50 ;  /* 0x000000322f2a923e */ /* 0x000fe200000010ff */
[----:B------:R-:W-:Y:S02]  /*6bf0*/  @!P1 FFMA.FTZ R35, R34, R16, -R35 ;  /* 0x0000001022239223 */ /* 0x000fe40000010823 */
[----:B------:R-:W-:Y:S01]  /*6c00*/  @!P1 FFMA.FTZ R10, R30, R10, -R43 ;  /* 0x0000000a1e0a9223 */ /* 0x000fe2000001082b */
[----:B------:R-:W-:Y:S01]  /*6c10*/  @!P1 F2FP.BF16.PACK_AB R43, R51, R52 ;  /* 0x00000034332b923e */ /* 0x000fe200000010ff */
[----:B------:R-:W-:Y:S01]  /*6c20*/  @!P1 FMUL.FTZ R9, R11, R9 ;  /* 0x000000090b099220 */ /* 0x000fe20000410000 */
[----:B------:R-:W-:Y:S01]  /*6c30*/  @!P1 F2FP.BF16.PACK_AB R35, R35, R45 ;  /* 0x0000002d2323923e */ /* 0x000fe200000010ff */
[----:B------:R-:W-:Y:S01]  /*6c40*/  @!P1 IMAD.MOV.U32 R36, RZ, RZ, R42 ;  /* 0x000000ffff249224 */ /* 0x000fe200078e002a */
[----:B------:R-:W-:Y:S01]  /*6c50*/  @!P1 F2FP.BF16.PACK_AB R11, R10, R46 ;  /* 0x0000002e0a0b923e */ /* 0x000fe200000010ff */
[----:B------:R-:W-:Y:S02]  /*6c60*/  @!P1 IMAD.MOV.U32 R37, RZ, RZ, R43 ;  /* 0x000000ffff259224 */ /* 0x000fe400078e002b */
[----:B------:R-:W-:Y:S02]  /*6c70*/  @!P1 IMAD.MOV.U32 R39, RZ, RZ, R35 ;  /* 0x000000ffff279224 */ /* 0x000fe400078e0023 */
[----:B------:R-:W-:Y:S02]  /*6c80*/  @!P1 IMAD.MOV.U32 R38, RZ, RZ, R11 ;  /* 0x000000ffff269224 */ /* 0x000fe400078e000b */
[----:B------:R-:W-:Y:S02]  /*6c90*/  @!P1 FFMA.FTZ R4, R20, R21, R4 ;  /* 0x0000001514049223 */ /* 0x000fe40000010004 */
[----:B------:R-:W-:Y:S01]  /*6ca0*/  @!P1 FFMA.FTZ R5, R22, R23, R5 ;  /* 0x0000001716059223 */ /* 0x000fe20000010005 */
[----:B------:R1:W-:Y:S01]  /*6cb0*/  ST.E.128 [R48.64], R36 ;  /* 0x0000002430007985 */ /* 0x0003e2000c101d08 */
[----:B------:R-:W-:Y:S01]  /*6cc0*/  @!P1 FFMA.FTZ R6, R24, R25, R6 ;  /* 0x0000001918069223 */ /* 0x000fe20000010006 */
[----:B------:R-:W-:Y:S01]  /*6cd0*/  @!P1 F2FP.BF16.PACK_AB R4, R4, R3 ;  /* 0x000000030404923e */ /* 0x000fe200000010ff */
[----:B------:R-:W-:Y:S02]  /*6ce0*/  @!P1 FFMA.FTZ R7, R26, R27, R7 ;  /* 0x0000001b1a079223 */ /* 0x000fe40000010007 */
[----:B------:R-:W-:Y:S01]  /*6cf0*/  @!P1 FMUL.FTZ R10, R17, R16 ;  /* 0x00000010110a9220 */ /* 0x000fe20000410000 */
[----:B------:R-:W-:Y:S01]  /*6d00*/  @!P1 F2FP.BF16.PACK_AB R5, R6, R5 ;  /* 0x000000050605923e */ /* 0x000fe200000010ff */
[----:B------:R-:W-:Y:S01]  /*6d10*/  @!P1 FFMA.FTZ R8, R28, R30, R8 ;  /* 0x0000001e1c089223 */ /* 0x000fe20000010008 */
[----:B------:R-:W-:Y:S01]  /*6d20*/  @!P1 MOV R12, R4 ;  /* 0x00000004000c9202 */ /* 0x000fe20000000f00 */
[----:B------:R-:W-:Y:S02]  /*6d30*/  @!P1 FFMA.FTZ R9, R31, R32, R9 ;  /* 0x000000201f099223 */ /* 0x000fe40000010009 */
[----:B------:R-:W-:Y:S01]  /*6d40*/  @!P1 FFMA.FTZ R10, R33, R34, R10 ;  /* 0x00000022210a9223 */ /* 0x000fe2000001000a */
[----:B------:R-:W-:Y:S01]  /*6d50*/  @!P1 F2FP.BF16.PACK_AB R7, R8, R7 ;  /* 0x000000070807923e */ /* 0x000fe200000010ff */
[----:B------:R-:W-:Y:S03]  /*6d60*/  @!P1 IMAD.MOV.U32 R13, RZ, RZ, R5 ;  /* 0x000000ffff0d9224 */ /* 0x000fe600078e0005 */
[----:B------:R-:W-:Y:S01]  /*6d70*/  @!P1 F2FP.BF16.PACK_AB R3, R10, R9 ;  /* 0x000000090a03923e */ /* 0x000fe200000010ff */
[----:B------:R-:W-:Y:S04]  /*6d80*/  @!P1 IMAD.MOV.U32 R14, RZ, RZ, R7 ;  /* 0x000000ffff0e9224 */ /* 0x000fe800078e0007 */
[----:B------:R-:W-:Y:S01]  /*6d90*/  @!P1 IMAD.MOV.U32 R15, RZ, RZ, R3 ;  /* 0x000000ffff0f9224 */ /* 0x000fe200078e0003 */
[----:B------:R-:W-:-:S05]  /*6da0*/  @P0 BRA `(.L_x_254) ;  /* 0x000003c000000947 */ /* 0x000fca0003800000 */
[C---:B------:R-:W-:Y:S04]  /*6db0*/  LEA R4, P0, R44.reuse, R40, 0x1 ;  /* 0x000000282c047211 */ /* 0x040fe800078008ff */
[----:B------:R-:W-:Y:S05]  /*6dc0*/  LEA.HI.X.SX32 R5, R44, R41, 0x1, P0 ;  /* 0x000000292c057211 */ /* 0x000fea00000f0eff */
[----:B------:R2:W-:Y:S01]  /*6dd0*/  ST.E.128 [R4.64], R12 ;  /* 0x0000000c04007985 */ /* 0x0005e2000c101d08 */
[----:B------:R-:W-:-:S05]  /*6de0*/  BRA `(.L_x_254) ;  /* 0x0000038000007947 */ /* 0x000fca0003800000 */
.L_x_238:
[----:B------:R1:W2:Y:S01]  /*6df0*/  SHFL.IDX PT, R5, R71, RZ, 0x1c1f ;  /* 0x001c1fff47057589 */ /* 0x0002a200000e0000 */
[----:B------:R-:W-:Y:S01]  /*6e00*/  IMAD R3, R29, -0x50, R2 ;  /* 0xffffffb01d037824 */ /* 0x000fe200078e0202 */
[----:B------:R-:W-:Y:S02]  /*6e10*/  BSSY B0, `(.L_x_261) ;  /* 0x0000013000007945 */ /* 0x000fe40003800000 */
[----:B------:R1:W3:Y:S02]  /*6e20*/  SHFL.IDX PT, R4, R74, RZ, 0x1c1f ;  /* 0x001c1fff4a047589 */ /* 0x0002e400000e0000 */
[----:B------:R-:W-:Y:S04]  /*6e30*/  IMNMX R3, R3, 0x50, PT ;  /* 0x0000005003037817 */ /* 0x000fe80003800200 */
[----:B------:R-:W-:Y:S04]  /*6e40*/  IADD3 R3, -R93, R3, RZ ;  /* 0x000000035d037210 */ /* 0x000fe80007ffe1ff */
[----:B------:R-:W-:Y:S11]  /*6e50*/  ISETP.GE.AND P0, PT, R3, 0x1, PT ;  /* 0x000000010300780c */ /* 0x000ff60003f06270 */
[----:B------:R-:W-:Y:S02]  /*6e60*/  @!UPT UIADD3 URZ, URZ, URZ, URZ ;  /* 0x0000003f3f3ff290 */ /* 0x000fe4000fffe03f */
[----:B------:R-:W-:-:S05]  /*6e70*/  @!P0 BRA `(.L_x_262) ;  /* 0x000000c000008947 */ /* 0x000fca0003800000 */
[C---:B-12---:R-:W-:Y:S11]  /*6e80*/  ISETP.GE.AND P1, PT, R84.reuse, c[0x0][0x1d4], PT ;  /* 0x0000750054007a0c */ /* 0x046ff60003f26270 */
[----:B------:R-:W-:Y:S02]  /*6e90*/  @!UPT UIADD3 URZ, URZ, URZ, URZ ;  /* 0x0000003f3f3ff290 */ /* 0x000fe4000fffe03f */
[----:B------:R-:W1:Y:S01]  /*6ea0*/  @!P1 LDS.128 R8, [R248+0x2800] ;  /* 0x00280000f8089984 */ /* 0x000e620000000c00 */
[CC--:B---3--:R-:W-:Y:S04]  /*6eb0*/  @!P1 LEA R6, P0, R84.reuse, R4.reuse, 0x1 ;  /* 0x0000000454069211 */ /* 0x0c8fe800078008ff */
[-C--:B------:R-:W-:Y:S02]  /*6ec0*/  @!P1 LEA.HI.X R7, R84, R5.reuse, R85, 0x1, P0 ;  /* 0x0000000554079211 */ /* 0x080fe400000f0c55 */
[C---:B------:R-:W-:Y:S11]  /*6ed0*/  ISETP.GE.AND P0, PT, R208.reuse, c[0x0][0x1d4], PT ;  /* 0x00007500d0007a0c */ /* 0x040ff60003f06270 */
[----:B------:R-:W-:Y:S02]  /*6ee0*/  @!UPT UIADD3 URZ, URZ, URZ, URZ ;  /* 0x0000003f3f3ff290 */ /* 0x000fe4000fffe03f */
[C---:B------:R-:W-:Y:S04]  /*6ef0*/  @!P0 LEA R4, P2, R208.reuse, R4, 0x1 ;  /* 0x00000004d0048211 */ /* 0x040fe800078408ff */
[----:B------:R-:W-:Y:S01]  /*6f00*/  @!P0 LEA.HI.X R5, R208, R5, R250, 0x1, P2 ;  /* 0x00000005d0058211 */ /* 0x000fe200010f0cfa */
[----:B-1----:R-:W-:Y:S04]  /*6f10*/  @!P1 ST.E.128 [R6.64], R8 ;  /* 0x0000000806009985 */ /* 0x002fe8000c101d08 */
[----:B------:R-:W1:Y:S04]  /*6f20*/  @!P0 LDS.128 R8, [R249+0x2800] ;  /* 0x00280000f9088984 */ /* 0x000e680000000c00 */
[----:B-1----:R1:W-:Y:S02]  /*6f30*/  @!P0 ST.E.128 [R4.64], R8 ;  /* 0x0000000804008985 */ /* 0x0023e4000c101d08 */
.L_x_262:
[----:B-12---:R-:W-:Y:S05]  /*6f40*/  BSYNC B0 ;  /* 0x0000000000007941 */ /* 0x006fea0003800000 */
.L_x_261:
[----:B------:R1:W2:Y:S01]  /*6f50*/  SHFL.IDX PT, R5, R71, 0x1, 0x1c1f ;  /* 0x003c1f0047057f89 */ /* 0x0002a200000e0000 */
[----:B------:R-:W-:Y:S01]  /*6f60*/  ISETP.GE.AND P0, PT, R3, 0x21, PT ;  /* 0x000000210300780c */ /* 0x000fe20003f06270 */
[----:B------:R-:W-:Y:S02]  /*6f70*/  BSSY B0, `(.L_x_263) ;  /* 0x000000f000007945 */ /* 0x000fe40003800000 */
[----:B---3--:R1:W3:Y:S10]  /*6f80*/  SHFL.IDX PT, R4, R74, 0x1, 0x1c1f ;  /* 0x003c1f004a047f89 */ /* 0x0082f400000e0000 */
[----:B------:R-:W-:-:S05]  /*6f90*/  @!P0 BRA `(.L_x_264) ;  /* 0x000000c000008947 */ /* 0x000fca0003800000 */
[C---:B------:R-:W-:Y:S11]  /*6fa0*/  ISETP.GE.AND P1, PT, R84.reuse, c[0x0][0x1d4], PT ;  /* 0x0000750054007a0c */ /* 0x040ff60003f26270 */
[----:B------:R-:W-:Y:S02]  /*6fb0*/  @!UPT UIADD3 URZ, URZ, URZ, URZ ;  /* 0x0000003f3f3ff290 */ /* 0x000fe4000fffe03f */
[----:B------:R-:W4:Y:S01]  /*6fc0*/  @!P1 LDS.128 R8, [R248+0x3800] ;  /* 0x00380000f8089984 */ /* 0x000f220000000c00 */
[CC--:B---3--:R-:W-:Y:S04]  /*6fd0*/  @!P1 LEA R6, P0, R84.reuse, R4.reuse, 0x1 ;  /* 0x0000000454069211 */ /* 0x0c8fe800078008ff */
[-C--:B--2---:R-:W-:Y:S02]  /*6fe0*/  @!P1 LEA.HI.X R7, R84, R5.reuse, R85, 0x1, P0 ;  /* 0x0000000554079211 */ /* 0x084fe400000f0c55 */
[C---:B------:R-:W-:Y:S11]  /*6ff0*/  ISETP.GE.AND P0, PT, R208.reuse, c[0x0][0x1d4], PT ;  /* 0x00007500d0007a0c */ /* 0x040ff60003f06270 */
[----:B------:R-:W-:Y:S02]  /*7000*/  @!UPT UIADD3 URZ, URZ, URZ, URZ ;  /* 0x0000003f3f3ff290 */ /* 0x000fe4000fffe03f */
[C---:B------:R-:W-:Y:S04]  /*7010*/  @!P0 LEA R4, P2, R208.reuse, R4, 0x1 ;  /* 0x00000004d0048211 */ /* 0x040fe800078408ff */
[----:B------:R-:W-:Y:S01]  /*7020*/  @!P0 LEA.HI.X R5, R208, R5, R250, 0x1, P2 ;  /* 0x00000005d0058211 */ /* 0x000fe200010f0cfa */
[----:B----4-:R-:W-:Y:S04]  /*7030*/  @!P1 ST.E.128 [R6.64], R8 ;  /* 0x0000000806009985 */ /* 0x010fe8000c101d08 */
[----:B------:R-:W2:Y:S04]  /*7040*/  @!P0 LDS.128 R8, [R249+0x3800] ;  /* 0x00380000f9088984 */ /* 0x000ea80000000c00 */
[----:B--2---:R2:W-:Y:S02]  /*7050*/  @!P0 ST.E.128 [R4.64], R8 ;  /* 0x0000000804008985 */ /* 0x0045e4000c101d08 */
.L_x_264:
[----:B------:R-:W-:Y:S05]  /*7060*/  BSYNC B0 ;  /* 0x0000000000007941 */ /* 0x000fea0003800000 */
.L_x_263:
[----:B--2---:R2:W4:Y:S01]  /*7070*/  SHFL.IDX PT, R5, R71, 0x2, 0x1c1f ;  /* 0x005c1f0047057f89 */ /* 0x00452200000e0000 */
[----:B------:R-:W-:Y:S03]  /*7080*/  ISETP.GE.AND P0, PT, R3, 0x41, PT ;  /* 0x000000410300780c */ /* 0x000fe60003f06270 */
[----:B---3--:R2:W3:Y:S10]  /*7090*/  SHFL.IDX PT, R4, R74, 0x2, 0x1c1f ;  /* 0x005c1f004a047f89 */ /* 0x0084f400000e0000 */
[----:B------:R-:W-:-:S05]  /*70a0*/  @!P0 BRA `(.L_x_254) ;  /* 0x000000c000008947 */ /* 0x000fca0003800000 */
[C---:B------:R-:W-:Y:S11]  /*70b0*/  ISETP.GE.AND P1, PT, R84.reuse, c[0x0][0x1d4], PT ;  /* 0x0000750054007a0c */ /* 0x040ff60003f26270 */
[----:B------:R-:W-:Y:S02]  /*70c0*/  @!UPT UIADD3 URZ, URZ, URZ, URZ ;  /* 0x0000003f3f3ff290 */ /* 0x000fe4000fffe03f */
[----:B------:R-:W5:Y:S01]  /*70d0*/  @!P1 LDS.128 R8, [R248+0x4800] ;  /* 0x00480000f8089984 */ /* 0x000f620000000c00 */
[CC--:B---3--:R-:W-:Y:S04]  /*70e0*/  @!P1 LEA R6, P0, R84.reuse, R4.reuse, 0x1 ;  /* 0x0000000454069211 */ /* 0x0c8fe800078008ff */
[-C--:B----4-:R-:W-:Y:S02]  /*70f0*/  @!P1 LEA.HI.X R7, R84, R5.reuse, R85, 0x1, P0 ;  /* 0x0000000554079211 */ /* 0x090fe400000f0c55 */
[C---:B------:R-:W-:Y:S11]  /*7100*/  ISETP.GE.AND P0, PT, R208.reuse, c[0x0][0x1d4], PT ;  /* 0x00007500d0007a0c */ /* 0x040ff60003f06270 */
[----:B------:R-:W-:Y:S02]  /*7110*/  @!UPT UIADD3 URZ, URZ, URZ, URZ ;  /* 0x0000003f3f3ff290 */ /* 0x000fe4000fffe03f */
[C---:B------:R-:W-:Y:S04]  /*7120*/  @!P0 LEA R4, P2, R208.reuse, R4, 0x1 ;  /* 0x00000004d0048211 */ /* 0x040fe800078408ff */
[----:B------:R-:W-:Y:S01]  /*7130*/  @!P0 LEA.HI.X R5, R208, R5, R250, 0x1, P2 ;  /* 0x00000005d0058211 */ /* 0x000fe200010f0cfa */
[----:B-----5:R-:W-:Y:S04]  /*7140*/  @!P1 ST.E.128 [R6.64], R8 ;  /* 0x0000000806009985 */ /* 0x020fe8000c101d08 */
[----:B------:R-:W3:Y:S04]  /*7150*/  @!P0 LDS.128 R8, [R249+0x4800] ;  /* 0x00480000f9088984 */ /* 0x000ee80000000c00 */
[----:B---3--:R3:W-:Y:S02]  /*7160*/  @!P0 ST.E.128 [R4.64], R8 ;  /* 0x0000000804008985 */ /* 0x0087e4000c101d08 */
.L_x_254:
[----:B------:R-:W-:Y:S05]  /*7170*/  BSYNC B2 ;  /* 0x0000000000027941 */ /* 0x000fea0003800000 */
.L_x_237:
[C---:B------:R-:W-:Y:S01]  /*7180*/  IMAD R18, R29.reuse, -0x50, RZ ;  /* 0xffffffb01d127824 */ /* 0x040fe200078e02ff */
[----:B------:R-:W-:Y:S01]  /*7190*/  BSSY B0, `(.L_x_265) ;  /* 0x0000064000007945 */ /* 0x000fe20003800000 */
[----:B------:R-:W-:Y:S04]  /*71a0*/  IMAD.WIDE R6, R29, 0x50, R108 ;  /* 0x000000501d067825 */ /* 0x000fe800078e026c */
[----:B------:R-:W-:Y:S05]  /*71b0*/  IMAD.IADD R3, R107, 0x1, R18 ;  /* 0x000000016b037824 */ /* 0x000fea00078e0212 */
[C---:B------:R-:W-:Y:S02]  /*71c0*/  ISETP.GE.AND P3, PT, R3.reuse, 0x11, PT ;  /* 0x000000110300780c */ /* 0x040fe40003f66270 */
[C---:B------:R-:W-:Y:S02]  /*71d0*/  ISETP.GE.AND P2, PT, R3.reuse, 0x21, PT ;  /* 0x000000210300780c */ /* 0x040fe40003f46270 */
[C---:B------:R-:W-:Y:S09]  /*71e0*/  ISETP.GE.AND P1, PT, R3.reuse, 0x31, PT ;  /* 0x000000310300780c */ /* 0x040ff20003f26270 */
[C---:B--23--:R-:W-:Y:S04]  /*71f0*/  @P3 IADD3 R8, P0, R6.reuse, 0x10, RZ ;  /* 0x0000001006083810 */ /* 0x04cfe80007f1e0ff */
[-C--:B------:R-:W-:Y:S02]  /*7200*/  @P3 IADD3.X R10, RZ, R7.reuse, RZ, P0, !PT ;  /* 0x00000007ff0a3210 */ /* 0x080fe400007fe4ff */
[C---:B------:R-:W-:Y:S05]  /*7210*/  @P2 IADD3 R9, P0, R6.reuse, 0x20, RZ ;  /* 0x0000002006092810 */ /* 0x040fea0007f1e0ff */
[--C-:B------:R-:W-:Y:S01]  /*7220*/  @P2 IMAD.X R11, RZ, RZ, R7.reuse, P0 ;  /* 0x000000ffff0b2224 */ /* 0x100fe200000e0607 */
[C---:B------:R-:W-:Y:S04]  /*7230*/  @P1 IADD3 R16, P0, R6.reuse, 0x30, RZ ;  /* 0x0000003006101810 */ /* 0x040fe80007f1e0ff */
[----:B------:R-:W-:Y:S02]  /*7240*/  @P1 IADD3.X R19, RZ, R7, RZ, P0, !PT ;  /* 0x00000007ff131210 */ /* 0x000fe400007fe4ff */
[C---:B------:R-:W-:Y:S11]  /*7250*/  ISETP.GE.AND P0, PT, R3.reuse, 0x41, PT ;  /* 0x000000410300780c */ /* 0x040ff60003f06270 */
[----:B------:R-:W-:Y:S02]  /*7260*/  @!UPT UIADD3 URZ, URZ, URZ, URZ ;  /* 0x0000003f3f3ff290 */ /* 0x000fe4000fffe03f */
[C---:B------:R-:W-:Y:S05]  /*7270*/  @P0 IADD3 R17, P4, R6.reuse, 0x40, RZ ;  /* 0x0000004006110810 */ /* 0x040fea0007f9e0ff */
[----:B------:R-:W-:Y:S01]  /*7280*/  @P0 IMAD.X R20, RZ, RZ, R7, P4 ;  /* 0x000000ffff140224 */ /* 0x000fe200020e0607 */
[----:B------:R-:W-:Y:S11]  /*7290*/  ISETP.GE.AND P4, PT, R3, 0x1, PT ;  /* 0x000000010300780c */ /* 0x000ff60003f86270 */
[----:B------:R-:W-:Y:S02]  /*72a0*/  @!UPT UIADD3 URZ, URZ, URZ, URZ ;  /* 0x0000003f3f3ff290 */ /* 0x000fe4000fffe03f */
[----:B------:R-:W-:Y:S01]  /*72b0*/  @P4 IMAD R3, R7, c[0x0][0x258], RZ ;  /* 0x0000960007034a24 */ /* 0x000fe200078e02ff */
[----:B------:R-:W-:Y:S01]  /*72c0*/  @P4 MOV R4, R78 ;  /* 0x0000004e00044202 */ /* 0x000fe20000000f00 */
[----:B----4-:R-:W-:Y:S02]  /*72d0*/  @P4 IMAD.MOV.U32 R5, RZ, RZ, R80 ;  /* 0x000000ffff054224 */ /* 0x010fe400078e0050 */
[C---:B------:R-:W-:Y:S02]  /*72e0*/  @P4 IMAD R3, R6.reuse, c[0x0][0x25c], R3 ;  /* 0x0000970006034a24 */ /* 0x040fe400078e0203 */
[----:B------:R-:W-:Y:S05]  /*72f0*/  @P4 IMAD.WIDE.U32 R4, R6, c[0x0][0x258], R4 ;  /* 0x0000960006044a25 */ /* 0x000fea00078e0004 */
[C---:B------:R-:W-:Y:S02]  /*7300*/  @P4 LEA R14, P5, R4.reuse, c[0x0][0x250], 0x1 ;  /* 0x00009400040e4a11 */ /* 0x040fe400078a08ff */
[----:B------:R-:W-:Y:S02]  /*7310*/  @P4 IADD3 R3, R5, R3, RZ ;  /* 0x0000000305034210 */ /* 0x000fe40007ffe0ff */
[----:B------:R-:W-:Y:S02]  /*7320*/  @P3 MOV R5, R80 ;  /* 0x0000005000053202 */ /* 0x000fe40000000f00 */
[----:B------:R-:W-:Y:S01]  /*7330*/  @P4 LEA.HI.X R15, R4, c[0x0][0x254], R3, 0x1, P5 ;  /* 0x00009500040f4a11 */ /* 0x000fe200028f0c03 */
[----:B------:R-:W-:Y:S02]  /*7340*/  @P3 IMAD R3, R10, c[0x0][0x258], RZ ;  /* 0x000096000a033a24 */ /* 0x000fe400078e02ff */
[----:B------:R-:W-:Y:S02]  /*7350*/  @P3 IMAD.MOV.U32 R4, RZ, RZ, R78 ;  /* 0x000000ffff043224 */ /* 0x000fe400078e004e */
[----:B------:R-:W-:Y:S01]  /*7360*/  @!PT LDS RZ, [RZ] ;  /* 0x00000000fffff984 */ /* 0x000fe20000000800 */
[----:B------:R-:W-:Y:S01]  /*7370*/  @!PT LDS RZ, [RZ] ;  /* 0x00000000fffff984 */ /* 0x000fe20000000800 */
[----:B------:R-:W-:Y:S01]  /*7380*/  @!PT LDS RZ, [RZ] ;  /* 0x00000000fffff984 */ /* 0x000fe20000000800 */
[----:B------:R2:W-:Y:S01]  /*7390*/  @P4 LDGSTS.E.BYPASS.LTC128B.128 [R209+0x100], [R14.64], !P6 ;  /* 0x001000000ed14fae */ /* 0x0005e2000f101d48 */
[C---:B------:R-:W-:Y:S02]  /*73a0*/  @P3 IMAD R3, R8.reuse, c[0x0][0x25c], R3 ;  /* 0x0000970008033a24 */ /* 0x040fe400078e0203 */
[----:B------:R-:W-:Y:S04]  /*73b0*/  @P3 IMAD.WIDE.U32 R4, R8, c[0x0][0x258], R4 ;  /* 0x0000960008043a25 */ /* 0x000fe800078e0004 */
[----:B------:R-:W-:Y:S01]  /*73c0*/  @P3 IMAD.IADD R3, R5, 0x1, R3 ;  /* 0x0000000105033824 */ /* 0x000fe200078e0203 */
[C---:B------:R-:W-:Y:S01]  /*73d0*/  @P3 LEA R12, P5, R4.reuse, c[0x0][0x250], 0x1 ;  /* 0x00009400040c3a11 */ /* 0x040fe200078a08ff */
[----:B------:R-:W-:Y:S03]  /*73e0*/  @P2 IMAD.MOV.U32 R5, RZ, RZ, R80 ;  /* 0x000000ffff052224 */ /* 0x000fe600078e0050 */
[----:B------:R-:W-:Y:S01]  /*73f0*/  @P3 LEA.HI.X R13, R4, c[0x0][0x254], R3, 0x1, P5 ;  /* 0x00009500040d3a11 */ /* 0x000fe200028f0c03 */
[----:B------:R-:W-:Y:S01]  /*7400*/  @P2 IMAD R3, R11, c[0x0][0x258], RZ ;  /* 0x000096000b032a24 */ /* 0x000fe200078e02ff */
[----:B------:R-:W-:Y:S03]  /*7410*/  @P2 MOV R4, R78 ;  /* 0x0000004e00042202 */ /* 0x000fe60000000f00 */
[----:B------:R2:W-:Y:S01]  /*7420*/  @P3 LDGSTS.E.BYPASS.LTC128B.128 [R209+0x900], [R12.64], !P6 ;  /* 0x009000000cd13fae */ /* 0x0005e2000f101d48 */
[C---:B------:R-:W-:Y:S02]  /*7430*/  @P2 IMAD R3, R9.reuse, c[0x0][0x25c], R3 ;  /* 0x0000970009032a24 */ /* 0x040fe400078e0203 */
[----:B------:R-:W-:Y:S05]  /*7440*/  @P2 IMAD.WIDE.U32 R4, R9, c[0x0][0x258], R4 ;  /* 0x0000960009042a25 */ /* 0x000fea00078e0004 */
[C---:B------:R-:W-:Y:S02]  /*7450*/  @P2 LEA R10, P5, R4.reuse, c[0x0][0x250], 0x1 ;  /* 0x00009400040a2a11 */ /* 0x040fe400078a08ff */
[----:B------:R-:W-:Y:S02]  /*7460*/  @P2 IADD3 R3, R5, R3, RZ ;  /* 0x0000000305032210 */ /* 0x000fe40007ffe0ff */
[----:B------:R-:W-:Y:S02]  /*7470*/  @P1 MOV R5, R80 ;  /* 0x0000005000051202 */ /* 0x000fe40000000f00 */
[----:B------:R-:W-:Y:S01]  /*7480*/  @P2 LEA.HI.X R11, R4, c[0x0][0x254], R3, 0x1, P5 ;  /* 0x00009500040b2a11 */ /* 0x000fe200028f0c03 */
[----:B------:R-:W-:Y:S02]  /*7490*/  @P1 IMAD.MOV.U32 R4, RZ, RZ, R78 ;  /* 0x000000ffff041224 */ /* 0x000fe400078e004e */
[----:B------:R-:W-:Y:S02]  /*74a0*/  @P1 IMAD R3, R19, c[0x0][0x258], RZ ;  /* 0x0000960013031a24 */ /* 0x000fe400078e02ff */
[----:B------:R2:W-:Y:S01]  /*74b0*/  @P2 LDGSTS.E.BYPASS.LTC128B.128 [R209+0x1100], [R10.64], !P6 ;  /* 0x011000000ad12fae */ /* 0x0005e2000f101d48 */
[C---:B------:R-:W-:Y:S04]  /*74c0*/  @P1 IMAD.WIDE.U32 R4, R16.reuse, c[0x0][0x258], R4 ;  /* 0x0000960010041a25 */ /* 0x040fe800078e0004 */
[----:B------:R-:W-:Y:S01]  /*74d0*/  @P1 IMAD R3, R16, c[0x0][0x25c], R3 ;  /* 0x0000970010031a24 */ /* 0x000fe200078e0203 */
[C---:B------:R-:W-:Y:S03]  /*74e0*/  @P1 LEA R6, P5, R4.reuse, c[0x0][0x250], 0x1 ;  /* 0x0000940004061a11 */ /* 0x040fe600078a08ff */
[----:B------:R-:W-:Y:S02]  /*74f0*/  @P1 IMAD.IADD R3, R5, 0x1, R3 ;  /* 0x0000000105031824 */ /* 0x000fe400078e0203 */
        /* <DEDUP_REMOVED lines=8> */
[----:B------:R-:W-:Y:S04]  /*7580*/  @P0 IADD3 R3, R5, R3, RZ ;  /* 0x0000000305030210 */ /* 0x000fe80007ffe0ff */
[----:B------:R-:W-:Y:S01]  /*7590*/  @P0 LEA.HI.X R9, R4, c[0x0][0x254], R3, 0x1, P5 ;  /* 0x0000950004090a11 */ /* 0x000fe200028f0c03 */
[----:B------:R-:W-:Y:S02]  /*75a0*/  IMAD R3, R89, c[0x0][0x208], RZ ;  /* 0x0000820059037a24 */ /* 0x000fe400078e02ff */
[C---:B------:R-:W-:Y:S02]  /*75b0*/  IMAD.WIDE.U32 R4, R76.reuse, c[0x0][0x208], RZ ;  /* 0x000082004c047a25 */ /* 0x040fe400078e00ff */
[----:B------:R2:W-:Y:S02]  /*75c0*/  @P0 LDGSTS.E.BYPASS.LTC128B.128 [R209+0x2100], [R8.64], !P6 ;  /* 0x0210000008d10fae */ /* 0x0005e4000f101d48 */
[----:B------:R-:W-:Y:S04]  /*75d0*/  IMAD R3, R76, c[0x0][0x20c], R3 ;  /* 0x000083004c037a24 */ /* 0x000fe800078e0203 */
[----:B------:R-:W-:Y:S01]  /*75e0*/  IMAD.IADD R5, R5, 0x1, R3 ;  /* 0x0000000105057824 */ /* 0x000fe200078e0203 */
[----:B------:R-:W0:Y:S01]  /*75f0*/  LDGDEPBAR ;  /* 0x00000000000079af */ /* 0x000e220000000000 */
[----:B---3--:R-:W-:Y:S02]  /*7600*/  IMAD R6, R92, c[0x0][0x218], RZ ;  /* 0x000086005c067a24 */ /* 0x008fe400078e02ff */
[C---:B------:R-:W-:Y:S04]  /*7610*/  IMAD.WIDE.U32 R4, R75.reuse, c[0x0][0x218], R4 ;  /* 0x000086004b047a25 */ /* 0x040fe800078e0004 */
[----:B------:R-:W-:Y:S01]  /*7620*/  IMAD R6, R75, c[0x0][0x21c], R6 ;  /* 0x000087004b067a24 */ /* 0x000fe200078e0206 */
[----:B------:R-:W-:Y:S04]  /*7630*/  IADD3 R3, P0, R116, R4, RZ ;  /* 0x0000000474037210 */ /* 0x000fe80007f1e0ff */
[----:B------:R-:W-:Y:S02]  /*7640*/  IADD3.X R4, R126, R5, R6, P0, !PT ;  /* 0x000000057e047210 */ /* 0x000fe400007fe406 */
[C---:B------:R-:W-:Y:S04]  /*7650*/  LEA R5, P0, R3.reuse, c[0x0][0x1f8], 0x1 ;  /* 0x00007e0003057a11 */ /* 0x040fe800078008ff */
[----:B------:R-:W-:Y:S01]  /*7660*/  LEA.HI.X R4, R3, c[0x0][0x1fc], R4, 0x1, P0 ;  /* 0x00007f0003047a11 */ /* 0x000fe200000f0c04 */
[----:B------:R2:W3:Y:S01]  /*7670*/  SHFL.IDX PT, R6, R5, RZ, 0x1c1f ;  /* 0x001c1fff05067589 */ /* 0x0004e200000e0000 */
[----:B------:R-:W-:Y:S04]  /*7680*/  IADD3 R3, R18, R2, RZ ;  /* 0x0000000212037210 */ /* 0x000fe80007ffe0ff */
[----:B------:R-:W-:Y:S01]  /*7690*/  IMNMX R3, R3, 0x50, PT ;  /* 0x0000005003037817 */ /* 0x000fe20003800200 */
[----:B------:R-:W-:Y:S04]  /*76a0*/  DEPBAR.LE SB0, 0x0 ;  /* 0x000080000000791a */ /* 0x000fe80000000000 */
[----:B------:R2:W4:Y:S01]  /*76b0*/  SHFL.IDX PT, R7, R4, RZ, 0x1c1f ;  /* 0x001c1fff04077589 */ /* 0x00052200000e0000 */
[----:B------:R-:W-:Y:S06]  /*76c0*/  IMAD.IADD R3, R3, 0x1, -R93 ;  /* 0x0000000103037824 */ /* 0x000fec00078e0a5d */
[----:B------:R-:W-:Y:S01]  /*76d0*/  BAR.SYNC.DEFER_BLOCKING 0x0 ;  /* 0x0000000000007b1d */ /* 0x000fe20000010000 */
[----:B------:R-:W-:Y:S11]  /*76e0*/  ISETP.GE.AND P0, PT, R3, 0x1, PT ;  /* 0x000000010300780c */ /* 0x000ff60003f06270 */
[----:B------:R-:W-:Y:S02]  /*76f0*/  @!UPT UIADD3 URZ, URZ, URZ, URZ ;  /* 0x0000003f3f3ff290 */ /* 0x000fe4000fffe03f */
[----:B------:R-:W-:-:S05]  /*7700*/  @!P0 BRA `(.L_x_266) ;  /* 0x000000c000008947 */ /* 0x000fca0003800000 */
[C---:B---3--:R-:W-:Y:S11]  /*7710*/  ISETP.GE.AND P1, PT, R84.reuse, c[0x0][0x1d4], PT ;  /* 0x0000750054007a0c */ /* 0x048ff60003f26270 */
[----:B------:R-:W-:Y:S02]  /*7720*/  @!UPT UIADD3 URZ, URZ, URZ, URZ ;  /* 0x0000003f3f3ff290 */ /* 0x000fe4000fffe03f */
[----:B--2---:R-:W2:Y:S01]  /*7730*/  @!P1 LDS.128 R12, [R248] ;  /* 0x00000000f80c9984 */ /* 0x004ea20000000c00 */
[CC--:B------:R-:W-:Y:S04]  /*7740*/  @!P1 LEA R8, P0, R84.reuse, R6.reuse, 0x1 ;  /* 0x0000000654089211 */ /* 0x0c0fe800078008ff */
[-C--:B----4-:R-:W-:Y:S02]  /*7750*/  @!P1 LEA.HI.X R9, R84, R7.reuse, R85, 0x1, P0 ;  /* 0x0000000754099211 */ /* 0x090fe400000f0c55 */
[C---:B------:R-:W-:Y:S11]  /*7760*/  ISETP.GE.AND P0, PT, R208.reuse, c[0x0][0x1d4], PT ;  /* 0x00007500d0007a0c */ /* 0x040ff60003f06270 */
[----:B------:R-:W-:Y:S02]  /*7770*/  @!UPT UIADD3 URZ, URZ, URZ, URZ ;  /* 0x0000003f3f3ff290 */ /* 0x000fe4000fffe03f */
[C---:B------:R-:W-:Y:S04]  /*7780*/  @!P0 LEA R6, P2, R208.reuse, R6, 0x1 ;  /* 0x00000006d0068211 */ /* 0x040fe800078408ff */
[----:B------:R-:W-:Y:S01]  /*7790*/  @!P0 LEA.HI.X R7, R208, R7, R250, 0x1, P2 ;  /* 0x00000007d0078211 */ /* 0x000fe200010f0cfa */
[----:B--2---:R-:W-:Y:S04]  /*77a0*/  @!P1 ST.E.128 [R8.64], R12 ;  /* 0x0000000c08009985 */ /* 0x004fe8000c101d08 */
[----:B------:R-:W2:Y:S04]  /*77b0*/  @!P0 LDS.128 R8, [R249] ;  /* 0x00000000f9088984 */ /* 0x000ea80000000c00 */
[----:B--2---:R2:W-:Y:S02]  /*77c0*/  @!P0 ST.E.128 [R6.64], R8 ;  /* 0x0000000806008985 */ /* 0x0045e4000c101d08 */
.L_x_266:
[----:B---3--:R-:W-:Y:S05]  /*77d0*/  BSYNC B0 ;  /* 0x0000000000007941 */ /* 0x008fea0003800000 */
.L_x_265:
[----:B--2-4-:R2:W3:Y:S01]  /*77e0*/  SHFL.IDX PT, R7, R4, 0x1, 0x1c1f ;  /* 0x003c1f0004077f89 */ /* 0x0144e200000e0000 */
[----:B------:R-:W-:Y:S01]  /*77f0*/  ISETP.GE.AND P0, PT, R3, 0x21, PT ;  /* 0x000000210300780c */ /* 0x000fe20003f06270 */
[----:B------:R-:W-:Y:S02]  /*7800*/  BSSY B0, `(.L_x_267) ;  /* 0x000000f000007945 */ /* 0x000fe40003800000 */
[----:B------:R2:W4:Y:S10]  /*7810*/  SHFL.IDX PT, R6, R5, 0x1, 0x1c1f ;  /* 0x003c1f0005067f89 */ /* 0x00053400000e0000 */
[----:B------:R-:W-:-:S05]  /*7820*/  @!P0 BRA `(.L_x_268) ;  /* 0x000000c000008947 */ /* 0x000fca0003800000 */
[C---:B------:R-:W-:Y:S11]  /*7830*/  ISETP.GE.AND P1, PT, R84.reuse, c[0x0][0x1d4], PT ;  /* 0x0000750054007a0c */ /* 0x040ff60003f26270 */
[----:B------:R-:W-:Y:S02]  /*7840*/  @!UPT UIADD3 URZ, URZ, URZ, URZ ;  /* 0x0000003f3f3ff290 */ /* 0x000fe4000fffe03f */
[----:B------:R-:W5:Y:S01]  /*7850*/  @!P1 LDS.128 R12, [R248+0x1000] ;  /* 0x00100000f80c9984 */ /* 0x000f620000000c00 */
[CC--:B----4-:R-:W-:Y:S04]  /*7860*/  @!P1 LEA R8, P0, R84.reuse, R6.reuse, 0x1 ;  /* 0x0000000654089211 */ /* 0x0d0fe800078008ff */
[-C--:B---3--:R-:W-:Y:S02]  /*7870*/  @!P1 LEA.HI.X R9, R84, R7.reuse, R85, 0x1, P0 ;  /* 0x0000000754099211 */ /* 0x088fe400000f0c55 */
[C---:B------:R-:W-:Y:S11]  /*7880*/  ISETP.GE.AND P0, PT, R208.reuse, c[0x0][0x1d4], PT ;  /* 0x00007500d0007a0c */ /* 0x040ff60003f06270 */
[----:B------:R-:W-:Y:S02]  /*7890*/  @!UPT UIADD3 URZ, URZ, URZ, URZ ;  /* 0x0000003f3f3ff290 */ /* 0x000fe4000fffe03f */
[C---:B------:R-:W-:Y:S04]  /*78a0*/  @!P0 LEA R6, P2, R208.reuse, R6, 0x1 ;  /* 0x00000006d0068211 */ /* 0x040fe800078408ff */
[----:B------:R-:W-:Y:S01]  /*78b0*/  @!P0 LEA.HI.X R7, R208, R7, R250, 0x1, P2 ;  /* 0x00000007d0078211 */ /* 0x000fe200010f0cfa */
[----:B-----5:R-:W-:Y:S04]  /*78c0*/  @!P1 ST.E.128 [R8.64], R12 ;  /* 0x0000000c08009985 */ /* 0x020fe8000c101d08 */
[----:B------:R-:W3:Y:S04]  /*78d0*/  @!P0 LDS.128 R8, [R249+0x1000] ;  /* 0x00100000f9088984 */ /* 0x000ee80000000c00 */
[----:B---3--:R3:W-:Y:S02]  /*78e0*/  @!P0 ST.E.128 [R6.64], R8 ;  /* 0x0000000806008985 */ /* 0x0087e4000c101d08 */
.L_x_268:
[----:B------:R-:W-:Y:S05]  /*78f0*/  BSYNC B0 ;  /* 0x0000000000007941 */ /* 0x000fea0003800000 */
.L_x_267:
[----:B---3--:R3:W1:Y:S01]  /*7900*/  SHFL.IDX PT, R8, R4, 0x2, 0x1c1f ;  /* 0x005c1f0004087f89 */ /* 0x00866200000e0000 */
[----:B------:R-:W-:Y:S01]  /*7910*/  ISETP.GE.AND P0, PT, R3, 0x41, PT ;  /* 0x000000410300780c */ /* 0x000fe20003f06270 */
[----:B------:R-:W-:Y:S02]  /*7920*/  BSSY B0, `(.L_x_269) ;  /* 0x000000f000007945 */ /* 0x000fe40003800000 */
[----:B--2---:R-:W2:Y:S10]  /*7930*/  SHFL.IDX PT, R5, R5, 0x2, 0x1c1f ;  /* 0x005c1f0005057f89 */ /* 0x004eb400000e0000 */
[----:B------:R-:W-:-:S05]  /*7940*/  @!P0 BRA `(.L_x_270) ;  /* 0x000000c000008947 */ /* 0x000fca0003800000 */
[C---:B------:R-:W-:Y:S11]  /*7950*/  ISETP.GE.AND P1, PT, R84.reuse, c[0x0][0x1d4], PT ;  /* 0x0000750054007a0c */ /* 0x040ff60003f26270 */
[----:B------:R-:W-:Y:S02]  /*7960*/  @!UPT UIADD3 URZ, URZ, URZ, URZ ;  /* 0x0000003f3f3ff290 */ /* 0x000fe4000fffe03f */
[CC--:B--2-4-:R-:W-:Y:S04]  /*7970*/  @!P1 LEA R6, P0, R84.reuse, R5.reuse, 0x1 ;  /* 0x0000000554069211 */ /* 0x0d4fe800078008ff */
[-C--:B-1----:R-:W-:Y:S02]  /*7980*/  @!P1 LEA.HI.X R7, R84, R8.reuse, R85, 0x1, P0 ;  /* 0x0000000854079211 */ /* 0x082fe400000f0c55 */
[C---:B------:R-:W-:Y:S11]  /*7990*/  ISETP.GE.AND P0, PT, R208.reuse, c[0x0][0x1d4], PT ;  /* 0x00007500d0007a0c */ /* 0x040ff60003f06270 */
[----:B------:R-:W-:Y:S02]  /*79a0*/  @!UPT UIADD3 URZ, URZ, URZ, URZ ;  /* 0x0000003f3f3ff290 */ /* 0x000fe4000fffe03f */
[C---:B---3--:R-:W-:Y:S04]  /*79b0*/  @!P0 LEA R4, P2, R208.reuse, R5, 0x1 ;  /* 0x00000005d0048211 */ /* 0x048fe800078408ff */
[----:B------:R-:W-:Y:S02]  /*79c0*/  @!P0 LEA.HI.X R5, R208, R8, R250, 0x1, P2 ;  /* 0x00000008d0058211 */ /* 0x000fe400010f0cfa */
[----:B------:R-:W1:Y:S04]  /*79d0*/  @!P1 LDS.128 R8, [R248+0x2000] ;  /* 0x00200000f8089984 */ /* 0x000e680000000c00 */
[----:B-1----:R-:W-:Y:S04]  /*79e0*/  @!P1 ST.E.128 [R6.64], R8 ;  /* 0x0000000806009985 */ /* 0x002fe8000c101d08 */
[----:B------:R-:W1:Y:S04]  /*79f0*/  @!P0 LDS.128 R8, [R249+0x2000] ;  /* 0x00200000f9088984 */ /* 0x000e680000000c00 */
[----:B-1----:R1:W-:Y:S02]  /*7a00*/  @!P0 ST.E.128 [R4.64], R8 ;  /* 0x0000000804008985 */ /* 0x0023e4000c101d08 */
.L_x_270:
[----:B------:R-:W-:Y:S05]  /*7a10*/  BSYNC B0 ;  /* 0x0000000000007941 */ /* 0x000fea0003800000 */
.L_x_269:
[C---:B------:R-:W-:Y:S02]  /*7a20*/  ISETP.GT.AND P0, PT, R29.reuse, R120, PT ;  /* 0x000000781d00720c */ /* 0x040fe40003f04270 */
[----:B------:R-:W-:Y:S11]  /*7a30*/  IADD3 R29, R29, -0x1, RZ ;  /* 0xffffffff1d1d7810 */ /* 0x000ff60007ffe0ff */
[----:B----4-:R-:W-:Y:S01]  /*7a40*/  @P0 SHF.R.S32.HI R6, RZ, 0x1f, R29 ;  /* 0x0000001fff060819 */ /* 0x010fe2000001141d */
[----:B------:R-:W-:Y:S02]  /*7a50*/  @P0 IMAD R3, R151, R29, RZ ;  /* 0x0000001d97030224 */ /* 0x000fe400078e02ff */
[----:B-1-3--:R-:W-:Y:S02]  /*7a60*/  @P0 IMAD.MOV.U32 R4, RZ, RZ, R112 ;  /* 0x000000ffff040224 */ /* 0x00afe400078e0070 */
[----:B--2---:R-:W-:Y:S02]  /*7a70*/  @P0 IMAD.MOV.U32 R5, RZ, RZ, R111 ;  /* 0x000000ffff050224 */ /* 0x004fe400078e006f */
[-C--:B------:R-:W-:Y:S02]  /*7a80*/  @P0 IMAD R3, R6, R132.reuse, R3 ;  /* 0x0000008406030224 */ /* 0x080fe400078e0203 */
[----:B------:R-:W-:Y:S04]  /*7a90*/  @P0 IMAD.WIDE.U32 R4, R29, R132, R4 ;  /* 0x000000841d040225 */ /* 0x000fe800078e0004 */
[----:B------:R-:W-:Y:S01]  /*7aa0*/  @P0 IMAD.IADD R3, R5, 0x1, R3 ;  /* 0x0000000105030824 */ /* 0x000fe200078e0203 */
[C---:B------:R-:W-:Y:S04]  /*7ab0*/  @P0 LEA R10, P1, R4.reuse, c[0x0][0x220], 0x1 ;  /* 0x00008800040a0a11 */ /* 0x040fe800078208ff */
[----:B------:R-:W-:Y:S02]  /*7ac0*/  @P0 LEA.HI.X R11, R4, c[0x0][0x224], R3, 0x1, P1 ;  /* 0x00008900040b0a11 */ /* 0x000fe400008f0c03 */
[----:B------:R-:W-:Y:S03]  /*7ad0*/  @P0 IADD3 R8, P1, R10, R139, RZ ;  /* 0x0000008b0a080210 */ /* 0x000fe60007f3e0ff */
[----:B------:R-:W-:Y:S01]  /*7ae0*/  @!PT LDS RZ, [RZ] ;  /* 0x00000000fffff984 */ /* 0x000fe20000000800 */
[----:B------:R-:W-:Y:S01]  /*7af0*/  @!PT LDS RZ, [RZ] ;  /* 0x00000000fffff984 */ /* 0x000fe20000000800 */
[----:B------:R-:W-:Y:S01]  /*7b00*/  @!PT LDS RZ, [RZ] ;  /* 0x00000000fffff984 */ /* 0x000fe20000000800 */
[----:B------:R1:W-:Y:S01]  /*7b10*/  @P0 LDGSTS.E.BYPASS.LTC128B.128 [R209+0x2900], [R10.64], !P6 ;  /* 0x029000000ad10fae */ /* 0x0003e2000f101d48 */
[----:B------:R-:W-:Y:S02]  /*7b20*/  @P0 IADD3.X R9, R11, R131, RZ, P1, !PT ;  /* 0x000000830b090210 */ /* 0x000fe40000ffe4ff */
[-C--:B------:R-:W-:Y:S03]  /*7b30*/  @P0 IADD3 R6, P1, R8, R139.reuse, RZ ;  /* 0x0000008b08060210 */ /* 0x080fe60007f3e0ff */
[----:B------:R1:W-:Y:S02]  /*7b40*/  @P0 LDGSTS.E.BYPASS.LTC128B.128 [R209+0x3100], [R8.64], !P6 ;  /* 0x0310000008d10fae */ /* 0x0003e4000f101d48 */
[--C-:B------:R-:W-:Y:S01]  /*7b50*/  @P0 IMAD.X R7, R9, 0x1, R131.reuse, P1 ;  /* 0x0000000109070824 */ /* 0x100fe200008e0683 */
[-C--:B------:R-:W-:Y:S04]  /*7b60*/  @P0 IADD3 R4, P1, R6, R139.reuse, RZ ;  /* 0x0000008b06040210 */ /* 0x080fe80007f3e0ff */
[----:B------:R1:W-:Y:S01]  /*7b70*/  @P0 LDGSTS.E.BYPASS.LTC128B.128 [R209+0x3900], [R6.64], !P6 ;  /* 0x0390000006d10fae */ /* 0x0003e2000f101d48 */
[----:B------:R-:W-:Y:S01]  /*7b80*/  @P0 IMAD.X R5, R7, 0x1, R131, P1 ;  /* 0x0000000107050824 */ /* 0x000fe200008e0683 */
[----:B------:R-:W-:Y:S04]  /*7b90*/  @P0 IADD3 R12, P1, R4, R139, RZ ;  /* 0x0000008b040c0210 */ /* 0x000fe80007f3e0ff */
[----:B------:R1:W-:Y:S01]  /*7ba0*/  @P0 LDGSTS.E.BYPASS.LTC128B.128 [R209+0x4100], [R4.64], !P6 ;  /* 0x0410000004d10fae */ /* 0x0003e2000f101d48 */
[----:B------:R-:W-:Y:S05]  /*7bb0*/  @P0 IADD3.X R13, R5, R131, RZ, P1, !PT ;  /* 0x00000083050d0210 */ /* 0x000fea0000ffe4ff */
[----:B------:R1:W-:Y:S04]  /*7bc0*/  @P0 LDGSTS.E.BYPASS.LTC128B.128 [R209+0x4900], [R12.64], !P6 ;  /* 0x049000000cd10fae */ /* 0x0003e8000f101d48 */
[----:B------:R-:W0:Y:S01]  /*7bd0*/  LDGDEPBAR ;  /* 0x00000000000079af */ /* 0x000e220000000000 */
[----:B------:R-:W-:-:S05]  /*7be0*/  @P0 BRA `(.L_x_271) ;  /* 0xffffb39000000947 */ /* 0x000fca000383ffff */
[----:B------:R-:W-:Y:S01]  /*7bf0*/  WARPSYNC 0xffffffff ;  /* 0xffffffff00007948 */ /* 0x000fe20003800000 */
[----:B------:R-:W-:Y:S06]  /*7c00*/  BAR.SYNC.DEFER_BLOCKING 0x0 ;  /* 0x0000000000007b1d */ /* 0x000fec0000010000 */
.L_x_236:
[----:B------:R-:W-:Y:S01]  /*7c10*/  ISETP.GE.AND P0, PT, R143, 0x1, PT ;  /* 0x000000018f00780c */ /* 0x000fe20003f06270 */
[----:B------:R-:W-:Y:S01]  /*7c20*/  BSSY B0, `(.L_x_272) ;  /* 0x000001f000007945 */ /* 0x000fe20003800000 */
[----:B------:R-:W-:-:S11]  /*7c30*/  MOV R0, RZ ;  /* 0x000000ff00007202 */ /* 0x000fd60000000f00 */
[----:B------:R-:W-:Y:S05]  /*7c40*/  @!P0 BRA `(.L_x_273) ;  /* 0x000001c000008947 */ /* 0x000fea0003800000 */
[----:B------:R-:W-:Y:S01]  /*7c50*/  IABS R2, R130 ;  /* 0x0000008200027213 */ /* 0x000fe20000000000 */
[----:B-1----:R-:W-:Y:S01]  /*7c60*/  IMAD.MOV.U32 R4, RZ, RZ, RZ ;  /* 0x000000ffff047224 */ /* 0x002fe200078e00ff */
[----:B------:R-:W-:Y:S02]  /*7c70*/  IADD3 R6, R138, -0x1, R130 ;  /* 0xffffffff8a067810 */ /* 0x000fe40007ffe082 */
[----:B------:R-:W1:Y:S02]  /*7c80*/  I2F.RP R0, R2 ;  /* 0x0000000200007306 */ /* 0x000e640000209400 */
[----:B------:R-:W-:-:S06]  /*7c90*/  IABS R8, R6 ;  /* 0x0000000600087213 */ /* 0x000fcc0000000000 */
[----:B-1----:R-:W1:Y:S02]  /*7ca0*/  MUFU.RCP R0, R0 ;  /* 0x0000000000007308 */ /* 0x002e640000001000 */
[----:B-1----:R-:W-:-:S06]  /*7cb0*/  IADD3 R0, R0, 0xffffffe, RZ ;  /* 0x0ffffffe00007810 */ /* 0x002fcc0007ffe0ff */
[----:B------:R-:W1:Y:S02]  /*7cc0*/  F2I.FTZ.U32.TRUNC.NTZ R5, R0 ;  /* 0x0000000000057305 */ /* 0x000e64000021f000 */
        /* <DEDUP_REMOVED lines=20> */
.L_x_273:
[----:B------:R-:W-:Y:S05]  /*7e10*/  BSYNC B0 ;  /* 0x0000000000007941 */ /* 0x000fea0003800000 */
.L_x_272:
[----:B------:R-:W2:Y:S01]  /*7e20*/  LDL R2, [R1+0x80] ;  /* 0x0000800001027983 */ /* 0x000ea20000100800 */
        /* <DEDUP_REMOVED lines=33> */
[----:B--2---:R-:W-:-:S04]  /*8040*/  IMAD R252, R2, R0, RZ ;  /* 0x0000000002fc7224 */ /* 0x004fc800078e02ff */
[--C-:B------:R-:W-:Y:S01]  /*8050*/  IMAD.IADD R2, R252, 0x1, R0.reuse ;  /* 0x00000001fc027824 */ /* 0x100fe200078e0200 */
[----:B------:R-:W-:-:S04]  /*8060*/  PRMT R0, RZ, 0x7610, R0 ;  /* 0x00007610ff007816 */ /* 0x000fc80000000000 */
[----:B------:R-:W-:Y:S02]  /*8070*/  IMNMX R228, R138, R2, PT ;  /* 0x000000028ae47217 */ /* 0x000fe40003800200 */
[----:B------:R-:W-:Y:S02]  /*8080*/  CS2R R138, SRZ ;  /* 0x00000000008a7805 */ /* 0x000fe4000001ff00 */
[----:B------:R-:W-:-:S13]  /*8090*/  ISETP.GT.AND P0, PT, R228, R252, PT ;  /* 0x000000fce400720c */ /* 0x000fda0003f04270 */
[----:B------:R-:W-:Y:S05]  /*80a0*/  @!P0 BRA `(.L_x_274) ;  /* 0x0000c80000008947 */ /* 0x000fea0003800000 */
[----:B------:R-:W2:Y:S04]  /*80b0*/  LDL R3, [R1+0x48] ;  /* 0x0000480001037983 */ /* 0x000ea80000100800 */
[----:B-1----:R-:W3:Y:S04]  /*80c0*/  LDL R4, [R1+0x4c] ;  /* 0x00004c0001047983 */ /* 0x002ee80000100800 */
[----:B------:R-:W4:Y:S04]  /*80d0*/  LDL R10, [R1+0x2c] ;  /* 0x00002c00010a7983 */ /* 0x000f280000100800 */
[----:B------:R-:W4:Y:S04]  /*80e0*/  LDL R6, [R1+0x30] ;  /* 0x0000300001067983 */ /* 0x000f280000100800 */
[----:B------:R-:W4:Y:S04]  /*80f0*/  LDL R5, [R1+0x78] ;  /* 0x0000780001057983 */ /* 0x000f280000100800 */
[----:B------:R-:W4:Y:S01]  /*8100*/  LDL R9, [R1+0x50] ;  /* 0x0000500001097983 */ /* 0x000f220000100800 */
[----:B------:R-:W-:-:S04]  /*8110*/  ISETP.NE.U32.AND P0, PT, RZ, c[0x0][0x340], PT ;  /* 0x0000d000ff007a0c */ /* 0x000fc80003f05070 */
[----:B------:R-:W-:Y:S02]  /*8120*/  ISETP.NE.AND.EX P3, PT, RZ, c[0x0][0x344], PT, P0 ;  /* 0x0000d100ff007a0c */ /* 0x000fe40003f65300 */
[----:B------:R-:W-:-:S05]  /*8130*/  SHF.R.S32.HI R0, RZ, 0x1f, R144 ;  /* 0x0000001fff007819 */ /* 0x000fca0000011490 */
[----:B------:R-:W-:-:S04]  /*8140*/  IMAD R0, R0, c[0x0][0x178], RZ ;  /* 0x00005e0000007a24 */ /* 0x000fc800078e02ff */
[----:B------:R-:W-:Y:S02]  /*8150*/  IMAD R0, R144, c[0x0][0x17c], R0 ;  /* 0x00005f0090007a24 */ /* 0x000fe400078e0200 */
[----:B--2---:R-:W-:-:S04]  /*8160*/  @P3 IADD3 R2, P0, R3, c[0x0][0x340], RZ ;  /* 0x0000d00003023a10 */ /* 0x004fc80007f1e0ff */
[----:B---3--:R-:W-:-:S05]  /*8170*/  @P3 IADD3.X R3, R4, c[0x0][0x344], RZ, P0, !PT ;  /* 0x0000d10004033a10 */ /* 0x008fca00007fe4ff */
[----:B------:R1:W5:Y:S01]  /*8180*/  @P3 LDG.E R8, [R2.64] ;  /* 0x0000000802083981 */ /* 0x000362000c1e1900 */
[----:B------:R-:W-:-:S05]  /*8190*/  IMAD.MOV.U32 R4, RZ, RZ, c[0x0][0x2c4] ;  /* 0x0000b100ff047624 */ /* 0x000fca00078e00ff */
[----:B------:R-:W-:Y:S02]  /*81a0*/  ISETP.NE.AND P1, PT, R4, 0x1, PT ;  /* 0x000000010400780c */ /* 0x000fe40003f25270 */
[----:B------:R-:W-:Y:S02]  /*81b0*/  ISETP.NE.U32.AND P0, PT, RZ, c[0x0][0x348], PT ;  /* 0x0000d200ff007a0c */ /* 0x000fe40003f05070 */
[----:B----4-:R-:W-:Y:S02]  /*81c0*/  LEA R4, R10, R251, 0x7 ;  /* 0x000000fb0a047211 */ /* 0x010fe400078e38ff */
[----:B------:R-:W-:Y:S02]  /*81d0*/  LOP3.LUT R39, R6, 0xffff, RZ, 0xc0, !PT ;  /* 0x0000ffff06277812 */ /* 0x000fe400078ec0ff */
[----:B------:R-:W-:Y:S01]  /*81e0*/  ISETP.NE.AND.EX P0, PT, RZ, c[0x0][0x34c], PT, P0 ;  /* 0x0000d300ff007a0c */ /* 0x000fe20003f05300 */
[----:B------:R-:W2:Y:S03]  /*81f0*/  S2R R12, SR_TID.X ;  /* 0x00000000000c7919 */ /* 0x000ea60000002100 */
[----:B------:R-:W-:Y:S01]  /*8200*/  SEL R6, R5, RZ, !P0 ;  /* 0x000000ff05067207 */ /* 0x000fe20004000000 */
[----:B-1----:R-:W-:-:S04]  /*8210*/  IMAD.WIDE.U32 R2, R144, c[0x0][0x178], RZ ;  /* 0x00005e0090027a25 */ /* 0x002fc800078e00ff */
[----:B------:R-:W-:Y:S02]  /*8220*/  IMAD.IADD R3, R3, 0x1, R0 ;  /* 0x0000000103037824 */ /* 0x000fe400078e0200 */
[----:B------:R-:W-:Y:S01]  /*8230*/  @P1 IMAD.HI.U32 R7, R4, c[0x0][0x2c8], RZ ;  /* 0x0000b20004071a27 */ /* 0x000fe200078e00ff */
[----:B------:R-:W-:-:S03]  /*8240*/  SEL R5, R9, RZ, !P0 ;  /* 0x000000ff09057207 */ /* 0x000fc60004000000 */
[----:B------:R-:W-:-:S04]  /*8250*/  IMAD.WIDE.U32 R2, R39, c[0x0][0x1b8], R2 ;  /* 0x00006e0027027a25 */ /* 0x000fc800078e0002 */
[----:B------:R-:W-:Y:S01]  /*8260*/  IMAD.MOV.U32 R0, RZ, RZ, R4 ;  /* 0x000000ffff007224 */ /* 0x000fe200078e0004 */
[----:B------:R-:W-:Y:S01]  /*8270*/  @P1 SHF.R.U32.HI R0, RZ, c[0x0][0x2cc], R7 ;  /* 0x0000b300ff001a19 */ /* 0x000fe20000011607 */
[----:B------:R-:W-:Y:S02]  /*8280*/  IMAD R3, R39, c[0x0][0x1bc], R3 ;  /* 0x00006f0027037a24 */ /* 0x000fe400078e0203 */
[----:B------:R-:W-:Y:S01]  /*8290*/  IMAD R6, R6, c[0x0][0x1c0], RZ ;  /* 0x0000700006067a24 */ /* 0x000fe200078e02ff */
[----:B------:R-:W-:Y:S01]  /*82a0*/  SHF.R.S32.HI R7, RZ, 0x1f, R0 ;  /* 0x0000001fff077819 */ /* 0x000fe20000011400 */
[----:B------:R-:W-:-:S04]  /*82b0*/  IMAD.WIDE.U32 R2, R5, c[0x0][0x1c0], R2 ;  /* 0x0000700005027a25 */ /* 0x000fc800078e0002 */
[----:B------:R-:W-:Y:S02]  /*82c0*/  IMAD R6, R5, c[0x0][0x1c4], R6 ;  /* 0x0000710005067a24 */ /* 0x000fe400078e0206 */
[----:B------:R-:W-:-:S04]  /*82d0*/  IMAD.MOV R5, RZ, RZ, -R0 ;  /* 0x000000ffff057224 */ /* 0x000fc800078e0a00 */
[----:B------:R-:W-:Y:S01]  /*82e0*/  IMAD R4, R5, c[0x0][0x2c4], R4 ;  /* 0x0000b10005047a24 */ /* 0x000fe200078e0204 */
[----:B------:R-:W-:Y:S01]  /*82f0*/  IADD3 R3, R3, R6, RZ ;  /* 0x0000000603037210 */ /* 0x000fe20007ffe0ff */
[----:B------:R-:W-:-:S04]  /*8300*/  IMAD R5, R7, c[0x0][0x1b0], RZ ;  /* 0x00006c0007057a24 */ /* 0x000fc800078e02ff */
[C---:B------:R-:W-:Y:S01]  /*8310*/  IMAD R6, R0.reuse, c[0x0][0x1b4], R5 ;  /* 0x00006d0000067a24 */ /* 0x040fe200078e0205 */
[----:B------:R-:W-:Y:S01]  /*8320*/  SHF.R.S32.HI R5, RZ, 0x1f, R4 ;  /* 0x0000001fff057819 */ /* 0x000fe20000011404 */
[----:B------:R-:W-:Y:S01]  /*8330*/  IMAD.WIDE.U32 R2, R0, c[0x0][0x1b0], R2 ;  /* 0x00006c0000027a25 */ /* 0x000fe200078e0002 */
[----:B--2---:R-:W-:-:S03]  /*8340*/  SHF.R.S32.HI R11, RZ, 0x1f, R12 ;  /* 0x0000001fff0b7819 */ /* 0x004fc6000001140c */
[----:B------:R-:W-:Y:S02]  /*8350*/  IMAD R0, R5, c[0x0][0x1a8], RZ ;  /* 0x00006a0005007a24 */ /* 0x000fe400078e02ff */
[----:B------:R-:W-:Y:S01]  /*8360*/  IMAD.IADD R3, R3, 0x1, R6 ;  /* 0x0000000103037824 */ /* 0x000fe200078e0206 */
[----:B------:R-:W-:Y:S01]  /*8370*/  LEA.HI R11, R11, R12, RZ, 0x3 ;  /* 0x0000000c0b0b7211 */ /* 0x000fe200078f18ff */
[C---:B------:R-:W-:Y:S02]  /*8380*/  IMAD R0, R4.reuse, c[0x0][0x1ac], R0 ;  /* 0x00006b0004007a24 */ /* 0x040fe400078e0200 */
[----:B------:R-:W-:Y:S01]  /*8390*/  IMAD.WIDE.U32 R2, R4, c[0x0][0x1a8], R2 ;  /* 0x00006a0004027a25 */ /* 0x000fe200078e0002 */
[----:B------:R-:W-:-:S04]  /*83a0*/  SHF.R.S32.HI R11, RZ, 0x3, R11 ;  /* 0x00000003ff0b7819 */ /* 0x000fc8000001140b */
[----:B------:R-:W-:Y:S02]  /*83b0*/  IADD3 R0, R3, R0, RZ ;  /* 0x0000000003007210 */ /* 0x000fe40007ffe0ff */
[----:B------:R-:W-:Y:S01]  /*83c0*/  LEA R6, P0, R2, c[0x0][0x160], 0x1 ;  /* 0x0000580002067a11 */ /* 0x000fe200078008ff */
[----:B------:R-:W-:Y:S01]  /*83d0*/  IMAD R4, R10, 0x80, R11 ;  /* 0x000000800a047824 */ /* 0x000fe200078e020b */
[----:B------:R-:W-:Y:S02]  /*83e0*/  ISETP.GE.AND P2, PT, R244, c[0x0][0x198], PT ;  /* 0x00006600f4007a0c */ /* 0x000fe40003f46270 */
[----:B------:R-:W-:Y:S02]  /*83f0*/  LEA.HI.X R5, R2, c[0x0][0x164], R0, 0x1, P0 ;  /* 0x0000590002057a11 */ /* 0x000fe400000f0c00 */
[----:B------:R-:W-:Y:S02]  /*8400*/  IADD3 R161, R228, -0x1, RZ ;  /* 0xffffffffe4a17810 */ /* 0x000fe40007ffe0ff */
[----:B------:R-:W-:Y:S01]  /*8410*/  @!P3 MOV R8, R9 ;  /* 0x000000090008b202 */ /* 0x000fe20000000f00 */
[----:B------:R-:W-:Y:S05]  /*8420*/  BRA.DIV ~URZ, `(.L_x_275) ;  /* 0x000105127f007947 */ /* 0x000fea000b800000 */
[----:B------:R1:W2:Y:S02]  /*8430*/  SHFL.IDX PT, R7, R5, RZ, 0x181f ;  /* 0x00181fff05077589 */ /* 0x0002a400000e0000 */
.L_x_415:
[----:B------:R-:W-:Y:S05]  /*8440*/  BRA.DIV ~URZ, `(.L_x_276) ;  /* 0x000105627f007947 */ /* 0x000fea000b800000 */
[----:B------:R3:W4:Y:S02]  /*8450*/  SHFL.IDX PT, R2, R6, RZ, 0x181f ;  /* 0x00181fff06027589 */ /* 0x00072400000e0000 */
.L_x_416:
[----:B------:R-:W-:Y:S01]  /*8460*/  IMAD R0, R148, c[0x0][0x2c4], RZ ;  /* 0x0000b10094007a24 */ /* 0x000fe200078e02ff */
[----:B------:R-:W-:Y:S04]  /*8470*/  BSSY B0, `(.L_x_277) ;  /* 0x0000009000007945 */ /* 0x000fe80003800000 */
[----:B------:R-:W-:-:S13]  /*8480*/  ISETP.GE.AND P0, PT, R4, R0, PT ;  /* 0x000000000400720c */ /* 0x000fda0003f06270 */
[----:B------:R-:W-:Y:S05]  /*8490*/  @P0 BRA `(.L_x_278) ;  /* 0x0000006000000947 */ /* 0x000fea0003800000 */
[----:B----4-:R-:W-:-:S04]  /*84a0*/  LEA R2, P0, R244, R2, 0x1 ;  /* 0x00000002f4027211 */ /* 0x010fc800078008ff */
[----:B--2---:R-:W-:-:S05]  /*84b0*/  LEA.HI.X R3, R244, R7, R245, 0x1, P0 ;  /* 0x00000007f4037211 */ /* 0x004fca00000f0cf5 */
[----:B------:R-:W-:Y:S01]  /*84c0*/  @!PT LDS RZ, [RZ] ;  /* 0x00000000fffff984 */ /* 0x000fe20000000800 */
[----:B------:R-:W-:Y:S01]  /*84d0*/  @!PT LDS RZ, [RZ] ;  /* 0x00000000fffff984 */ /* 0x000fe20000000800 */
[----:B------:R-:W-:Y:S01]  /*84e0*/  @!PT LDS RZ, [RZ] ;  /* 0x00000000fffff984 */ /* 0x000fe20000000800 */
[----:B------:R2:W-:Y:S04]  /*84f0*/  LDGSTS.E.BYPASS.LTC128B.128 [R209+0x5100], [R2.64], !P2 ;  /* 0x0510000002d17fae */ /* 0x0005e8000d101d48 */
.L_x_278:
[----:B------:R-:W-:Y:S05]  /*8500*/  BSYNC B0 ;  /* 0x0000000000007941 */ /* 0x000fea0003800000 */
.L_x_277:
[----:B------:R-:W-:Y:S05]  /*8510*/  BRA.DIV ~URZ, `(.L_x_279) ;  /* 0x000105027f007947 */ /* 0x000fea000b800000 */
[----:B--2---:R2:W1:Y:S04]  /*8520*/  SHFL.IDX PT, R7, R5, 0x1, 0x181f ;  /* 0x00381f0005077f89 */ /* 0x00446800000e0000 */
[----:B----4-:R2:W4:Y:S02]  /*8530*/  SHFL.IDX PT, R2, R6, 0x1, 0x181f ;  /* 0x00381f0006027f89 */ /* 0x01052400000e0000 */
.L_x_417:
[----:B------:R-:W-:Y:S01]  /*8540*/  IADD3 R3, R4, 0x10, RZ ;  /* 0x0000001004037810 */ /* 0x000fe20007ffe0ff */
[----:B------:R-:W-:Y:S03]  /*8550*/  BSSY B0, `(.L_x_280) ;  /* 0x0000009000007945 */ /* 0x000fe60003800000 */
[----:B------:R-:W-:-:S13]  /*8560*/  ISETP.GE.AND P0, PT, R3, R0, PT ;  /* 0x000000000300720c */ /* 0x000fda0003f06270 */
[----:B------:R-:W-:Y:S05]  /*8570*/  @P0 BRA `(.L_x_281) ;  /* 0x0000006000000947 */ /* 0x000fea0003800000 */
[----:B----4-:R-:W-:-:S04]  /*8580*/  LEA R2, P0, R244, R2, 0x1 ;  /* 0x00000002f4027211 */ /* 0x010fc800078008ff */
[----:B-1----:R-:W-:-:S05]  /*8590*/  LEA.HI.X R3, R244, R7, R245, 0x1, P0 ;  /* 0x00000007f4037211 */ /* 0x002fca00000f0cf5 */
[----:B------:R-:W-:Y:S01]  /*85a0*/  @!PT LDS RZ, [RZ] ;  /* 0x00000000fffff984 */ /* 0x000fe20000000800 */
[----:B------:R-:W-:Y:S01]  /*85b0*/  @!PT LDS RZ, [RZ] ;  /* 0x00000000fffff984 */ /* 0x000fe20000000800 */
[----:B------:R-:W-:Y:S01]  /*85c0*/  @!PT LDS RZ, [RZ] ;  /* 0x00000000fffff984 */ /* 0x000fe20000000800 */
[----:B------:R1:W-:Y:S04]  /*85d0*/  LDGSTS.E.BYPASS.LTC128B.128 [R209+0x5900], [R2.64], !P2 ;  /* 0x0590000002d17fae */ /* 0x0003e8000d101d48 */
.L_x_281:
[----:B------:R-:W-:Y:S05]  /*85e0*/  BSYNC B0 ;  /* 0x0000000000007941 */ /* 0x000fea0003800000 */
.L_x_280:
[----:B------:R-:W-:Y:S05]  /*85f0*/  BRA.DIV ~URZ, `(.L_x_282) ;  /* 0x000104f27f007947 */ /* 0x000fea000b800000 */
[----:B-1----:R1:W2:Y:S02]  /*8600*/  SHFL.IDX PT, R7, R5, 0x2, 0x181f ;  /* 0x00581f0005077f89 */ /* 0x0022a400000e0000 */
.L_x_418:
[----:B------:R-:W-:Y:S05]  /*8610*/  BRA.DIV ~URZ, `(.L_x_283) ;  /* 0x000105427f007947 */ /* 0x000fea000b800000 */
[----:B----4-:R4:W1:Y:S02]  /*8620*/  SHFL.IDX PT, R2, R6, 0x2, 0x181f ;  /* 0x00581f0006027f89 */ /* 0x01086400000e0000 */
.L_x_419:
[----:B------:R-:W-:Y:S01]  /*8630*/  IADD3 R3, R4, 0x20, RZ ;  /* 0x0000002004037810 */ /* 0x000fe20007ffe0ff */
[----:B------:R-:W-:Y:S03]  /*8640*/  BSSY B0, `(.L_x_284) ;  /* 0x0000009000007945 */ /* 0x000fe60003800000 */
[----:B------:R-:W-:-:S13]  /*8650*/  ISETP.GE.AND P0, PT, R3, R0, PT ;  /* 0x000000000300720c */ /* 0x000fda0003f06270 */
[----:B------:R-:W-:Y:S05]  /*8660*/  @P0 BRA `(.L_x_285) ;  /* 0x0000006000000947 */ /* 0x000fea0003800000 */
[----:B-1----:R-:W-:-:S04]  /*8670*/  LEA R2, P0, R244, R2, 0x1 ;  /* 0x00000002f4027211 */ /* 0x002fc800078008ff */
[----:B--2---:R-:W-:-:S05]  /*8680*/  LEA.HI.X R3, R244, R7, R245, 0x1, P0 ;  /* 0x00000007f4037211 */ /* 0x004fca00000f0cf5 */
[----:B------:R-:W-:Y:S01]  /*8690*/  @!PT LDS RZ, [RZ] ;  /* 0x00000000fffff984 */ /* 0x000fe20000000800 */
[----:B------:R-:W-:Y:S01]  /*86a0*/  @!PT LDS RZ, [RZ] ;  /* 0x00000000fffff984 */ /* 0x000fe20000000800 */
[----:B------:R-:W-:Y:S01]  /*86b0*/  @!PT LDS RZ, [RZ] ;  /* 0x00000000fffff984 */ /* 0x000fe20000000800 */
[----:B------:R1:W-:Y:S04]  /*86c0*/  LDGSTS.E.BYPASS.LTC128B.128 [R209+0x6100], [R2.64], !P2 ;  /* 0x0610000002d17fae */ /* 0x0003e8000d101d48 */
.L_x_285:
[----:B------:R-:W-:Y:S05]  /*86d0*/  BSYNC B0 ;  /* 0x0000000000007941 */ /* 0x000fea0003800000 */
.L_x_284:
[----:B------:R-:W-:Y:S05]  /*86e0*/  BRA.DIV ~URZ, `(.L_x_286) ;  /* 0x000104e27f007947 */ /* 0x000fea000b800000 */
[----:B--2---:R2:W3:Y:S04]  /*86f0*/  SHFL.IDX PT, R7, R5, 0x3, 0x181f ;  /* 0x00781f0005077f89 */ /* 0x0044e800000e0000 */
[----:B-1----:R2:W1:Y:S02]  /*8700*/  SHFL.IDX PT, R2, R6, 0x3, 0x181f ;  /* 0x00781f0006027f89 */ /* 0x00246400000e0000 */
.L_x_420:
[----:B------:R-:W-:Y:S01]  /*8710*/  IADD3 R3, R4, 0x30, RZ ;  /* 0x0000003004037810 */ /* 0x000fe20007ffe0ff */
[----:B------:R-:W-:Y:S03]  /*8720*/  BSSY B0, `(.L_x_287) ;  /* 0x0000009000007945 */ /* 0x000fe60003800000 */
[----:B------:R-:W-:-:S13]  /*8730*/  ISETP.GE.AND P0, PT, R3, R0, PT ;  /* 0x000000000300720c */ /* 0x000fda0003f06270 */
[----:B------:R-:W-:Y:S05]  /*8740*/  @P0 BRA `(.L_x_288) ;  /* 0x0000006000000947 */ /* 0x000fea0003800000 */
[----:B-1----:R-:W-:-:S04]  /*8750*/  LEA R2, P0, R244, R2, 0x1 ;  /* 0x00000002f4027211 */ /* 0x002fc800078008ff */
[----:B---3--:R-:W-:-:S05]  /*8760*/  LEA.HI.X R3, R244, R7, R245, 0x1, P0 ;  /* 0x00000007f4037211 */ /* 0x008fca00000f0cf5 */
[----:B------:R-:W-:Y:S01]  /*8770*/  @!PT LDS RZ, [RZ] ;  /* 0x00000000fffff984 */ /* 0x000fe20000000800 */
[----:B------:R-:W-:Y:S01]  /*8780*/  @!PT LDS RZ, [RZ] ;  /* 0x00000000fffff984 */ /* 0x000fe20000000800 */
[----:B------:R-:W-:Y:S01]  /*8790*/  @!PT LDS RZ, [RZ] ;  /* 0x00000000fffff984 */ /* 0x000fe20000000800 */
[----:B------:R1:W-:Y:S04]  /*87a0*/  LDGSTS.E.BYPASS.LTC128B.128 [R209+0x6900], [R2.64], !P2 ;  /* 0x0690000002d17fae */ /* 0x0003e8000d101d48 */
.L_x_288:
[----:B------:R-:W-:Y:S05]  /*87b0*/  BSYNC B0 ;  /* 0x0000000000007941 */ /* 0x000fea0003800000 */
.L_x_287:
[----:B------:R-:W-:Y:S05]  /*87c0*/  BRA.DIV ~URZ, `(.L_x_289) ;  /* 0x000104d27f007947 */ /* 0x000fea000b800000 */
[----:B---3--:R3:W2:Y:S02]  /*87d0*/  SHFL.IDX PT, R7, R5, 0x4, 0x181f ;  /* 0x00981f0005077f89 */ /* 0x0086a400000e0000 */
.L_x_421:
[----:B------:R-:W-:Y:S05]  /*87e0*/  BRA.DIV ~URZ, `(.L_x_290) ;  /* 0x000105227f007947 */ /* 0x000fea000b800000 */
[----:B-1----:R1:W3:Y:S02]  /*87f0*/  SHFL.IDX PT, R2, R6, 0x4, 0x181f ;  /* 0x00981f0006027f89 */ /* 0x0022e400000e0000 */
.L_x_422:
[----:B------:R-:W-:Y:S01]  /*8800*/  IADD3 R3, R4, 0x40, RZ ;  /* 0x0000004004037810 */ /* 0x000fe20007ffe0ff */
[----:B------:R-:W-:Y:S03]  /*8810*/  BSSY B0, `(.L_x_291) ;  /* 0x0000009000007945 */ /* 0x000fe60003800000 */
[----:B------:R-:W-:-:S13]  /*8820*/  ISETP.GE.AND P0, PT, R3, R0, PT ;  /* 0x000000000300720c */ /* 0x000fda0003f06270 */
[----:B------:R-:W-:Y:S05]  /*8830*/  @P0 BRA `(.L_x_292) ;  /* 0x0000006000000947 */ /* 0x000fea0003800000 */
[----:B---3--:R-:W-:-:S04]  /*8840*/  LEA R2, P0, R244, R2, 0x1 ;  /* 0x00000002f4027211 */ /* 0x008fc800078008ff */
[----:B--2---:R-:W-:-:S05]  /*8850*/  LEA.HI.X R3, R244, R7, R245, 0x1, P0 ;  /* 0x00000007f4037211 */ /* 0x004fca00000f0cf5 */
[----:B------:R-:W-:Y:S01]  /*8860*/  @!PT LDS RZ, [RZ] ;  /* 0x00000000fffff984 */ /* 0x000fe20000000800 */
[----:B------:R-:W-:Y:S01]  /*8870*/  @!PT LDS RZ, [RZ] ;  /* 0x00000000fffff984 */ /* 0x000fe20000000800 */
[----:B------:R-:W-:Y:S01]  /*8880*/  @!PT LDS RZ, [RZ] ;  /* 0x00000000fffff984 */ /* 0x000fe20000000800 */
[----:B------:R2:W-:Y:S04]  /*8890*/  LDGSTS.E.BYPASS.LTC128B.128 [R209+0x7100], [R2.64], !P2 ;  /* 0x0710000002d17fae */ /* 0x0005e8000d101d48 */
.L_x_292:
[----:B------:R-:W-:Y:S05]  /*88a0*/  BSYNC B0 ;  /* 0x0000000000007941 */ /* 0x000fea0003800000 */
.L_x_291:
[----:B------:R-:W-:Y:S05]  /*88b0*/  BRA.DIV ~URZ, `(.L_x_293) ;  /* 0x000104c27f007947 */ /* 0x000fea000b800000 */
[----:B--2---:R2:W1:Y:S04]  /*88c0*/  SHFL.IDX PT, R7, R5, 0x5, 0x181f ;  /* 0x00b81f0005077f89 */ /* 0x00446800000e0000 */
[----:B---3--:R2:W3:Y:S02]  /*88d0*/  SHFL.IDX PT, R2, R6, 0x5, 0x181f ;  /* 0x00b81f0006027f89 */ /* 0x0084e400000e0000 */
.L_x_423:
[----:B------:R-:W-:Y:S01]  /*88e0*/  IADD3 R3, R4, 0x50, RZ ;  /* 0x0000005004037810 */ /* 0x000fe20007ffe0ff */
[----:B------:R-:W-:Y:S03]  /*88f0*/  BSSY B0, `(.L_x_294) ;  /* 0x0000009000007945 */ /* 0x000fe60003800000 */
[----:B------:R-:W-:-:S13]  /*8900*/  ISETP.GE.AND P0, PT, R3, R0, PT ;  /* 0x000000000300720c */ /* 0x000fda0003f06270 */
[----:B------:R-:W-:Y:S05]  /*8910*/  @P0 BRA `(.L_x_295) ;  /* 0x0000006000000947 */ /* 0x000fea0003800000 */
[----:B---3--:R-:W-:-:S04]  /*8920*/  LEA R2, P0, R244, R2, 0x1 ;  /* 0x00000002f4027211 */ /* 0x008fc800078008ff */
[----:B-1----:R-:W-:-:S05]  /*8930*/  LEA.HI.X R3, R244, R7, R245, 0x1, P0 ;  /* 0x00000007f4037211 */ /* 0x002fca00000f0cf5 */
[----:B------:R-:W-:Y:S01]  /*8940*/  @!PT LDS RZ, [RZ] ;  /* 0x00000000fffff984 */ /* 0x000fe20000000800 */
[----:B------:R-:W-:Y:S01]  /*8950*/  @!PT LDS RZ, [RZ] ;  /* 0x00000000fffff984 */ /* 0x000fe20000000800 */
[----:B------:R-:W-:Y:S01]  /*8960*/  @!PT LDS RZ, [RZ] ;  /* 0x00000000fffff984 */ /* 0x000fe20000000800 */
[----:B------:R1:W-:Y:S04]  /*8970*/  LDGSTS.E.BYPASS.LTC128B.128 [R209+0x7900], [R2.64], !P2 ;  /* 0x0790000002d17fae */ /* 0x0003e8000d101d48 */
.L_x_295:
[----:B------:R-:W-:Y:S05]  /*8980*/  BSYNC B0 ;  /* 0x0000000000007941 */ /* 0x000fea0003800000 */
.L_x_294:
[----:B------:R-:W-:Y:S05]  /*8990*/  BRA.DIV ~URZ, `(.L_x_296) ;  /* 0x000104b27f007947 */ /* 0x000fea000b800000 */
[----:B-1----:R1:W2:Y:S02]  /*89a0*/  SHFL.IDX PT, R7, R5, 0x6, 0x181f ;  /* 0x00d81f0005077f89 */ /* 0x0022a400000e0000 */
.L_x_424:
[----:B------:R-:W-:Y:S05]  /*89b0*/  BRA.DIV ~URZ, `(.L_x_297) ;  /* 0x000105027f007947 */ /* 0x000fea000b800000 */
[----:B---3--:R3:W1:Y:S02]  /*89c0*/  SHFL.IDX PT, R2, R6, 0x6, 0x181f ;  /* 0x00d81f0006027f89 */ /* 0x00866400000e0000 */
.L_x_425:
        /* <DEDUP_REMOVED lines=10> */
.L_x_299:
[----:B------:R-:W-:Y:S05]  /*8a70*/  BSYNC B0 ;  /* 0x0000000000007941 */ /* 0x000fea0003800000 */
.L_x_298:
[----:B------:R-:W-:Y:S05]  /*8a80*/  BRA.DIV ~URZ, `(.L_x_300) ;  /* 0x000104a27f007947 */ /* 0x000fea000b800000 */
[----:B-12---:R-:W1:Y:S04]  /*8a90*/  SHFL.IDX PT, R5, R5, 0x7, 0x181f ;  /* 0x00f81f0005057f89 */ /* 0x006e6800000e0000 */
[----:B------:R2:W3:Y:S02]  /*8aa0*/  SHFL.IDX PT, R3, R6, 0x7, 0x181f ;  /* 0x00f81f0006037f89 */ /* 0x0004e400000e0000 */
.L_x_426:
[----:B------:R-:W-:Y:S01]  /*8ab0*/  IADD3 R2, R4, 0x70, RZ ;  /* 0x0000007004027810 */ /* 0x000fe20007ffe0ff */
[----:B-----5:R-:W-:-:S03]  /*8ac0*/  IMAD.WIDE.U32 R168, R8, c[0x0][0x2b0], RZ ;  /* 0x0000ac0008a87a25 */ /* 0x020fc600078e00ff */
[----:B------:R-:W-:Y:S02]  /*8ad0*/  ISETP.GE.AND P0, PT, R2, R0, PT ;  /* 0x000000000200720c */ /* 0x000fe40003f06270 */
[----:B------:R2:W-:Y:S11]  /*8ae0*/  STL.64 [R1+0x18], R168 ;  /* 0x000018a801007387 */ /* 0x0005f60000100a00 */
[----:B---3--:R-:W-:-:S04]  /*8af0*/  @!P0 LEA R2, P1, R244, R3, 0x1 ;  /* 0x00000003f4028211 */ /* 0x008fc800078208ff */
[----:B-1----:R-:W-:-:S05]  /*8b00*/  @!P0 LEA.HI.X R3, R244, R5, R245, 0x1, P1 ;  /* 0x00000005f4038211 */ /* 0x002fca00008f0cf5 */
[----:B------:R-:W-:Y:S01]  /*8b10*/  @!PT LDS RZ, [RZ] ;  /* 0x00000000fffff984 */ /* 0x000fe20000000800 */
[----:B------:R-:W-:Y:S01]  /*8b20*/  @!PT LDS RZ, [RZ] ;  /* 0x00000000fffff984 */ /* 0x000fe20000000800 */
[----:B------:R-:W-:Y:S01]  /*8b30*/  @!PT LDS RZ, [RZ] ;  /* 0x00000000fffff984 */ /* 0x000fe20000000800 */
[----:B------:R1:W-:Y:S04]  /*8b40*/  @!P0 LDGSTS.E.BYPASS.LTC128B.128 [R209+0x8900], [R2.64], !P2 ;  /* 0x0890000002d18fae */ /* 0x0003e8000d101d48 */
[----:B------:R-:W0:Y:S01]  /*8b50*/  LDGDEPBAR ;  /* 0x00000000000079af */ /* 0x000e220000000000 */
[----:B------:R-:W-:Y:S01]  /*8b60*/  WARPSYNC 0xffffffff ;  /* 0xffffffff00007948 */ /* 0x000fe20003800000 */
[----:B-1----:R-:W-:-:S05]  /*8b70*/  SHF.R.S32.HI R2, RZ, 0x1f, R8 ;  /* 0x0000001fff027819 */ /* 0x002fca0000011408 */
[----:B------:R-:W-:-:S04]  /*8b80*/  IMAD R2, R2, c[0x0][0x2b0], RZ ;  /* 0x0000ac0002027a24 */ /* 0x000fc800078e02ff */
[----:B------:R-:W-:-:S04]  /*8b90*/  IMAD R2, R8, c[0x0][0x2b4], R2 ;  /* 0x0000ad0008027a24 */ /* 0x000fc800078e0202 */
[----:B------:R-:W-:-:S05]  /*8ba0*/  IMAD.IADD R166, R169, 0x1, R2 ;  /* 0x00000001a9a67824 */ /* 0x000fca00078e0202 */
[----:B------:R2:W-:Y:S02]  /*8bb0*/  STL [R1+0x20], R166 ;  /* 0x000020a601007387 */ /* 0x0005e40000100800 */
[----:B------:R-:W3:Y:S01]  /*8bc0*/  LDL R167, [R1+0x24] ;  /* 0x0000240001a77983 */ /* 0x000ee20000100800 */
[----:B------:R-:W-:Y:S02]  /*8bd0*/  IMAD.MOV.U32 R159, RZ, RZ, 0x50 ;  /* 0x00000050ff9f7424 */ /* 0x000fe400078e00ff */
[----:B------:R-:W-:Y:S02]  /*8be0*/  IMAD.MOV.U32 R162, RZ, RZ, c[0x0][0x2b8] ;  /* 0x0000ae00ffa27624 */ /* 0x000fe400078e00ff */
[----:B------:R-:W-:Y:S02]  /*8bf0*/  IMAD R159, R228, R159, -0x50 ;  /* 0xffffffb0e49f7424 */ /* 0x000fe400078e029f */
[----:B------:R-:W-:Y:S01]  /*8c00*/  IMAD.MOV.U32 R235, RZ, RZ, RZ ;  /* 0x000000ffffeb7224 */ /* 0x000fe200078e00ff */
[----:B------:R-:W-:Y:S01]  /*8c10*/  BAR.SYNC.DEFER_BLOCKING 0x0 ;  /* 0x0000000000007b1d */ /* 0x000fe20000010000 */
[----:B------:R-:W-:Y:S01]  /*8c20*/  ISETP.NE.AND P1, PT, R162, 0x1, PT ;  /* 0x00000001a200780c */ /* 0x000fe20003f25270 */
[----:B------:R-:W-:-:S05]  /*8c30*/  IMAD.IADD R3, R251, 0x1, R159 ;  /* 0x00000001fb037824 */ /* 0x000fca00078e029f */
[----:B------:R-:W-:-:S04]  /*8c40*/  ISETP.GE.AND P0, PT, R3, R143, PT ;  /* 0x0000008f0300720c */ /* 0x000fc80003f06270 */
[----:B------:R-:W-:Y:S01]  /*8c50*/  ISETP.GT.OR P0, PT, R251, 0x4f, P0 ;  /* 0x0000004ffb00780c */ /* 0x000fe20000704670 */
[----:B---3--:R-:W-:-:S04]  /*8c60*/  IMAD.IADD R3, R3, 0x1, R167 ;  /* 0x0000000103037824 */ /* 0x008fc800078e02a7 */
[----:B------:R-:W-:-:S04]  /*8c70*/  @P1 IMAD.HI.U32 R4, R3, c[0x0][0x2bc], RZ ;  /* 0x0000af0003041a27 */ /* 0x000fc800078e00ff */
[----:B------:R-:W-:Y:S01]  /*8c80*/  IMAD.MOV.U32 R2, RZ, RZ, R3 ;  /* 0x000000ffff027224 */ /* 0x000fe200078e0003 */
[----:B------:R-:W-:-:S04]  /*8c90*/  @P1 SHF.R.U32.HI R2, RZ, c[0x0][0x2c0], R4 ;  /* 0x0000b000ff021a19 */ /* 0x000fc80000011604 */
[----:B------:R-:W-:-:S04]  /*8ca0*/  @!P0 IADD3 R5, P1, R2, R168, RZ ;  /* 0x000000a802058210 */ /* 0x000fc80007f3e0ff */
[----:B--2-4-:R-:W-:Y:S02]  /*8cb0*/  @!P0 LEA.HI.X.SX32 R6, R2, R166, 0x1, P1 ;  /* 0x000000a602068211 */ /* 0x014fe400008f0eff */
[----:B------:R-:W-:-:S04]  /*8cc0*/  @!P0 LEA R4, P1, R5, c[0x0][0x2a0], 0x2 ;  /* 0x0000a80005048a11 */ /* 0x000fc800078210ff */
[----:B------:R-:W-:-:S05]  /*8cd0*/  @!P0 LEA.HI.X R5, R5, c[0x0][0x2a4], R6, 0x2, P1 ;  /* 0x0000a90005058a11 */ /* 0x000fca00008f1406 */
[----:B------:R1:W2:Y:S01]  /*8ce0*/  @!P0 LDG.E R235, [R4.64] ;  /* 0x0000000804eb8981 */ /* 0x0002a2000c1e1900 */
[----:B------:R-:W-:Y:S01]  /*8cf0*/  IMAD.MOV R2, RZ, RZ, -R2 ;  /* 0x000000ffff027224 */ /* 0x000fe200078e0a02 */
[----:B------:R-:W-:Y:S01]  /*8d00*/  BSSY B0, `(.L_x_301) ;  /* 0x000003d000007945 */ /* 0x000fe20003800000 */
[C---:B------:R-:W-:Y:S01]  /*8d10*/  IMAD.WIDE.U32 R164, R39.reuse, c[0x0][0x1e8], RZ ;  /* 0x00007a0027a47a25 */ /* 0x040fe200078e00ff */
[----:B------:R-:W3:Y:S03]  /*8d20*/  S2R R7, SR_TID.X ;  /* 0x0000000000077919 */ /* 0x000ee60000002100 */
[----:B------:R-:W-:Y:S01]  /*8d30*/  IMAD R241, R2, c[0x0][0x2b8], R3 ;  /* 0x0000ae0002f17a24 */ /* 0x000fe200078e0203 */
[----:B------:R-:W-:Y:S01]  /*8d40*/  STL.64 [R1+0x10], R164 ;  /* 0x000010a401007387 */ /* 0x000fe20000100a00 */
[----:B------:R-:W-:Y:S02]  /*8d50*/  IMAD R163, R39, c[0x0][0x1ec], R165 ;  /* 0x00007b0027a37a24 */ /* 0x000fe400078e02a5 */
[----:B------:R-:W-:Y:S01]  /*8d60*/  IMAD.WIDE.U32 R2, R241, c[0x0][0x1e0], RZ ;  /* 0x00007800f1027a25 */ /* 0x000fe200078e00ff */
[----:B------:R-:W-:-:S02]  /*8d70*/  SHF.R.S32.HI R40, RZ, 0x1f, R241 ;  /* 0x0000001fff287819 */ /* 0x000fc400000114f1 */
[----:B------:R-:W-:Y:S01]  /*8d80*/  STL [R1+0xc], R163 ;  /* 0x00000ca301007387 */ /* 0x000fe20000100800 */
[----:B------:R-:W-:Y:S02]  /*8d90*/  IMAD R160, R161, -0x50, R143 ;  /* 0xffffffb0a1a07824 */ /* 0x000fe400078e028f */
[----:B-1----:R-:W-:Y:S01]  /*8da0*/  IMAD R4, R40, c[0x0][0x1e0], RZ ;  /* 0x0000780028047a24 */ /* 0x002fe200078e02ff */
[----:B---3--:R-:W-:-:S03]  /*8db0*/  SHF.R.S32.HI R9, RZ, 0x1f, R7 ;  /* 0x0000001fff097819 */ /* 0x008fc60000011407 */
[----:B------:R-:W-:Y:S01]  /*8dc0*/  IMAD R4, R241, c[0x0][0x1e4], R4 ;  /* 0x00007900f1047a24 */ /* 0x000fe200078e0204 */
[----:B------:R-:W-:-:S03]  /*8dd0*/  LEA.HI R9, R9, R7, RZ, 0x3 ;  /* 0x0000000709097211 */ /* 0x000fc600078f18ff */
[----:B------:R-:W-:Y:S01]  /*8de0*/  IMAD.IADD R3, R3, 0x1, R4 ;  /* 0x0000000103037824 */ /* 0x000fe200078e0204 */
[----:B------:R-:W-:-:S05]  /*8df0*/  SHF.R.S32.HI R9, RZ, 0x3, R9 ;  /* 0x00000003ff097819 */ /* 0x000fca0000011409 */
[----:B------:R-:W-:-:S05]  /*8e00*/  IMAD.IADD R38, R160, 0x1, -R9 ;  /* 0x00000001a0267824 */ /* 0x000fca00078e0a09 */
[C---:B------:R-:W-:Y:S02]  /*8e10*/  ISETP.GE.AND P1, PT, R38.reuse, 0x1, PT ;  /* 0x000000012600780c */ /* 0x040fe40003f26270 */
[----:B------:R-:W-:-:S11]  /*8e20*/  ISETP.GE.AND P4, PT, R38, 0x21, PT ;  /* 0x000000212600780c */ /* 0x000fd60003f86270 */
[----:B------:R-:W-:Y:S02]  /*8e30*/  @P1 ISETP.GE.AND P5, PT, R244, c[0x0][0x1d4], PT ;  /* 0x00007500f4001a0c */ /* 0x000fe40003fa6270 */
        /* <DEDUP_REMOVED lines=8> */
[----:B------:R-:W-:Y:S01]  /*8ec0*/  SHFL.IDX PT, R9, R2, 0x2, 0x181f ;  /* 0x00581f0002097f89 */ /* 0x000fe200000e0000 */
[----:B------:R-:W-:-:S03]  /*8ed0*/  ISETP.GE.AND P0, PT, R38, 0x11, PT ;  /* 0x000000112600780c */ /* 0x000fc60003f06270 */
[----:B------:R-:W1:Y:S04]  /*8ee0*/  SHFL.IDX PT, R3, R2, RZ, 0x181f ;  /* 0x00181fff02037589 */ /* 0x000e6800000e0000 */
[----:B------:R-:W2:Y:S04]  /*8ef0*/  SHFL.IDX PT, R4, R2, 0x1, 0x181f ;  /* 0x00381f0002047f89 */ /* 0x000ea800000e0000 */
[----:B------:R-:W3:Y:S04]  /*8f00*/  SHFL.IDX PT, R7, R8, RZ, 0x181f ;  /* 0x00181fff08077589 */ /* 0x000ee800000e0000 */
[----:B------:R-:W4:Y:S04]  /*8f10*/  SHFL.IDX PT, R5, R8, 0x1, 0x181f ;  /* 0x00381f0008057f89 */ /* 0x000f2800000e0000 */
[----:B------:R-:W-:Y:S04]  /*8f20*/  SHFL.IDX PT, R10, R2, 0x3, 0x181f ;  /* 0x00781f00020a7f89 */ /* 0x000fe800000e0000 */
[----:B------:R-:W5:Y:S01]  /*8f30*/  SHFL.IDX PT, R11, R8, 0x2, 0x181f ;  /* 0x00581f00080b7f89 */ /* 0x000f6200000e0000 */
[----:B-1----:R-:W-:-:S03]  /*8f40*/  @P1 LEA R6, P2, R244, R3, 0x1 ;  /* 0x00000003f4061211 */ /* 0x002fc600078408ff */
[----:B------:R-:W-:Y:S01]  /*8f50*/  SHFL.IDX PT, R2, R2, 0x4, 0x181f ;  /* 0x00981f0002027f89 */ /* 0x000fe200000e0000 */
[----:B--2---:R-:W-:-:S03]  /*8f60*/  @P0 LEA R4, P3, R244, R4, 0x1 ;  /* 0x00000004f4040211 */ /* 0x004fc600078608ff */
[----:B------:R-:W1:Y:S01]  /*8f70*/  SHFL.IDX PT, R3, R8, 0x3, 0x181f ;  /* 0x00781f0008037f89 */ /* 0x000e6200000e0000 */
[C-C-:B---3--:R-:W-:Y:S02]  /*8f80*/  @P1 LEA.HI.X R7, R244.reuse, R7, R245.reuse, 0x1, P2 ;  /* 0x00000007f4071211 */ /* 0x148fe400010f0cf5 */
[C---:B------:R-:W-:Y:S02]  /*8f90*/  @P0 ISETP.GE.AND P2, PT, R244.reuse, c[0x0][0x1d4], PT ;  /* 0x00007500f4000a0c */ /* 0x040fe40003f46270 */
[----:B----4-:R-:W-:Y:S01]  /*8fa0*/  @P0 LEA.HI.X R5, R244, R5, R245, 0x1, P3 ;  /* 0x00000005f4050211 */ /* 0x010fe200018f0cf5 */
[----:B------:R2:W-:Y:S01]  /*8fb0*/  @P1 LDGSTS.E.BYPASS.LTC128B.128 [R209+0x2900], [R6.64], !P5 ;  /* 0x0290000006d11fae */ /* 0x0005e2000e901d48 */
[----:B------:R-:W-:Y:S02]  /*8fc0*/  ISETP.GE.AND P3, PT, R38, 0x31, PT ;  /* 0x000000312600780c */ /* 0x000fe40003f66270 */
[----:B------:R-:W-:-:S07]  /*8fd0*/  @P4 ISETP.GE.AND P5, PT, R244, c[0x0][0x1d4], PT ;  /* 0x00007500f4004a0c */ /* 0x000fce0003fa6270 */
[----:B------:R3:W-:Y:S04]  /*8fe0*/  @P0 LDGSTS.E.BYPASS.LTC128B.128 [R209+0x3100], [R4.64], !P2 ;  /* 0x0310000004d10fae */ /* 0x0007e8000d101d48 */
[C---:B------:R-:W-:Y:S02]  /*8ff0*/  @P3 ISETP.GE.AND P0, PT, R244.reuse, c[0x0][0x1d4], PT ;  /* 0x00007500f4003a0c */ /* 0x040fe40003f06270 */
[----:B--2---:R-:W-:-:S04]  /*9000*/  @P4 LEA R6, P2, R244, R9, 0x1 ;  /* 0x00000009f4064211 */ /* 0x004fc800078408ff */
[----:B-----5:R-:W-:-:S05]  /*9010*/  @P4 LEA.HI.X R7, R244, R11, R245, 0x1, P2 ;  /* 0x0000000bf4074211 */ /* 0x020fca00010f0cf5 */
[----:B------:R2:W-:Y:S01]  /*9020*/  @P4 LDGSTS.E.BYPASS.LTC128B.128 [R209+0x3900], [R6.64], !P5 ;  /* 0x0390000006d14fae */ /* 0x0005e2000e901d48 */
[----:B---3--:R-:W-:-:S04]  /*9030*/  @P3 LEA R4, P1, R244, R10, 0x1 ;  /* 0x0000000af4043211 */ /* 0x008fc800078208ff */
[----:B-1----:R-:W-:Y:S02]  /*9040*/  @P3 LEA.HI.X R5, R244, R3, R245, 0x1, P1 ;  /* 0x00000003f4053211 */ /* 0x002fe400008f0cf5 */
[----:B------:R2:W1:Y:S04]  /*9050*/  SHFL.IDX PT, R3, R8, 0x4, 0x181f ;  /* 0x00981f0008037f89 */ /* 0x00046800000e0000 */
[----:B------:R2:W-:Y:S01]  /*9060*/  @P3 LDGSTS.E.BYPASS.LTC128B.128 [R209+0x4100], [R4.64], !P0 ;  /* 0x0410000004d13fae */ /* 0x0005e2000c101d48 */
[----:B------:R-:W-:-:S13]  /*9070*/  ISETP.GE.AND P0, PT, R38, 0x41, PT ;  /* 0x000000412600780c */ /* 0x000fda0003f06270 */
[----:B------:R-:W-:Y:S05]  /*9080*/  @!P0 BRA `(.L_x_302) ;  /* 0x0000004000008947 */ /* 0x000fea0003800000 */
[C---:B------:R-:W-:Y:S02]  /*9090*/  ISETP.GE.AND P0, PT, R244.reuse, c[0x0][0x1d4], PT ;  /* 0x00007500f4007a0c */ /* 0x040fe40003f06270 */
[----:B------:R-:W-:-:S04]  /*90a0*/  LEA R2, P1, R244, R2, 0x1 ;  /* 0x00000002f4027211 */ /* 0x000fc800078208ff */
[----:B-1----:R-:W-:-:S07]  /*90b0*/  LEA.HI.X R3, R244, R3, R245, 0x1, P1 ;  /* 0x00000003f4037211 */ /* 0x002fce00008f0cf5 */
[----:B------:R1:W-:Y:S02]  /*90c0*/  LDGSTS.E.BYPASS.LTC128B.128 [R209+0x4900], [R2.64], !P0 ;  /* 0x0490000002d17fae */ /* 0x0003e4000c101d48 */
.L_x_302:
[----:B------:R-:W-:Y:S05]  /*90d0*/  BSYNC B0 ;  /* 0x0000000000007941 */ /* 0x000fea0003800000 */
.L_x_301:
[----:B------:R-:W-:Y:S01]  /*90e0*/  ISETP.LT.AND P0, PT, RZ, c[0x0][0x27c], PT ;  /* 0x00009f00ff007a0c */ /* 0x000fe20003f01270 */
[----:B------:R-:W0:-:S12]  /*90f0*/  LDGDEPBAR ;  /* 0x00000000000079af */ /* 0x000e180000000000 */
[----:B------:R-:W-:Y:S05]  /*9100*/  @P0 BRA `(.L_x_303) ;  /* 0x0000002000000947 */ /* 0x000fea0003800000 */
[----:B------:R-:W-:-:S04]  /*9110*/  DEPBAR.LE SB0, 0x1 ;  /* 0x000080400000791a */ /* 0x000fc80000000000 */
[----:B------:R-:W-:Y:S05]  /*9120*/  BRA `(.L_x_304) ;  /* 0x0000352000007947 */ /* 0x000fea0003800000 */
.L_x_303:
[----:B------:R-:W3:Y:S01]  /*9130*/  LDL R26, [R1+0x2c] ;  /* 0x00002c00011a7983 */ /* 0x000ee20000100800 */
[----:B-1----:R-:W-:Y:S01]  /*9140*/  SHF.R.S32.HI R2, RZ, 0x1f, R142 ;  /* 0x0000001fff027819 */ /* 0x002fe2000001148e */
[----:B------:R-:W-:Y:S01]  /*9150*/  ULDC.U8 UR4, c[0x0][0x298] ;  /* 0x0000a60000047ab9 */ /* 0x000fe20000000000 */
[----:B--2---:R-:W-:Y:S01]  /*9160*/  IMAD.WIDE.U32 R4, R142, c[0x0][0x290], RZ ;  /* 0x0000a4008e047a25 */ /* 0x004fe200078e00ff */
[----:B------:R-:W-:Y:S01]  /*9170*/  ISETP.NE.AND P2, PT, RZ, UR4, PT ;  /* 0x00000004ff007c0c */ /* 0x000fe2000bf45270 */
[----:B------:R-:W-:Y:S02]  /*9180*/  BSSY B2, `(.L_x_304) ;  /* 0x000034c000027945 */ /* 0x000fe40003800000 */
[C---:B------:R-:W-:Y:S02]  /*9190*/  IMAD R7, R2.reuse, c[0x0][0x280], RZ ;  /* 0x0000a00002077a24 */ /* 0x040fe400078e02ff */
[----:B------:R-:W-:Y:S02]  /*91a0*/  IMAD R6, R2, c[0x0][0x290], RZ ;  /* 0x0000a40002067a24 */ /* 0x000fe400078e02ff */
[----:B------:R-:W-:-:S04]  /*91b0*/  IMAD.WIDE.U32 R2, R142, c[0x0][0x280], RZ ;  /* 0x0000a0008e027a25 */ /* 0x000fc800078e00ff */
[----:B------:R-:W-:Y:S01]  /*91c0*/  IMAD R9, R142, c[0x0][0x284], R7 ;  /* 0x0000a1008e097a24 */ /* 0x000fe200078e0207 */
[----:B------:R-:W-:Y:S01]  /*91d0*/  LEA R7, P0, R4, c[0x0][0x288], 0x1 ;  /* 0x0000a20004077a11 */ /* 0x000fe200078008ff */
[----:B------:R-:W-:Y:S01]  /*91e0*/  IMAD R8, R142, c[0x0][0x294], R6 ;  /* 0x0000a5008e087a24 */ /* 0x000fe200078e0206 */
[----:B------:R-:W-:Y:S02]  /*91f0*/  LEA R6, P1, R2, c[0x0][0x270], 0x1 ;  /* 0x00009c0002067a11 */ /* 0x000fe400078208ff */
[----:B------:R-:W-:Y:S02]  /*9200*/  IADD3 R3, R9, R3, RZ ;  /* 0x0000000309037210 */ /* 0x000fe40007ffe0ff */
[----:B------:R-:W-:Y:S02]  /*9210*/  IADD3 R5, R8, R5, RZ ;  /* 0x0000000508057210 */ /* 0x000fe40007ffe0ff */
[----:B------:R-:W-:Y:S02]  /*9220*/  LEA.HI.X R2, R2, c[0x0][0x274], R3, 0x1, P1 ;  /* 0x00009d0002027a11 */ /* 0x000fe400008f0c03 */
[----:B------:R-:W-:-:S02]  /*9230*/  LEA.HI.X R3, R4, c[0x0][0x28c], R5, 0x1, P0 ;  /* 0x0000a30004037a11 */ /* 0x000fc400000f0c05 */
[----:B---3--:R-:W-:Y:S01]  /*9240*/  LEA R4, R26, R93, 0x7 ;  /* 0x0000005d1a047211 */ /* 0x008fe200078e38ff */
[----:B------:R-:W-:Y:S05]  /*9250*/  @!P2 BRA `(.L_x_305) ;  /* 0x000019200000a947 */ /* 0x000fea0003800000 */
[----:B------:R-:W-:Y:S01]  /*9260*/  ISETP.GE.AND P0, PT, R4, R0, PT ;  /* 0x000000000400720c */ /* 0x000fe20003f06270 */
[----:B------:R-:W1:Y:S01]  /*9270*/  SHFL.IDX PT, R11, R2, RZ, 0x1c1f ;  /* 0x001c1fff020b7589 */ /* 0x000e6200000e0000 */
[----:B------:R-:W-:Y:S01]  /*9280*/  BSSY B0, `(.L_x_306) ;  /* 0x0000019000007945 */ /* 0x000fe20003800000 */
[----:B------:R-:W-:Y:S01]  /*9290*/  CS2R R4, SRZ ;  /* 0x0000000000047805 */ /* 0x000fe2000001ff00 */
[----:B------:R-:W-:Y:S01]  /*92a0*/  CS2R R8, SRZ ;  /* 0x0000000000087805 */ /* 0x000fe2000001ff00 */
[----:B------:R-:W2:Y:S04]  /*92b0*/  SHFL.IDX PT, R10, R6, RZ, 0x1c1f ;  /* 0x001c1fff060a7589 */ /* 0x000ea800000e0000 */
[----:B------:R3:W4:Y:S04]  /*92c0*/  SHFL.IDX PT, R13, R3, RZ, 0x1c1f ;  /* 0x001c1fff030d7589 */ /* 0x00072800000e0000 */
[----:B------:R5:W1:Y:S01]  /*92d0*/  SHFL.IDX PT, R12, R7, RZ, 0x1c1f ;  /* 0x001c1fff070c7589 */ /* 0x000a6200000e0000 */
[----:B---3--:R-:W-:Y:S01]  /*92e0*/  CS2R R2, SRZ ;  /* 0x0000000000027805 */ /* 0x008fe2000001ff00 */
[----:B-----5:R-:W-:Y:S01]  /*92f0*/  CS2R R6, SRZ ;  /* 0x0000000000067805 */ /* 0x020fe2000001ff00 */
[----:B------:R-:W-:Y:S05]  /*9300*/  @P0 BRA `(.L_x_307) ;  /* 0x0000010000000947 */ /* 0x000fea0003800000 */
[----:B-12-4-:R-:W2:Y:S04]  /*9310*/  LDL R16, [R1+0xd8] ;  /* 0x0000d80001107983 */ /* 0x016ea80000100800 */
[----:B------:R-:W3:Y:S01]  /*9320*/  LDL R18, [R1+0xd4] ;  /* 0x0000d40001127983 */ /* 0x000ee20000100800 */
[----:B------:R-:W-:-:S02]  /*9330*/  ISETP.GE.AND P1, PT, R86, c[0x0][0x27c], PT ;  /* 0x00009f0056007a0c */ /* 0x000fc40003f26270 */
[----:B------:R-:W-:Y:S01]  /*9340*/  ISETP.GE.AND P0, PT, R88, c[0x0][0x27c], PT ;  /* 0x00009f0058007a0c */ /* 0x000fe20003f06270 */
[----:B------:R-:W-:-:S10]  /*9350*/  CS2R R4, SRZ ;  /* 0x0000000000047805 */ /* 0x000fd4000001ff00 */
[----:B------:R-:W-:-:S05]  /*9360*/  @!P1 IMAD.WIDE R2, R86, 0x2, R10 ;  /* 0x0000000256029825 */ /* 0x000fca00078e020a */
[----:B------:R1:W5:Y:S02]  /*9370*/  @!P1 LD.E.64 R8, [R2.64] ;  /* 0x0000000802089980 */ /* 0x000364000c101b00 */
[----:B-1----:R-:W-:Y:S01]  /*9380*/  CS2R R2, SRZ ;  /* 0x0000000000027805 */ /* 0x002fe2000001ff00 */
[-C--:B--2---:R-:W-:Y:S02]  /*9390*/  @!P0 IADD3 R14, P3, R10, R16.reuse, RZ ;  /* 0x000000100a0e8210 */ /* 0x084fe40007f7e0ff */
[----:B------:R-:W-:Y:S01]  /*93a0*/  @!P0 IADD3 R10, P2, R12, R16, RZ ;  /* 0x000000100c0a8210 */ /* 0x000fe20007f5e0ff */
[----:B------:R-:W-:-:S04]  /*93b0*/  @!P1 IMAD.WIDE R16, R86, 0x2, R12 ;  /* 0x0000000256109825 */ /* 0x000fc800078e020c */
[--C-:B---3--:R-:W-:Y:S01]  /*93c0*/  @!P0 IMAD.X R15, R11, 0x1, R18.reuse, P3 ;  /* 0x000000010b0f8824 */ /* 0x108fe200018e0612 */
[----:B------:R1:W5:Y:S01]  /*93d0*/  @!P1 LD.E.64 R6, [R16.64] ;  /* 0x0000000810069980 */ /* 0x000362000c101b00 */
[----:B------:R-:W-:-:S03]  /*93e0*/  @!P0 IMAD.X R11, R13, 0x1, R18, P2 ;  /* 0x000000010d0b8824 */ /* 0x000fc600010e0612 */
[----:B------:R1:W5:Y:S04]  /*93f0*/  @!P0 LD.E.64 R4, [R14.64] ;  /* 0x000000080e048980 */ /* 0x000368000c101b00 */
[----:B------:R1:W5:Y:S02]  /*9400*/  @!P0 LD.E.64 R2, [R10.64] ;  /* 0x000000080a028980 */ /* 0x000364000c101b00 */
.L_x_307:
[----:B-12-4-:R-:W-:Y:S05]  /*9410*/  BSYNC B0 ;  /* 0x0000000000007941 */ /* 0x016fea0003800000 */
.L_x_306:
[----:B------:R-:W-:Y:S01]  /*9420*/  IMAD R0, R26, -0x80, R0 ;  /* 0xffffff801a007824 */ /* 0x000fe200078e0200 */
[--C-:B-----5:R-:W-:Y:S01]  /*9430*/  SHF.R.U64 R16, R8, 0x10, R9.reuse ;  /* 0x0000001008107819 */ /* 0x120fe20000001209 */
[----:B------:R-:W-:Y:S01]  /*9440*/  IMAD.MOV.U32 R18, RZ, RZ, R8 ;  /* 0x000000ffff127224 */ /* 0x000fe200078e0008 */
[--C-:B------:R-:W-:Y:S01]  /*9450*/  SHF.R.U32.HI R12, RZ, 0x10, R9.reuse ;  /* 0x00000010ff0c7819 */ /* 0x100fe20000011609 */
[----:B------:R-:W-:Y:S01]  /*9460*/  IMAD.MOV.U32 R17, RZ, RZ, R9 ;  /* 0x000000ffff117224 */ /* 0x000fe200078e0009 */
[----:B------:R-:W-:Y:S01]  /*9470*/  IMNMX R25, R0, 0x80, PT ;  /* 0x0000008000197817 */ /* 0x000fe20003800200 */
[----:B------:R-:W-:Y:S01]  /*9480*/  IMAD.MOV.U32 R15, RZ, RZ, R4 ;  /* 0x000000ffff0f7224 */ /* 0x000fe200078e0004 */
[--C-:B------:R-:W-:Y:S01]  /*9490*/  SHF.R.U64 R13, R4, 0x10, R5.reuse ;  /* 0x00000010040d7819 */ /* 0x100fe20000001205 */
[----:B------:R-:W-:Y:S01]  /*94a0*/  IMAD.MOV.U32 R10, RZ, RZ, R6 ;  /* 0x000000ffff0a7224 */ /* 0x000fe200078e0006 */
[----:B------:R-:W-:Y:S01]  /*94b0*/  ISETP.GE.AND P0, PT, R93, R25, PT ;  /* 0x000000195d00720c */ /* 0x000fe20003f06270 */
[----:B------:R-:W-:Y:S01]  /*94c0*/  IMAD.MOV.U32 R14, RZ, RZ, R5 ;  /* 0x000000ffff0e7224 */ /* 0x000fe200078e0005 */
[--C-:B------:R-:W-:Y:S01]  /*94d0*/  SHF.R.U64 R8, R6, 0x10, R7.reuse ;  /* 0x0000001006087819 */ /* 0x100fe20000001207 */
[----:B------:R-:W-:Y:S01]  /*94e0*/  IMAD.MOV.U32 R9, RZ, RZ, R7 ;  /* 0x000000ffff097224 */ /* 0x000fe200078e0007 */
[----:B------:R-:W-:Y:S01]  /*94f0*/  SHF.R.U32.HI R11, RZ, 0x10, R5 ;  /* 0x00000010ff0b7819 */ /* 0x000fe20000011605 */
[----:B------:R-:W-:Y:S01]  /*9500*/  IMAD.MOV.U32 R6, RZ, RZ, R2 ;  /* 0x000000ffff067224 */ /* 0x000fe200078e0002 */
[----:B------:R-:W-:-:S04]  /*9510*/  DEPBAR.LE SB0, 0x1 ;  /* 0x000080400000791a */ /* 0x000fc80000000000 */
[----:B------:R-:W-:Y:S01]  /*9520*/  IMAD.MOV.U32 R4, RZ, RZ, R3 ;  /* 0x000000ffff047224 */ /* 0x000fe200078e0003 */
[----:B------:R-:W-:Y:S01]  /*9530*/  SHF.R.U32.HI R5, RZ, 0x10, R7 ;  /* 0x00000010ff057819 */ /* 0x000fe20000011607 */
[----:B------:R-:W-:Y:S01]  /*9540*/  BSSY B1, `(.L_x_308) ;  /* 0x000005f000017945 */ /* 0x000fe20003800000 */
[--C-:B------:R-:W-:Y:S02]  /*9550*/  SHF.R.U64 R2, R2, 0x10, R3.reuse ;  /* 0x0000001002027819 */ /* 0x100fe40000001203 */
[----:B------:R-:W-:Y:S02]  /*9560*/  SHF.R.U32.HI R0, RZ, 0x10, R3 ;  /* 0x00000010ff007819 */ /* 0x000fe40000011603 */
[----:B------:R-:W-:Y:S02]  /*9570*/  PRMT R18, R18, 0x5410, R16 ;  /* 0x0000541012127816 */ /* 0x000fe40000000010 */
[----:B------:R-:W-:Y:S02]  /*9580*/  PRMT R20, R17, 0x5410, R12 ;  /* 0x0000541011147816 */ /* 0x000fe4000000000c */
[----:B------:R-:W-:-:S02]  /*9590*/  PRMT R22, R15, 0x5410, R13 ;  /* 0x000054100f167816 */ /* 0x000fc4000000000d */
[----:B------:R-:W-:Y:S02]  /*95a0*/  PRMT R24, R14, 0x5410, R11 ;  /* 0x000054100e187816 */ /* 0x000fe4000000000b */
[----:B------:R-:W-:Y:S02]  /*95b0*/  PRMT R16, R10, 0x5410, R8 ;  /* 0x000054100a107816 */ /* 0x000fe40000000008 */
[----:B------:R-:W-:Y:S02]  /*95c0*/  PRMT R19, R9, 0x5410, R5 ;  /* 0x0000541009137816 */ /* 0x000fe40000000005 */
[----:B------:R-:W-:Y:S02]  /*95d0*/  PRMT R21, R6, 0x5410, R2 ;  /* 0x0000541006157816 */ /* 0x000fe40000000002 */
[----:B------:R-:W-:Y:S01]  /*95e0*/  PRMT R23, R4, 0x5410, R0 ;  /* 0x0000541004177816 */ /* 0x000fe20000000000 */
[----:B------:R-:W-:Y:S06]  /*95f0*/  BAR.SYNC.DEFER_BLOCKING 0x0 ;  /* 0x0000000000007b1d */ /* 0x000fec0000010000 */
[----:B------:R-:W-:Y:S05]  /*9600*/  @P0 BRA `(.L_x_309) ;  /* 0x0000052000000947 */ /* 0x000fea0003800000 */
[----:B------:R-:W-:Y:S01]  /*9610*/  ISETP.GE.AND P0, PT, R86, c[0x0][0x27c], PT ;  /* 0x00009f0056007a0c */ /* 0x000fe20003f06270 */
[----:B------:R-:W-:-:S12]  /*9620*/  BSSY B0, `(.L_x_310) ;  /* 0x0000028000007945 */ /* 0x000fd80003800000 */
[----:B------:R-:W-:Y:S05]  /*9630*/  @P0 BRA `(.L_x_311) ;  /* 0x0000026000000947 */ /* 0x000fea0003800000 */
[----:B------:R-:W1:Y:S01]  /*9640*/  LDS.128 R4, [R248+0x5000] ;  /* 0x00500000f8047984 */ /* 0x000e620000000c00 */
[----:B------:R-:W-:Y:S01]  /*9650*/  SHF.L.U32 R3, R18, 0x10, RZ ;  /* 0x0000001012037819 */ /* 0x000fe200000006ff */
[----:B------:R-:W-:Y:S01]  /*9660*/  IMAD.U32 R0, R16, 0x10000, RZ ;  /* 0x0001000010007824 */ /* 0x000fe200078e00ff */
[----:B------:R-:W-:Y:S02]  /*9670*/  LOP3.LUT R2, R18, 0xffff0000, RZ, 0xc0, !PT ;  /* 0xffff000012027812 */ /* 0x000fe400078ec0ff */
[C---:B-1----:R-:W-:Y:S01]  /*9680*/  SHF.L.U32 R9, R4.reuse, 0x10, RZ ;  /* 0x0000001004097819 */ /* 0x042fe200000006ff */
[----:B------:R-:W-:Y:S01]  /*9690*/  IMAD.U32 R10, R7, 0x10000, RZ ;  /* 0x00010000070a7824 */ /* 0x000fe200078e00ff */
[----:B------:R-:W-:Y:S02]  /*96a0*/  LOP3.LUT R8, R4, 0xffff0000, RZ, 0xc0, !PT ;  /* 0xffff000004087812 */ /* 0x000fe400078ec0ff */
[C---:B------:R-:W-:Y:S02]  /*96b0*/  SHF.L.U32 R13, R5.reuse, 0x10, RZ ;  /* 0x00000010050d7819 */ /* 0x040fe400000006ff */
[----:B------:R-:W-:Y:S01]  /*96c0*/  LOP3.LUT R4, R5, 0xffff0000, RZ, 0xc0, !PT ;  /* 0xffff000005047812 */ /* 0x000fe200078ec0ff */
[-C--:B------:R-:W-:Y:S01]  /*96d0*/  FMUL.FTZ R15, R8, R0.reuse ;  /* 0x00000000080f7220 */ /* 0x080fe20000410000 */
[----:B------:R-:W-:Y:S01]  /*96e0*/  LOP3.LUT R5, R16, 0xffff0000, RZ, 0xc0, !PT ;  /* 0xffff000010057812 */ /* 0x000fe200078ec0ff */
[-C--:B------:R-:W-:Y:S01]  /*96f0*/  FMUL.FTZ R14, R8, R3.reuse ;  /* 0x00000003080e7220 */ /* 0x080fe20000410000 */
[C---:B------:R-:W-:Y:S01]  /*9700*/  SHF.L.U32 R12, R6.reuse, 0x10, RZ ;  /* 0x00000010060c7819 */ /* 0x040fe200000006ff */
[----:B------:R-:W-:Y:S01]  /*9710*/  FFMA.FTZ R17, R9, R3, -R15 ;  /* 0x0000000309117223 */ /* 0x000fe2000001080f */
[----:B------:R-:W-:Y:S01]  /*9720*/  LOP3.LUT R11, R6, 0xffff0000, RZ, 0xc0, !PT ;  /* 0xffff0000060b7812 */ /* 0x000fe200078ec0ff */
[CC--:B------:R-:W-:Y:S01]  /*9730*/  FMUL.FTZ R8, R4.reuse, R5.reuse ;  /* 0x0000000504087220 */ /* 0x0c0fe20000410000 */
[----:B------:R-:W-:Y:S01]  /*9740*/  LOP3.LUT R6, R7, 0xffff0000, RZ, 0xc0, !PT ;  /* 0xffff000007067812 */ /* 0x000fe200078ec0ff */
[----:B------:R-:W-:Y:S01]  /*9750*/  FFMA.FTZ R15, R9, R0, R14 ;  /* 0x00000000090f7223 */ /* 0x000fe2000001000e */
[----:B------:R-:W-:Y:S01]  /*9760*/  LOP3.LUT R0, R19, 0xffff0000, RZ, 0xc0, !PT ;  /* 0xffff000013007812 */ /* 0x000fe200078ec0ff */
[-C--:B------:R-:W-:Y:S01]  /*9770*/  FMUL.FTZ R7, R4, R2.reuse ;  /* 0x0000000204077220 */ /* 0x080fe20000410000 */
[C---:B------:R-:W-:Y:S01]  /*9780*/  SHF.L.U32 R4, R20.reuse, 0x10, RZ ;  /* 0x0000001014047819 */ /* 0x040fe200000006ff */
[----:B------:R-:W-:Y:S01]  /*9790*/  FFMA.FTZ R14, R13, R2, -R8 ;  /* 0x000000020d0e7223 */ /* 0x000fe20000010808 */
[----:B------:R-:W-:Y:S01]  /*97a0*/  SHF.L.U32 R2, R19, 0x10, RZ ;  /* 0x0000001013027819 */ /* 0x000fe200000006ff */
[----:B------:R-:W-:Y:S01]  /*97b0*/  FFMA.FTZ R9, R13, R5, R7 ;  /* 0x000000050d097223 */ /* 0x000fe20000010007 */
[----:B------:R-:W-:Y:S01]  /*97c0*/  LOP3.LUT R3, R20, 0xffff0000, RZ, 0xc0, !PT ;  /* 0xffff000014037812 */ /* 0x000fe200078ec0ff */
[----:B------:R-:W-:-:S02]  /*97d0*/  FMUL.FTZ R7, R6, R0 ;  /* 0x0000000006077220 */ /* 0x000fc40000410000 */
[C---:B------:R-:W-:Y:S02]  /*97e0*/  FMUL.FTZ R8, R11.reuse, R2 ;  /* 0x000000020b087220 */ /* 0x040fe40000410000 */
[-C--:B------:R-:W-:Y:S02]  /*97f0*/  FMUL.FTZ R5, R11, R4.reuse ;  /* 0x000000040b057220 */ /* 0x080fe40000410000 */
[----:B------:R-:W-:Y:S02]  /*9800*/  FMUL.FTZ R6, R6, R3 ;  /* 0x0000000306067220 */ /* 0x000fe40000410000 */
[C---:B------:R-:W-:Y:S01]  /*9810*/  FFMA.FTZ R8, R12.reuse, R4, -R8 ;  /* 0x000000040c087223 */ /* 0x040fe20000010808 */
[----:B------:R-:W-:Y:S01]  /*9820*/  F2FP.BF16.PACK_AB R4, R15, R17 ;  /* 0x000000110f04723e */ /* 0x000fe200000010ff */
[----:B------:R-:W-:Y:S01]  /*9830*/  FFMA.FTZ R2, R12, R2, R5 ;  /* 0x000000020c027223 */ /* 0x000fe20000010005 */
[----:B------:R-:W-:Y:S01]  /*9840*/  F2FP.BF16.PACK_AB R5, R9, R14 ;  /* 0x0000000e0905723e */ /* 0x000fe200000010ff */
[----:B------:R-:W-:-:S02]  /*9850*/  FFMA.FTZ R3, R10, R3, -R7 ;  /* 0x000000030a037223 */ /* 0x000fc40000010807 */
[----:B------:R-:W-:Y:S01]  /*9860*/  FFMA.FTZ R0, R10, R0, R6 ;  /* 0x000000000a007223 */ /* 0x000fe20000010006 */
[----:B------:R-:W-:-:S04]  /*9870*/  F2FP.BF16.PACK_AB R6, R2, R8 ;  /* 0x000000080206723e */ /* 0x000fc800000010ff */
[----:B------:R-:W-:-:S05]  /*9880*/  F2FP.BF16.PACK_AB R7, R0, R3 ;  /* 0x000000030007723e */ /* 0x000fca00000010ff */
[----:B------:R1:W-:Y:S02]  /*9890*/  STS.128 [R248+0x5000], R4 ;  /* 0x00500004f8007388 */ /* 0x0003e40000000c00 */
.L_x_311:
[----:B------:R-:W-:Y:S05]  /*98a0*/  BSYNC B0 ;  /* 0x0000000000007941 */ /* 0x000fea0003800000 */
.L_x_310:
[----:B------:R-:W-:-:S13]  /*98b0*/  ISETP.GE.AND P0, PT, R88, c[0x0][0x27c], PT ;  /* 0x00009f0058007a0c */ /* 0x000fda0003f06270 */
[----:B------:R-:W-:Y:S05]  /*98c0*/  @P0 BRA `(.L_x_309) ;  /* 0x0000026000000947 */ /* 0x000fea0003800000 */
[----:B-1----:R-:W1:Y:S01]  /*98d0*/  LDS.128 R4, [R249+0x5000] ;  /* 0x00500000f9047984 */ /* 0x002e620000000c00 */
[C---:B------:R-:W-:Y:S01]  /*98e0*/  SHF.L.U32 R3, R22.reuse, 0x10, RZ ;  /* 0x0000001016037819 */ /* 0x040fe200000006ff */
[----:B------:R-:W-:Y:S01]  /*98f0*/  IMAD.U32 R0, R21, 0x10000, RZ ;  /* 0x0001000015007824 */ /* 0x000fe200078e00ff */
[----:B------:R-:W-:Y:S02]  /*9900*/  LOP3.LUT R2, R22, 0xffff0000, RZ, 0xc0, !PT ;  /* 0xffff000016027812 */ /* 0x000fe400078ec0ff */
[C---:B-1----:R-:W-:Y:S01]  /*9910*/  SHF.L.U32 R9, R4.reuse, 0x10, RZ ;  /* 0x0000001004097819 */ /* 0x042fe200000006ff */
[----:B------:R-:W-:Y:S01]  /*9920*/  IMAD.U32 R10, R7, 0x10000, RZ ;  /* 0x00010000070a7824 */ /* 0x000fe200078e00ff */
[----:B------:R-:W-:Y:S02]  /*9930*/  LOP3.LUT R8, R4, 0xffff0000, RZ, 0xc0, !PT ;  /* 0xffff000004087812 */ /* 0x000fe400078ec0ff */
[C---:B------:R-:W-:Y:S02]  /*9940*/  SHF.L.U32 R13, R5.reuse, 0x10, RZ ;  /* 0x00000010050d7819 */ /* 0x040fe400000006ff */
[----:B------:R-:W-:Y:S01]  /*9950*/  LOP3.LUT R4, R5, 0xffff0000, RZ, 0xc0, !PT ;  /* 0xffff000005047812 */ /* 0x000fe200078ec0ff */
[CC--:B------:R-:W-:Y:S01]  /*9960*/  FMUL.FTZ R15, R8.reuse, R0.reuse ;  /* 0x00000000080f7220 */ /* 0x0c0fe20000410000 */
        /* <DEDUP_REMOVED lines=28> */
.L_x_309:
[----:B------:R-:W-:Y:S05]  /*9b30*/  BSYNC B1 ;  /* 0x0000000000017941 */ /* 0x000fea0003800000 */
.L_x_308:
[----:B------:R-:W-:Y:S01]  /*9b40*/  IADD3 R0, R93, 0x20, RZ ;  /* 0x000000205d007810 */ /* 0x000fe20007ffe0ff */
[----:B------:R-:W-:Y:S03]  /*9b50*/  BSSY B1, `(.L_x_312) ;  /* 0x0000055000017945 */ /* 0x000fe60003800000 */
[----:B------:R-:W-:-:S13]  /*9b60*/  ISETP.GE.AND P0, PT, R0, R25, PT ;  /* 0x000000190000720c */ /* 0x000fda0003f06270 */
[----:B------:R-:W-:Y:S05]  /*9b70*/  @P0 BRA `(.L_x_313) ;  /* 0x0000052000000947 */ /* 0x000fea0003800000 */
[----:B------:R-:W-:Y:S01]  /*9b80*/  ISETP.GE.AND P0, PT, R86, c[0x0][0x27c], PT ;  /* 0x00009f0056007a0c */ /* 0x000fe20003f06270 */
[----:B------:R-:W-:-:S12]  /*9b90*/  BSSY B0, `(.L_x_314) ;  /* 0x0000028000007945 */ /* 0x000fd80003800000 */
[----:B------:R-:W-:Y:S05]  /*9ba0*/  @P0 BRA `(.L_x_315) ;  /* 0x0000026000000947 */ /* 0x000fea0003800000 */
[----:B-1----:R-:W1:Y:S01]  /*9bb0*/  LDS.128 R4, [R248+0x6000] ;  /* 0x00600000f8047984 */ /* 0x002e620000000c00 */
        /* <DEDUP_REMOVED lines=10> */
[C---:B------:R-:W-:Y:S01]  /*9c60*/  FMUL.FTZ R14, R3.reuse, R8 ;  /* 0x00000008030e7220 */ /* 0x040fe20000410000 */
[C---:B------:R-:W-:Y:S01]  /*9c70*/  SHF.L.U32 R12, R6.reuse, 0x10, RZ ;  /* 0x00000010060c7819 */ /* 0x040fe200000006ff */
[-C--:B------:R-:W-:Y:S01]  /*9c80*/  FFMA.FTZ R17, R3, R9.reuse, -R15 ;  /* 0x0000000903117223 */ /* 0x080fe2000001080f */
[----:B------:R-:W-:Y:S01]  /*9c90*/  LOP3.LUT R11, R6, 0xffff0000, RZ, 0xc0, !PT ;  /* 0xffff0000060b7812 */ /* 0x000fe200078ec0ff */
[-C--:B------:R-:W-:Y:S01]  /*9ca0*/  FMUL.FTZ R8, R5, R4.reuse ;  /* 0x0000000405087220 */ /* 0x080fe20000410000 */
[----:B------:R-:W-:Y:S01]  /*9cb0*/  LOP3.LUT R6, R7, 0xffff0000, RZ, 0xc0, !PT ;  /* 0xffff000007067812 */ /* 0x000fe200078ec0ff */
[----:B------:R-:W-:Y:S01]  /*9cc0*/  FFMA.FTZ R15, R0, R9, R14 ;  /* 0x00000009000f7223 */ /* 0x000fe2000001000e */
[C---:B------:R-:W-:Y:S01]  /*9cd0*/  LOP3.LUT R0, R19.reuse, 0xffff0000, RZ, 0xc0, !PT ;  /* 0xffff000013007812 */ /* 0x040fe200078ec0ff */
[----:B------:R-:W-:Y:S01]  /*9ce0*/  FMUL.FTZ R7, R2, R4 ;  /* 0x0000000402077220 */ /* 0x000fe20000410000 */
[----:B------:R-:W-:Y:S01]  /*9cf0*/  SHF.L.U32 R4, R20, 0x10, RZ ;  /* 0x0000001014047819 */ /* 0x000fe200000006ff */
[-C--:B------:R-:W-:Y:S01]  /*9d00*/  FFMA.FTZ R14, R2, R13.reuse, -R8 ;  /* 0x0000000d020e7223 */ /* 0x080fe20000010808 */
[----:B------:R-:W-:Y:S01]  /*9d10*/  SHF.L.U32 R2, R19, 0x10, RZ ;  /* 0x0000001013027819 */ /* 0x000fe200000006ff */
[----:B------:R-:W-:Y:S01]  /*9d20*/  FFMA.FTZ R9, R5, R13, R7 ;  /* 0x0000000d05097223 */ /* 0x000fe20000010007 */
[----:B------:R-:W-:Y:S01]  /*9d30*/  LOP3.LUT R3, R20, 0xffff0000, RZ, 0xc0, !PT ;  /* 0xffff000014037812 */ /* 0x000fe200078ec0ff */
[----:B------:R-:W-:-:S02]  /*9d40*/  FMUL.FTZ R7, R0, R6 ;  /* 0x0000000600077220 */ /* 0x000fc40000410000 */
[-C--:B------:R-:W-:Y:S02]  /*9d50*/  FMUL.FTZ R8, R2, R11.reuse ;  /* 0x0000000b02087220 */ /* 0x080fe40000410000 */
[C---:B------:R-:W-:Y:S02]  /*9d60*/  FMUL.FTZ R5, R4.reuse, R11 ;  /* 0x0000000b04057220 */ /* 0x040fe40000410000 */
[----:B------:R-:W-:Y:S02]  /*9d70*/  FMUL.FTZ R6, R3, R6 ;  /* 0x0000000603067220 */ /* 0x000fe40000410000 */
[-C--:B------:R-:W-:Y:S01]  /*9d80*/  FFMA.FTZ R8, R4, R12.reuse, -R8 ;  /* 0x0000000c04087223 */ /* 0x080fe20000010808 */
        /* <DEDUP_REMOVED lines=8> */
.L_x_315:
[----:B------:R-:W-:Y:S05]  /*9e10*/  BSYNC B0 ;  /* 0x0000000000007941 */ /* 0x000fea0003800000 */
.L_x_314:
        /* <DEDUP_REMOVED lines=40> */
.L_x_313:
[----:B------:R-:W-:Y:S05]  /*a0a0*/  BSYNC B1 ;  /* 0x0000000000017941 */ /* 0x000fea0003800000 */
.L_x_312:
        /* <DEDUP_REMOVED lines=45> */
.L_x_319:
[----:B------:R-:W-:Y:S05]  /*a380*/  BSYNC B0 ;  /* 0x0000000000007941 */ /* 0x000fea0003800000 */
.L_x_318:
        /* <DEDUP_REMOVED lines=40> */
.L_x_317:
[----:B------:R-:W-:Y:S05]  /*a610*/  BSYNC B1 ;  /* 0x0000000000017941 */ /* 0x000fea0003800000 */
.L_x_316:
[----:B------:R-:W-:-:S04]  /*a620*/  IADD3 R0, R93, 0x60, RZ ;  /* 0x000000605d007810 */ /* 0x000fc80007ffe0ff */
        /* <DEDUP_REMOVED lines=34> */
[----:B------:R-:W-:Y:S01]  /*a850*/  FFMA.FTZ R8, R4, R12, -R8 ;  /* 0x0000000c04087223 */ /* 0x000fe20000010808 */
        /* <DEDUP_REMOVED lines=8> */
.L_x_322:
[----:B------:R-:W-:Y:S05]  /*a8e0*/  BSYNC B0 ;  /* 0x0000000000007941 */ /* 0x000fea0003800000 */
.L_x_321:
        /* <DEDUP_REMOVED lines=39> */
[----:B------:R1:W-:Y:S01]  /*ab60*/  STS.128 [R249+0x8000], R4 ;  /* 0x00800004f9007388 */ /* 0x0003e20000000c00 */
[----:B------:R-:W-:Y:S05]  /*ab70*/  BRA `(.L_x_320) ;  /* 0x00001ac000007947 */ /* 0x000fea0003800000 */
.L_x_305:
[----:B------:R-:W-:Y:S01]  /*ab80*/  ISETP.GE.AND P0, PT, R4, R0, PT ;  /* 0x000000000400720c */ /* 0x000fe20003f06270 */
[----:B------:R-:W1:Y:S01]  /*ab90*/  SHFL.IDX PT, R15, R2, RZ, 0x1c1f ;  /* 0x001c1fff020f7589 */ /* 0x000e6200000e0000 */
[----:B------:R-:W-:Y:S01]  /*aba0*/  BSSY B0, `(.L_x_323) ;  /* 0x0000014000007945 */ /* 0x000fe20003800000 */
[----:B------:R-:W-:Y:S01]  /*abb0*/  CS2R R4, SRZ ;  /* 0x0000000000047805 */ /* 0x000fe2000001ff00 */
[----:B------:R-:W-:Y:S01]  /*abc0*/  CS2R R10, SRZ ;  /* 0x00000000000a7805 */ /* 0x000fe2000001ff00 */
[----:B------:R-:W2:Y:S01]  /*abd0*/  SHFL.IDX PT, R12, R6, RZ, 0x1c1f ;  /* 0x001c1fff060c7589 */ /* 0x000ea200000e0000 */
[----:B------:R-:W-:-:S03]  /*abe0*/  CS2R R8, SRZ ;  /* 0x0000000000087805 */ /* 0x000fc6000001ff00 */
[----:B------:R-:W3:Y:S04]  /*abf0*/  SHFL.IDX PT, R14, R3, RZ, 0x1c1f ;  /* 0x001c1fff030e7589 */ /* 0x000ee800000e0000 */
[----:B------:R4:W1:Y:S02]  /*ac00*/  SHFL.IDX PT, R13, R7, RZ, 0x1c1f ;  /* 0x001c1fff070d7589 */ /* 0x00086400000e0000 */
[----:B----4-:R-:W-:Y:S01]  /*ac10*/  CS2R R6, SRZ ;  /* 0x0000000000067805 */ /* 0x010fe2000001ff00 */
[----:B------:R-:W-:Y:S05]  /*ac20*/  @P0 BRA `(.L_x_324) ;  /* 0x000000b000000947 */ /* 0x000fea0003800000 */
[C---:B-123--:R-:W-:Y:S01]  /*ac30*/  ISETP.GE.AND P0, PT, R84.reuse, c[0x0][0x27c], PT ;  /* 0x00009f0054007a0c */ /* 0x04efe20003f06270 */
[C---:B------:R-:W-:Y:S01]  /*ac40*/  IMAD.SHL.U32 R2, R84.reuse, 0x2, RZ ;  /* 0x0000000254027824 */ /* 0x040fe200078e00ff */
[----:B------:R-:W-:Y:S01]  /*ac50*/  SHF.L.U64.HI R3, R84, 0x1, R85 ;  /* 0x0000000154037819 */ /* 0x000fe20000010255 */
[----:B------:R-:W-:-:S03]  /*ac60*/  CS2R R6, SRZ ;  /* 0x0000000000067805 */ /* 0x000fc6000001ff00 */
[-C--:B------:R-:W-:Y:S02]  /*ac70*/  IADD3 R12, P2, R12, R2.reuse, RZ ;  /* 0x000000020c0c7210 */ /* 0x080fe40007f5e0ff */
[----:B------:R-:W-:-:S03]  /*ac80*/  IADD3 R2, P1, R13, R2, RZ ;  /* 0x000000020d027210 */ /* 0x000fc60007f3e0ff */
[--C-:B------:R-:W-:Y:S02]  /*ac90*/  IMAD.X R13, R15, 0x1, R3.reuse, P2 ;  /* 0x000000010f0d7824 */ /* 0x100fe400010e0603 */
[----:B------:R-:W-:Y:S01]  /*aca0*/  IMAD.X R3, R14, 0x1, R3, P1 ;  /* 0x000000010e037824 */ /* 0x000fe200008e0603 */
[----:B------:R-:W-:Y:S05]  /*acb0*/  @P0 BRA `(.L_x_324) ;  /* 0x0000002000000947 */ /* 0x000fea0003800000 */
[----:B------:R1:W5:Y:S04]  /*acc0*/  LD.E.128 R8, [R12.64] ;  /* 0x000000080c087980 */ /* 0x000368000c101d00 */
[----:B------:R1:W5:Y:S02]  /*acd0*/  LD.E.128 R4, [R2.64] ;  /* 0x0000000802047980 */ /* 0x000364000c101d00 */
.L_x_324:
[----:B-123--:R-:W-:Y:S05]  /*ace0*/  BSYNC B0 ;  /* 0x0000000000007941 */ /* 0x00efea0003800000 */
.L_x_323:
[----:B------:R-:W-:Y:S01]  /*acf0*/  IMAD R0, R26, -0x80, R0 ;  /* 0xffffff801a007824 */ /* 0x000fe200078e0200 */
[----:B------:R-:W-:Y:S01]  /*ad00*/  ISETP.GE.AND P0, PT, R84, c[0x0][0x27c], PT ;  /* 0x00009f0054007a0c */ /* 0x000fe20003f06270 */
[----:B-----5:R-:W-:Y:S01]  /*ad10*/  IMAD.MOV.U32 R18, RZ, RZ, R8 ;  /* 0x000000ffff127224 */ /* 0x020fe200078e0008 */
[--C-:B------:R-:W-:Y:S01]  /*ad20*/  SHF.R.U64 R16, R8, 0x10, R9.reuse ;  /* 0x0000001008107819 */ /* 0x100fe20000001209 */
[----:B------:R-:W-:Y:S01]  /*ad30*/  IMAD.MOV.U32 R15, RZ, RZ, R10 ;  /* 0x000000ffff0f7224 */ /* 0x000fe200078e000a */
[----:B------:R-:W-:Y:S01]  /*ad40*/  IMNMX R37, R0, 0x80, PT ;  /* 0x0000008000257817 */ /* 0x000fe20003800200 */
[----:B------:R-:W-:Y:S01]  /*ad50*/  IMAD.MOV.U32 R17, RZ, RZ, R9 ;  /* 0x000000ffff117224 */ /* 0x000fe200078e0009 */
[--C-:B------:R-:W-:Y:S01]  /*ad60*/  SHF.R.U64 R13, R10, 0x10, R11.reuse ;  /* 0x000000100a0d7819 */ /* 0x100fe2000000120b */
[----:B------:R-:W-:Y:S01]  /*ad70*/  IMAD.MOV.U32 R10, RZ, RZ, R4 ;  /* 0x000000ffff0a7224 */ /* 0x000fe200078e0004 */
[----:B------:R-:W-:Y:S01]  /*ad80*/  ISETP.GE.OR P1, PT, R93, R37, P0 ;  /* 0x000000255d00720c */ /* 0x000fe20000726670 */
[----:B------:R-:W-:Y:S01]  /*ad90*/  IMAD.MOV.U32 R14, RZ, RZ, R11 ;  /* 0x000000ffff0e7224 */ /* 0x000fe200078e000b */
[----:B------:R-:W-:Y:S01]  /*ada0*/  SHF.R.U32.HI R12, RZ, 0x10, R9 ;  /* 0x00000010ff0c7819 */ /* 0x000fe20000011609 */
[--C-:B------:R-:W-:Y:S01]  /*adb0*/  IMAD.MOV.U32 R9, RZ, RZ, R5.reuse ;  /* 0x000000ffff097224 */ /* 0x100fe200078e0005 */
[----:B------:R-:W-:Y:S01]  /*adc0*/  SHF.R.U64 R8, R4, 0x10, R5 ;  /* 0x0000001004087819 */ /* 0x000fe20000001205 */
[----:B------:R-:W-:Y:S01]  /*add0*/  IMAD.MOV.U32 R3, RZ, RZ, R7 ;  /* 0x000000ffff037224 */ /* 0x000fe200078e0007 */
[----:B------:R-:W-:Y:S01]  /*ade0*/  SHF.R.U32.HI R4, RZ, 0x10, R5 ;  /* 0x00000010ff047819 */ /* 0x000fe20000011605 */
[----:B------:R-:W-:Y:S01]  /*adf0*/  IMAD.MOV.U32 R5, RZ, RZ, R6 ;  /* 0x000000ffff057224 */ /* 0x000fe200078e0006 */
[----:B------:R-:W-:Y:S01]  /*ae00*/  SHF.R.U32.HI R11, RZ, 0x10, R11 ;  /* 0x00000010ff0b7819 */ /* 0x000fe2000001160b */
[----:B------:R-:W-:-:S04]  /*ae10*/  DEPBAR.LE SB0, 0x1 ;  /* 0x000080400000791a */ /* 0x000fc80000000000 */
[--C-:B------:R-:W-:Y:S01]  /*ae20*/  SHF.R.U64 R2, R6, 0x10, R7.reuse ;  /* 0x0000001006027819 */ /* 0x100fe20000001207 */
[----:B------:R-:W-:Y:S01]  /*ae30*/  BSSY B0, `(.L_x_325) ;  /* 0x0000065000007945 */ /* 0x000fe20003800000 */
[----:B------:R-:W-:Y:S02]  /*ae40*/  SHF.R.U32.HI R0, RZ, 0x10, R7 ;  /* 0x00000010ff007819 */ /* 0x000fe40000011607 */
[----:B------:R-:W-:Y:S02]  /*ae50*/  PRMT R24, R18, 0x5410, R16 ;  /* 0x0000541012187816 */ /* 0x000fe40000000010 */
[----:B------:R-:W-:Y:S02]  /*ae60*/  PRMT R30, R17, 0x5410, R12 ;  /* 0x00005410111e7816 */ /* 0x000fe4000000000c */
[----:B------:R-:W-:Y:S02]  /*ae70*/  PRMT R26, R15, 0x5410, R13 ;  /* 0x000054100f1a7816 */ /* 0x000fe4000000000d */
[----:B------:R-:W-:-:S02]  /*ae80*/  PRMT R29, R14, 0x5410, R11 ;  /* 0x000054100e1d7816 */ /* 0x000fc4000000000b */
[----:B------:R-:W-:Y:S02]  /*ae90*/  PRMT R23, R10, 0x5410, R8 ;  /* 0x000054100a177816 */ /* 0x000fe40000000008 */
[----:B------:R-:W-:Y:S02]  /*aea0*/  PRMT R27, R9, 0x5410, R4 ;  /* 0x00005410091b7816 */ /* 0x000fe40000000004 */
[----:B------:R-:W-:Y:S02]  /*aeb0*/  PRMT R25, R5, 0x5410, R2 ;  /* 0x0000541005197816 */ /* 0x000fe40000000002 */
[----:B------:R-:W-:Y:S01]  /*aec0*/  PRMT R28, R3, 0x5410, R0 ;  /* 0x00005410031c7816 */ /* 0x000fe20000000000 */
[----:B------:R-:W-:Y:S06]  /*aed0*/  BAR.SYNC.DEFER_BLOCKING 0x0 ;  /* 0x0000000000007b1d */ /* 0x000fec0000010000 */
[----:B------:R-:W-:Y:S05]  /*aee0*/  @P1 BRA `(.L_x_326) ;  /* 0x0000059000001947 */ /* 0x000fea0003800000 */
[----:B------:R-:W2:Y:S04]  /*aef0*/  LDL R21, [R1+0x38] ;  /* 0x0000380001157983 */ /* 0x000ea80000100800 */
[----:B------:R-:W3:Y:S04]  /*af00*/  LDL R20, [R1+0x3c] ;  /* 0x00003c0001147983 */ /* 0x000ee80000100800 */
[----:B------:R-:W4:Y:S04]  /*af10*/  LDL R42, [R1+0xc4] ;  /* 0x0000c400012a7983 */ /* 0x000f280000100800 */
[----:B------:R-:W1:Y:S01]  /*af20*/  S2R R22, SR_TID.X ;  /* 0x0000000000167919 */ /* 0x000e620000002100 */
[----:B------:R-:W-:-:S02]  /*af30*/  IADD3 R0, R84, c[0x0][0x27c], RZ ;  /* 0x00009f0054007a10 */ /* 0x000fc40007ffe0ff */
[----:B-1----:R-:W-:-:S04]  /*af40*/  SHF.R.S32.HI R19, RZ, 0x1f, R22 ;  /* 0x0000001fff137819 */ /* 0x002fc80000011416 */
[----:B------:R-:W-:-:S04]  /*af50*/  LEA.HI R19, R19, R22, RZ, 0x5 ;  /* 0x0000001613137211 */ /* 0x000fc800078f28ff */
[----:B------:R-:W-:-:S04]  /*af60*/  SHF.R.S32.HI R19, RZ, 0x5, R19 ;  /* 0x00000005ff137819 */ /* 0x000fc80000011413 */
[----:B------:R-:W-:Y:S01]  /*af70*/  SHF.L.U32 R19, R19, 0x9, RZ ;  /* 0x0000000913137819 */ /* 0x000fe200000006ff */
[----:B------:R-:W-:Y:S01]  /*af80*/  IMAD.U32 R2, R23, 0x10000, RZ ;  /* 0x0001000017027824 */ /* 0x000fe200078e00ff */
[----:B--2---:R-:W-:-:S04]  /*af90*/  LOP3.LUT R0, R21, 0x38, R0, 0xf8, !PT ;  /* 0x0000003815007812 */ /* 0x004fc800078ef800 */
[----:B---3--:R-:W-:Y:S01]  /*afa0*/  LOP3.LUT R0, R0, R20, RZ, 0x3c, !PT ;  /* 0x0000001400007212 */ /* 0x008fe200078e3cff */
[----:B----4-:R-:W1:Y:S04]  /*afb0*/  LDS.128 R8, [R42] ;  /* 0x000000002a087984 */ /* 0x010e680000000c00 */
[----:B------:R-:W-:-:S05]  /*afc0*/  IMAD.IADD R0, R19, 0x1, R0 ;  /* 0x0000000113007824 */ /* 0x000fca00078e0200 */
[----:B------:R-:W-:-:S05]  /*afd0*/  SHF.L.U32 R31, R0, 0x1, RZ ;  /* 0x00000001001f7819 */ /* 0x000fca00000006ff */
[----:B------:R-:W2:Y:S01]  /*afe0*/  LDS.128 R4, [R31+0x5100] ;  /* 0x005100001f047984 */ /* 0x000ea20000000c00 */
[----:B------:R-:W-:Y:S01]  /*aff0*/  SHF.L.U32 R0, R24, 0x10, RZ ;  /* 0x0000001018007819 */ /* 0x000fe200000006ff */
[C---:B-1----:R-:W-:Y:S01]  /*b000*/  IMAD.U32 R12, R8.reuse, 0x10000, RZ ;  /* 0x00010000080c7824 */ /* 0x042fe200078e00ff */
[----:B------:R-:W-:Y:S01]  /*b010*/  LOP3.LUT R13, R8, 0xffff0000, RZ, 0xc0, !PT ;  /* 0xffff0000080d7812 */ /* 0x000fe200078ec0ff */
[C---:B------:R-:W-:Y:S01]  /*b020*/  IMAD.U32 R15, R10.reuse, 0x10000, RZ ;  /* 0x000100000a0f7824 */ /* 0x040fe200078e00ff */
[C---:B------:R-:W-:Y:S02]  /*b030*/  SHF.L.U32 R14, R9.reuse, 0x10, RZ ;  /* 0x00000010090e7819 */ /* 0x040fe400000006ff */
[----:B------:R-:W-:Y:S02]  /*b040*/  LOP3.LUT R22, R9, 0xffff0000, RZ, 0xc0, !PT ;  /* 0xffff000009167812 */ /* 0x000fe400078ec0ff */
[----:B------:R-:W-:Y:S01]  /*b050*/  LOP3.LUT R16, R10, 0xffff0000, RZ, 0xc0, !PT ;  /* 0xffff00000a107812 */ /* 0x000fe200078ec0ff */
[C---:B--2---:R-:W-:Y:S01]  /*b060*/  IMAD.U32 R3, R4.reuse, 0x10000, RZ ;  /* 0x0001000004037824 */ /* 0x044fe200078e00ff */
[----:B------:R-:W-:-:S02]  /*b070*/  LOP3.LUT R8, R4, 0xffff0000, RZ, 0xc0, !PT ;  /* 0xffff000004087812 */ /* 0x000fc400078ec0ff */
[----:B------:R-:W-:Y:S01]  /*b080*/  LOP3.LUT R4, R23, 0xffff0000, RZ, 0xc0, !PT ;  /* 0xffff000017047812 */ /* 0x000fe200078ec0ff */
[----:B------:R-:W-:Y:S01]  /*b090*/  FMUL.FTZ R17, R3, R2 ;  /* 0x0000000203117220 */ /* 0x000fe20000410000 */
[C---:B------:R-:W-:Y:S02]  /*b0a0*/  SHF.L.U32 R9, R5.reuse, 0x10, RZ ;  /* 0x0000001005097819 */ /* 0x040fe400000006ff */
[----:B------:R-:W-:Y:S01]  /*b0b0*/  LOP3.LUT R19, R5, 0xffff0000, RZ, 0xc0, !PT ;  /* 0xffff000005137812 */ /* 0x000fe200078ec0ff */
[C---:B------:R-:W-:Y:S01]  /*b0c0*/  IMAD.U32 R5, R6.reuse, 0x10000, RZ ;  /* 0x0001000006057824 */ /* 0x040fe200078e00ff */
[----:B------:R-:W-:Y:S01]  /*b0d0*/  LOP3.LUT R10, R6, 0xffff0000, RZ, 0xc0, !PT ;  /* 0xffff0000060a7812 */ /* 0x000fe200078ec0ff */
[-C--:B------:R-:W-:Y:S01]  /*b0e0*/  FMUL.FTZ R6, R3, R0.reuse ;  /* 0x0000000003067220 */ /* 0x080fe20000410000 */
[C---:B------:R-:W-:Y:S02]  /*b0f0*/  SHF.L.U32 R20, R11.reuse, 0x10, RZ ;  /* 0x000000100b147819 */ /* 0x040fe400000006ff */
[----:B------:R-:W-:Y:S01]  /*b100*/  LOP3.LUT R21, R11, 0xffff0000, RZ, 0xc0, !PT ;  /* 0xffff00000b157812 */ /* 0x000fe200078ec0ff */
[----:B------:R-:W-:Y:S01]  /*b110*/  FFMA.FTZ R36, R12, R0, -R17 ;  /* 0x000000000c247223 */ /* 0x000fe20000010811 */
[----:B------:R-:W-:-:S02]  /*b120*/  SHF.L.U32 R11, R7, 0x10, RZ ;  /* 0x00000010070b7819 */ /* 0x000fc400000006ff */
[----:B------:R-:W-:Y:S01]  /*b130*/  LOP3.LUT R18, R7, 0xffff0000, RZ, 0xc0, !PT ;  /* 0xffff000007127812 */ /* 0x000fe200078ec0ff */
[----:B------:R-:W-:Y:S01]  /*b140*/  FMUL.FTZ R7, R8, R4 ;  /* 0x0000000408077220 */ /* 0x000fe20000410000 */
[----:B------:R-:W-:Y:S01]  /*b150*/  LOP3.LUT R3, R24, 0xffff0000, RZ, 0xc0, !PT ;  /* 0xffff000018037812 */ /* 0x000fe200078ec0ff */
[----:B------:R-:W-:Y:S02]  /*b160*/  IMAD.U32 R0, R27, 0x10000, RZ ;  /* 0x000100001b007824 */ /* 0x000fe400078e00ff */
[----:B------:R-:W-:Y:S01]  /*b170*/  FFMA.FTZ R35, R12, R2, R6 ;  /* 0x000000020c237223 */ /* 0x000fe20000010006 */
[----:B------:R-:W-:Y:S01]  /*b180*/  SHF.L.U32 R2, R30, 0x10, RZ ;  /* 0x000000101e027819 */ /* 0x000fe200000006ff */
[-C--:B------:R-:W-:Y:S02]  /*b190*/  FFMA.FTZ R34, R13, R3.reuse, -R7 ;  /* 0x000000030d227223 */ /* 0x080fe40000010807 */
[----:B------:R-:W-:Y:S01]  /*b1a0*/  FMUL.FTZ R7, R9, R0 ;  /* 0x0000000009077220 */ /* 0x000fe20000410000 */
[----:B------:R-:W-:Y:S01]  /*b1b0*/  SHF.L.U32 R6, R25, 0x10, RZ ;  /* 0x0000001019067819 */ /* 0x000fe200000006ff */
[----:B------:R-:W-:-:S02]  /*b1c0*/  FMUL.FTZ R8, R8, R3 ;  /* 0x0000000308087220 */ /* 0x000fc40000410000 */
[-C--:B------:R-:W-:Y:S02]  /*b1d0*/  FMUL.FTZ R3, R9, R2.reuse ;  /* 0x0000000209037220 */ /* 0x080fe40000410000 */
[----:B------:R-:W-:Y:S02]  /*b1e0*/  FFMA.FTZ R32, R14, R2, -R7 ;  /* 0x000000020e207223 */ /* 0x000fe40000010807 */
[----:B------:R-:W-:Y:S02]  /*b1f0*/  IMAD.U32 R2, R26, 0x10000, RZ ;  /* 0x000100001a027824 */ /* 0x000fe400078e00ff */
[----:B------:R-:W-:Y:S02]  /*b200*/  FFMA.FTZ R33, R13, R4, R8 ;  /* 0x000000040d217223 */ /* 0x000fe40000010008 */
[C---:B------:R-:W-:Y:S02]  /*b210*/  FMUL.FTZ R4, R5.reuse, R6 ;  /* 0x0000000605047220 */ /* 0x040fe40000410000 */
[----:B------:R-:W-:Y:S01]  /*b220*/  FFMA.FTZ R17, R14, R0, R3 ;  /* 0x000000000e117223 */ /* 0x000fe20000010003 */
[----:B------:R-:W-:Y:S01]  /*b230*/  LOP3.LUT R3, R26, 0xffff0000, RZ, 0xc0, !PT ;  /* 0xffff00001a037812 */ /* 0x000fe200078ec0ff */
[-C--:B------:R-:W-:Y:S01]  /*b240*/  FMUL.FTZ R9, R5, R2.reuse ;  /* 0x0000000205097220 */ /* 0x080fe20000410000 */
[----:B------:R-:W-:Y:S01]  /*b250*/  SHF.L.U32 R5, R28, 0x10, RZ ;  /* 0x000000101c057819 */ /* 0x000fe200000006ff */
[----:B------:R-:W-:Y:S01]  /*b260*/  FFMA.FTZ R14, R15, R2, -R4 ;  /* 0x000000020f0e7223 */ /* 0x000fe20000010804 */
[----:B------:R-:W-:-:S02]  /*b270*/  LOP3.LUT R0, R25, 0xffff0000, RZ, 0xc0, !PT ;  /* 0xffff000019007812 */ /* 0x000fc400078ec0ff */
[----:B------:R-:W-:Y:S01]  /*b280*/  SHF.L.U32 R2, R29, 0x10, RZ ;  /* 0x000000101d027819 */ /* 0x000fe200000006ff */
[C---:B------:R-:W-:Y:S02]  /*b290*/  FMUL.FTZ R7, R10.reuse, R3 ;  /* 0x000000030a077220 */ /* 0x040fe40000410000 */
[----:B------:R-:W-:Y:S02]  /*b2a0*/  FMUL.FTZ R4, R11, R5 ;  /* 0x000000050b047220 */ /* 0x000fe40000410000 */
[----:B------:R-:W-:Y:S02]  /*b2b0*/  FMUL.FTZ R8, R10, R0 ;  /* 0x000000000a087220 */ /* 0x000fe40000410000 */
[----:B------:R-:W-:Y:S02]  /*b2c0*/  FFMA.FTZ R15, R15, R6, R9 ;  /* 0x000000060f0f7223 */ /* 0x000fe40000010009 */
[----:B------:R-:W-:Y:S02]  /*b2d0*/  FMUL.FTZ R6, R11, R2 ;  /* 0x000000020b067220 */ /* 0x000fe40000410000 */
[----:B------:R-:W-:Y:S01]  /*b2e0*/  FFMA.FTZ R13, R16, R0, R7 ;  /* 0x00000000100d7223 */ /* 0x000fe20000010007 */
[----:B------:R-:W-:Y:S01]  /*b2f0*/  LOP3.LUT R0, R28, 0xffff0000, RZ, 0xc0, !PT ;  /* 0xffff00001c007812 */ /* 0x000fe200078ec0ff */
[----:B------:R-:W-:Y:S01]  /*b300*/  FFMA.FTZ R11, R20, R2, -R4 ;  /* 0x00000002140b7223 */ /* 0x000fe20000010804 */
[----:B------:R-:W-:Y:S01]  /*b310*/  LOP3.LUT R2, R27, 0xffff0000, RZ, 0xc0, !PT ;  /* 0xffff00001b027812 */ /* 0x000fe200078ec0ff */
[----:B------:R-:W-:Y:S01]  /*b320*/  FFMA.FTZ R10, R16, R3, -R8 ;  /* 0x00000003100a7223 */ /* 0x000fe20000010808 */
[----:B------:R-:W-:-:S02]  /*b330*/  LOP3.LUT R4, R30, 0xffff0000, RZ, 0xc0, !PT ;  /* 0xffff00001e047812 */ /* 0x000fc400078ec0ff */
[----:B------:R-:W-:Y:S01]  /*b340*/  LOP3.LUT R3, R29, 0xffff0000, RZ, 0xc0, !PT ;  /* 0xffff00001d037812 */ /* 0x000fe200078ec0ff */
[----:B------:R-:W-:Y:S02]  /*b350*/  FFMA.FTZ R12, R20, R5, R6 ;  /* 0x00000005140c7223 */ /* 0x000fe40000010006 */
[C---:B------:R-:W-:Y:S02]  /*b360*/  FMUL.FTZ R8, R19.reuse, R2 ;  /* 0x0000000213087220 */ /* 0x040fe40000410000 */
[C---:B------:R-:W-:Y:S02]  /*b370*/  FMUL.FTZ R6, R18.reuse, R0 ;  /* 0x0000000012067220 */ /* 0x040fe40000410000 */
[-C--:B------:R-:W-:Y:S02]  /*b380*/  FMUL.FTZ R7, R19, R4.reuse ;  /* 0x0000000413077220 */ /* 0x080fe40000410000 */
[----:B------:R-:W-:Y:S02]  /*b390*/  FMUL.FTZ R5, R18, R3 ;  /* 0x0000000312057220 */ /* 0x000fe40000410000 */
[----:B------:R-:W-:-:S02]  /*b3a0*/  FFMA.FTZ R9, R22, R4, -R8 ;  /* 0x0000000416097223 */ /* 0x000fc40000010808 */
[C---:B------:R-:W-:Y:S02]  /*b3b0*/  FFMA.FTZ R3, R21.reuse, R3, -R6 ;  /* 0x0000000315037223 */ /* 0x040fe40000010806 */
[----:B------:R-:W-:Y:S02]  /*b3c0*/  FFMA.FTZ R2, R22, R2, R7 ;  /* 0x0000000216027223 */ /* 0x000fe40000010007 */
[----:B------:R-:W-:Y:S01]  /*b3d0*/  FFMA.FTZ R0, R21, R0, R5 ;  /* 0x0000000015007223 */ /* 0x000fe20000010005 */
[----:B------:R-:W-:Y:S02]  /*b3e0*/  F2FP.BF16.PACK_AB R10, R10, R14 ;  /* 0x0000000e0a0a723e */ /* 0x000fe400000010ff */
[----:B------:R-:W-:Y:S02]  /*b3f0*/  F2FP.BF16.PACK_AB R8, R34, R36 ;  /* 0x000000242208723e */ /* 0x000fe400000010ff */
[----:B------:R-:W-:Y:S02]  /*b400*/  F2FP.BF16.PACK_AB R9, R9, R32 ;  /* 0x000000200909723e */ /* 0x000fe400000010ff */
[----:B------:R-:W-:-:S02]  /*b410*/  F2FP.BF16.PACK_AB R11, R3, R11 ;  /* 0x0000000b030b723e */ /* 0x000fc400000010ff */
[----:B------:R-:W-:Y:S02]  /*b420*/  F2FP.BF16.PACK_AB R6, R13, R15 ;  /* 0x0000000f0d06723e */ /* 0x000fe400000010ff */
[----:B------:R-:W-:Y:S02]  /*b430*/  F2FP.BF16.PACK_AB R4, R33, R35 ;  /* 0x000000232104723e */ /* 0x000fe400000010ff */
[----:B------:R-:W-:Y:S02]  /*b440*/  F2FP.BF16.PACK_AB R5, R2, R17 ;  /* 0x000000110205723e */ /* 0x000fe400000010ff */
[----:B------:R-:W-:Y:S01]  /*b450*/  F2FP.BF16.PACK_AB R7, R0, R12 ;  /* 0x0000000c0007723e */ /* 0x000fe200000010ff */
[----:B------:R1:W-:Y:S04]  /*b460*/  STS.128 [R42], R8 ;  /* 0x000000082a007388 */ /* 0x0003e80000000c00 */
[----:B------:R1:W-:Y:S02]  /*b470*/  STS.128 [R31+0x5100], R4 ;  /* 0x005100041f007388 */ /* 0x0003e40000000c00 */
.L_x_326:
[----:B------:R-:W-:Y:S05]  /*b480*/  BSYNC B0 ;  /* 0x0000000000007941 */ /* 0x000fea0003800000 */
.L_x_325:
[----:B------:R-:W-:Y:S01]  /*b490*/  IADD3 R0, R93, 0x20, RZ ;  /* 0x000000205d007810 */ /* 0x000fe20007ffe0ff */
[----:B------:R-:W-:Y:S03]  /*b4a0*/  BSSY B0, `(.L_x_327) ;  /* 0x000005d000007945 */ /* 0x000fe60003800000 */
[----:B------:R-:W-:-:S13]  /*b4b0*/  ISETP.GE.OR P1, PT, R0, R37, P0 ;  /* 0x000000250000720c */ /* 0x000fda0000726670 */
[----:B------:R-:W-:Y:S05]  /*b4c0*/  @P1 BRA `(.L_x_328) ;  /* 0x000005a000001947 */ /* 0x000fea0003800000 */
[----:B------:R-:W2:Y:S01]  /*b4d0*/  LDL R2, [R1+0x44] ;  /* 0x0000440001027983 */ /* 0x000ea20000100800 */
[C---:B------:R-:W-:Y:S02]  /*b4e0*/  IADD3 R3, R93.reuse, 0x20, RZ ;  /* 0x000000205d037810 */ /* 0x040fe40007ffe0ff */
[----:B-1----:R-:W-:Y:S01]  /*b4f0*/  IADD3 R4, R93, 0x20, RZ ;  /* 0x000000205d047810 */ /* 0x002fe20007ffe0ff */
[----:B------:R-:W3:Y:S02]  /*b500*/  LDL R42, [R1+0xd0] ;  /* 0x0000d000012a7983 */ /* 0x000ee40000100800 */
[----:B------:R-:W-:Y:S02]  /*b510*/  IMAD.SHL.U32 R3, R3, 0x40, RZ ;  /* 0x0000004003037824 */ /* 0x000fe400078e00ff */
[----:B------:R-:W-:Y:S01]  /*b520*/  IMAD.SHL.U32 R4, R4, 0x40, RZ ;  /* 0x0000004004047824 */ /* 0x000fe200078e00ff */
[----:B------:R-:W-:Y:S02]  /*b530*/  IADD3 R0, R84, c[0x0][0x27c], RZ ;  /* 0x00009f0054007a10 */ /* 0x000fe40007ffe0ff */
[----:B------:R-:W-:-:S02]  /*b540*/  LOP3.LUT R3, R3, 0x1c0, RZ, 0xc0, !PT ;  /* 0x000001c003037812 */ /* 0x000fc400078ec0ff */
[----:B------:R-:W-:Y:S02]  /*b550*/  LOP3.LUT R4, R4, 0x1c0, RZ, 0xc0, !PT ;  /* 0x000001c004047812 */ /* 0x000fe400078ec0ff */
[----:B------:R-:W-:Y:S02]  /*b560*/  SHF.R.U32.HI R3, RZ, 0x3, R3 ;  /* 0x00000003ff037819 */ /* 0x000fe40000011603 */
[----:B------:R-:W-:-:S04]  /*b570*/  LOP3.LUT R0, R4, 0x38, R0, 0xf8, !PT ;  /* 0x0000003804007812 */ /* 0x000fc800078ef800 */
[----:B------:R-:W-:-:S04]  /*b580*/  LOP3.LUT R0, R0, R3, RZ, 0x3c, !PT ;  /* 0x0000000300007212 */ /* 0x000fc800078e3cff */
[----:B--2---:R-:W-:Y:S01]  /*b590*/  IADD3 R0, R2, R0, RZ ;  /* 0x0000000002007210 */ /* 0x004fe20007ffe0ff */
[----:B---3--:R-:W1:Y:S04]  /*b5a0*/  LDS.128 R8, [R42] ;  /* 0x000000002a087984 */ /* 0x008e680000000c00 */
[----:B------:R-:W-:-:S05]  /*b5b0*/  IMAD.SHL.U32 R31, R0, 0x2, RZ ;  /* 0x00000002001f7824 */ /* 0x000fca00078e00ff */
[----:B------:R-:W2:Y:S01]  /*b5c0*/  LDS.128 R4, [R31+0x5100] ;  /* 0x005100001f047984 */ /* 0x000ea20000000c00 */
[----:B------:R-:W-:Y:S01]  /*b5d0*/  SHF.L.U32 R2, R23, 0x10, RZ ;  /* 0x0000001017027819 */ /* 0x000fe200000006ff */
[----:B------:R-:W-:Y:S01]  /*b5e0*/  IMAD.U32 R0, R24, 0x10000, RZ ;  /* 0x0001000018007824 */ /* 0x000fe200078e00ff */
[C---:B-1----:R-:W-:Y:S02]  /*b5f0*/  SHF.L.U32 R12, R8.reuse, 0x10, RZ ;  /* 0x00000010080c7819 */ /* 0x042fe400000006ff */
[----:B------:R-:W-:Y:S02]  /*b600*/  LOP3.LUT R13, R8, 0xffff0000, RZ, 0xc0, !PT ;  /* 0xffff0000080d7812 */ /* 0x000fe400078ec0ff */
[C---:B--2---:R-:W-:Y:S01]  /*b610*/  SHF.L.U32 R3, R4.reuse, 0x10, RZ ;  /* 0x0000001004037819 */ /* 0x044fe200000006ff */
[C---:B------:R-:W-:Y:S01]  /*b620*/  IMAD.U32 R14, R9.reuse, 0x10000, RZ ;  /* 0x00010000090e7824 */ /* 0x040fe200078e00ff */
[----:B------:R-:W-:Y:S02]  /*b630*/  LOP3.LUT R8, R4, 0xffff0000, RZ, 0xc0, !PT ;  /* 0xffff000004087812 */ /* 0x000fe400078ec0ff */
[----:B------:R-:W-:Y:S01]  /*b640*/  LOP3.LUT R22, R9, 0xffff0000, RZ, 0xc0, !PT ;  /* 0xffff000009167812 */ /* 0x000fe200078ec0ff */
[----:B------:R-:W-:Y:S01]  /*b650*/  FMUL.FTZ R17, R2, R3 ;  /* 0x0000000302117220 */ /* 0x000fe20000410000 */
[----:B------:R-:W-:Y:S01]  /*b660*/  LOP3.LUT R4, R23, 0xffff0000, RZ, 0xc0, !PT ;  /* 0xffff000017047812 */ /* 0x000fe200078ec0ff */
[----:B------:R-:W-:Y:S01]  /*b670*/  IMAD.U32 R9, R5, 0x10000, RZ ;  /* 0x0001000005097824 */ /* 0x000fe200078e00ff */
[----:B------:R-:W-:-:S02]  /*b680*/  SHF.L.U32 R15, R10, 0x10, RZ ;  /* 0x000000100a0f7819 */ /* 0x000fc400000006ff */
[----:B------:R-:W-:Y:S02]  /*b690*/  LOP3.LUT R16, R10, 0xffff0000, RZ, 0xc0, !PT ;  /* 0xffff00000a107812 */ /* 0x000fe400078ec0ff */
[----:B------:R-:W-:Y:S01]  /*b6a0*/  LOP3.LUT R19, R5, 0xffff0000, RZ, 0xc0, !PT ;  /* 0xffff000005137812 */ /* 0x000fe200078ec0ff */
[C---:B------:R-:W-:Y:S01]  /*b6b0*/  IMAD.U32 R20, R11.reuse, 0x10000, RZ ;  /* 0x000100000b147824 */ /* 0x040fe200078e00ff */
[C---:B------:R-:W-:Y:S02]  /*b6c0*/  SHF.L.U32 R5, R6.reuse, 0x10, RZ ;  /* 0x0000001006057819 */ /* 0x040fe400000006ff */
[----:B------:R-:W-:Y:S01]  /*b6d0*/  LOP3.LUT R10, R6, 0xffff0000, RZ, 0xc0, !PT ;  /* 0xffff0000060a7812 */ /* 0x000fe200078ec0ff */
[C---:B------:R-:W-:Y:S01]  /*b6e0*/  FMUL.FTZ R6, R0.reuse, R3 ;  /* 0x0000000300067220 */ /* 0x040fe20000410000 */
[----:B------:R-:W-:Y:S01]  /*b6f0*/  LOP3.LUT R21, R11, 0xffff0000, RZ, 0xc0, !PT ;  /* 0xffff00000b157812 */ /* 0x000fe200078ec0ff */
[C---:B------:R-:W-:Y:S01]  /*b700*/  IMAD.U32 R11, R7.reuse, 0x10000, RZ ;  /* 0x00010000070b7824 */ /* 0x040fe200078e00ff */
[----:B------:R-:W-:Y:S01]  /*b710*/  LOP3.LUT R18, R7, 0xffff0000, RZ, 0xc0, !PT ;  /* 0xffff000007127812 */ /* 0x000fe200078ec0ff */
[----:B------:R-:W-:Y:S01]  /*b720*/  FFMA.FTZ R36, R0, R12, -R17 ;  /* 0x0000000c00247223 */ /* 0x000fe20000010811 */
[----:B------:R-:W-:Y:S01]  /*b730*/  LOP3.LUT R3, R24, 0xffff0000, RZ, 0xc0, !PT ;  /* 0xffff000018037812 */ /* 0x000fe200078ec0ff */
[----:B------:R-:W-:Y:S01]  /*b740*/  FMUL.FTZ R7, R4, R8 ;  /* 0x0000000804077220 */ /* 0x000fe20000410000 */
[----:B------:R-:W-:Y:S01]  /*b750*/  SHF.L.U32 R0, R27, 0x10, RZ ;  /* 0x000000101b007819 */ /* 0x000fe200000006ff */
[----:B------:R-:W-:-:S02]  /*b760*/  FFMA.FTZ R35, R2, R12, R6 ;  /* 0x0000000c02237223 */ /* 0x000fc40000010006 */
[----:B------:R-:W-:Y:S02]  /*b770*/  FFMA.FTZ R34, R3, R13, -R7 ;  /* 0x0000000d03227223 */ /* 0x000fe40000010807 */
[----:B------:R-:W-:Y:S02]  /*b780*/  IMAD.U32 R2, R30, 0x10000, RZ ;  /* 0x000100001e027824 */ /* 0x000fe400078e00ff */
[-C--:B------:R-:W-:Y:S01]  /*b790*/  FMUL.FTZ R7, R0, R9.reuse ;  /* 0x0000000900077220 */ /* 0x080fe20000410000 */
[----:B------:R-:W-:Y:S01]  /*b7a0*/  SHF.L.U32 R6, R25, 0x10, RZ ;  /* 0x0000001019067819 */ /* 0x000fe200000006ff */
[----:B------:R-:W-:Y:S02]  /*b7b0*/  FMUL.FTZ R8, R3, R8 ;  /* 0x0000000803087220 */ /* 0x000fe40000410000 */
[C---:B------:R-:W-:Y:S02]  /*b7c0*/  FMUL.FTZ R3, R2.reuse, R9 ;  /* 0x0000000902037220 */ /* 0x040fe40000410000 */
[----:B------:R-:W-:-:S02]  /*b7d0*/  FFMA.FTZ R32, R2, R14, -R7 ;  /* 0x0000000e02207223 */ /* 0x000fc40000010807 */
[----:B------:R-:W-:Y:S02]  /*b7e0*/  IMAD.U32 R2, R26, 0x10000, RZ ;  /* 0x000100001a027824 */ /* 0x000fe400078e00ff */
[----:B------:R-:W-:Y:S02]  /*b7f0*/  FFMA.FTZ R33, R4, R13, R8 ;  /* 0x0000000d04217223 */ /* 0x000fe40000010008 */
[-C--:B------:R-:W-:Y:S02]  /*b800*/  FMUL.FTZ R4, R6, R5.reuse ;  /* 0x0000000506047220 */ /* 0x080fe40000410000 */
[----:B------:R-:W-:Y:S01]  /*b810*/  FFMA.FTZ R17, R0, R14, R3 ;  /* 0x0000000e00117223 */ /* 0x000fe20000010003 */
[----:B------:R-:W-:Y:S01]  /*b820*/  LOP3.LUT R3, R26, 0xffff0000, RZ, 0xc0, !PT ;  /* 0xffff00001a037812 */ /* 0x000fe200078ec0ff */
[----:B------:R-:W-:Y:S01]  /*b830*/  FMUL.FTZ R9, R2, R5 ;  /* 0x0000000502097220 */ /* 0x000fe20000410000 */
[----:B------:R-:W-:Y:S01]  /*b840*/  SHF.L.U32 R5, R28, 0x10, RZ ;  /* 0x000000101c057819 */ /* 0x000fe200000006ff */
[----:B------:R-:W-:Y:S01]  /*b850*/  FFMA.FTZ R14, R2, R15, -R4 ;  /* 0x0000000f020e7223 */ /* 0x000fe20000010804 */
[----:B------:R-:W-:-:S02]  /*b860*/  LOP3.LUT R0, R25, 0xffff0000, RZ, 0xc0, !PT ;  /* 0xffff000019007812 */ /* 0x000fc400078ec0ff */
[----:B------:R-:W-:Y:S01]  /*b870*/  SHF.L.U32 R2, R29, 0x10, RZ ;  /* 0x000000101d027819 */ /* 0x000fe200000006ff */
[-C--:B------:R-:W-:Y:S02]  /*b880*/  FMUL.FTZ R7, R3, R10.reuse ;  /* 0x0000000a03077220 */ /* 0x080fe40000410000 */
        /* <DEDUP_REMOVED lines=12> */
[-C--:B------:R-:W-:Y:S02]  /*b950*/  FMUL.FTZ R8, R2, R19.reuse ;  /* 0x0000001302087220 */ /* 0x080fe40000410000 */
[-C--:B------:R-:W-:Y:S02]  /*b960*/  FMUL.FTZ R6, R0, R18.reuse ;  /* 0x0000001200067220 */ /* 0x080fe40000410000 */
[C---:B------:R-:W-:Y:S02]  /*b970*/  FMUL.FTZ R7, R4.reuse, R19 ;  /* 0x0000001304077220 */ /* 0x040fe40000410000 */
[----:B------:R-:W-:Y:S02]  /*b980*/  FMUL.FTZ R5, R3, R18 ;  /* 0x0000001203057220 */ /* 0x000fe40000410000 */
[----:B------:R-:W-:-:S02]  /*b990*/  FFMA.FTZ R9, R4, R22, -R8 ;  /* 0x0000001604097223 */ /* 0x000fc40000010808 */
[-C--:B------:R-:W-:Y:S02]  /*b9a0*/  FFMA.FTZ R3, R3, R21.reuse, -R6 ;  /* 0x0000001503037223 */ /* 0x080fe40000010806 */
        /* <DEDUP_REMOVED lines=12> */
.L_x_328:
[----:B------:R-:W-:Y:S05]  /*ba70*/  BSYNC B0 ;  /* 0x0000000000007941 */ /* 0x000fea0003800000 */
.L_x_327:
        /* <DEDUP_REMOVED lines=94> */
.L_x_330:
[----:B------:R-:W-:Y:S05]  /*c060*/  BSYNC B0 ;  /* 0x0000000000007941 */ /* 0x000fea0003800000 */
.L_x_329:
[----:B------:R-:W-:-:S04]  /*c070*/  IADD3 R0, R93, 0x60, RZ ;  /* 0x000000605d007810 */ /* 0x000fc80007ffe0ff */
        /* <DEDUP_REMOVED lines=92> */
.L_x_320:
[----:B------:R-:W-:Y:S05]  /*c640*/  BSYNC B2 ;  /* 0x0000000000027941 */ /* 0x000fea0003800000 */
.L_x_304:
[----:B------:R-:W-:Y:S01]  /*c650*/  IMAD R0, R40, c[0x0][0x208], RZ ;  /* 0x0000820028007a24 */ /* 0x000fe200078e02ff */
[----:B------:R-:W-:-:S04]  /*c660*/  DEPBAR.LE SB0, 0x0 ;  /* 0x000080000000791a */ /* 0x000fc80000000000 */
[C---:B-1----:R-:W-:Y:S01]  /*c670*/  IMAD.WIDE.U32 R2, R241.reuse, c[0x0][0x208], RZ ;  /* 0x00008200f1027a25 */ /* 0x042fe200078e00ff */
[----:B------:R-:W-:Y:S01]  /*c680*/  BAR.SYNC.DEFER_BLOCKING 0x0 ;  /* 0x0000000000007b1d */ /* 0x000fe20000010000 */
[C---:B------:R-:W-:Y:S02]  /*c690*/  ISETP.GE.AND P0, PT, R244.reuse, c[0x0][0x1d4], PT ;  /* 0x00007500f4007a0c */ /* 0x040fe40003f06270 */
[----:B------:R-:W-:Y:S01]  /*c6a0*/  IMAD R0, R241, c[0x0][0x20c], R0 ;  /* 0x00008300f1007a24 */ /* 0x000fe200078e0200 */
[----:B------:R-:W-:Y:S01]  /*c6b0*/  SHF.L.U32 R37, R244, 0x1, RZ ;  /* 0x00000001f4257819 */ /* 0x000fe200000006ff */
[----:B--2---:R-:W-:Y:S01]  /*c6c0*/  IMAD.WIDE.U32 R6, R39, c[0x0][0x210], RZ ;  /* 0x0000840027067a25 */ /* 0x004fe200078e00ff */
[C---:B------:R-:W-:Y:S01]  /*c6d0*/  ISETP.LT.OR P3, PT, R38.reuse, 0x1, P0 ;  /* 0x000000012600780c */ /* 0x040fe20000761670 */
[----:B------:R-:W-:Y:S01]  /*c6e0*/  BSSY B0, `(.L_x_331) ;  /* 0x000018c000007945 */ /* 0x000fe20003800000 */
[----:B------:R-:W-:Y:S01]  /*c6f0*/  IADD3 R3, R3, R0, RZ ;  /* 0x0000000003037210 */ /* 0x000fe20007ffe0ff */
[----:B------:R-:W-:Y:S01]  /*c700*/  IMAD R0, R41, c[0x0][0x218], RZ ;  /* 0x0000860029007a24 */ /* 0x000fe200078e02ff */
[----:B------:R-:W-:Y:S01]  /*c710*/  STL.64 [R1], R6 ;  /* 0x0000000601007387 */ /* 0x000fe20000100a00 */
[----:B------:R-:W-:Y:S01]  /*c720*/  IMAD R4, R39, c[0x0][0x214], R7 ;  /* 0x0000850027047a24 */ /* 0x000fe200078e0207 */
[C---:B------:R-:W-:Y:S01]  /*c730*/  ISETP.LT.OR P6, PT, R38.reuse, 0x11, P0 ;  /* 0x000000112600780c */ /* 0x040fe200007c1670 */
[----:B------:R-:W-:Y:S01]  /*c740*/  IMAD.WIDE.U32 R2, R235, c[0x0][0x218], R2 ;  /* 0x00008600eb027a25 */ /* 0x000fe200078e0002 */
[----:B------:R-:W-:-:S02]  /*c750*/  ISETP.LT.OR P5, PT, R38, 0x21, P0 ;  /* 0x000000212600780c */ /* 0x000fc400007a1670 */
[----:B------:R-:W-:Y:S01]  /*c760*/  STL [R1+0x8], R4 ;  /* 0x0000080401007387 */ /* 0x000fe20000100800 */
[----:B------:R-:W-:Y:S01]  /*c770*/  IMAD R0, R235, c[0x0][0x21c], R0 ;  /* 0x00008700eb007a24 */ /* 0x000fe200078e0200 */
[----:B------:R-:W-:Y:S02]  /*c780*/  IADD3 R2, P1, R2, R6, RZ ;  /* 0x0000000602027210 */ /* 0x000fe40007f3e0ff */
[----:B------:R-:W-:Y:S02]  /*c790*/  ISETP.LT.OR P4, PT, R38, 0x31, P0 ;  /* 0x000000312600780c */ /* 0x000fe40000781670 */
[----:B------:R-:W-:Y:S02]  /*c7a0*/  IADD3.X R3, R4, R3, R0, P1, !PT ;  /* 0x0000000304037210 */ /* 0x000fe40000ffe400 */
[----:B------:R-:W-:Y:S01]  /*c7b0*/  LEA R0, P1, R2, c[0x0][0x1f8], 0x1 ;  /* 0x00007e0002007a11 */ /* 0x000fe200078208ff */
[----:B------:R-:W-:Y:S01]  /*c7c0*/  LDSM.16.M88.4 R32, [R198] ;  /* 0x00000000c620783b */ /* 0x000fe20000000200 */
[----:B------:R-:W-:-:S02]  /*c7d0*/  ISETP.LT.OR P2, PT, R38, 0x41, P0 ;  /* 0x000000412600780c */ /* 0x000fc40000741670 */
[----:B------:R-:W-:Y:S01]  /*c7e0*/  LEA.HI.X R3, R2, c[0x0][0x1fc], R3, 0x1, P1 ;  /* 0x00007f0002037a11 */ /* 0x000fe200008f0c03 */
[----:B------:R-:W-:Y:S01]  /*c7f0*/  LDSM.16.M88.4 R48, [R95] ;  /* 0x000000005f30783b */ /* 0x000fe20000000200 */
[----:B------:R-:W-:-:S03]  /*c800*/  SHF.L.U64.HI R36, R244, 0x1, R245 ;  /* 0x00000001f4247819 */ /* 0x000fc600000102f5 */
[----:B------:R-:W1:Y:S04]  /*c810*/  SHFL.IDX PT, R2, R0, RZ, 0x181f ;  /* 0x00181fff00027589 */ /* 0x000e6800000e0000 */
[----:B------:R-:W2:Y:S04]  /*c820*/  SHFL.IDX PT, R5, R3, RZ, 0x181f ;  /* 0x00181fff03057589 */ /* 0x000ea800000e0000 */
[----:B------:R-:W3:Y:S04]  /*c830*/  SHFL.IDX PT, R4, R0, 0x1, 0x181f ;  /* 0x00381f0000047f89 */ /* 0x000ee800000e0000 */
[----:B------:R-:W-:Y:S04]  /*c840*/  SHFL.IDX PT, R7, R3, 0x1, 0x181f ;  /* 0x00381f0003077f89 */ /* 0x000fe800000e0000 */
[----:B------:R-:W-:Y:S04]  /*c850*/  SHFL.IDX PT, R6, R0, 0x2, 0x181f ;  /* 0x00581f0000067f89 */ /* 0x000fe800000e0000 */
[----:B------:R-:W-:Y:S04]  /*c860*/  SHFL.IDX PT, R11, R3, 0x2, 0x181f ;  /* 0x00581f00030b7f89 */ /* 0x000fe800000e0000 */
[----:B------:R-:W4:Y:S01]  /*c870*/  SHFL.IDX PT, R10, R0, 0x3, 0x181f ;  /* 0x00781f00000a7f89 */ /* 0x000f2200000e0000 */
[----:B-1----:R-:W-:-:S03]  /*c880*/  IADD3 R2, P0, R2, R37, RZ ;  /* 0x0000002502027210 */ /* 0x002fc60007f1e0ff */
[----:B------:R-:W-:Y:S04]  /*c890*/  SHFL.IDX PT, R0, R0, 0x4, 0x181f ;  /* 0x00981f0000007f89 */ /* 0x000fe800000e0000 */
[----:B------:R-:W-:Y:S04]  /*c8a0*/  LDSM.16.M88.4 R28, [R198+0x2000] ;  /* 0x00200000c61c783b */ /* 0x000fe80000000200 */
[----:B------:R-:W1:Y:S01]  /*c8b0*/  SHFL.IDX PT, R12, R3, 0x3, 0x181f ;  /* 0x00781f00030c7f89 */ /* 0x000e6200000e0000 */
[----:B------:R-:W-:Y:S03]  /*c8c0*/  HMMA.16816.F32.BF16 R68, R32, R50, RZ ;  /* 0x000000322044723c */ /* 0x000fe600000418ff */
[----:B------:R2:W-:Y:S04]  /*c8d0*/  SHFL.IDX PT, R13, R3, 0x4, 0x181f ;  /* 0x00981f00030d7f89 */ /* 0x0005e800000e0000 */
[----:B------:R-:W-:Y:S04]  /*c8e0*/  LDSM.16.M88.4 R24, [R201] ;  /* 0x00000000c918783b */ /* 0x000fe80000000200 */
[----:B------:R-:W-:Y:S04]  /*c8f0*/  LDSM.16.M88.4 R52, [R202] ;  /* 0x00000000ca34783b */ /* 0x000fe80000000200 */
[----:B------:R-:W-:Y:S04]  /*c900*/  LDSM.16.M88.4 R72, [R95+0x800] ;  /* 0x000800005f48783b */ /* 0x000fe80000000200 */
[----:B------:R-:W-:Y:S04]  /*c910*/  LDSM.16.M88.4 R100, [R95+0x1000] ;  /* 0x001000005f64783b */ /* 0x000fe80000000200 */
[----:B------:R-:W-:Y:S01]  /*c920*/  LDSM.16.M88.4 R108, [R95+0x1800] ;  /* 0x001800005f6c783b */ /* 0x000fe20000000200 */
[----:B--2---:R-:W-:-:S03]  /*c930*/  IADD3.X R3, R5, R36, RZ, P0, !PT ;  /* 0x0000002405037210 */ /* 0x004fc600007fe4ff */
[----:B------:R-:W-:Y:S01]  /*c940*/  LDSM.16.M88.4 R116, [R95+0x2000] ;  /* 0x002000005f74783b */ /* 0x000fe20000000200 */
[-C--:B---3--:R-:W-:Y:S02]  /*c950*/  IADD3 R8, P0, R4, R37.reuse, RZ ;  /* 0x0000002504087210 */ /* 0x088fe40007f1e0ff */
[-C--:B----4-:R-:W-:Y:S01]  /*c960*/  IADD3 R4, P1, R10, R37.reuse, RZ ;  /* 0x000000250a047210 */ /* 0x090fe20007f3e0ff */
[----:B------:R-:W2:Y:S01]  /*c970*/  LDSM.16.M88.4 R20, [R201+0x2000] ;  /* 0x00200000c914783b */ /* 0x000ea20000000200 */
[-C--:B------:R-:W-:Y:S02]  /*c980*/  IADD3.X R9, R7, R36.reuse, RZ, P0, !PT ;  /* 0x0000002407097210 */ /* 0x080fe400007fe4ff */
[-C--:B------:R-:W-:Y:S01]  /*c990*/  IADD3 R6, P0, R6, R37.reuse, RZ ;  /* 0x0000002506067210 */ /* 0x080fe20007f1e0ff */
[----:B------:R-:W-:Y:S01]  /*c9a0*/  LDSM.16.M88.4 R96, [R206] ;  /* 0x00000000ce60783b */ /* 0x000fe20000000200 */
[-C--:B-1----:R-:W-:Y:S01]  /*c9b0*/  IADD3.X R5, R12, R36.reuse, RZ, P1, !PT ;  /* 0x000000240c057210 */ /* 0x082fe20000ffe4ff */
[----:B------:R-:W-:Y:S01]  /*c9c0*/  HMMA.16816.F32.BF16 R56, R28, R48, RZ ;  /* 0x000000301c38723c */ /* 0x000fe200000418ff */
[----:B------:R-:W-:Y:S01]  /*c9d0*/  IADD3.X R7, R11, R36, RZ, P0, !PT ;  /* 0x000000240b077210 */ /* 0x000fe200007fe4ff */
[----:B------:R-:W-:Y:S04]  /*c9e0*/  LDSM.16.M88.4 R104, [R205] ;  /* 0x00000000cd68783b */ /* 0x000fe80000000200 */
[----:B------:R-:W-:Y:S04]  /*c9f0*/  LDSM.16.M88.4 R112, [R204] ;  /* 0x00000000cc70783b */ /* 0x000fe80000000200 */
[----:B------:R-:W-:Y:S04]  /*ca00*/  LDSM.16.M88.4 R120, [R203] ;  /* 0x00000000cb78783b */ /* 0x000fe80000000200 */
[----:B------:R-:W-:Y:S01]  /*ca10*/  @!PT LDS RZ, [RZ] ;  /* 0x00000000fffff984 */ /* 0x000fe20000000800 */
[----:B------:R-:W-:Y:S01]  /*ca20*/  @!PT LDS RZ, [RZ] ;  /* 0x00000000fffff984 */ /* 0x000fe20000000800 */
[----:B------:R-:W-:Y:S01]  /*ca30*/  @!PT LDS RZ, [RZ] ;  /* 0x00000000fffff984 */ /* 0x000fe20000000800 */
[----:B------:R1:W-:Y:S04]  /*ca40*/  LDGSTS.E.BYPASS.LTC128B.128 [R209+0x100], [R2.64], !P3 ;  /* 0x0010000002d17fae */ /* 0x0003e8000d901d48 */
[----:B------:R3:W-:Y:S04]  /*ca50*/  LDGSTS.E.BYPASS.LTC128B.128 [R209+0x900], [R8.64], !P6 ;  /* 0x0090000008d17fae */ /* 0x0007e8000f101d48 */
[----:B------:R4:W-:Y:S04]  /*ca60*/  LDGSTS.E.BYPASS.LTC128B.128 [R209+0x1100], [R6.64], !P5 ;  /* 0x0110000006d17fae */ /* 0x0009e8000e901d48 */
[----:B------:R4:W-:Y:S01]  /*ca70*/  LDGSTS.E.BYPASS.LTC128B.128 [R209+0x1900], [R4.64], !P4 ;  /* 0x0190000004d17fae */ /* 0x0009e2000e101d48 */
[----:B--2---:R-:W-:Y:S01]  /*ca80*/  HMMA.16816.F32.BF16 R56, R20, R52, R56 ;  /* 0x000000341438723c */ /* 0x004fe20000041838 */
[----:B-1----:R-:W-:-:S07]  /*ca90*/  IADD3 R2, P0, R0, R37, RZ ;  /* 0x0000002500027210 */ /* 0x002fce0007f1e0ff */
[----:B---3--:R-:W-:Y:S01]  /*caa0*/  HMMA.16816.F32.BF16 R8, R32, R48, RZ ;  /* 0x000000302008723c */ /* 0x008fe200000418ff */
[----:B------:R-:W-:Y:S02]  /*cab0*/  IADD3.X R3, R13, R36, RZ, P0, !PT ;  /* 0x000000240d037210 */ /* 0x000fe400007fe4ff */
[----:B------:R-:W-:-:S03]  /*cac0*/  ISETP.GT.AND P0, PT, R161, R252, PT ;  /* 0x000000fca100720c */ /* 0x000fc60003f04270 */
[----:B------:R1:W-:Y:S04]  /*cad0*/  LDGSTS.E.BYPASS.LTC128B.128 [R209+0x2100], [R2.64], !P2 ;  /* 0x0210000002d17fae */ /* 0x0003e8000d101d48 */
[----:B------:R-:W-:Y:S04]  /*cae0*/  LDSM.16.M88.4 R40, [R197] ;  /* 0x00000000c528783b */ /* 0x000fe80000000200 */
[----:B------:R-:W2:Y:S04]  /*caf0*/  LDSM.16.M88.4 R16, [R199] ;  /* 0x00000000c710783b */ /* 0x000ea80000000200 */
[----:B------:R-:W3:Y:S04]  /*cb00*/  LDSM.16.M88.4 R12, [R199+0x2000] ;  /* 0x00200000c70c783b */ /* 0x000ee80000000200 */
[----:B------:R-:W-:Y:S02]  /*cb10*/  LDSM.16.M88.4 R44, [R194] ;  /* 0x00000000c22c783b */ /* 0x000fe40000000200 */
[----:B------:R-:W-:Y:S02]  /*cb20*/  HMMA.16816.F32.BF16 R60, R24, R52, R8 ;  /* 0x00000034183c723c */ /* 0x000fe40000041808 */
[----:B------:R-:W5:Y:S04]  /*cb30*/  LDSM.16.M88.4 R8, [R200] ;  /* 0x00000000c808783b */ /* 0x000f680000000200 */
[----:B----4-:R-:W4:Y:S04]  /*cb40*/  LDSM.16.M88.4 R4, [R200+0x2000] ;  /* 0x00200000c804783b */ /* 0x010f280000000200 */
[----:B------:R-:W0:Y:S11]  /*cb50*/  LDGDEPBAR ;  /* 0x00000000000079af */ /* 0x000e360000000000 */
[----:B------:R-:W-:Y:S03]  /*cb60*/  @!UPT UIADD3 URZ, URZ, URZ, URZ ;  /* 0x0000003f3f3ff290 */ /* 0x000fe6000fffe03f */
[----:B--2---:R-:W-:Y:S08]  /*cb70*/  HMMA.16816.F32.BF16 R64, R16, R40, R60 ;  /* 0x000000281040723c */ /* 0x004ff0000004183c */
[----:B------:R-:W-:Y:S08]  /*cb80*/  HMMA.16816.F32.BF16 R60, R28, R50, RZ ;  /* 0x000000321c3c723c */ /* 0x000ff000000418ff */
[----:B---3--:R-:W-:Y:S08]  /*cb90*/  HMMA.16816.F32.BF16 R48, R12, R40, R56 ;  /* 0x000000280c30723c */ /* 0x008ff00000041838 */
[----:B------:R-:W-:Y:S08]  /*cba0*/  HMMA.16816.F32.BF16 R56, R24, R54, R68 ;  /* 0x000000361838723c */ /* 0x000ff00000041844 */
[----:B-----5:R-:W-:Y:S08]  /*cbb0*/  HMMA.16816.F32.BF16 R68, R8, R44, R64 ;  /* 0x0000002c0844723c */ /* 0x020ff00000041840 */
[----:B------:R-:W-:Y:S08]  /*cbc0*/  HMMA.16816.F32.BF16 R64, R20, R54, R60 ;  /* 0x000000361440723c */ /* 0x000ff0000004183c */
[----:B------:R-:W-:Y:S08]  /*cbd0*/  HMMA.16816.F32.BF16 R60, R32, R72, RZ ;  /* 0x00000048203c723c */ /* 0x000ff000000418ff */
[----:B----4-:R-:W-:Y:S01]  /*cbe0*/  HMMA.16816.F32.BF16 R80, R4, R44, R48 ;  /* 0x0000002c0450723c */ /* 0x010fe20000041830 */
[----:B------:R-:W2:Y:S01]  /*cbf0*/  LDSM.16.M88.4 R48, [R197+0x800] ;  /* 0x00080000c530783b */ /* 0x000ea20000000200 */
[----:B------:R-:W-:-:S04]  /*cc00*/  FMUL.FTZ R0, R68, c[0x0][0x320] ;  /* 0x0000c80044007a20 */ /* 0x000fc80000410000 */
[----:B------:R3:W4:Y:S02]  /*cc10*/  MUFU.TANH R158, R0 ;  /* 0x00000000009e7308 */ /* 0x0007240000002400 */
[----:B------:R-:W-:Y:S08]  /*cc20*/  HMMA.16816.F32.BF16 R52, R16, R42, R56 ;  /* 0x0000002a1034723c */ /* 0x000ff00000041838 */
[----:B------:R-:W-:Y:S01]  /*cc30*/  HMMA.16816.F32.BF16 R56, R28, R72, RZ ;  /* 0x000000481c38723c */ /* 0x000fe200000418ff */
[----:B---3--:R-:W-:-:S07]  /*cc40*/  FMUL.FTZ R0, R69, c[0x0][0x320] ;  /* 0x0000c80045007a20 */ /* 0x008fce0000410000 */
[----:B------:R-:W-:Y:S01]  /*cc50*/  HMMA.16816.F32.BF16 R60, R24, R96, R60 ;  /* 0x00000060183c723c */ /* 0x000fe2000004183c */
[----:B------:R3:W1:Y:S07]  /*cc60*/  MUFU.TANH R157, R0 ;  /* 0x00000000009d7308 */ /* 0x00066e0000002400 */
[----:B------:R-:W-:Y:S01]  /*cc70*/  HMMA.16816.F32.BF16 R64, R12, R42, R64 ;  /* 0x0000002a0c40723c */ /* 0x000fe20000041840 */
[----:B------:R-:W5:Y:S01]  /*cc80*/  LDSM.16.M88.4 R40, [R194+0x800] ;  /* 0x00080000c228783b */ /* 0x000f620000000200 */
[----:B---3--:R-:W-:-:S04]  /*cc90*/  FMUL.FTZ R0, R70, c[0x0][0x320] ;  /* 0x0000c80046007a20 */ /* 0x008fc80000410000 */
[----:B------:R3:W1:Y:S10]  /*cca0*/  MUFU.TANH R156, R0 ;  /* 0x00000000009c7308 */ /* 0x0006740000002400 */
[----:B--2---:R-:W-:Y:S08]  /*ccb0*/  HMMA.16816.F32.BF16 R60, R16, R48, R60 ;  /* 0x00000030103c723c */ /* 0x004ff0000004183c */
[----:B------:R-:W-:Y:S01]  /*ccc0*/  HMMA.16816.F32.BF16 R76, R4, R46, R64 ;  /* 0x0000002e044c723c */ /* 0x000fe20000041840 */
[----:B---3--:R-:W-:-:S07]  /*ccd0*/  FMUL.FTZ R0, R71, c[0x0][0x320] ;  /* 0x0000c80047007a20 */ /* 0x008fce0000410000 */
[----:B------:R-:W-:Y:S01]  /*cce0*/  HMMA.16816.F32.BF16 R68, R8, R46, R52 ;  /* 0x0000002e0844723c */ /* 0x000fe20000041834 */
[----:B------:R2:W3:Y:S07]  /*ccf0*/  MUFU.TANH R155, R0 ;  /* 0x00000000009b7308 */ /* 0x0004ee0000002400 */
[----:B------:R-:W-:Y:S08]  /*cd00*/  HMMA.16816.F32.BF16 R52, R20, R96, R56 ;  /* 0x000000601434723c */ /* 0x000ff00000041838 */
[----:B------:R-:W-:Y:S01]  /*cd10*/  HMMA.16816.F32.BF16 R56, R32, R74, RZ ;  /* 0x0000004a2038723c */ /* 0x000fe200000418ff */
[----:B--2---:R-:W-:-:S04]  /*cd20*/  FMUL.FTZ R0, R80, c[0x0][0x320] ;  /* 0x0000c80050007a20 */ /* 0x004fc80000410000 */
[----:B------:R2:W1:Y:S03]  /*cd30*/  MUFU.TANH R154, R0 ;  /* 0x00000000009a7308 */ /* 0x0004660000002400 */
[----:B------:R-:W-:Y:S08]  /*cd40*/  HMMA.16816.F32.BF16 R64, R28, R74, RZ ;  /* 0x0000004a1c40723c */ /* 0x000ff000000418ff */
[----:B------:R-:W-:Y:S01]  /*cd50*/  HMMA.16816.F32.BF16 R44, R12, R48, R52 ;  /* 0x000000300c2c723c */ /* 0x000fe20000041834 */
[----:B--2---:R-:W-:-:S07]  /*cd60*/  FMUL.FTZ R0, R81, c[0x0][0x320] ;  /* 0x0000c80051007a20 */ /* 0x004fce0000410000 */
[-C--:B------:R-:W-:Y:S01]  /*cd70*/  HMMA.16816.F32.BF16 R52, R24, R98.reuse, R56 ;  /* 0x000000621834723c */ /* 0x080fe20000041838 */
[----:B------:R2:W1:Y:S07]  /*cd80*/  MUFU.TANH R153, R0 ;  /* 0x0000000000997308 */ /* 0x00046e0000002400 */
[----:B------:R-:W-:Y:S08]  /*cd90*/  HMMA.16816.F32.BF16 R64, R20, R98, R64 ;  /* 0x000000621440723c */ /* 0x000ff00000041840 */
[----:B------:R-:W-:Y:S01]  /*cda0*/  HMMA.16816.F32.BF16 R56, R28, R100, RZ ;  /* 0x000000641c38723c */ /* 0x000fe200000418ff */
[----:B--2---:R-:W-:-:S04]  /*cdb0*/  FMUL.FTZ R0, R82, c[0x0][0x320] ;  /* 0x0000c80052007a20 */ /* 0x004fc80000410000 */
[----:B------:R2:W1:Y:S03]  /*cdc0*/  MUFU.TANH R149, R0 ;  /* 0x0000000000957308 */ /* 0x0004660000002400 */
[-C--:B------:R-:W-:Y:S08]  /*cdd0*/  HMMA.16816.F32.BF16 R52, R16, R50.reuse, R52 ;  /* 0x000000321034723c */ /* 0x080ff00000041834 */
[----:B------:R-:W-:Y:S01]  /*cde0*/  HMMA.16816.F32.BF16 R64, R12, R50, R64 ;  /* 0x000000320c40723c */ /* 0x000fe20000041840 */
[----:B------:R-:W-:Y:S01]  /*cdf0*/  LDSM.16.M88.4 R48, [R194+0x1000] ;  /* 0x00100000c230783b */ /* 0x000fe20000000200 */
[----:B--2---:R-:W-:-:S06]  /*ce00*/  FMUL.FTZ R0, R83, c[0x0][0x320] ;  /* 0x0000c80053007a20 */ /* 0x004fcc0000410000 */
[C---:B-----5:R-:W-:Y:S01]  /*ce10*/  HMMA.16816.F32.BF16 R80, R4.reuse, R40, R44 ;  /* 0x000000280450723c */ /* 0x060fe2000004182c */
[----:B------:R-:W2:Y:S01]  /*ce20*/  LDSM.16.M88.4 R44, [R197+0x1000] ;  /* 0x00100000c52c783b */ /* 0x000ea20000000200 */
[----:B------:R5:W1:Y:S11]  /*ce30*/  MUFU.TANH R150, R0 ;  /* 0x0000000000967308 */ /* 0x000a760000002400 */
[----:B------:R-:W-:Y:S03]  /*ce40*/  @!UPT UIADD3 URZ, URZ, URZ, URZ ;  /* 0x0000003f3f3ff290 */ /* 0x000fe6000fffe03f */
[----:B------:R-:W-:Y:S01]  /*ce50*/  HMMA.16816.F32.BF16 R72, R4, R42, R64 ;  /* 0x0000002a0448723c */ /* 0x000fe20000041840 */
[----:B-----5:R-:W-:-:S04]  /*ce60*/  FMUL.FTZ R0, R68, c[0x0][0x320] ;  /* 0x0000c80044007a20 */ /* 0x020fc80000410000 */
[----:B------:R5:W1:Y:S03]  /*ce70*/  MUFU.TANH R152, R0 ;  /* 0x0000000000987308 */ /* 0x000a660000002400 */
        /* <DEDUP_REMOVED lines=8> */
[----:B--2---:R-:W-:Y:S01]  /*cf00*/  HMMA.16816.F32.BF16 R64, R12, R46, R64 ;  /* 0x0000002e0c40723c */ /* 0x004fe20000041840 */
[----:B-----5:R-:W-:-:S07]  /*cf10*/  FMUL.FTZ R0, R71, c[0x0][0x320] ;  /* 0x0000c80047007a20 */ /* 0x020fce0000410000 */
[----:B------:R-:W-:Y:S01]  /*cf20*/  HMMA.16816.F32.BF16 R68, R8, R40, R60 ;  /* 0x000000280844723c */ /* 0x000fe2000004183c */
[----:B------:R2:W1:Y:S07]  /*cf30*/  MUFU.TANH R147, R0 ;  /* 0x0000000000937308 */ /* 0x00046e0000002400 */
[----:B------:R-:W-:Y:S01]  /*cf40*/  HMMA.16816.F32.BF16 R60, R32, R100, RZ ;  /* 0x00000064203c723c */ /* 0x000fe200000418ff */
[----:B--2---:R-:W-:-:S04]  /*cf50*/  FMUL.FTZ R0, R76, c[0x0][0x320] ;  /* 0x0000c8004c007a20 */ /* 0x004fc80000410000 */
[----:B------:R2:W1:Y:S11]  /*cf60*/  MUFU.TANH R146, R0 ;  /* 0x0000000000927308 */ /* 0x0004760000002400 */
[----:B------:R-:W-:Y:S08]  /*cf70*/  @!UPT UIADD3 URZ, URZ, URZ, URZ ;  /* 0x0000003f3f3ff290 */ /* 0x000ff0000fffe03f */
[----:B------:R-:W-:Y:S01]  /*cf80*/  HMMA.16816.F32.BF16 R60, R24, R104, R60 ;  /* 0x00000068183c723c */ /* 0x000fe2000004183c */
[----:B--2---:R-:W-:-:S04]  /*cf90*/  FMUL.FTZ R0, R77, c[0x0][0x320] ;  /* 0x0000c8004d007a20 */ /* 0x004fc80000410000 */
[----:B------:R2:W1:Y:S11]  /*cfa0*/  MUFU.TANH R145, R0 ;  /* 0x0000000000917308 */ /* 0x0004760000002400 */
[----:B------:R-:W-:Y:S08]  /*cfb0*/  @!UPT UIADD3 URZ, URZ, URZ, URZ ;  /* 0x0000003f3f3ff290 */ /* 0x000ff0000fffe03f */
[----:B------:R-:W-:Y:S01]  /*cfc0*/  HMMA.16816.F32.BF16 R60, R16, R44, R60 ;  /* 0x0000002c103c723c */ /* 0x000fe2000004183c */
[----:B--2---:R-:W-:-:S04]  /*cfd0*/  FMUL.FTZ R0, R78, c[0x0][0x320] ;  /* 0x0000c8004e007a20 */ /* 0x004fc80000410000 */
[----:B------:R2:W1:Y:S02]  /*cfe0*/  MUFU.TANH R141, R0 ;  /* 0x00000000008d7308 */ /* 0x0004640000002400 */
[----:B--2---:R-:W-:-:S06]  /*cff0*/  FMUL.FTZ R0, R79, c[0x0][0x320] ;  /* 0x0000c8004f007a20 */ /* 0x004fcc0000410000 */
[----:B------:R2:W1:Y:S02]  /*d000*/  MUFU.TANH R142, R0 ;  /* 0x00000000008e7308 */ /* 0x0004640000002400 */
[----:B--2---:R-:W-:-:S06]  /*d010*/  FMUL.FTZ R0, R68, c[0x0][0x320] ;  /* 0x0000c80044007a20 */ /* 0x004fcc0000410000 */
[----:B------:R2:W1:Y:S02]  /*d020*/  MUFU.TANH R144, R0 ;  /* 0x0000000000907308 */ /* 0x0004640000002400 */
[----:B--2---:R-:W-:-:S06]  /*d030*/  FMUL.FTZ R0, R69, c[0x0][0x320] ;  /* 0x0000c80045007a20 */ /* 0x004fcc0000410000 */
[----:B------:R2:W1:Y:S02]  /*d040*/  MUFU.TANH R143, R0 ;  /* 0x00000000008f7308 */ /* 0x0004640000002400 */
[----:B--2---:R-:W-:-:S06]  /*d050*/  FMUL.FTZ R0, R70, c[0x0][0x320] ;  /* 0x0000c80046007a20 */ /* 0x004fcc0000410000 */
[----:B------:R2:W1:Y:S02]  /*d060*/  MUFU.TANH R140, R0 ;  /* 0x00000000008c7308 */ /* 0x0004640000002400 */
[----:B--2---:R-:W-:Y:S02]  /*d070*/  FMUL.FTZ R0, R71, c[0x0][0x320] ;  /* 0x0000c80047007a20 */ /* 0x004fe40000410000 */
[----:B------:R-:W-:Y:S04]  /*d080*/  HMMA.16816.F32.BF16 R68, R8, R42, R52 ;  /* 0x0000002a0844723c */ /* 0x000fe80000041834 */
[----:B------:R2:W1:Y:S04]  /*d090*/  MUFU.TANH R139, R0 ;  /* 0x00000000008b7308 */ /* 0x0004680000002400 */
[----:B------:R-:W-:Y:S08]  /*d0a0*/  HMMA.16816.F32.BF16 R52, R20, R104, R56 ;  /* 0x000000681434723c */ /* 0x000ff00000041838 */
[----:B------:R-:W-:Y:S01]  /*d0b0*/  HMMA.16816.F32.BF16 R56, R32, R102, RZ ;  /* 0x000000662038723c */ /* 0x000fe200000418ff */
[----:B--2---:R-:W-:-:S04]  /*d0c0*/  FMUL.FTZ R0, R80, c[0x0][0x320] ;  /* 0x0000c80050007a20 */ /* 0x004fc80000410000 */
[----:B------:R2:W1:Y:S11]  /*d0d0*/  MUFU.TANH R138, R0 ;  /* 0x00000000008a7308 */ /* 0x0004760000002400 */
[----:B------:R-:W-:Y:S01]  /*d0e0*/  HMMA.16816.F32.BF16 R40, R12, R44, R52 ;  /* 0x0000002c0c28723c */ /* 0x000fe20000041834 */
[----:B--2---:R-:W-:-:S07]  /*d0f0*/  FMUL.FTZ R0, R81, c[0x0][0x320] ;  /* 0x0000c80051007a20 */ /* 0x004fce0000410000 */
[----:B------:R-:W-:Y:S01]  /*d100*/  HMMA.16816.F32.BF16 R52, R24, R106, R56 ;  /* 0x0000006a1834723c */ /* 0x000fe20000041838 */
[----:B------:R2:W1:Y:S07]  /*d110*/  MUFU.TANH R137, R0 ;  /* 0x0000000000897308 */ /* 0x00046e0000002400 */
[----:B------:R-:W-:Y:S08]  /*d120*/  HMMA.16816.F32.BF16 R56, R28, R108, RZ ;  /* 0x0000006c1c38723c */ /* 0x000ff000000418ff */
[----:B------:R-:W-:Y:S01]  /*d130*/  HMMA.16816.F32.BF16 R76, R4, R48, R40 ;  /* 0x00000030044c723c */ /* 0x000fe20000041828 */
[----:B--2---:R-:W-:-:S04]  /*d140*/  FMUL.FTZ R0, R82, c[0x0][0x320] ;  /* 0x0000c80052007a20 */ /* 0x004fc80000410000 */
[----:B------:R2:W1:Y:S03]  /*d150*/  MUFU.TANH R133, R0 ;  /* 0x0000000000857308 */ /* 0x0004660000002400 */
[----:B------:R-:W-:Y:S01]  /*d160*/  HMMA.16816.F32.BF16 R40, R16, R46, R52 ;  /* 0x0000002e1028723c */ /* 0x000fe20000041834 */
[----:B------:R-:W5:Y:S07]  /*d170*/  LDSM.16.M88.4 R52, [R197+0x1800] ;  /* 0x00180000c534783b */ /* 0x000f6e0000000200 */
[----:B------:R-:W-:Y:S01]  /*d180*/  HMMA.16816.F32.BF16 R44, R20, R112, R56 ;  /* 0x00000070142c723c */ /* 0x000fe20000041838 */
[----:B--2---:R-:W-:-:S04]  /*d190*/  FMUL.FTZ R0, R83, c[0x0][0x320] ;  /* 0x0000c80053007a20 */ /* 0x004fc80000410000 */
[----:B------:R2:W1:Y:S02]  /*d1a0*/  MUFU.TANH R134, R0 ;  /* 0x0000000000867308 */ /* 0x0004640000002400 */
[----:B--2---:R-:W-:-:S06]  /*d1b0*/  FMUL.FTZ R0, R68, c[0x0][0x320] ;  /* 0x0000c80044007a20 */ /* 0x004fcc0000410000 */
[----:B------:R2:W1:Y:S11]  /*d1c0*/  MUFU.TANH R136, R0 ;  /* 0x0000000000887308 */ /* 0x0004760000002400 */
[----:B-----5:R-:W-:Y:S01]  /*d1d0*/  HMMA.16816.F32.BF16 R44, R12, R52, R44 ;  /* 0x000000340c2c723c */ /* 0x020fe2000004182c */
[----:B--2---:R-:W-:-:S04]  /*d1e0*/  FMUL.FTZ R0, R69, c[0x0][0x320] ;  /* 0x0000c80045007a20 */ /* 0x004fc80000410000 */
[----:B------:R2:W1:Y:S02]  /*d1f0*/  MUFU.TANH R135, R0 ;  /* 0x0000000000877308 */ /* 0x0004640000002400 */
[----:B--2---:R-:W-:-:S06]  /*d200*/  FMUL.FTZ R0, R70, c[0x0][0x320] ;  /* 0x0000c80046007a20 */ /* 0x004fcc0000410000 */
[----:B------:R2:W1:Y:S02]  /*d210*/  MUFU.TANH R132, R0 ;  /* 0x0000000000847308 */ /* 0x0004640000002400 */
[----:B--2---:R-:W-:Y:S02]  /*d220*/  FMUL.FTZ R0, R71, c[0x0][0x320] ;  /* 0x0000c80047007a20 */ /* 0x004fe40000410000 */
[----:B------:R-:W-:Y:S04]  /*d230*/  HMMA.16816.F32.BF16 R68, R8, R48, R60 ;  /* 0x000000300844723c */ /* 0x000fe8000004183c */
[----:B------:R2:W1:Y:S04]  /*d240*/  MUFU.TANH R131, R0 ;  /* 0x0000000000837308 */ /* 0x0004680000002400 */
        /* <DEDUP_REMOVED lines=10> */
[----:B------:R2:W1:Y:S03]  /*d2f0*/  MUFU.TANH R125, R0 ;  /* 0x00000000007d7308 */ /* 0x0004660000002400 */
[----:B------:R-:W-:Y:S01]  /*d300*/  HMMA.16816.F32.BF16 R60, R28, R110, RZ ;  /* 0x0000006e1c3c723c */ /* 0x000fe200000418ff */
[----:B--2---:R-:W-:-:S07]  /*d310*/  FMUL.FTZ R0, R75, c[0x0][0x320] ;  /* 0x0000c8004b007a20 */ /* 0x004fce0000410000 */
[----:B------:R-:W-:Y:S01]  /*d320*/  HMMA.16816.F32.BF16 R72, R4, R50, R64 ;  /* 0x000000320448723c */ /* 0x000fe20000041840 */
[----:B------:R2:W1:Y:S11]  /*d330*/  MUFU.TANH R126, R0 ;  /* 0x00000000007e7308 */ /* 0x0004760000002400 */
[----:B------:R-:W-:Y:S04]  /*d340*/  @!UPT UIADD3 URZ, URZ, URZ, URZ ;  /* 0x0000003f3f3ff290 */ /* 0x000fe8000fffe03f */
[----:B------:R-:W-:Y:S08]  /*d350*/  HMMA.16816.F32.BF16 R64, R20, R114, R60 ;  /* 0x000000721440723c */ /* 0x000ff0000004183c */
[----:B------:R-:W-:Y:S01]  /*d360*/  HMMA.16816.F32.BF16 R60, R32, R116, RZ ;  /* 0x00000074203c723c */ /* 0x000fe200000418ff */
[----:B--2---:R-:W-:-:S04]  /*d370*/  FMUL.FTZ R0, R68, c[0x0][0x320] ;  /* 0x0000c80044007a20 */ /* 0x004fc80000410000 */
[----:B------:R2:W1:Y:S02]  /*d380*/  MUFU.TANH R128, R0 ;  /* 0x0000000000807308 */ /* 0x0004640000002400 */
[----:B--2---:R-:W-:Y:S11]  /*d390*/  FMUL.FTZ R0, R69, c[0x0][0x320] ;  /* 0x0000c80045007a20 */ /* 0x004ff60000410000 */
[----:B------:R-:W-:Y:S06]  /*d3a0*/  @!UPT UIADD3 URZ, URZ, URZ, URZ ;  /* 0x0000003f3f3ff290 */ /* 0x000fec000fffe03f */
[----:B------:R-:W-:Y:S01]  /*d3b0*/  HMMA.16816.F32.BF16 R60, R24, R120, R60 ;  /* 0x00000078183c723c */ /* 0x000fe2000004183c */
[----:B------:R2:W1:Y:S02]  /*d3c0*/  MUFU.TANH R127, R0 ;  /* 0x00000000007f7308 */ /* 0x0004640000002400 */
[----:B--2---:R-:W-:-:S06]  /*d3d0*/  FMUL.FTZ R0, R70, c[0x0][0x320] ;  /* 0x0000c80046007a20 */ /* 0x004fcc0000410000 */
[----:B------:R2:W1:Y:S02]  /*d3e0*/  MUFU.TANH R124, R0 ;  /* 0x00000000007c7308 */ /* 0x0004640000002400 */
[----:B--2---:R-:W-:Y:S02]  /*d3f0*/  FMUL.FTZ R0, R71, c[0x0][0x320] ;  /* 0x0000c80047007a20 */ /* 0x004fe40000410000 */
[----:B------:R-:W-:Y:S01]  /*d400*/  HMMA.16816.F32.BF16 R68, R8, R50, R40 ;  /* 0x000000320844723c */ /* 0x000fe20000041828 */
[----:B------:R-:W2:Y:S03]  /*d410*/  LDSM.16.M88.4 R40, [R194+0x1800] ;  /* 0x00180000c228783b */ /* 0x000ea60000000200 */
        /* <DEDUP_REMOVED lines=15> */
[C---:B--2---:R-:W-:Y:S01]  /*d510*/  HMMA.16816.F32.BF16 R76, R4.reuse, R40, R44 ;  /* 0x00000028044c723c */ /* 0x044fe2000004182c */
[----:B------:R-:W2:Y:S01]  /*d520*/  LDSM.16.M88.4 R44, [R197+0x2000] ;  /* 0x00200000c52c783b */ /* 0x000ea20000000200 */
[----:B------:R5:W1:Y:S11]  /*d530*/  MUFU.TANH R101, R0 ;  /* 0x0000000000657308 */ /* 0x000a760000002400 */
[----:B------:R-:W-:Y:S03]  /*d540*/  @!UPT UIADD3 URZ, URZ, URZ, URZ ;  /* 0x0000003f3f3ff290 */ /* 0x000fe6000fffe03f */
[----:B------:R-:W-:Y:S08]  /*d550*/  HMMA.16816.F32.BF16 R64, R4, R42, R52 ;  /* 0x0000002a0440723c */ /* 0x000ff00000041834 */
[----:B------:R-:W-:Y:S01]  /*d560*/  HMMA.16816.F32.BF16 R52, R28, R118, RZ ;  /* 0x000000761c34723c */ /* 0x000fe200000418ff */
[----:B-----5:R-:W-:-:S04]  /*d570*/  FMUL.FTZ R0, R68, c[0x0][0x320] ;  /* 0x0000c80044007a20 */ /* 0x020fc80000410000 */
[----:B------:R5:W1:Y:S02]  /*d580*/  MUFU.TANH R106, R0 ;  /* 0x00000000006a7308 */ /* 0x000a640000002400 */
[----:B-----5:R-:W-:Y:S11]  /*d590*/  FMUL.FTZ R0, R69, c[0x0][0x320] ;  /* 0x0000c80045007a20 */ /* 0x020ff60000410000 */
[----:B------:R-:W-:Y:S06]  /*d5a0*/  @!UPT UIADD3 URZ, URZ, URZ, URZ ;  /* 0x0000003f3f3ff290 */ /* 0x000fec000fffe03f */
[----:B------:R-:W-:Y:S01]  /*d5b0*/  HMMA.16816.F32.BF16 R32, R20, R122, R52 ;  /* 0x0000007a1420723c */ /* 0x000fe20000041834 */
        /* <DEDUP_REMOVED lines=15> */
[----:B-----5:R-:W-:-:S04]  /*d6b0*/  FMUL.FTZ R0, R74, c[0x0][0x320] ;  /* 0x0000c8004a007a20 */ /* 0x020fc80000410000 */
[----:B------:R2:W1:Y:S03]  /*d6c0*/  MUFU.TANH R92, R0 ;  /* 0x00000000005c7308 */ /* 0x0004660000002400 */
        /* <DEDUP_REMOVED lines=10> */
[----:B------:R-:W-:Y:S01]  /*d770*/  HMMA.16816.F32.BF16 R68, R8, R42, R48 ;  /* 0x0000002a0844723c */ /* 0x000fe20000041830 */
[----:B------:R-:W2:Y:S03]  /*d780*/  LDSM.16.M88.4 R48, [R194+0x2000] ;  /* 0x00200000c230783b */ /* 0x000ea60000000200 */
[----:B------:R5:W1:Y:S01]  /*d790*/  MUFU.TANH R91, R0 ;  /* 0x00000000005b7308 */ /* 0x000a620000002400 */
[----:B------:R-:W-:-:S04]  /*d7a0*/  DEPBAR.LE SB0, 0x0 ;  /* 0x000080000000791a */ /* 0x000fc80000000000 */
[C---:B------:R-:W-:Y:S08]  /*d7b0*/  HMMA.16816.F32.BF16 R40, R16.reuse, R44, R60 ;  /* 0x0000002c1028723c */ /* 0x040ff0000004183c */
[----:B------:R-:W-:Y:S01]  /*d7c0*/  HMMA.16816.F32.BF16 R16, R16, R46, R24 ;  /* 0x0000002e1010723c */ /* 0x000fe20000041818 */
[----:B-----5:R-:W-:-:S04]  /*d7d0*/  FMUL.FTZ R0, R76, c[0x0][0x320] ;  /* 0x0000c8004c007a20 */ /* 0x020fc80000410000 */
[----:B------:R5:W1:Y:S02]  /*d7e0*/  MUFU.TANH R89, R0 ;  /* 0x0000000000597308 */ /* 0x000a640000002400 */
[----:B-----5:R-:W-:-:S09]  /*d7f0*/  FMUL.FTZ R0, R77, c[0x0][0x320] ;  /* 0x0000c8004d007a20 */ /* 0x020fd20000410000 */
[-C--:B--2---:R-:W-:Y:S01]  /*d800*/  HMMA.16816.F32.BF16 R40, R8, R48.reuse, R40 ;  /* 0x000000300828723c */ /* 0x084fe20000041828 */
[----:B------:R2:W1:Y:S07]  /*d810*/  MUFU.TANH R83, R0 ;  /* 0x0000000000537308 */ /* 0x00046e0000002400 */
[----:B------:R-:W-:Y:S08]  /*d820*/  HMMA.16816.F32.BF16 R20, R4, R48, R28 ;  /* 0x000000300414723c */ /* 0x000ff0000004181c */
[----:B------:R-:W-:Y:S01]  /*d830*/  HMMA.16816.F32.BF16 R8, R8, R50, R16 ;  /* 0x000000320808723c */ /* 0x000fe20000041810 */
[----:B--2---:R-:W-:-:S04]  /*d840*/  FMUL.FTZ R0, R78, c[0x0][0x320] ;  /* 0x0000c8004e007a20 */ /* 0x004fc80000410000 */
        /* <DEDUP_REMOVED lines=51> */
[----:B------:R2:W1:Y:S01]  /*db80*/  MUFU.TANH R19, R0 ;  /* 0x0000000000137308 */ /* 0x0004620000002400 */
[----:B------:R-:W-:Y:S06]  /*db90*/  BAR.SYNC.DEFER_BLOCKING 0x0 ;  /* 0x0000000000007b1d */ /* 0x000fec0000010000 */
[----:B------:R-:W-:Y:S05]  /*dba0*/  @!P0 BRA `(.L_x_332) ;  /* 0x000003f000008947 */ /* 0x000fea0003800000 */
[----:B---34-:R-:W-:Y:S01]  /*dbb0*/  ISETP.NE.AND P3, PT, R162, 0x1, PT ;  /* 0x00000001a200780c */ /* 0x018fe20003f65270 */
[----:B------:R-:W-:Y:S01]  /*dbc0*/  IMAD.MOV.U32 R235, RZ, RZ, RZ ;  /* 0x000000ffffeb7224 */ /* 0x000fe200078e00ff */
[C---:B-1----:R-:W-:Y:S02]  /*dbd0*/  IADD3 R2, R251.reuse, R159, R167 ;  /* 0x0000009ffb027210 */ /* 0x042fe40007ffe0a7 */
[----:B------:R-:W-:-:S02]  /*dbe0*/  ISETP.GT.AND P0, PT, R251, 0x4f, PT ;  /* 0x0000004ffb00780c */ /* 0x000fc40003f04270 */
[----:B------:R-:W-:-:S05]  /*dbf0*/  IADD3 R2, R2, -0x50, RZ ;  /* 0xffffffb002027810 */ /* 0x000fca0007ffe0ff */
[----:B--2---:R-:W-:Y:S02]  /*dc00*/  IMAD.MOV.U32 R0, RZ, RZ, R2 ;  /* 0x000000ffff007224 */ /* 0x004fe400078e0002 */
[----:B------:R-:W-:-:S05]  /*dc10*/  @P3 IMAD.HI.U32 R3, R2, c[0x0][0x2bc], RZ ;  /* 0x0000af0002033a27 */ /* 0x000fca00078e00ff */
        /* <DEDUP_REMOVED lines=23> */
.L_x_427:
        /* <DEDUP_REMOVED lines=24> */
.L_x_428:
        /* <DEDUP_REMOVED lines=9> */
.L_x_332:
[----:B---34-:R-:W-:Y:S05]  /*dfa0*/  BSYNC B0 ;  /* 0x0000000000007941 */ /* 0x018fea0003800000 */
.L_x_331:
[----:B--2---:R-:W2:Y:S04]  /*dfb0*/  LDL R0, [R1+0x74] ;  /* 0x0000740001007983 */ /* 0x004ea80000100800 */
[----:B------:R-:W0:Y:S01]  /*dfc0*/  LDGDEPBAR ;  /* 0x00000000000079af */ /* 0x000e220000000000 */
[----:B--2---:R-:W-:-:S05]  /*dfd0*/  IMAD.IADD R0, R160, 0x1, -R0 ;  /* 0x00000001a0007824 */ /* 0x004fca00078e0a00 */
[C---:B------:R-:W-:Y:S02]  /*dfe0*/  ISETP.GT.AND P0, PT, R0.reuse, 0x1, PT ;  /* 0x000000010000780c */ /* 0x040fe40003f04270 */
[----:B------:R-:W-:Y:S02]  /*dff0*/  ISETP.GT.AND P1, PT, R0, RZ, PT ;  /* 0x000000ff0000720c */ /* 0x000fe40003f24270 */
[----:B-1----:R-:W-:Y:S02]  /*e000*/  FSEL R40, R150, -INF , P0 ;  /* 0xff80000096287808 */ /* 0x002fe40000000000 */
[----:B------:R-:W-:Y:S02]  /*e010*/  FSEL R27, R153, -INF , P0 ;  /* 0xff800000991b7808 */ /* 0x000fe40000000000 */
[----:B------:R-:W-:Y:S02]  /*e020*/  FSEL R17, R155, -INF , P0 ;  /* 0xff8000009b117808 */ /* 0x000fe40000000000 */
[----:B------:R-:W-:-:S02]  /*e030*/  FSEL R10, R157, -INF , P0 ;  /* 0xff8000009d0a7808 */ /* 0x000fc40000000000 */
        /* <DEDUP_REMOVED lines=28> */
[C---:B------:R-:W-:Y:S02]  /*e200*/  ISETP.GT.AND P4, PT, R0.reuse, 0x29, PT ;  /* 0x000000290000780c */ /* 0x040fe40003f84270 */
[----:B------:R-:W-:-:S02]  /*e210*/  ISETP.GT.AND P3, PT, R0, 0x18, PT ;  /* 0x000000180000780c */ /* 0x000fc40003f64270 */
[----:B------:R-:W-:Y:S02]  /*e220*/  ISETP.GT.AND P0, PT, R0, 0x30, PT ;  /* 0x000000300000780c */ /* 0x000fe40003f04270 */
        /* <DEDUP_REMOVED lines=28> */
[----:B------:R-:W-:-:S02]  /*e3f0*/  ISETP.GT.AND P6, PT, R0, 0x38, PT ;  /* 0x000000380000780c */ /* 0x000fc40003fc4270 */
[C---:B------:R-:W-:Y:S02]  /*e400*/  ISETP.GT.AND P5, PT, R0.reuse, 0x39, PT ;  /* 0x000000390000780c */ /* 0x040fe40003fa4270 */
[C---:B------:R-:W-:Y:S02]  /*e410*/  ISETP.GT.AND P3, PT, R0.reuse, 0x40, PT ;  /* 0x000000400000780c */ /* 0x040fe40003f64270 */
[C---:B------:R-:W-:Y:S02]  /*e420*/  ISETP.GT.AND P2, PT, R0.reuse, 0x41, PT ;  /* 0x000000410000780c */ /* 0x040fe40003f44270 */
[C---:B------:R-:W-:Y:S02]  /*e430*/  ISETP.GT.AND P1, PT, R0.reuse, 0x48, PT ;  /* 0x000000480000780c */ /* 0x040fe40003f24270 */
[C---:B------:R-:W-:Y:S02]  /*e440*/  ISETP.GT.AND P0, PT, R0.reuse, 0x49, PT ;  /* 0x000000490000780c */ /* 0x040fe40003f04270 */
[----:B------:R-:W-:-:S02]  /*e450*/  ISETP.GT.AND P4, PT, R0, 0x31, PT ;  /* 0x000000310000780c */ /* 0x000fc40003f84270 */
        /* <DEDUP_REMOVED lines=44> */
[----:B------:R-:W-:Y:S02]  /*e720*/  FSEL R106, R83, -INF , P4 ;  /* 0xff800000536a7808 */ /* 0x000fe40002000000 */
[----:B------:R-:W-:Y:S02]  /*e730*/  FSEL R118, R80, -INF , P4 ;  /* 0xff80000050767808 */ /* 0x000fe40002000000 */
[----:B------:R-:W-:Y:S02]  /*e740*/  FSEL R83, R91, -INF , P4 ;  /* 0xff8000005b537808 */ /* 0x000fe40002000000 */
[----:B------:R-:W-:-:S02]  /*e750*/  FSEL R64, R97, -INF , P4 ;  /* 0xff80000061407808 */ /* 0x000fc40002000000 */
[----:B------:R-:W-:Y:S02]  /*e760*/  FMNMX.FTZ R0, R65, R0, !PT ;  /* 0x0000000041007209 */ /* 0x000fe40007810000 */
[----:B------:R-:W-:Y:S02]  /*e770*/  FMNMX.FTZ R2, R90, R2, !PT ;  /* 0x000000025a027209 */ /* 0x000fe40007810000 */
[----:B------:R-:W-:Y:S02]  /*e780*/  FMNMX.FTZ R3, R108, R3, !PT ;  /* 0x000000036c037209 */ /* 0x000fe40007810000 */
[----:B------:R-:W-:Y:S02]  /*e790*/  FMNMX.FTZ R7, R120, R7, !PT ;  /* 0x0000000778077209 */ /* 0x000fe40007810000 */
[----:B------:R-:W-:Y:S02]  /*e7a0*/  FSEL R117, R63, -INF , P6 ;  /* 0xff8000003f757808 */ /* 0x000fe40003000000 */
[----:B------:R-:W-:-:S02]  /*e7b0*/  FSEL R105, R68, -INF , P6 ;  /* 0xff80000044697808 */ /* 0x000fc40003000000 */
[----:B------:R-:W-:Y:S02]  /*e7c0*/  FSEL R82, R76, -INF , P6 ;  /* 0xff8000004c527808 */ /* 0x000fe40003000000 */
[----:B------:R-:W-:Y:S02]  /*e7d0*/  FSEL R63, R81, -INF , P6 ;  /* 0xff800000513f7808 */ /* 0x000fe40003000000 */
[----:B------:R-:W-:Y:S02]  /*e7e0*/  FMNMX.FTZ R0, R64, R0, !PT ;  /* 0x0000000040007209 */ /* 0x000fe40007810000 */
[----:B------:R-:W-:Y:S02]  /*e7f0*/  FMNMX.FTZ R2, R83, R2, !PT ;  /* 0x0000000253027209 */ /* 0x000fe40007810000 */
[----:B------:R-:W-:Y:S02]  /*e800*/  FMNMX.FTZ R3, R106, R3, !PT ;  /* 0x000000036a037209 */ /* 0x000fe40007810000 */
[----:B------:R-:W-:-:S02]  /*e810*/  FMNMX.FTZ R7, R118, R7, !PT ;  /* 0x0000000776077209 */ /* 0x000fc40007810000 */
[----:B------:R-:W-:Y:S02]  /*e820*/  FSEL R115, R62, -INF , P5 ;  /* 0xff8000003e737808 */ /* 0x000fe40002800000 */
[----:B------:R-:W-:Y:S02]  /*e830*/  FSEL R104, R69, -INF , P5 ;  /* 0xff80000045687808 */ /* 0x000fe40002800000 */
[----:B------:R-:W-:Y:S02]  /*e840*/  FSEL R81, R70, -INF , P5 ;  /* 0xff80000046517808 */ /* 0x000fe40002800000 */
[----:B------:R-:W-:Y:S02]  /*e850*/  FSEL R62, R79, -INF , P5 ;  /* 0xff8000004f3e7808 */ /* 0x000fe40002800000 */
        /* <DEDUP_REMOVED lines=36> */
[----:B------:R-:W-:Y:S02]  /*eaa0*/  FMNMX.FTZ R4, R56, R0, !PT ;  /* 0x0000000038047209 */ /* 0x000fe40007810000 */
[----:B------:R-:W-:-:S02]  /*eab0*/  FMNMX.FTZ R5, R58, R2, !PT ;  /* 0x000000023a057209 */ /* 0x000fc40007810000 */
[----:B------:R-:W-:Y:S02]  /*eac0*/  FMNMX.FTZ R6, R89, R3, !PT ;  /* 0x0000000359067209 */ /* 0x000fe40007810000 */
[----:B------:R-:W-:Y:S01]  /*ead0*/  FMNMX.FTZ R7, R103, R7, !PT ;  /* 0x0000000767077209 */ /* 0x000fe20007810000 */
        /* <DEDUP_REMOVED lines=11> */
[----:B------:R-:W3:Y:S04]  /*eb90*/  SHFL.BFLY PT, R6, R3, 0x1, 0x1f ;  /* 0x0c201f0003067f89 */ /* 0x000ee800000e0000 */
[----:B------:R4:W4:Y:S01]  /*eba0*/  SHFL.BFLY PT, R8, R7, 0x1, 0x1f ;  /* 0x0c201f0007087f89 */ /* 0x00092200000e0000 */
[----:B-1----:R-:W-:Y:S02]  /*ebb0*/  FMNMX.FTZ R71, R0, R4, !PT ;  /* 0x0000000400477209 */ /* 0x002fe40007810000 */
[----:B--2---:R-:W-:Y:S02]  /*ebc0*/  FMNMX.FTZ R70, R2, R5, !PT ;  /* 0x0000000502467209 */ /* 0x004fe40007810000 */
[----:B---3--:R-:W-:Y:S02]  /*ebd0*/  FMNMX.FTZ R69, R3, R6, !PT ;  /* 0x0000000603457209 */ /* 0x008fe40007810000 */
.L_x_429:
[C---:B------:R-:W-:Y:S01]  /*ebe0*/  FMUL.FTZ R0, R71.reuse, c[0x0][0x2d0] ;  /* 0x0000b40047007a20 */ /* 0x040fe20000410000 */
[----:B------:R-:W-:Y:S01]  /*ebf0*/  FSETP.NEU.FTZ.AND P0, PT, R71, -INF , PT ;  /* 0xff8000004700780b */ /* 0x000fe20003f1d000 */
[----:B------:R-:W-:Y:S01]  /*ec00*/  FMUL.FTZ R3, R70, c[0x0][0x2d0] ;  /* 0x0000b40046037a20 */ /* 0x000fe20000410000 */
[----:B----4-:R-:W-:Y:S01]  /*ec10*/  FMNMX.FTZ R68, R8, R7, !PT ;  /* 0x0000000708447209 */ /* 0x010fe20007810000 */
[----:B------:R-:W-:Y:S01]  /*ec20*/  WARPSYNC 0xffffffff ;  /* 0xffffffff00007948 */ /* 0x000fe20003800000 */
[----:B------:R-:W-:Y:S01]  /*ec30*/  FSEL R4, R0, RZ, P0 ;  /* 0x000000ff00047208 */ /* 0x000fe20000000000 */
[----:B------:R-:W1:Y:S01]  /*ec40*/  LDSM.16.MT88.4 R48, [R192] ;  /* 0x00000000c030783b */ /* 0x000e620000004200 */
[----:B------:R-:W-:-:S03]  /*ec50*/  FSETP.NEU.FTZ.AND P0, PT, R70, -INF , PT ;  /* 0xff8000004600780b */ /* 0x000fc60003f1d000 */
[--C-:B------:R-:W-:Y:S01]  /*ec60*/  FFMA.FTZ R0, R9, c[0x0][0x2d0], -R4.reuse ;  /* 0x0000b40009007a23 */ /* 0x100fe20000010804 */
[----:B------:R-:W-:Y:S01]  /*ec70*/  FSEL R3, R3, RZ, P0 ;  /* 0x000000ff03037208 */ /* 0x000fe20000000000 */
[--C-:B------:R-:W-:Y:S01]  /*ec80*/  FFMA.FTZ R2, R16, c[0x0][0x2d0], -R4.reuse ;  /* 0x0000b40010027a23 */ /* 0x100fe20000010804 */
[----:B------:R-:W-:Y:S01]  /*ec90*/  FSETP.NEU.FTZ.AND P0, PT, R69, -INF , PT ;  /* 0xff8000004500780b */ /* 0x000fe20003f1d000 */
[----:B------:R2:W-:Y:S01]  /*eca0*/  MUFU.EX2 R166, R0 ;  /* 0x0000000000a67308 */ /* 0x0005e20000000800 */
[----:B------:R-:W3:Y:S01]  /*ecb0*/  LDSM.16.MT88.4 R44, [R196] ;  /* 0x00000000c42c783b */ /* 0x000ee20000004200 */
[----:B------:R-:W-:Y:S02]  /*ecc0*/  FFMA.FTZ R5, R26, c[0x0][0x2d0], -R3 ;  /* 0x0000b4001a057a23 */ /* 0x000fe40000010803 */
[--C-:B------:R-:W-:Y:S02]  /*ecd0*/  FFMA.FTZ R109, R73, c[0x0][0x2d0], -R4.reuse ;  /* 0x0000b400496d7a23 */ /* 0x100fe40000010804 */
[----:B------:R-:W-:-:S02]  /*ece0*/  FFMA.FTZ R97, R72, c[0x0][0x2d0], -R4 ;  /* 0x0000b40048617a23 */ /* 0x000fc40000010804 */
[----:B------:R4:W-:Y:S01]  /*ecf0*/  MUFU.EX2 R224, R2 ;  /* 0x0000000200e07308 */ /* 0x0009e20000000800 */
[--C-:B------:R-:W-:Y:S02]  /*ed00*/  FFMA.FTZ R96, R67, c[0x0][0x2d0], -R4.reuse ;  /* 0x0000b40043607a23 */ /* 0x100fe40000010804 */
[--C-:B------:R-:W-:Y:S02]  /*ed10*/  FFMA.FTZ R91, R66, c[0x0][0x2d0], -R4.reuse ;  /* 0x0000b400425b7a23 */ /* 0x100fe40000010804 */
[--C-:B------:R-:W-:Y:S02]  /*ed20*/  FFMA.FTZ R150, R65, c[0x0][0x2d0], -R4.reuse ;  /* 0x0000b40041967a23 */ /* 0x100fe40000010804 */
[--C-:B------:R-:W-:Y:S01]  /*ed30*/  FFMA.FTZ R149, R64, c[0x0][0x2d0], -R4.reuse ;  /* 0x0000b40040957a23 */ /* 0x100fe20000010804 */
[----:B------:R5:W-:Y:S01]  /*ed40*/  MUFU.EX2 R221, R5 ;  /* 0x0000000500dd7308 */ /* 0x000be20000000800 */
[--C-:B--2---:R-:W-:Y:S02]  /*ed50*/  FFMA.FTZ R0, R10, c[0x0][0x2d0], -R4.reuse ;  /* 0x0000b4000a007a23 */ /* 0x104fe40000010804 */
[----:B------:R-:W-:-:S02]  /*ed60*/  FFMA.FTZ R148, R63, c[0x0][0x2d0], -R4 ;  /* 0x0000b4003f947a23 */ /* 0x000fc40000010804 */
[--C-:B------:R-:W-:Y:S02]  /*ed70*/  FFMA.FTZ R123, R62, c[0x0][0x2d0], -R4.reuse ;  /* 0x0000b4003e7b7a23 */ /* 0x100fe40000010804 */
[--C-:B------:R-:W-:Y:S01]  /*ed80*/  FFMA.FTZ R171, R61, c[0x0][0x2d0], -R4.reuse ;  /* 0x0000b4003dab7a23 */ /* 0x100fe20000010804 */
[----:B------:R2:W-:Y:S01]  /*ed90*/  MUFU.EX2 R165, R0 ;  /* 0x0000000000a57308 */ /* 0x0005e20000000800 */
[----:B----4-:R-:W-:Y:S02]  /*eda0*/  FMUL.FTZ R2, R69, c[0x0][0x2d0] ;  /* 0x0000b40045027a20 */ /* 0x010fe40000410000 */
[--C-:B------:R-:W-:Y:S02]  /*edb0*/  FFMA.FTZ R175, R59, c[0x0][0x2d0], -R4.reuse ;  /* 0x0000b4003baf7a23 */ /* 0x100fe40000010804 */
[--C-:B------:R-:W-:Y:S01]  /*edc0*/  FFMA.FTZ R174, R57, c[0x0][0x2d0], -R4.reuse ;  /* 0x0000b40039ae7a23 */ /* 0x100fe20000010804 */
[----:B------:R-:W-:Y:S01]  /*edd0*/  FSEL R2, R2, RZ, P0 ;  /* 0x000000ff02027208 */ /* 0x000fe20000000000 */
[----:B------:R-:W-:Y:S01]  /*ede0*/  FFMA.FTZ R173, R56, c[0x0][0x2d0], -R4 ;  /* 0x0000b40038ad7a23 */ /* 0x000fe20000010804 */
[----:B------:R-:W-:Y:S01]  /*edf0*/  FSETP.NEU.FTZ.AND P0, PT, R68, -INF , PT ;  /* 0xff8000004400780b */ /* 0x000fe20003f1d000 */
[----:B------:R-:W-:Y:S01]  /*ee00*/  FFMA.FTZ R177, R58, c[0x0][0x2d0], -R3 ;  /* 0x0000b4003ab17a23 */ /* 0x000fe20000010803 */
[----:B------:R-:W-:Y:S01]  /*ee10*/  MUFU.EX2 R109, R109 ;  /* 0x0000006d006d7308 */ /* 0x000fe20000000800 */
[----:B-----5:R-:W-:-:S02]  /*ee20*/  FFMA.FTZ R5, R35, c[0x0][0x2d0], -R2 ;  /* 0x0000b40023057a23 */ /* 0x020fc40000010802 */
[--C-:B------:R-:W-:Y:S02]  /*ee30*/  FFMA.FTZ R159, R108, c[0x0][0x2d0], -R2.reuse ;  /* 0x0000b4006c9f7a23 */ /* 0x100fe40000010802 */
[----:B------:R-:W-:Y:S02]  /*ee40*/  FFMA.FTZ R181, R92, c[0x0][0x2d0], -R2 ;  /* 0x0000b4005cb57a23 */ /* 0x000fe40000010802 */
[----:B--2---:R-:W-:Y:S01]  /*ee50*/  FFMA.FTZ R0, R11, c[0x0][0x2d0], -R4 ;  /* 0x0000b4000b007a23 */ /* 0x004fe20000010804 */
[----:B------:R2:W-:Y:S01]  /*ee60*/  MUFU.EX2 R219, R5 ;  /* 0x0000000500db7308 */ /* 0x0005e20000000800 */
[----:B------:R-:W-:Y:S02]  /*ee70*/  FFMA.FTZ R172, R60, c[0x0][0x2d0], -R3 ;  /* 0x0000b4003cac7a23 */ /* 0x000fe40000010803 */
[--C-:B------:R-:W-:Y:S02]  /*ee80*/  FFMA.FTZ R65, R99, c[0x0][0x2d0], -R2.reuse ;  /* 0x0000b40063417a23 */ /* 0x100fe40000010802 */
[----:B------:R-:W-:-:S02]  /*ee90*/  FFMA.FTZ R64, R101, c[0x0][0x2d0], -R2 ;  /* 0x0000b40065407a23 */ /* 0x000fc40000010802 */
[--C-:B------:R-:W-:Y:S01]  /*eea0*/  FFMA.FTZ R158, R106, c[0x0][0x2d0], -R2.reuse ;  /* 0x0000b4006a9e7a23 */ /* 0x100fe20000010802 */
[----:B------:R4:W-:Y:S01]  /*eeb0*/  MUFU.EX2 R168, R0 ;  /* 0x0000000000a87308 */ /* 0x0009e20000000800 */
[--C-:B------:R-:W-:Y:S02]  /*eec0*/  FFMA.FTZ R157, R105, c[0x0][0x2d0], -R2.reuse ;  /* 0x0000b400699d7a23 */ /* 0x100fe40000010802 */
[--C-:B------:R-:W-:Y:S02]  /*eed0*/  FFMA.FTZ R156, R104, c[0x0][0x2d0], -R2.reuse ;  /* 0x0000b400689c7a23 */ /* 0x100fe40000010802 */
[--C-:B------:R-:W-:Y:S02]  /*eee0*/  FFMA.FTZ R183, R100, c[0x0][0x2d0], -R2.reuse ;  /* 0x0000b40064b77a23 */ /* 0x100fe40000010802 */
[--C-:B------:R-:W-:Y:S01]  /*eef0*/  FFMA.FTZ R182, R98, c[0x0][0x2d0], -R2.reuse ;  /* 0x0000b40062b67a23 */ /* 0x100fe20000010802 */
[----:B------:R-:W-:Y:S01]  /*ef00*/  MUFU.EX2 R189, R97 ;  /* 0x0000006100bd7308 */ /* 0x000fe20000000800 */
[----:B--2---:R-:W-:-:S02]  /*ef10*/  FFMA.FTZ R5, R36, c[0x0][0x2d0], -R2 ;  /* 0x0000b40024057a23 */ /* 0x004fc40000010802 */
[----:B------:R-:W-:Y:S02]  /*ef20*/  FFMA.FTZ R180, R89, c[0x0][0x2d0], -R2 ;  /* 0x0000b40059b47a23 */ /* 0x000fe40000010802 */
[--C-:B------:R-:W-:Y:S02]  /*ef30*/  FFMA.FTZ R66, R74, c[0x0][0x2d0], -R3.reuse ;  /* 0x0000b4004a427a23 */ /* 0x100fe40000010803 */
[--C-:B------:R-:W-:Y:S01]  /*ef40*/  FFMA.FTZ R79, R75, c[0x0][0x2d0], -R3.reuse ;  /* 0x0000b4004b4f7a23 */ /* 0x100fe20000010803 */
[----:B------:R-:W-:Y:S01]  /*ef50*/  MUFU.EX2 R227, R5 ;  /* 0x0000000500e37308 */ /* 0x000fe20000000800 */
[----:B----4-:R-:W-:Y:S02]  /*ef60*/  FFMA.FTZ R0, R12, c[0x0][0x2d0], -R4 ;  /* 0x0000b4000c007a23 */ /* 0x010fe40000010804 */
        /* <DEDUP_REMOVED lines=9> */
[----:B------:R-:W-:-:S02]  /*f000*/  FFMA.FTZ R169, R76, c[0x0][0x2d0], -R3 ;  /* 0x0000b4004ca97a23 */ /* 0x000fc40000010803 */
[----:B--2---:R-:W-:-:S05]  /*f010*/  FFMA.FTZ R0, R13, c[0x0][0x2d0], -R4 ;  /* 0x0000b4000d007a23 */ /* 0x004fca0000010804 */
[----:B------:R-:W-:Y:S08]  /*f020*/  MUFU.EX2 R213, R91 ;  /* 0x0000005b00d57308 */ /* 0x000ff00000000800 */
[----:B------:R2:W-:Y:S08]  /*f030*/  MUFU.EX2 R187, R0 ;  /* 0x0000000000bb7308 */ /* 0x0005f00000000800 */
[----:B------:R-:W-:Y:S01]  /*f040*/  MUFU.EX2 R188, R78 ;  /* 0x0000004e00bc7308 */ /* 0x000fe20000000800 */
[----:B--2---:R-:W-:-:S07]  /*f050*/  FFMA.FTZ R0, R14, c[0x0][0x2d0], -R4 ;  /* 0x0000b4000e007a23 */ /* 0x004fce0000010804 */
[----:B------:R-:W-:Y:S08]  /*f060*/  MUFU.EX2 R212, R77 ;  /* 0x0000004d00d47308 */ /* 0x000ff00000000800 */
[----:B------:R2:W4:Y:S08]  /*f070*/  MUFU.EX2 R222, R0 ;  /* 0x0000000000de7308 */ /* 0x0005300000000800 */
[----:B------:R-:W-:Y:S01]  /*f080*/  MUFU.EX2 R91, R173 ;  /* 0x000000ad005b7308 */ /* 0x000fe20000000800 */
[----:B--2---:R-:W-:Y:S01]  /*f090*/  FFMA.FTZ R0, R18, c[0x0][0x2d0], -R4 ;  /* 0x0000b40012007a23 */ /* 0x004fe20000010804 */
[----:B----4-:R-:W-:-:S06]  /*f0a0*/  F2FP.BF16.PACK_AB R12, R222, R187 ;  /* 0x000000bbde0c723e */ /* 0x010fcc00000010ff */
[----:B------:R2:W4:Y:S02]  /*f0b0*/  MUFU.EX2 R226, R0 ;  /* 0x0000000000e27308 */ /* 0x0005240000000800 */
[----:B--2---:R-:W-:Y:S01]  /*f0c0*/  FFMA.FTZ R0, R15, c[0x0][0x2d0], -R3 ;  /* 0x0000b4000f007a23 */ /* 0x004fe20000010803 */
[----:B----4-:R-:W-:-:S05]  /*f0d0*/  F2FP.BF16.PACK_AB R14, R226, R224 ;  /* 0x000000e0e20e723e */ /* 0x010fca00000010ff */
[----:B------:R2:W-:Y:S02]  /*f0e0*/  MUFU.EX2 R162, R0 ;  /* 0x0000000000a27308 */ /* 0x0005e40000000800 */
[----:B--2---:R-:W-:-:S06]  /*f0f0*/  FFMA.FTZ R0, R17, c[0x0][0x2d0], -R3 ;  /* 0x0000b40011007a23 */ /* 0x004fcc0000010803 */
[----:B------:R2:W4:Y:S02]  /*f100*/  MUFU.EX2 R161, R0 ;  /* 0x0000000000a17308 */ /* 0x0005240000000800 */
[----:B--2---:R-:W-:Y:S01]  /*f110*/  FFMA.FTZ R0, R20, c[0x0][0x2d0], -R3 ;  /* 0x0000b40014007a23 */ /* 0x004fe20000010803 */
[----:B------:R-:W-:-:S05]  /*f120*/  F2FP.BF16.PACK_AB R20, R165, R166 ;  /* 0x000000a6a514723e */ /* 0x000fca00000010ff */
[----:B------:R2:W-:Y:S02]  /*f130*/  MUFU.EX2 R164, R0 ;  /* 0x0000000000a47308 */ /* 0x0005e40000000800 */
[----:B--2---:R-:W-:Y:S01]  /*f140*/  FFMA.FTZ R0, R21, c[0x0][0x2d0], -R3 ;  /* 0x0000b40015007a23 */ /* 0x004fe20000010803 */
[----:B----4-:R-:W-:-:S05]  /*f150*/  F2FP.BF16.PACK_AB R21, R161, R162 ;  /* 0x000000a2a115723e */ /* 0x010fca00000010ff */
[----:B------:R2:W4:Y:S02]  /*f160*/  MUFU.EX2 R167, R0 ;  /* 0x0000000000a77308 */ /* 0x0005240000000800 */
[----:B--2---:R-:W-:Y:S01]  /*f170*/  FFMA.FTZ R0, R22, c[0x0][0x2d0], -R3 ;  /* 0x0000b40016007a23 */ /* 0x004fe20000010803 */
[----:B------:R-:W-:-:S05]  /*f180*/  F2FP.BF16.PACK_AB R22, R176, R168 ;  /* 0x000000a8b016723e */ /* 0x000fca00000010ff */
[----:B------:R2:W-:Y:S02]  /*f190*/  MUFU.EX2 R186, R0 ;  /* 0x0000000000ba7308 */ /* 0x0005e40000000800 */
[----:B--2---:R-:W-:Y:S01]  /*f1a0*/  FFMA.FTZ R0, R23, c[0x0][0x2d0], -R3 ;  /* 0x0000b40017007a23 */ /* 0x004fe20000010803 */
[----:B----4-:R-:W-:-:S05]  /*f1b0*/  F2FP.BF16.PACK_AB R23, R167, R164 ;  /* 0x000000a4a717723e */ /* 0x010fca00000010ff */
[----:B------:R2:W4:Y:S02]  /*f1c0*/  MUFU.EX2 R220, R0 ;  /* 0x0000000000dc7308 */ /* 0x0005240000000800 */
[----:B-1----:R-:W-:Y:S01]  /*f1d0*/  HMMA.16816.F32.BF16 R8, R20, R48, RZ ;  /* 0x000000301408723c */ /* 0x002fe200000418ff */
[----:B--2---:R-:W-:Y:S01]  /*f1e0*/  FFMA.FTZ R0, R28, c[0x0][0x2d0], -R3 ;  /* 0x0000b4001c007a23 */ /* 0x004fe20000010803 */
[----:B----4-:R-:W-:Y:S01]  /*f1f0*/  F2FP.BF16.PACK_AB R13, R220, R186 ;  /* 0x000000badc0d723e */ /* 0x010fe200000010ff */
[----:B------:R-:W-:-:S03]  /*f200*/  FADD.FTZ R3, R166, R165 ;  /* 0x000000a5a6037221 */ /* 0x000fc60000010000 */
[----:B------:R1:W2:Y:S01]  /*f210*/  MUFU.EX2 R223, R0 ;  /* 0x0000000000df7308 */ /* 0x0002a20000000800 */
[----:B------:R-:W-:-:S04]  /*f220*/  FADD.FTZ R3, R168, R3 ;  /* 0x00000003a8037221 */ /* 0x000fc80000010000 */
[----:B------:R-:W-:-:S03]  /*f230*/  FADD.FTZ R76, R176, R3 ;  /* 0x00000003b04c7221 */ /* 0x000fc60000010000 */
[----:B------:R-:W-:Y:S01]  /*f240*/  MUFU.EX2 R168, R121 ;  /* 0x0000007900a87308 */ /* 0x000fe20000000800 */
[----:B-1----:R-:W-:Y:S01]  /*f250*/  FFMA.FTZ R0, R25, c[0x0][0x2d0], -R2 ;  /* 0x0000b40019007a23 */ /* 0x002fe20000010802 */
[----:B--2---:R-:W-:-:S06]  /*f260*/  F2FP.BF16.PACK_AB R15, R223, R221 ;  /* 0x000000dddf0f723e */ /* 0x004fcc00000010ff */
[----:B------:R-:W-:Y:S08]  /*f270*/  MUFU.EX2 R176, R152 ;  /* 0x0000009800b07308 */ /* 0x000ff00000000800 */
[----:B------:R1:W-:Y:S08]  /*f280*/  MUFU.EX2 R155, R0 ;  /* 0x00000000009b7308 */ /* 0x0003f00000000800 */
[----:B------:R-:W-:Y:S01]  /*f290*/  MUFU.EX2 R165, R157 ;  /* 0x0000009d00a57308 */ /* 0x000fe20000000800 */
[----:B-1----:R-:W-:-:S07]  /*f2a0*/  FFMA.FTZ R0, R27, c[0x0][0x2d0], -R2 ;  /* 0x0000b4001b007a23 */ /* 0x002fce0000010802 */
[----:B------:R-:W-:Y:S08]  /*f2b0*/  MUFU.EX2 R166, R156 ;  /* 0x0000009c00a67308 */ /* 0x000ff00000000800 */
[----:B------:R1:W2:Y:S02]  /*f2c0*/  MUFU.EX2 R154, R0 ;  /* 0x00000000009a7308 */ /* 0x0002a40000000800 */
[----:B-1----:R-:W-:Y:S01]  /*f2d0*/  FFMA.FTZ R0, R30, c[0x0][0x2d0], -R2 ;  /* 0x0000b4001e007a23 */ /* 0x002fe20000010802 */
[----:B--2---:R-:W-:-:S05]  /*f2e0*/  F2FP.BF16.PACK_AB R16, R154, R155 ;  /* 0x0000009b9a10723e */ /* 0x004fca00000010ff */
[----:B------:R1:W-:Y:S02]  /*f2f0*/  MUFU.EX2 R160, R0 ;  /* 0x0000000000a07308 */ /* 0x0003e40000000800 */
[--C-:B-1----:R-:W-:Y:S02]  /*f300*/  FFMA.FTZ R0, R31, c[0x0][0x2d0], -R2.reuse ;  /* 0x0000b4001f007a23 */ /* 0x102fe40000010802 */
[----:B------:R-:W1:Y:S04]  /*f310*/  LDSM.16.MT88.4 R28, [R196+0x800] ;  /* 0x00080000c41c783b */ /* 0x000e680000004200 */
[----:B------:R2:W4:Y:S02]  /*f320*/  MUFU.EX2 R163, R0 ;  /* 0x0000000000a37308 */ /* 0x0005240000000800 */
[----:B--2---:R-:W-:Y:S01]  /*f330*/  FFMA.FTZ R0, R32, c[0x0][0x2d0], -R2 ;  /* 0x0000b40020007a23 */ /* 0x004fe20000010802 */
[----:B----4-:R-:W-:-:S05]  /*f340*/  F2FP.BF16.PACK_AB R18, R163, R160 ;  /* 0x000000a0a312723e */ /* 0x010fca00000010ff */
[----:B------:R2:W-:Y:S02]  /*f350*/  MUFU.EX2 R185, R0 ;  /* 0x0000000000b97308 */ /* 0x0005e40000000800 */
[----:B--2---:R-:W-:-:S06]  /*f360*/  FFMA.FTZ R0, R33, c[0x0][0x2d0], -R2 ;  /* 0x0000b40021007a23 */ /* 0x004fcc0000010802 */
[----:B------:R2:W-:Y:S02]  /*f370*/  MUFU.EX2 R217, R0 ;  /* 0x0000000000d97308 */ /* 0x0005e40000000800 */
[----:B--2---:R-:W-:-:S05]  /*f380*/  FMUL.FTZ R0, R68, c[0x0][0x2d0] ;  /* 0x0000b40044007a20 */ /* 0x004fca0000410000 */
[----:B------:R-:W-:-:S05]  /*f390*/  FSEL R0, R0, RZ, P0 ;  /* 0x000000ff00007208 */ /* 0x000fca0000000000 */
[--C-:B------:R-:W-:Y:S02]  /*f3a0*/  FFMA.FTZ R5, R37, c[0x0][0x2d0], -R0.reuse ;  /* 0x0000b40025057a23 */ /* 0x100fe40000010800 */
[--C-:B------:R-:W-:Y:S01]  /*f3b0*/  FFMA.FTZ R6, R52, c[0x0][0x2d0], -R0.reuse ;  /* 0x0000b40034067a23 */ /* 0x100fe20000010800 */
[----:B---3--:R-:W-:Y:S01]  /*f3c0*/  HMMA.16816.F32.BF16 R36, R20, R44, RZ ;  /* 0x0000002c1424723c */ /* 0x008fe200000418ff */
[----:B------:R2:W-:Y:S01]  /*f3d0*/  MUFU.EX2 R153, R5 ;  /* 0x0000000500997308 */ /* 0x0005e20000000800 */
[--C-:B------:R-:W-:Y:S02]  /*f3e0*/  FFMA.FTZ R178, R111, c[0x0][0x2d0], -R0.reuse ;  /* 0x0000b4006fb27a23 */ /* 0x100fe40000010800 */
[--C-:B------:R-:W-:Y:S02]  /*f3f0*/  FFMA.FTZ R111, R110, c[0x0][0x2d0], -R0.reuse ;  /* 0x0000b4006e6f7a23 */ /* 0x100fe40000010800 */
[--C-:B------:R-:W-:Y:S02]  /*f400*/  FFMA.FTZ R108, R117, c[0x0][0x2d0], -R0.reuse ;  /* 0x0000b400756c7a23 */ /* 0x100fe40000010800 */
[--C-:B------:R-:W-:Y:S01]  /*f410*/  FFMA.FTZ R92, R115, c[0x0][0x2d0], -R0.reuse ;  /* 0x0000b400735c7a23 */ /* 0x100fe20000010800 */
[----:B------:R-:W-:Y:S01]  /*f420*/  MUFU.EX2 R215, R6 ;  /* 0x0000000600d77308 */ /* 0x000fe20000000800 */
[----:B------:R-:W-:-:S02]  /*f430*/  FFMA.FTZ R179, R113, c[0x0][0x2d0], -R0 ;  /* 0x0000b40071b37a23 */ /* 0x000fc40000010800 */
[--C-:B------:R-:W-:Y:S02]  /*f440*/  FFMA.FTZ R110, R103, c[0x0][0x2d0], -R0.reuse ;  /* 0x0000b400676e7a23 */ /* 0x100fe40000010800 */
[----:B--2---:R-:W-:-:S03]  /*f450*/  FFMA.FTZ R5, R40, c[0x0][0x2d0], -R0 ;  /* 0x0000b40028057a23 */ /* 0x004fc60000010800 */
[----:B------:R-:W-:Y:S07]  /*f460*/  MUFU.EX2 R92, R92 ;  /* 0x0000005c005c7308 */ /* 0x000fee0000000800 */
[----:B-1----:R-:W-:Y:S01]  /*f470*/  HMMA.16816.F32.BF16 R144, R12, R28, R36 ;  /* 0x0000001c0c90723c */ /* 0x002fe20000041824 */
[----:B------:R-:W-:Y:S01]  /*f480*/  LDSM.16.MT88.4 R36, [R193+0x800] ;  /* 0x00080000c124783b */ /* 0x000fe20000004200 */
[----:B------:R1:W2:Y:S02]  /*f490*/  MUFU.EX2 R151, R5 ;  /* 0x0000000500977308 */ /* 0x0002a40000000800 */
[----:B-1----:R-:W-:Y:S01]  /*f4a0*/  FFMA.FTZ R5, R42, c[0x0][0x2d0], -R0 ;  /* 0x0000b4002a057a23 */ /* 0x002fe20000010800 */
[----:B--2---:R-:W-:Y:S01]  /*f4b0*/  F2FP.BF16.PACK_AB R17, R151, R153 ;  /* 0x000000999711723e */ /* 0x004fe200000010ff */
[----:B------:R-:W-:-:S04]  /*f4c0*/  FADD.FTZ R89, R153, R151 ;  /* 0x0000009799597221 */ /* 0x000fc80000010000 */
[----:B------:R1:W-:Y:S08]  /*f4d0*/  MUFU.EX2 R184, R5 ;  /* 0x0000000500b87308 */ /* 0x0003f00000000800 */
[----:B------:R-:W-:Y:S01]  /*f4e0*/  MUFU.EX2 R151, R65 ;  /* 0x0000004100977308 */ /* 0x000fe20000000800 */
[--C-:B-1----:R-:W-:Y:S02]  /*f4f0*/  FFMA.FTZ R5, R43, c[0x0][0x2d0], -R0.reuse ;  /* 0x0000b4002b057a23 */ /* 0x102fe40000010800 */
[----:B------:R-:W1:Y:S05]  /*f500*/  LDSM.16.MT88.4 R40, [R192+0x800] ;  /* 0x00080000c028783b */ /* 0x000e6a0000004200 */
[----:B------:R2:W3:Y:S02]  /*f510*/  MUFU.EX2 R214, R5 ;  /* 0x0000000500d67308 */ /* 0x0004e40000000800 */
[----:B--2---:R-:W-:Y:S01]  /*f520*/  FFMA.FTZ R5, R53, c[0x0][0x2d0], -R0 ;  /* 0x0000b40035057a23 */ /* 0x004fe20000010800 */
[----:B---3--:R-:W-:-:S05]  /*f530*/  F2FP.BF16.PACK_AB R19, R214, R184 ;  /* 0x000000b8d613723e */ /* 0x008fca00000010ff */
[----:B------:R2:W3:Y:S02]  /*f540*/  MUFU.EX2 R216, R5 ;  /* 0x0000000500d87308 */ /* 0x0004e40000000800 */
[C---:B------:R-:W-:Y:S08]  /*f550*/  HMMA.16816.F32.BF16 R32, R16.reuse, R48, RZ ;  /* 0x000000301020723c */ /* 0x040ff000000418ff */
[----:B------:R-:W-:Y:S01]  /*f560*/  HMMA.16816.F32.BF16 R24, R16, R44, RZ ;  /* 0x0000002c1018723c */ /* 0x000fe200000418ff */
[----:B--2---:R-:W-:-:S04]  /*f570*/  FFMA.FTZ R5, R54, c[0x0][0x2d0], -R0 ;  /* 0x0000b40036057a23 */ /* 0x004fc80000010800 */
[----:B------:R2:W-:Y:S03]  /*f580*/  MUFU.EX2 R218, R5 ;  /* 0x0000000500da7308 */ /* 0x0005e60000000800 */
[----:B-1----:R-:W-:Y:S07]  /*f590*/  HMMA.16816.F32.BF16 R124, R12, R40, R8 ;  /* 0x000000280c7c723c */ /* 0x002fee0000041808 */
[----:B------:R-:W-:-:S02]  /*f5a0*/  F2FP.BF16.PACK_AB R8, R217, R185 ;  /* 0x000000b9d908723e */ /* 0x000fc400000010ff */
[----:B------:R-:W-:Y:S02]  /*f5b0*/  F2FP.BF16.PACK_AB R10, R227, R219 ;  /* 0x000000dbe30a723e */ /* 0x000fe400000010ff */
[----:B---3--:R-:W-:Y:S01]  /*f5c0*/  F2FP.BF16.PACK_AB R9, R216, R215 ;  /* 0x000000d7d809723e */ /* 0x008fe200000010ff */
[----:B--2---:R-:W-:-:S04]  /*f5d0*/  FFMA.FTZ R5, R55, c[0x0][0x2d0], -R0 ;  /* 0x0000b40037057a23 */ /* 0x004fc80000010800 */
[----:B------:R-:W1:Y:S02]  /*f5e0*/  MUFU.EX2 R225, R5 ;  /* 0x0000000500e17308 */ /* 0x000e640000000800 */
[----:B-1----:R-:W-:-:S07]  /*f5f0*/  F2FP.BF16.PACK_AB R11, R225, R218 ;  /* 0x000000dae10b723e */ /* 0x002fce00000010ff */
[C---:B------:R-:W-:Y:S01]  /*f600*/  HMMA.16816.F32.BF16 R136, R8.reuse, R40, R32 ;  /* 0x000000280888723c */ /* 0x040fe20000041820 */
[----:B------:R-:W1:Y:S06]  /*f610*/  LDSM.16.MT88.4 R32, [R193] ;  /* 0x00000000c120783b */ /* 0x000e6c0000004200 */
[--C-:B------:R-:W-:Y:S01]  /*f620*/  FFMA.FTZ R41, R102, c[0x0][0x2d0], -R2.reuse ;  /* 0x0000b40066297a23 */ /* 0x100fe20000010802 */
[----:B------:R-:W-:Y:S01]  /*f630*/  HMMA.16816.F32.BF16 R140, R8, R28, R24 ;  /* 0x0000001c088c723c */ /* 0x000fe20000041818 */
[----:B------:R-:W-:Y:S02]  /*f640*/  FFMA.FTZ R40, R107, c[0x0][0x2d0], -R2 ;  /* 0x0000b4006b287a23 */ /* 0x000fe40000010802 */
[----:B------:R-:W-:Y:S01]  /*f650*/  FADD.FTZ R2, R162, R161 ;  /* 0x000000a1a2027221 */ /* 0x000fe20000010000 */
[----:B------:R-:W-:Y:S03]  /*f660*/  MUFU.EX2 R207, R41 ;  /* 0x0000002900cf7308 */ /* 0x000fe60000000800 */
[----:B------:R-:W-:-:S02]  /*f670*/  FFMA.FTZ R29, R116, c[0x0][0x2d0], -R0 ;  /* 0x0000b400741d7a23 */ /* 0x000fc40000010800 */
[----:B------:R-:W-:Y:S02]  /*f680*/  FFMA.FTZ R28, R119, c[0x0][0x2d0], -R0 ;  /* 0x0000b400771c7a23 */ /* 0x000fe40000010800 */
[----:B------:R-:W-:Y:S01]  /*f690*/  FADD.FTZ R2, R164, R2 ;  /* 0x00000002a4027221 */ /* 0x000fe20000010000 */
[----:B------:R-:W-:Y:S03]  /*f6a0*/  MUFU.EX2 R211, R40 ;  /* 0x0000002800d37308 */ /* 0x000fe60000000800 */
[----:B------:R-:W-:Y:S02]  /*f6b0*/  FADD.FTZ R67, R167, R2 ;  /* 0x00000002a7437221 */ /* 0x000fe40000010000 */
[----:B------:R-:W-:-:S03]  /*f6c0*/  FADD.FTZ R2, R187, R76 ;  /* 0x0000004cbb027221 */ /* 0x000fc60000010000 */
[----:B------:R-:W-:Y:S01]  /*f6d0*/  MUFU.EX2 R191, R29 ;  /* 0x0000001d00bf7308 */ /* 0x000fe20000000800 */
[----:B------:R-:W-:-:S04]  /*f6e0*/  FADD.FTZ R2, R222, R2 ;  /* 0x00000002de027221 */ /* 0x000fc80000010000 */
[----:B------:R-:W-:-:S03]  /*f6f0*/  FADD.FTZ R2, R224, R2 ;  /* 0x00000002e0027221 */ /* 0x000fc60000010000 */
[----:B------:R-:W-:Y:S01]  /*f700*/  MUFU.EX2 R210, R28 ;  /* 0x0000001c00d27308 */ /* 0x000fe20000000800 */
[----:B------:R-:W-:Y:S01]  /*f710*/  FADD.FTZ R2, R226, R2 ;  /* 0x00000002e2027221 */ /* 0x000fe20000010000 */
[----:B-1----:R-:W-:Y:S03]  /*f720*/  HMMA.16816.F32.BF16 R24, R20, R32, RZ ;  /* 0x000000201418723c */ /* 0x002fe600000418ff */
[----:B------:R-:W-:-:S03]  /*f730*/  FADD.FTZ R2, R109, R2 ;  /* 0x000000026d027221 */ /* 0x000fc60000010000 */
[----:B------:R-:W-:Y:S01]  /*f740*/  MUFU.EX2 R187, R123 ;  /* 0x0000007b00bb7308 */ /* 0x000fe20000000800 */
[----:B------:R-:W-:Y:S01]  /*f750*/  FADD.FTZ R2, R189, R2 ;  /* 0x00000002bd027221 */ /* 0x000fe20000010000 */
[----:B------:R-:W-:Y:S03]  /*f760*/  HMMA.16816.F32.BF16 R4, R16, R32, RZ ;  /* 0x000000201004723c */ /* 0x000fe600000418ff */
[----:B------:R-:W-:-:S03]  /*f770*/  FADD.FTZ R2, R190, R2 ;  /* 0x00000002be027221 */ /* 0x000fc60000010000 */
[----:B------:R-:W-:Y:S01]  /*f780*/  MUFU.EX2 R167, R122 ;  /* 0x0000007a00a77308 */ /* 0x000fe20000000800 */
[----:B------:R-:W-:-:S07]  /*f790*/  FADD.FTZ R2, R213, R2 ;  /* 0x00000002d5027221 */ /* 0x000fce0000010000 */
[----:B------:R-:W-:Y:S02]  /*f7a0*/  MUFU.EX2 R161, R159 ;  /* 0x0000009f00a17308 */ /* 0x000fe40000000800 */
[-C--:B------:R-:W-:Y:S01]  /*f7b0*/  HMMA.16816.F32.BF16 R132, R12, R36.reuse, R24 ;  /* 0x000000240c84723c */ /* 0x080fe20000041818 */
[----:B------:R-:W1:Y:S05]  /*f7c0*/  LDSM.16.MT88.4 R24, [R195] ;  /* 0x00000000c318783b */ /* 0x000e6a0000004200 */
[----:B------:R-:W-:Y:S02]  /*f7d0*/  MUFU.EX2 R164, R108 ;  /* 0x0000006c00a47308 */ /* 0x000fe40000000800 */
[----:B------:R-:W-:Y:S07]  /*f7e0*/  HMMA.16816.F32.BF16 R128, R8, R36, R4 ;  /* 0x000000240880723c */ /* 0x000fee0000041804 */
[----:B------:R-:W-:-:S02]  /*f7f0*/  FADD.FTZ R4, R155, R154 ;  /* 0x0000009a9b047221 */ /* 0x000fc40000010000 */
[--C-:B------:R-:W-:Y:S01]  /*f800*/  FFMA.FTZ R154, R120, c[0x0][0x2d0], -R0.reuse ;  /* 0x0000b400789a7a23 */ /* 0x100fe20000010800 */
[----:B------:R-:W-:Y:S01]  /*f810*/  MUFU.EX2 R155, R64 ;  /* 0x00000040009b7308 */ /* 0x000fe20000000800 */
[--C-:B------:R-:W-:Y:S02]  /*f820*/  FFMA.FTZ R37, R112, c[0x0][0x2d0], -R0.reuse ;  /* 0x0000b40070257a23 */ /* 0x100fe40000010800 */
[--C-:B------:R-:W-:Y:S02]  /*f830*/  FFMA.FTZ R36, R114, c[0x0][0x2d0], -R0.reuse ;  /* 0x0000b40072247a23 */ /* 0x100fe40000010800 */
[----:B------:R-:W-:Y:S02]  /*f840*/  FFMA.FTZ R120, R118, c[0x0][0x2d0], -R0 ;  /* 0x0000b40076787a23 */ /* 0x000fe40000010800 */
[----:B------:R-:W-:Y:S01]  /*f850*/  FADD.FTZ R0, R160, R4 ;  /* 0x00000004a0007221 */ /* 0x000fe20000010000 */
[----:B------:R-:W-:Y:S01]  /*f860*/  MUFU.EX2 R153, R36 ;  /* 0x0000002400997308 */ /* 0x000fe20000000800 */
[----:B------:R-:W2:Y:S02]  /*f870*/  LDSM.16.MT88.4 R4, [R195+0x800] ;  /* 0x00080000c304783b */ /* 0x000ea40000004200 */
[----:B------:R-:W-:-:S02]  /*f880*/  FADD.FTZ R3, R163, R0 ;  /* 0x00000000a3037221 */ /* 0x000fc40000010000 */
[----:B------:R-:W-:-:S03]  /*f890*/  FADD.FTZ R0, R186, R67 ;  /* 0x00000043ba007221 */ /* 0x000fc60000010000 */
[----:B------:R-:W-:Y:S01]  /*f8a0*/  MUFU.EX2 R186, R79 ;  /* 0x0000004f00ba7308 */ /* 0x000fe20000000800 */
[----:B------:R-:W-:-:S04]  /*f8b0*/  FADD.FTZ R0, R220, R0 ;  /* 0x00000000dc007221 */ /* 0x000fc80000010000 */
[----:B------:R-:W-:Y:S01]  /*f8c0*/  FADD.FTZ R0, R221, R0 ;  /* 0x00000000dd007221 */ /* 0x000fe20000010000 */
[----:B-1----:R-:W-:Y:S02]  /*f8d0*/  HMMA.16816.F32.BF16 R52, R16, R24, RZ ;  /* 0x000000181034723c */ /* 0x002fe400000418ff */
[----:B------:R-:W-:Y:S01]  /*f8e0*/  MUFU.EX2 R163, R158 ;  /* 0x0000009e00a37308 */ /* 0x000fe20000000800 */
[----:B------:R-:W-:-:S05]  /*f8f0*/  FADD.FTZ R0, R223, R0 ;  /* 0x00000000df007221 */ /* 0x000fca0000010000 */
[----:B------:R-:W-:Y:S02]  /*f900*/  HMMA.16816.F32.BF16 R56, R20, R24, RZ ;  /* 0x000000181438723c */ /* 0x000fe400000418ff */
[----:B------:R-:W1:Y:S08]  /*f910*/  MUFU.EX2 R25, R66 ;  /* 0x0000004200197308 */ /* 0x000e700000000800 */
[----:B------:R-:W-:Y:S08]  /*f920*/  MUFU.EX2 R160, R154 ;  /* 0x0000009a00a07308 */ /* 0x000ff00000000800 */
[----:B------:R3:W-:Y:S01]  /*f930*/  MUFU.EX2 R162, R120 ;  /* 0x0000007800a27308 */ /* 0x0007e20000000800 */
[----:B--2---:R-:W-:Y:S01]  /*f940*/  HMMA.16816.F32.BF16 R112, R8, R4, R52 ;  /* 0x000000040870723c */ /* 0x004fe20000041834 */
[----:B-1----:R-:W-:-:S04]  /*f950*/  FADD.FTZ R0, R25, R0 ;  /* 0x0000000019007221 */ /* 0x002fc80000010000 */
[----:B------:R-:W-:-:S03]  /*f960*/  FADD.FTZ R0, R186, R0 ;  /* 0x00000000ba007221 */ /* 0x000fc60000010000 */
[----:B------:R-:W-:Y:S01]  /*f970*/  HMMA.16816.F32.BF16 R52, R16, R50, RZ ;  /* 0x000000321034723c */ /* 0x000fe200000418ff */
[----:B------:R-:W-:-:S04]  /*f980*/  FADD.FTZ R0, R188, R0 ;  /* 0x00000000bc007221 */ /* 0x000fc80000010000 */
[----:B------:R-:W-:Y:S01]  /*f990*/  FADD.FTZ R0, R212, R0 ;  /* 0x00000000d4007221 */ /* 0x000fe20000010000 */
[----:B---3--:R-:W-:Y:S02]  /*f9a0*/  LDSM.16.MT88.4 R120, [R192+0x2000] ;  /* 0x00200000c078783b */ /* 0x008fe40000004200 */
[----:B------:R-:W-:Y:S07]  /*f9b0*/  HMMA.16816.F32.BF16 R116, R12, R4, R56 ;  /* 0x000000040c74723c */ /* 0x000fee0000041838 */
[----:B------:R-:W-:Y:S01]  /*f9c0*/  F2FP.BF16.PACK_AB R4, R155, R151 ;  /* 0x000000979b04723e */ /* 0x000fe200000010ff */
[----:B------:R-:W-:Y:S08]  /*f9d0*/  HMMA.16816.F32.BF16 R48, R20, R50, RZ ;  /* 0x000000321430723c */ /* 0x000ff000000418ff */
[----:B------:R-:W-:Y:S08]  /*f9e0*/  HMMA.16816.F32.BF16 R56, R8, R42, R52 ;  /* 0x0000002a0838723c */ /* 0x000ff00000041834 */
[-C--:B------:R-:W-:Y:S08]  /*f9f0*/  HMMA.16816.F32.BF16 R52, R16, R46.reuse, RZ ;  /* 0x0000002e1034723c */ /* 0x080ff000000418ff */
[----:B------:R-:W-:Y:S08]  /*fa00*/  HMMA.16816.F32.BF16 R44, R20, R46, RZ ;  /* 0x0000002e142c723c */ /* 0x000ff000000418ff */
[----:B------:R-:W-:Y:S08]  /*fa10*/  HMMA.16816.F32.BF16 R48, R12, R42, R48 ;  /* 0x0000002a0c30723c */ /* 0x000ff00000041830 */
[----:B------:R-:W-:Y:S08]  /*fa20*/  HMMA.16816.F32.BF16 R60, R8, R30, R52 ;  /* 0x0000001e083c723c */ /* 0x000ff00000041834 */
[-C--:B------:R-:W-:Y:S08]  /*fa30*/  HMMA.16816.F32.BF16 R52, R16, R34.reuse, RZ ;  /* 0x000000221034723c */ /* 0x080ff000000418ff */
[C---:B------:R-:W-:Y:S08]  /*fa40*/  HMMA.16816.F32.BF16 R32, R20.reuse, R34, RZ ;  /* 0x000000221420723c */ /* 0x040ff000000418ff */
[----:B------:R-:W-:Y:S08]  /*fa50*/  HMMA.16816.F32.BF16 R20, R20, R26, RZ ;  /* 0x0000001a1414723c */ /* 0x000ff000000418ff */
[C---:B------:R-:W-:Y:S08]  /*fa60*/  HMMA.16816.F32.BF16 R44, R12.reuse, R30, R44 ;  /* 0x0000001e0c2c723c */ /* 0x040ff0000004182c */
[C---:B------:R-:W-:Y:S08]  /*fa70*/  HMMA.16816.F32.BF16 R32, R12.reuse, R38, R32 ;  /* 0x000000260c20723c */ /* 0x040ff00000041820 */
[----:B------:R-:W-:Y:S01]  /*fa80*/  HMMA.16816.F32.BF16 R20, R12, R6, R20 ;  /* 0x000000060c14723c */ /* 0x000fe20000041814 */
[----:B------:R-:W1:Y:S07]  /*fa90*/  LDSM.16.MT88.4 R12, [R192+0x1000] ;  /* 0x00100000c00c783b */ /* 0x000e6e0000004200 */
[----:B------:R-:W-:Y:S01]  /*faa0*/  HMMA.16816.F32.BF16 R16, R16, R26, RZ ;  /* 0x0000001a1010723c */ /* 0x000fe200000418ff */
[----:B------:R-:W2:Y:S07]  /*fab0*/  MUFU.EX2 R26, R37 ;  /* 0x00000025001a7308 */ /* 0x000eae0000000800 */
[C---:B------:R-:W-:Y:S01]  /*fac0*/  HMMA.16816.F32.BF16 R72, R8.reuse, R38, R52 ;  /* 0x000000260848723c */ /* 0x040fe20000041834 */
[----:B------:R-:W-:Y:S01]  /*fad0*/  MUFU.EX2 R27, R172 ;  /* 0x000000ac001b7308 */ /* 0x000fe20000000800 */
[----:B--2---:R-:W-:Y:S11]  /*fae0*/  F2FP.BF16.PACK_AB R5, R153, R26 ;  /* 0x0000001a9905723e */ /* 0x004ff600000010ff */
[----:B------:R-:W-:Y:S03]  /*faf0*/  @!UPT UIADD3 URZ, URZ, URZ, URZ ;  /* 0x0000003f3f3ff290 */ /* 0x000fe6000fffe03f */
[----:B------:R-:W-:Y:S07]  /*fb00*/  HMMA.16816.F32.BF16 R80, R8, R6, R16 ;  /* 0x000000060850723c */ /* 0x000fee0000041810 */
[----:B------:R-:W-:Y:S01]  /*fb10*/  F2FP.BF16.PACK_AB R8, R189, R109 ;  /* 0x0000006dbd08723e */ /* 0x000fe200000010ff */
[----:B------:R-:W-:Y:S01]  /*fb20*/  FADD.FTZ R17, R184, R89 ;  /* 0x00000059b8117221 */ /* 0x000fe20000010000 */
[----:B------:R-:W-:Y:S01]  /*fb30*/  F2FP.BF16.PACK_AB R9, R186, R25 ;  /* 0x00000019ba09723e */ /* 0x000fe200000010ff */
[----:B------:R-:W-:Y:S01]  /*fb40*/  FADD.FTZ R16, R185, R3 ;  /* 0x00000003b9107221 */ /* 0x000fe20000010000 */
[----:B------:R-:W-:Y:S01]  /*fb50*/  F2FP.BF16.PACK_AB R10, R213, R190 ;  /* 0x000000bed50a723e */ /* 0x000fe200000010ff */
[----:B------:R-:W-:Y:S01]  /*fb60*/  FADD.FTZ R3, R214, R17 ;  /* 0x00000011d6037221 */ /* 0x000fe20000010000 */
[----:B------:R-:W-:Y:S01]  /*fb70*/  F2FP.BF16.PACK_AB R11, R212, R188 ;  /* 0x000000bcd40b723e */ /* 0x000fe200000010ff */
[----:B------:R-:W-:Y:S01]  /*fb80*/  MUFU.EX2 R184, R149 ;  /* 0x0000009500b87308 */ /* 0x000fe20000000800 */
[----:B------:R-:W-:Y:S01]  /*fb90*/  F2FP.BF16.PACK_AB R6, R211, R207 ;  /* 0x000000cfd306723e */ /* 0x000fe200000010ff */
[----:B------:R-:W-:Y:S01]  /*fba0*/  FADD.FTZ R3, R215, R3 ;  /* 0x00000003d7037221 */ /* 0x000fe20000010000 */
[----:B------:R-:W-:-:S03]  /*fbb0*/  F2FP.BF16.PACK_AB R7, R210, R191 ;  /* 0x000000bfd207723e */ /* 0x000fc600000010ff */
[----:B-1----:R-:W-:Y:S01]  /*fbc0*/  HMMA.16816.F32.BF16 R64, R8, R12, R124 ;  /* 0x0000000c0840723c */ /* 0x002fe2000004187c */
[----:B------:R-:W-:Y:S01]  /*fbd0*/  FADD.FTZ R3, R216, R3 ;  /* 0x00000003d8037221 */ /* 0x000fe20000010000 */
[----:B------:R-:W1:Y:S03]  /*fbe0*/  MUFU.EX2 R185, R148 ;  /* 0x0000009400b97308 */ /* 0x000e660000000800 */
[----:B------:R-:W-:-:S03]  /*fbf0*/  FADD.FTZ R3, R218, R3 ;  /* 0x00000003da037221 */ /* 0x000fc60000010000 */
[----:B------:R-:W-:Y:S01]  /*fc00*/  HMMA.16816.F32.BF16 R104, R4, R14, R56 ;  /* 0x0000000e0468723c */ /* 0x000fe20000041838 */
[----:B------:R-:W-:Y:S01]  /*fc10*/  FADD.FTZ R3, R225, R3 ;  /* 0x00000003e1037221 */ /* 0x000fe20000010000 */
[----:B------:R-:W-:Y:S03]  /*fc20*/  MUFU.EX2 R89, R171 ;  /* 0x000000ab00597308 */ /* 0x000fe60000000800 */
[----:B------:R-:W-:-:S03]  /*fc30*/  FADD.FTZ R3, R26, R3 ;  /* 0x000000031a037221 */ /* 0x000fc60000010000 */
[----:B------:R-:W-:Y:S01]  /*fc40*/  HMMA.16816.F32.BF16 R124, R4, R12, R136 ;  /* 0x0000000c047c723c */ /* 0x000fe20000041888 */
[----:B------:R-:W-:Y:S01]  /*fc50*/  FADD.FTZ R3, R153, R3 ;  /* 0x0000000399037221 */ /* 0x000fe20000010000 */
[----:B------:R-:W-:Y:S03]  /*fc60*/  MUFU.EX2 R25, R180 ;  /* 0x000000b400197308 */ /* 0x000fe60000000800 */
[----:B------:R-:W-:-:S03]  /*fc70*/  FADD.FTZ R3, R191, R3 ;  /* 0x00000003bf037221 */ /* 0x000fc60000010000 */
[C---:B------:R-:W-:Y:S01]  /*fc80*/  HMMA.16816.F32.BF16 R56, R8.reuse, R14, R48 ;  /* 0x0000000e0838723c */ /* 0x040fe20000041830 */
[----:B------:R-:W2:Y:S01]  /*fc90*/  LDSM.16.MT88.4 R12, [R196+0x1000] ;  /* 0x00100000c40c783b */ /* 0x000ea20000004200 */
[----:B------:R-:W-:Y:S06]  /*fca0*/  MUFU.EX2 R26, R110 ;  /* 0x0000006e001a7308 */ /* 0x000fec0000000800 */
[-C--:B--2---:R-:W-:Y:S08]  /*fcb0*/  HMMA.16816.F32.BF16 R52, R8, R12.reuse, R144 ;  /* 0x0000000c0834723c */ /* 0x084ff00000041890 */
[C---:B------:R-:W-:Y:S08]  /*fcc0*/  HMMA.16816.F32.BF16 R100, R4.reuse, R12, R140 ;  /* 0x0000000c0464723c */ /* 0x040ff0000004188c */
[-C--:B------:R-:W-:Y:S08]  /*fcd0*/  HMMA.16816.F32.BF16 R96, R4, R14.reuse, R60 ;  /* 0x0000000e0460723c */ /* 0x080ff0000004183c */
[C---:B------:R-:W-:Y:S01]  /*fce0*/  HMMA.16816.F32.BF16 R48, R8.reuse, R14, R44 ;  /* 0x0000000e0830723c */ /* 0x040fe2000004182c */
[----:B------:R-:W2:Y:S07]  /*fcf0*/  LDSM.16.MT88.4 R12, [R193+0x1000] ;  /* 0x00100000c10c783b */ /* 0x000eae0000004200 */
[-C--:B--2---:R-:W-:Y:S08]  /*fd00*/  HMMA.16816.F32.BF16 R44, R8, R12.reuse, R132 ;  /* 0x0000000c082c723c */ /* 0x084ff00000041884 */
[C---:B------:R-:W-:Y:S08]  /*fd10*/  HMMA.16816.F32.BF16 R76, R4.reuse, R12, R128 ;  /* 0x0000000c044c723c */ /* 0x040ff00000041880 */
[-C--:B------:R-:W-:Y:S08]  /*fd20*/  HMMA.16816.F32.BF16 R72, R4, R14.reuse, R72 ;  /* 0x0000000e0448723c */ /* 0x080ff00000041848 */
[----:B------:R-:W-:Y:S01]  /*fd30*/  HMMA.16816.F32.BF16 R32, R8, R14, R32 ;  /* 0x0000000e0820723c */ /* 0x000fe20000041820 */
[----:B------:R-:W2:Y:S07]  /*fd40*/  LDSM.16.MT88.4 R12, [R195+0x1000] ;  /* 0x00100000c30c783b */ /* 0x000eae0000004200 */
[C---:B--2---:R-:W-:Y:S01]  /*fd50*/  HMMA.16816.F32.BF16 R60, R4.reuse, R12, R112 ;  /* 0x0000000c043c723c */ /* 0x044fe20000041870 */
[----:B------:R-:W-:Y:S07]  /*fd60*/  LDSM.16.MT88.4 R112, [R196+0x2000] ;  /* 0x00200000c470783b */ /* 0x000fee0000004200 */
[----:B------:R-:W-:Y:S01]  /*fd70*/  HMMA.16816.F32.BF16 R40, R4, R14, R80 ;  /* 0x0000000e0428723c */ /* 0x000fe20000041850 */
[----:B------:R-:W-:Y:S06]  /*fd80*/  MUFU.EX2 R80, R170 ;  /* 0x000000aa00507308 */ /* 0x000fec0000000800 */
[----:B------:R-:W-:Y:S01]  /*fd90*/  FADD.FTZ R4, R217, R16 ;  /* 0x00000010d9047221 */ /* 0x000fe20000010000 */
[----:B------:R-:W-:Y:S01]  /*fda0*/  HMMA.16816.F32.BF16 R36, R8, R12, R116 ;  /* 0x0000000c0824723c */ /* 0x000fe20000041874 */
[----:B------:R-:W2:Y:S01]  /*fdb0*/  LDSM.16.MT88.4 R16, [R196+0x1800] ;  /* 0x00180000c410783b */ /* 0x000ea20000004200 */
[----:B------:R-:W3:Y:S01]  /*fdc0*/  MUFU.EX2 R117, R150 ;  /* 0x0000009600757308 */ /* 0x000ee20000000800 */
[----:B------:R-:W-:Y:S01]  /*fdd0*/  FADD.FTZ R24, R219, R4 ;  /* 0x00000004db187221 */ /* 0x000fe20000010000 */
[----:B-1----:R-:W-:-:S02]  /*fde0*/  F2FP.BF16.PACK_AB R6, R187, R185 ;  /* 0x000000b9bb06723e */ /* 0x002fc400000010ff */
[----:B------:R-:W-:Y:S01]  /*fdf0*/  F2FP.BF16.PACK_AB R7, R176, R167 ;  /* 0x000000a7b007723e */ /* 0x000fe200000010ff */
[----:B------:R-:W-:Y:S01]  /*fe00*/  FADD.FTZ R24, R227, R24 ;  /* 0x00000018e3187221 */ /* 0x000fe20000010000 */
[----:B------:R-:W-:Y:S01]  /*fe10*/  HMMA.16816.F32.BF16 R28, R8, R14, R20 ;  /* 0x0000000e081c723c */ /* 0x000fe20000041814 */
[----:B------:R-:W1:Y:S01]  /*fe20*/  LDSM.16.MT88.4 R20, [R192+0x1800] ;  /* 0x00180000c014783b */ /* 0x000e620000004200 */
[----:B------:R-:W4:Y:S03]  /*fe30*/  MUFU.EX2 R116, R90 ;  /* 0x0000005a00747308 */ /* 0x000f260000000800 */
[----:B------:R-:W5:Y:S04]  /*fe40*/  LDSM.16.MT88.4 R12, [R193+0x1800] ;  /* 0x00180000c10c783b */ /* 0x000f680000004200 */
[----:B------:R-:W5:Y:S01]  /*fe50*/  LDSM.16.MT88.4 R8, [R195+0x1800] ;  /* 0x00180000c308783b */ /* 0x000f620000004200 */
[----:B---3--:R-:W-:Y:S01]  /*fe60*/  F2FP.BF16.PACK_AB R4, R184, R117 ;  /* 0x00000075b804723e */ /* 0x008fe200000010ff */
[----:B------:R-:W3:Y:S01]  /*fe70*/  MUFU.EX2 R83, R169 ;  /* 0x000000a900537308 */ /* 0x000ee20000000800 */
[----:B----4-:R-:W-:-:S07]  /*fe80*/  F2FP.BF16.PACK_AB R5, R168, R116 ;  /* 0x00000074a805723e */ /* 0x010fce00000010ff */
[----:B------:R-:W4:Y:S08]  /*fe90*/  MUFU.EX2 R81, R175 ;  /* 0x000000af00517308 */ /* 0x000f300000000800 */
[----:B------:R-:W1:Y:S01]  /*fea0*/  MUFU.EX2 R90, R174 ;  /* 0x000000ae005a7308 */ /* 0x000e620000000800 */
[----:B---3--:R-:W-:Y:S01]  /*feb0*/  F2FP.BF16.PACK_AB R157, R83, R80 ;  /* 0x00000050539d723e */ /* 0x008fe200000010ff */
[C---:B--2---:R-:W-:Y:S06]  /*fec0*/  HMMA.16816.F32.BF16 R52, R4.reuse, R16, R52 ;  /* 0x000000100434723c */ /* 0x044fec0000041834 */
[----:B------:R-:W2:Y:S01]  /*fed0*/  MUFU.EX2 R82, R177 ;  /* 0x000000b100527308 */ /* 0x000ea20000000800 */
[----:B----4-:R-:W-:Y:S01]  /*fee0*/  F2FP.BF16.PACK_AB R156, R81, R89 ;  /* 0x00000059519c723e */ /* 0x010fe200000010ff */
[----:B-1----:R-:W-:Y:S01]  /*fef0*/  HMMA.16816.F32.BF16 R64, R4, R20, R64 ;  /* 0x000000140440723c */ /* 0x002fe20000041840 */
[----:B------:R-:W-:-:S07]  /*ff00*/  F2FP.BF16.PACK_AB R158, R91, R90 ;  /* 0x0000005a5b9e723e */ /* 0x000fce00000010ff */
[----:B------:R-:W-:Y:S01]  /*ff10*/  HMMA.16816.F32.BF16 R56, R4, R22, R56 ;  /* 0x000000160438723c */ /* 0x000fe20000041838 */
[----:B--2---:R-:W-:-:S07]  /*ff20*/  F2FP.BF16.PACK_AB R159, R82, R27 ;  /* 0x0000001b529f723e */ /* 0x004fce00000010ff */
[C---:B------:R-:W-:Y:S08]  /*ff30*/  HMMA.16816.F32.BF16 R48, R4.reuse, R18, R48 ;  /* 0x000000120430723c */ /* 0x040ff00000041830 */
[C---:B-----5:R-:W-:Y:S08]  /*ff40*/  HMMA.16816.F32.BF16 R44, R4.reuse, R12, R44 ;  /* 0x0000000c042c723c */ /* 0x060ff0000004182c */
[C---:B------:R-:W-:Y:S08]  /*ff50*/  HMMA.16816.F32.BF16 R32, R4.reuse, R14, R32 ;  /* 0x0000000e0420723c */ /* 0x040ff00000041820 */
[C---:B------:R-:W-:Y:S08]  /*ff60*/  HMMA.16816.F32.BF16 R36, R4.reuse, R8, R36 ;  /* 0x000000080424723c */ /* 0x040ff00000041824 */
[----:B------:R-:W-:Y:S07]  /*ff70*/  HMMA.16816.F32.BF16 R28, R4, R10, R28 ;  /* 0x0000000a041c723c */ /* 0x000fee000004181c */
[----:B------:R-:W-:Y:S01]  /*ff80*/  F2FP.BF16.PACK_AB R4, R163, R161 ;  /* 0x000000a1a304723e */ /* 0x000fe200000010ff */
[----:B------:R-:W-:Y:S01]  /*ff90*/  HMMA.16816.F32.BF16 R128, R156, R120, R64 ;  /* 0x000000789c80723c */ /* 0x000fe20000041840 */
[----:B------:R-:W-:-:S02]  /*ffa0*/  F2FP.BF16.PACK_AB R6, R166, R165 ;  /* 0x000000a5a606723e */ /* 0x000fc400000010ff */
[----:B------:R-:W-:Y:S02]  /*ffb0*/  F2FP.BF16.PACK_AB R5, R162, R160 ;  /* 0x000000a0a205723e */ /* 0x000fe400000010ff */
[----:B------:R-:W-:-:S03]  /*ffc0*/  F2FP.BF16.PACK_AB R7, R92, R164 ;  /* 0x000000a45c07723e */ /* 0x000fc600000010ff */
[----:B------:R-:W-:Y:S08]  /*ffd0*/  HMMA.16816.F32.BF16 R132, R156, R122, R56 ;  /* 0x0000007a9c84723c */ /* 0x000ff00000041838 */
[C---:B------:R-:W-:Y:S08]  /*ffe0*/  HMMA.16816.F32.BF16 R124, R4.reuse, R20, R124 ;  /* 0x00000014047c723c */ /* 0x040ff0000004187c */
[C---:B------:R-:W-:Y:S08]  /*fff0*/  HMMA.16816.F32.BF16 R100, R4.reuse, R16, R100 ;  /* 0x000000100464723c */ /* 0x040ff00000041864 */
[C---:B------:R-:W-:Y:S01]  /*10000*/  HMMA.16816.F32.BF16 R20, R4.reuse, R22, R104 ;  /* 0x000000160414723c */ /* 0x040fe20000041868 */
[----:B------:R-:W1:Y:S07]  /*10010*/  LDSM.16.MT88.4 R104, [R193+0x2000] ;  /* 0x00200000c168783b */ /* 0x000e6e0000004200 */
[C---:B------:R-:W-:Y:S08]  /*10020*/  HMMA.16816.F32.BF16 R16, R4.reuse, R18, R96 ;  /* 0x000000120410723c */ /* 0x040ff00000041860 */
[C---:B------:R-:W-:Y:S01]  /*10030*/  HMMA.16816.F32.BF16 R76, R4.reuse, R12, R76 ;  /* 0x0000000c044c723c */ /* 0x040fe2000004184c */
[----:B------:R-:W-:Y:S07]  /*10040*/  MUFU.EX2 R13, R182 ;  /* 0x000000b6000d7308 */ /* 0x000fee0000000800 */
[C---:B------:R-:W-:Y:S01]  /*10050*/  HMMA.16816.F32.BF16 R72, R4.reuse, R14, R72 ;  /* 0x0000000e0448723c */ /* 0x040fe20000041848 */
[----:B------:R-:W2:Y:S07]  /*10060*/  MUFU.EX2 R15, R181 ;  /* 0x000000b5000f7308 */ /* 0x000eae0000000800 */
[C---:B------:R-:W-:Y:S01]  /*10070*/  HMMA.16816.F32.BF16 R60, R4.reuse, R8, R60 ;  /* 0x00000008043c723c */ /* 0x040fe2000004183c */
[----:B------:R-:W-:Y:S07]  /*10080*/  MUFU.EX2 R12, R179 ;  /* 0x000000b3000c7308 */ /* 0x000fee0000000800 */
[----:B------:R-:W-:Y:S01]  /*10090*/  HMMA.16816.F32.BF16 R40, R4, R10, R40 ;  /* 0x0000000a0428723c */ /* 0x000fe20000041828 */
[----:B------:R-:W3:Y:S01]  /*100a0*/  LDSM.16.MT88.4 R8, [R195+0x2000] ;  /* 0x00200000c308783b */ /* 0x000ee20000004200 */
[----:B------:R-:W4:Y:S01]  /*100b0*/  MUFU.EX2 R7, R183 ;  /* 0x000000b700077308 */ /* 0x000f220000000800 */
[----:B--2---:R-:W-:-:S04]  /*100c0*/  F2FP.BF16.PACK_AB R98, R25, R15 ;  /* 0x0000000f1962723e */ /* 0x004fc800000010ff */
[----:B------:R-:W-:Y:S01]  /*100d0*/  FADD.FTZ R4, R151, R24 ;  /* 0x0000001897047221 */ /* 0x000fe20000010000 */
[C---:B------:R-:W-:Y:S01]  /*100e0*/  HMMA.16816.F32.BF16 R136, R156.reuse, R112, R52 ;  /* 0x000000709c88723c */ /* 0x040fe20000041834 */
[----:B------:R-:W-:Y:S01]  /*100f0*/  FADD.FTZ R5, R210, R3 ;  /* 0x00000003d2057221 */ /* 0x000fe20000010000 */
[----:B------:R-:W2:Y:S01]  /*10100*/  MUFU.EX2 R14, R178 ;  /* 0x000000b2000e7308 */ /* 0x000ea20000000800 */
[----:B------:R-:W-:Y:S02]  /*10110*/  FADD.FTZ R4, R155, R4 ;  /* 0x000000049b047221 */ /* 0x000fe40000010000 */
[----:B------:R-:W-:Y:S02]  /*10120*/  FADD.FTZ R5, R160, R5 ;  /* 0x00000005a0057221 */ /* 0x000fe40000010000 */
[----:B------:R-:W-:Y:S01]  /*10130*/  FADD.FTZ R4, R207, R4 ;  /* 0x00000004cf047221 */ /* 0x000fe20000010000 */
[----:B------:R-:W-:Y:S01]  /*10140*/  HMMA.16816.F32.BF16 R140, R156, R114, R48 ;  /* 0x000000729c8c723c */ /* 0x000fe20000041830 */
[----:B------:R-:W-:Y:S01]  /*10150*/  FADD.FTZ R5, R162, R5 ;  /* 0x00000005a2057221 */ /* 0x000fe20000010000 */
[----:B------:R-:W5:Y:S01]  /*10160*/  MUFU.EX2 R24, R111 ;  /* 0x0000006f00187308 */ /* 0x000f620000000800 */
[----:B------:R-:W-:Y:S01]  /*10170*/  FADD.FTZ R6, R211, R4 ;  /* 0x00000004d3067221 */ /* 0x000fe20000010000 */
[----:B----4-:R-:W-:Y:S01]  /*10180*/  F2FP.BF16.PACK_AB R96, R13, R7 ;  /* 0x000000070d60723e */ /* 0x010fe200000010ff */
[----:B------:R-:W-:-:S02]  /*10190*/  FADD.FTZ R4, R117, R2 ;  /* 0x0000000275047221 */ /* 0x000fc40000010000 */
[----:B------:R-:W-:Y:S01]  /*101a0*/  FADD.FTZ R2, R116, R0 ;  /* 0x0000000074027221 */ /* 0x000fe20000010000 */
[C---:B-1----:R-:W-:Y:S01]  /*101b0*/  HMMA.16816.F32.BF16 R144, R156.reuse, R104, R44 ;  /* 0x000000689c90723c */ /* 0x042fe2000004182c */
[----:B------:R-:W-:Y:S01]  /*101c0*/  FADD.FTZ R0, R161, R6 ;  /* 0x00000006a1007221 */ /* 0x000fe20000010000 */
[----:B--2---:R-:W-:Y:S01]  /*101d0*/  F2FP.BF16.PACK_AB R97, R14, R12 ;  /* 0x0000000c0e61723e */ /* 0x004fe200000010ff */
[----:B------:R-:W-:Y:S02]  /*101e0*/  FADD.FTZ R3, R184, R4 ;  /* 0x00000004b8037221 */ /* 0x000fe40000010000 */
[----:B------:R-:W-:Y:S02]  /*101f0*/  FADD.FTZ R4, R168, R2 ;  /* 0x00000002a8047221 */ /* 0x000fe40000010000 */
[----:B------:R-:W-:Y:S01]  /*10200*/  FADD.FTZ R2, R163, R0 ;  /* 0x00000000a3027221 */ /* 0x000fe20000010000 */
[----:B------:R-:W-:Y:S01]  /*10210*/  HMMA.16816.F32.BF16 R148, R156, R106, R32 ;  /* 0x0000006a9c94723c */ /* 0x000fe20000041820 */
[----:B------:R-:W-:Y:S01]  /*10220*/  FADD.FTZ R0, R185, R3 ;  /* 0x00000003b9007221 */ /* 0x000fe20000010000 */
[----:B-----5:R-:W-:Y:S01]  /*10230*/  F2FP.BF16.PACK_AB R99, R26, R24 ;  /* 0x000000181a63723e */ /* 0x020fe200000010ff */
        /* <DEDUP_REMOVED lines=9> */
[----:B------:R-:W-:Y:S01]  /*102d0*/  IADD3 R0, R228, -0x2, RZ ;  /* 0xfffffffee4007810 */ /* 0x000fe20007ffe0ff */
[----:B------:R-:W-:Y:S01]  /*102e0*/  FADD.FTZ R3, R166, R3 ;  /* 0x00000003a6037221 */ /* 0x000fe20000010000 */
[C---:B------:R-:W-:Y:S01]  /*102f0*/  HMMA.16816.F32.BF16 R116, R96.reuse, R112, R100 ;  /* 0x000000706074723c */ /* 0x040fe20000041864 */
[----:B------:R-:W-:Y:S01]  /*10300*/  FADD.FTZ R2, R92, R5 ;  /* 0x000000055c027221 */ /* 0x000fe20000010000 */
[----:B------:R-:W-:Y:S01]  /*10310*/  ISETP.GE.AND P0, PT, R0, R252, PT ;  /* 0x000000fc0000720c */ /* 0x000fe20003f06270 */
        /* <DEDUP_REMOVED lines=8> */
[----:B---3--:R-:W-:Y:S01]  /*103a0*/  HMMA.16816.F32.BF16 R152, R156, R8, R36 ;  /* 0x000000089c98723c */ /* 0x008fe20000041824 */
[----:B------:R-:W-:Y:S02]  /*103b0*/  FADD.FTZ R3, R15, R3 ;  /* 0x000000030f037221 */ /* 0x000fe40000010000 */
[----:B------:R-:W-:Y:S02]  /*103c0*/  FADD.FTZ R2, R24, R2 ;  /* 0x0000000218027221 */ /* 0x000fe40000010000 */
[----:B------:R-:W-:-:S02]  /*103d0*/  FADD.FTZ R239, R91, R5 ;  /* 0x000000055bef7221 */ /* 0x000fc40000010000 */
[----:B------:R-:W-:Y:S01]  /*103e0*/  FADD.FTZ R243, R82, R4 ;  /* 0x0000000452f37221 */ /* 0x000fe20000010000 */
[----:B------:R-:W-:Y:S01]  /*103f0*/  HMMA.16816.F32.BF16 R120, R96, R122, R20 ;  /* 0x0000007a6078723c */ /* 0x000fe20000041814 */
[----:B------:R-:W-:Y:S02]  /*10400*/  FADD.FTZ R246, R25, R3 ;  /* 0x0000000319f67221 */ /* 0x000fe40000010000 */
[----:B------:R-:W-:-:S05]  /*10410*/  FADD.FTZ R247, R26, R2 ;  /* 0x000000021af77221 */ /* 0x000fca0000010000 */
[C---:B------:R-:W-:Y:S08]  /*10420*/  HMMA.16816.F32.BF16 R112, R96.reuse, R114, R16 ;  /* 0x000000726070723c */ /* 0x040ff00000041810 */
[C---:B------:R-:W-:Y:S08]  /*10430*/  HMMA.16816.F32.BF16 R104, R96.reuse, R106, R72 ;  /* 0x0000006a6068723c */ /* 0x040ff00000041848 */
[----:B------:R-:W-:Y:S08]  /*10440*/  HMMA.16816.F32.BF16 R100, R96, R8, R60 ;  /* 0x000000086064723c */ /* 0x000ff0000004183c */
[-C--:B------:R-:W-:Y:S08]  /*10450*/  HMMA.16816.F32.BF16 R156, R156, R10.reuse, R28 ;  /* 0x0000000a9c9c723c */ /* 0x080ff0000004181c */
[----:B------:R-:W-:Y:S01]  /*10460*/  HMMA.16816.F32.BF16 R96, R96, R10, R40 ;  /* 0x0000000a6060723c */ /* 0x000fe20000041828 */
[----:B------:R-:W-:Y:S07]  /*10470*/  @!UPT UIADD3 URZ, URZ, URZ, URZ ;  /* 0x0000003f3f3ff290 */ /* 0x000fee000fffe03f */
[----:B------:R-:W-:Y:S11]  /*10480*/  @!P0 BRA `(.L_x_336) ;  /* 0x00003cb000008947 */ /* 0x000ff60003800000 */
[----:B------:R-:W-:Y:S01]  /*10490*/  MOV R240, R0 ;  /* 0x0000000000f07202 */ /* 0x000fe20000000f00 */
[----:B------:R-:W-:Y:S01]  /*104a0*/  IMAD.MOV.U32 R89, RZ, RZ, R71 ;  /* 0x000000ffff597224 */ /* 0x000fe200078e0047 */
[----:B------:R-:W-:Y:S01]  /*104b0*/  MOV R90, R70 ;  /* 0x00000046005a7202 */ /* 0x000fe20000000f00 */
[----:B------:R-:W-:Y:S01]  /*104c0*/  IMAD.MOV.U32 R91, RZ, RZ, R69 ;  /* 0x000000ffff5b7224 */ /* 0x000fe200078e0045 */
[----:B------:R-:W-:-:S02]  /*104d0*/  MOV R92, R68 ;  /* 0x00000044005c7202 */ /* 0x000fc40000000f00 */
.L_x_343:
[----:B------:R-:W2:Y:S01]  /*104e0*/  LDL.64 R6, [R1] ;  /* 0x0000000001067983 */ /* 0x000ea20000100a00 */
[----:B------:R-:W-:Y:S04]  /*104f0*/  DEPBAR.LE SB0, 0x0 ;  /* 0x000080000000791a */ /* 0x000fe80000000000 */
[----:B------:R-:W3:Y:S01]  /*10500*/  LDL R4, [R1+0x8] ;  /* 0x0000080001047983 */ /* 0x000ee20000100800 */
[----:B------:R-:W-:Y:S01]  /*10510*/  WARPSYNC 0xffffffff ;  /* 0xffffffff00007948 */ /* 0x000fe20003800000 */
[----:B------:R-:W-:Y:S01]  /*10520*/  SHF.R.S32.HI R0, RZ, 0x1f, R241 ;  /* 0x0000001fff007819 */ /* 0x000fe200000114f1 */
[C---:B------:R-:W-:Y:S01]  /*10530*/  IMAD.WIDE.U32 R2, R241.reuse, c[0x0][0x208], RZ ;  /* 0x00008200f1027a25 */ /* 0x040fe200078e00ff */
[----:B------:R-:W-:Y:S01]  /*10540*/  BAR.SYNC.DEFER_BLOCKING 0x0 ;  /* 0x0000000000007b1d */ /* 0x000fe20000010000 */
[----:B------:R-:W-:Y:S02]  /*10550*/  SHF.L.U64.HI R68, R244, 0x1, R245 ;  /* 0x00000001f4447819 */ /* 0x000fe400000102f5 */
[----:B------:R-:W-:Y:S01]  /*10560*/  IMAD R0, R0, c[0x0][0x208], RZ ;  /* 0x0000820000007a24 */ /* 0x000fe200078e02ff */
[----:B------:R-:W-:Y:S03]  /*10570*/  SHF.L.U32 R52, R244, 0x1, RZ ;  /* 0x00000001f4347819 */ /* 0x000fe600000006ff */
[----:B------:R-:W-:Y:S04]  /*10580*/  IMAD R0, R241, c[0x0][0x20c], R0 ;  /* 0x00008300f1007a24 */ /* 0x000fe800078e0200 */
[----:B------:R-:W-:Y:S01]  /*10590*/  IMAD.IADD R3, R3, 0x1, R0 ;  /* 0x0000000103037824 */ /* 0x000fe200078e0200 */
[----:B------:R-:W-:Y:S03]  /*105a0*/  SHF.R.S32.HI R0, RZ, 0x1f, R235 ;  /* 0x0000001fff007819 */ /* 0x000fe600000114eb */
[C---:B------:R-:W-:Y:S04]  /*105b0*/  IMAD.WIDE.U32 R2, R235.reuse, c[0x0][0x218], R2 ;  /* 0x00008600eb027a25 */ /* 0x040fe800078e0002 */
[----:B------:R-:W-:Y:S04]  /*105c0*/  IMAD R0, R0, c[0x0][0x218], RZ ;  /* 0x0000860000007a24 */ /* 0x000fe800078e02ff */
[----:B------:R-:W-:Y:S01]  /*105d0*/  IMAD R0, R235, c[0x0][0x21c], R0 ;  /* 0x00008700eb007a24 */ /* 0x000fe200078e0200 */
[----:B------:R1:W4:Y:S04]  /*105e0*/  LDSM.16.M88.4 R80, [R198] ;  /* 0x00000000c650783b */ /* 0x0003280000000200 */
[----:B------:R1:W1:Y:S04]  /*105f0*/  LDSM.16.M88.4 R76, [R198+0x2000] ;  /* 0x00200000c64c783b */ /* 0x0002680000000200 */
[----:B------:R1:W1:Y:S04]  /*10600*/  LDSM.16.M88.4 R16, [R95] ;  /* 0x000000005f10783b */ /* 0x0002680000000200 */
[----:B------:R1:W1:Y:S04]  /*10610*/  LDSM.16.M88.4 R32, [R95+0x800] ;  /* 0x000800005f20783b */ /* 0x0002680000000200 */
[----:B------:R1:W1:Y:S04]  /*10620*/  LDSM.16.M88.4 R48, [R95+0x1000] ;  /* 0x001000005f30783b */ /* 0x0002680000000200 */
[----:B------:R1:W1:Y:S04]  /*10630*/  LDSM.16.M88.4 R64, [R95+0x1800] ;  /* 0x001800005f40783b */ /* 0x0002680000000200 */
[----:B------:R1:W1:Y:S04]  /*10640*/  LDSM.16.M88.4 R160, [R95+0x2000] ;  /* 0x002000005fa0783b */ /* 0x0002680000000200 */
[----:B------:R1:W1:Y:S04]  /*10650*/  LDSM.16.M88.4 R164, [R201] ;  /* 0x00000000c9a4783b */ /* 0x0002680000000200 */
[----:B------:R1:W1:Y:S04]  /*10660*/  LDSM.16.M88.4 R172, [R201+0x2000] ;  /* 0x00200000c9ac783b */ /* 0x0002680000000200 */
[----:B------:R1:W1:Y:S04]  /*10670*/  LDSM.16.M88.4 R168, [R202] ;  /* 0x00000000caa8783b */ /* 0x0002680000000200 */
[----:B------:R1:W1:Y:S04]  /*10680*/  LDSM.16.M88.4 R176, [R206] ;  /* 0x00000000ceb0783b */ /* 0x0002680000000200 */
[----:B------:R1:W1:Y:S04]  /*10690*/  LDSM.16.M88.4 R180, [R205] ;  /* 0x00000000cdb4783b */ /* 0x0002680000000200 */
[----:B------:R1:W1:Y:S04]  /*106a0*/  LDSM.16.M88.4 R184, [R204] ;  /* 0x00000000ccb8783b */ /* 0x0002680000000200 */
[----:B------:R1:W1:Y:S01]  /*106b0*/  LDSM.16.M88.4 R188, [R203] ;  /* 0x00000000cbbc783b */ /* 0x0002620000000200 */
[----:B--2---:R-:W-:Y:S04]  /*106c0*/  IADD3 R2, P0, R6, R2, RZ ;  /* 0x0000000206027210 */ /* 0x004fe80007f1e0ff */
[----:B---3--:R-:W-:Y:S02]  /*106d0*/  IADD3.X R3, R4, R3, R0, P0, !PT ;  /* 0x0000000304037210 */ /* 0x008fe400007fe400 */
[C---:B------:R-:W-:Y:S04]  /*106e0*/  LEA R0, P0, R2.reuse, c[0x0][0x1f8], 0x1 ;  /* 0x00007e0002007a11 */ /* 0x040fe800078008ff */
[----:B------:R-:W-:Y:S01]  /*106f0*/  LEA.HI.X R56, R2, c[0x0][0x1fc], R3, 0x1, P0 ;  /* 0x00007f0002387a11 */ /* 0x000fe200000f0c03 */
[----:B------:R-:W-:-:S06]  /*10700*/  BRA.DIV ~URZ, `(.L_x_337) ;  /* 0x000091327f007947 */ /* 0x000fcc000b800000 */
[----:B-1--4-:R1:W2:Y:S02]  /*10710*/  SHFL.IDX PT, R58, R56, RZ, 0x181f ;  /* 0x00181fff383a7589 */ /* 0x0122a400000e0000 */
.L_x_430:
[-C--:B------:R-:W-:Y:S01]  /*10720*/  HMMA.16816.F32.BF16 R4, R80, R16.reuse, RZ ;  /* 0x000000105004723c */ /* 0x080fe200000418ff */
[----:B------:R-:W3:Y:S01]  /*10730*/  SHFL.IDX PT, R2, R0, RZ, 0x181f ;  /* 0x00181fff00027589 */ /* 0x000ee200000e0000 */
[----:B------:R-:W-:Y:S01]  /*10740*/  BSSY B0, `(.L_x_338) ;  /* 0x0000167000007945 */ /* 0x000fe20003800000 */
[----:B------:R-:W-:Y:S04]  /*10750*/  ISETP.GE.AND P0, PT, R244, c[0x0][0x1d4], PT ;  /* 0x00007500f4007a0c */ /* 0x000fe80003f06270 */
[----:B------:R-:W-:Y:S01]  /*10760*/  SEL R207, RZ, 0x10, P0 ;  /* 0x00000010ffcf7807 */ /* 0x000fe20000000000 */
[C---:B------:R-:W-:Y:S01]  /*10770*/  HMMA.16816.F32.BF16 R8, R76.reuse, R16, RZ ;  /* 0x000000104c08723c */ /* 0x040fe200000418ff */
[----:B------:R-:W4:Y:S07]  /*10780*/  SHFL.IDX PT, R3, R0, 0x1, 0x181f ;  /* 0x00381f0000037f89 */ /* 0x000f2e00000e0000 */
[-C--:B------:R-:W-:Y:S01]  /*10790*/  HMMA.16816.F32.BF16 R12, R76, R18.reuse, RZ ;  /* 0x000000124c0c723c */ /* 0x080fe200000418ff */
[----:B------:R-:W-:Y:S07]  /*107a0*/  SHFL.IDX PT, R53, R0, 0x2, 0x181f ;  /* 0x00581f0000357f89 */ /* 0x000fee00000e0000 */
[C---:B------:R-:W-:Y:S01]  /*107b0*/  HMMA.16816.F32.BF16 R16, R80.reuse, R18, RZ ;  /* 0x000000125010723c */ /* 0x040fe200000418ff */
[----:B------:R-:W-:Y:S07]  /*107c0*/  SHFL.IDX PT, R54, R0, 0x3, 0x181f ;  /* 0x00781f0000367f89 */ /* 0x000fee00000e0000 */
[-C--:B------:R-:W-:Y:S01]  /*107d0*/  HMMA.16816.F32.BF16 R20, R80, R32.reuse, RZ ;  /* 0x000000205014723c */ /* 0x080fe200000418ff */
[----:B------:R5:W-:Y:S07]  /*107e0*/  SHFL.IDX PT, R55, R0, 0x4, 0x181f ;  /* 0x00981f0000377f89 */ /* 0x000bee00000e0000 */
[C---:B------:R-:W-:Y:S01]  /*107f0*/  HMMA.16816.F32.BF16 R24, R76.reuse, R32, RZ ;  /* 0x000000204c18723c */ /* 0x040fe200000418ff */
[----:B------:R-:W1:Y:S07]  /*10800*/  SHFL.IDX PT, R57, R56, 0x1, 0x181f ;  /* 0x00381f0038397f89 */ /* 0x000e6e00000e0000 */
[-C--:B------:R-:W-:Y:S01]  /*10810*/  HMMA.16816.F32.BF16 R28, R76, R34.reuse, RZ ;  /* 0x000000224c1c723c */ /* 0x080fe200000418ff */
[----:B------:R-:W2:Y:S07]  /*10820*/  SHFL.IDX PT, R61, R56, 0x2, 0x181f ;  /* 0x00581f00383d7f89 */ /* 0x000eae00000e0000 */
[C---:B------:R-:W-:Y:S01]  /*10830*/  HMMA.16816.F32.BF16 R32, R80.reuse, R34, RZ ;  /* 0x000000225020723c */ /* 0x040fe200000418ff */
[----:B------:R-:W1:Y:S03]  /*10840*/  SHFL.IDX PT, R69, R56, 0x3, 0x181f ;  /* 0x00781f0038457f89 */ /* 0x000e6600000e0000 */
[----:B-----5:R-:W-:Y:S04]  /*10850*/  IADD3 R0, -R207, 0x10, RZ ;  /* 0x00000010cf007810 */ /* 0x020fe80007ffe1ff */
[-C--:B------:R-:W-:Y:S01]  /*10860*/  HMMA.16816.F32.BF16 R36, R80, R48.reuse, RZ ;  /* 0x000000305024723c */ /* 0x080fe200000418ff */
[----:B------:R-:W-:Y:S07]  /*10870*/  LOP3.LUT R0, R0, 0xf, RZ, 0xc0, !PT ;  /* 0x0000000f00007812 */ /* 0x000fee00078ec0ff */
[C---:B------:R-:W-:Y:S08]  /*10880*/  HMMA.16816.F32.BF16 R40, R76.reuse, R48, RZ ;  /* 0x000000304c28723c */ /* 0x040ff000000418ff */
[-C--:B------:R-:W-:Y:S01]  /*10890*/  HMMA.16816.F32.BF16 R44, R76, R50.reuse, RZ ;  /* 0x000000324c2c723c */ /* 0x080fe200000418ff */
[-C--:B---3--:R-:W-:Y:S03]  /*108a0*/  IADD3 R2, P4, R2, R52.reuse, RZ ;  /* 0x0000003402027210 */ /* 0x088fe60007f9e0ff */
[----:B----4-:R-:W-:Y:S02]  /*108b0*/  IADD3 R62, P3, R3, R52, RZ ;  /* 0x00000034033e7210 */ /* 0x010fe40007f7e0ff */
[-C--:B--2---:R-:W-:Y:S02]  /*108c0*/  IADD3.X R3, R58, R68.reuse, RZ, P4, !PT ;  /* 0x000000443a037210 */ /* 0x084fe400027fe4ff */
[----:B-1----:R-:W-:Y:S01]  /*108d0*/  IADD3.X R63, R57, R68, RZ, P3, !PT ;  /* 0x00000044393f7210 */ /* 0x002fe20001ffe4ff */
[C---:B------:R-:W-:Y:S02]  /*108e0*/  HMMA.16816.F32.BF16 R48, R80.reuse, R50, RZ ;  /* 0x000000325030723c */ /* 0x040fe400000418ff */
[----:B------:R1:W-:Y:S01]  /*108f0*/  LDGSTS.E.BYPASS.LTC128B.128 [R209+0x100], [R2.64], !P0 ;  /* 0x0010000002d17fae */ /* 0x0003e2000c101d48 */
[----:B------:R-:W-:Y:S02]  /*10900*/  IADD3 R60, P2, R53, R52, RZ ;  /* 0x00000034353c7210 */ /* 0x000fe40007f5e0ff */
[----:B------:R-:W-:Y:S02]  /*10910*/  IADD3 R72, P6, P5, R0, R55, R52 ;  /* 0x0000003700487210 */ /* 0x000fe40007dde034 */
[----:B------:R-:W-:Y:S02]  /*10920*/  IADD3.X R61, R61, R68, RZ, P2, !PT ;  /* 0x000000443d3d7210 */ /* 0x000fe400017fe4ff */
[----:B------:R-:W-:Y:S01]  /*10930*/  IADD3 R70, P1, R54, R52, RZ ;  /* 0x0000003436467210 */ /* 0x000fe20007f3e0ff */
[----:B------:R2:W-:Y:S01]  /*10940*/  LDGSTS.E.BYPASS.LTC128B.128 [R209+0x900], [R62.64], !P0 ;  /* 0x009000003ed17fae */ /* 0x0005e2000c101d48 */
[-C--:B------:R-:W-:Y:S02]  /*10950*/  HMMA.16816.F32.BF16 R52, R80, R64.reuse, RZ ;  /* 0x000000405034723c */ /* 0x080fe400000418ff */
[----:B------:R-:W-:Y:S02]  /*10960*/  IADD3.X R71, R69, R68, RZ, P1, !PT ;  /* 0x0000004445477210 */ /* 0x000fe40000ffe4ff */
[----:B------:R-:W-:Y:S03]  /*10970*/  ISETP.NE.U32.AND P1, PT, R207, RZ, PT ;  /* 0x000000ffcf00720c */ /* 0x000fe60003f25070 */
[----:B------:R3:W4:Y:S08]  /*10980*/  SHFL.IDX PT, R0, R56, 0x4, 0x181f ;  /* 0x00981f0038007f89 */ /* 0x00073000000e0000 */
[----:B------:R2:W-:Y:S08]  /*10990*/  LDGSTS.E.BYPASS.LTC128B.128 [R209+0x1100], [R60.64], !P0 ;  /* 0x011000003cd17fae */ /* 0x0005f0000c101d48 */
[----:B------:R5:W-:Y:S01]  /*109a0*/  LDGSTS.E.BYPASS.LTC128B.128 [R209+0x1900], [R70.64], !P0 ;  /* 0x0190000046d17fae */ /* 0x000be2000c101d48 */
[----:B------:R-:W-:Y:S01]  /*109b0*/  ISETP.GT.AND P0, PT, R240, R252, PT ;  /* 0x000000fcf000720c */ /* 0x000fe20003f04270 */
[C---:B---3--:R-:W-:Y:S02]  /*109c0*/  HMMA.16816.F32.BF16 R56, R76.reuse, R64, RZ ;  /* 0x000000404c38723c */ /* 0x048fe400000418ff */
[----:B----4-:R-:W-:Y:S05]  /*109d0*/  IADD3.X R73, RZ, R0, R68, P6, P5 ;  /* 0x00000000ff497210 */ /* 0x010fea00037ea444 */
[----:B------:R3:W-:Y:S01]  /*109e0*/  LDGSTS.E.BYPASS.LTC128B.128.ZFILL [R209+0x2100], [R72.64], P1 ;  /* 0x0210000048d17fae */ /* 0x0007e20008941d48 */
[-C--:B--2---:R-:W-:Y:S07]  /*109f0*/  HMMA.16816.F32.BF16 R60, R76, R66.reuse, RZ ;  /* 0x000000424c3c723c */ /* 0x084fee00000418ff */
[----:B------:R-:W0:Y:S01]  /*10a00*/  LDGDEPBAR ;  /* 0x00000000000079af */ /* 0x000e220000000000 */
[C---:B------:R-:W-:Y:S08]  /*10a10*/  HMMA.16816.F32.BF16 R64, R80.reuse, R66, RZ ;  /* 0x000000425040723c */ /* 0x040ff000000418ff */
[-C--:B-----5:R-:W-:Y:S08]  /*10a20*/  HMMA.16816.F32.BF16 R68, R80, R160.reuse, RZ ;  /* 0x000000a05044723c */ /* 0x0a0ff000000418ff */
[C---:B---3--:R-:W-:Y:S08]  /*10a30*/  HMMA.16816.F32.BF16 R72, R76.reuse, R160, RZ ;  /* 0x000000a04c48723c */ /* 0x048ff000000418ff */
        /* <DEDUP_REMOVED lines=26> */
[----:B------:R-:W5:Y:S07]  /*10be0*/  LDSM.16.M88.4 R172, [R197+0x1000] ;  /* 0x00100000c5ac783b */ /* 0x000f6e0000000200 */
[----:B------:R-:W-:Y:S01]  /*10bf0*/  HMMA.16816.F32.BF16 R80, R164, R190, R80 ;  /* 0x000000bea450723c */ /* 0x000fe20000041850 */
[----:B------:R-:W1:Y:S07]  /*10c00*/  LDSM.16.M88.4 R164, [R197+0x1800] ;  /* 0x00180000c5a4783b */ /* 0x000e6e0000000200 */
[-C--:B--2---:R-:W-:Y:S08]  /*10c10*/  HMMA.16816.F32.BF16 R4, R160, R168.reuse, R4 ;  /* 0x000000a8a004723c */ /* 0x084ff00000041804 */
[C---:B---3--:R-:W-:Y:S08]  /*10c20*/  HMMA.16816.F32.BF16 R8, R176.reuse, R168, R8 ;  /* 0x000000a8b008723c */ /* 0x048ff00000041808 */
[-C--:B------:R-:W-:Y:S08]  /*10c30*/  HMMA.16816.F32.BF16 R12, R176, R170.reuse, R12 ;  /* 0x000000aab00c723c */ /* 0x080ff0000004180c */
[C---:B------:R-:W-:Y:S01]  /*10c40*/  HMMA.16816.F32.BF16 R16, R160.reuse, R170, R16 ;  /* 0x000000aaa010723c */ /* 0x040fe20000041810 */
[----:B------:R-:W2:Y:S07]  /*10c50*/  LDSM.16.M88.4 R168, [R197+0x2000] ;  /* 0x00200000c5a8783b */ /* 0x000eae0000000200 */
[-C--:B----4-:R-:W-:Y:S08]  /*10c60*/  HMMA.16816.F32.BF16 R20, R160, R180.reuse, R20 ;  /* 0x000000b4a014723c */ /* 0x090ff00000041814 */
[C---:B------:R-:W-:Y:S08]  /*10c70*/  HMMA.16816.F32.BF16 R24, R176.reuse, R180, R24 ;  /* 0x000000b4b018723c */ /* 0x040ff00000041818 */
[-C--:B------:R-:W-:Y:S08]  /*10c80*/  HMMA.16816.F32.BF16 R28, R176, R182.reuse, R28 ;  /* 0x000000b6b01c723c */ /* 0x080ff0000004181c */
[C---:B------:R-:W-:Y:S01]  /*10c90*/  HMMA.16816.F32.BF16 R32, R160.reuse, R182, R32 ;  /* 0x000000b6a020723c */ /* 0x040fe20000041820 */
[----:B------:R-:W3:Y:S07]  /*10ca0*/  LDSM.16.M88.4 R180, [R200] ;  /* 0x00000000c8b4783b */ /* 0x000eee0000000200 */
[-C--:B-----5:R-:W-:Y:S08]  /*10cb0*/  HMMA.16816.F32.BF16 R36, R160, R172.reuse, R36 ;  /* 0x000000aca024723c */ /* 0x0a0ff00000041824 */
[C---:B------:R-:W-:Y:S08]  /*10cc0*/  HMMA.16816.F32.BF16 R40, R176.reuse, R172, R40 ;  /* 0x000000acb028723c */ /* 0x040ff00000041828 */
[-C--:B------:R-:W-:Y:S08]  /*10cd0*/  HMMA.16816.F32.BF16 R44, R176, R174.reuse, R44 ;  /* 0x000000aeb02c723c */ /* 0x080ff0000004182c */
[C---:B------:R-:W-:Y:S01]  /*10ce0*/  HMMA.16816.F32.BF16 R48, R160.reuse, R174, R48 ;  /* 0x000000aea030723c */ /* 0x040fe20000041830 */
[----:B------:R-:W4:Y:S07]  /*10cf0*/  LDSM.16.M88.4 R172, [R200+0x2000] ;  /* 0x00200000c8ac783b */ /* 0x000f2e0000000200 */
[-C--:B-1----:R-:W-:Y:S08]  /*10d00*/  HMMA.16816.F32.BF16 R52, R160, R164.reuse, R52 ;  /* 0x000000a4a034723c */ /* 0x082ff00000041834 */
[C---:B------:R-:W-:Y:S08]  /*10d10*/  HMMA.16816.F32.BF16 R56, R176.reuse, R164, R56 ;  /* 0x000000a4b038723c */ /* 0x040ff00000041838 */
[-C--:B------:R-:W-:Y:S08]  /*10d20*/  HMMA.16816.F32.BF16 R60, R176, R166.reuse, R60 ;  /* 0x000000a6b03c723c */ /* 0x080ff0000004183c */
[C---:B------:R-:W-:Y:S08]  /*10d30*/  HMMA.16816.F32.BF16 R64, R160.reuse, R166, R64 ;  /* 0x000000a6a040723c */ /* 0x040ff00000041840 */
[-C--:B--2---:R-:W-:Y:S08]  /*10d40*/  HMMA.16816.F32.BF16 R68, R160, R168.reuse, R68 ;  /* 0x000000a8a044723c */ /* 0x084ff00000041844 */
[C---:B------:R-:W-:Y:S08]  /*10d50*/  HMMA.16816.F32.BF16 R72, R176.reuse, R168, R72 ;  /* 0x000000a8b048723c */ /* 0x040ff00000041848 */
[-C--:B------:R-:W-:Y:S08]  /*10d60*/  HMMA.16816.F32.BF16 R76, R176, R170.reuse, R76 ;  /* 0x000000aab04c723c */ /* 0x080ff0000004184c */
[----:B------:R-:W-:Y:S08]  /*10d70*/  HMMA.16816.F32.BF16 R80, R160, R170, R80 ;  /* 0x000000aaa050723c */ /* 0x000ff00000041850 */
[-C--:B---3--:R-:W-:Y:S08]  /*10d80*/  HMMA.16816.F32.BF16 R4, R180, R184.reuse, R4 ;  /* 0x000000b8b404723c */ /* 0x088ff00000041804 */
[C---:B----4-:R-:W-:Y:S08]  /*10d90*/  HMMA.16816.F32.BF16 R8, R172.reuse, R184, R8 ;  /* 0x000000b8ac08723c */ /* 0x050ff00000041808 */
[-C--:B------:R-:W-:Y:S08]  /*10da0*/  HMMA.16816.F32.BF16 R12, R172, R186.reuse, R12 ;  /* 0x000000baac0c723c */ /* 0x080ff0000004180c */
[----:B------:R-:W-:Y:S01]  /*10db0*/  FMUL.FTZ R0, R4, c[0x0][0x320] ;  /* 0x0000c80004007a20 */ /* 0x000fe20000410000 */
        /* <DEDUP_REMOVED lines=21> */
[C---:B------:R-:W-:Y:S01]  /*10f10*/  HMMA.16816.F32.BF16 R32, R180.reuse, R6, R32 ;  /* 0x00000006b420723c */ /* 0x040fe20000041820 */
[----:B------:R-:W2:Y:S07]  /*10f20*/  LDSM.16.M88.4 R4, [R194+0x1800] ;  /* 0x00180000c204783b */ /* 0x000eae0000000200 */
[----:B------:R-:W-:Y:S04]  /*10f30*/  FMUL.FTZ R3, R26, c[0x0][0x320] ;  /* 0x0000c8001a037a20 */ /* 0x000fe80000410000 */
[----:B------:R-:W-:Y:S01]  /*10f40*/  FMUL.FTZ R2, R27, c[0x0][0x320] ;  /* 0x0000c8001b027a20 */ /* 0x000fe20000410000 */
[----:B------:R-:W2:Y:S01]  /*10f50*/  MUFU.TANH R219, R3 ;  /* 0x0000000300db7308 */ /* 0x000ea20000002400 */
[----:B-----5:R-:W-:Y:S09]  /*10f60*/  FMUL.FTZ R0, R12, c[0x0][0x320] ;  /* 0x0000c8000c007a20 */ /* 0x020ff20000410000 */
[----:B------:R5:W2:Y:S10]  /*10f70*/  MUFU.TANH R223, R0 ;  /* 0x0000000000df7308 */ /* 0x000ab40000002400 */
[----:B------:R2:W2:Y:S01]  /*10f80*/  MUFU.TANH R218, R2 ;  /* 0x0000000200da7308 */ /* 0x0004a20000002400 */
[-C--:B-1----:R-:W-:Y:S08]  /*10f90*/  HMMA.16816.F32.BF16 R36, R180, R8.reuse, R36 ;  /* 0x00000008b424723c */ /* 0x082ff00000041824 */
[C---:B------:R-:W-:Y:S04]  /*10fa0*/  HMMA.16816.F32.BF16 R40, R172.reuse, R8, R40 ;  /* 0x00000008ac28723c */ /* 0x040fe80000041828 */
[----:B-----5:R-:W-:Y:S04]  /*10fb0*/  FMUL.FTZ R0, R13, c[0x0][0x320] ;  /* 0x0000c8000d007a20 */ /* 0x020fe80000410000 */
[-C--:B------:R-:W-:Y:S01]  /*10fc0*/  HMMA.16816.F32.BF16 R44, R172, R10.reuse, R44 ;  /* 0x0000000aac2c723c */ /* 0x080fe2000004182c */
[----:B------:R1:W1:Y:S07]  /*10fd0*/  MUFU.TANH R222, R0 ;  /* 0x0000000000de7308 */ /* 0x00026e0000002400 */
[C---:B------:R-:W-:Y:S01]  /*10fe0*/  HMMA.16816.F32.BF16 R48, R180.reuse, R10, R48 ;  /* 0x0000000ab430723c */ /* 0x040fe20000041830 */
[----:B------:R-:W5:Y:S01]  /*10ff0*/  LDSM.16.M88.4 R8, [R194+0x2000] ;  /* 0x00200000c208783b */ /* 0x000f620000000200 */
[----:B------:R-:W-:Y:S06]  /*11000*/  DEPBAR.LE SB0, 0x0 ;  /* 0x000080000000791a */ /* 0x000fec0000000000 */
[----:B------:R-:W-:Y:S01]  /*11010*/  FMUL.FTZ R3, R42, c[0x0][0x320] ;  /* 0x0000c8002a037a20 */ /* 0x000fe20000410000 */
[-C--:B--2---:R-:W-:Y:S03]  /*11020*/  HMMA.16816.F32.BF16 R52, R180, R4.reuse, R52 ;  /* 0x00000004b434723c */ /* 0x084fe60000041834 */
[----:B------:R-:W2:Y:S01]  /*11030*/  MUFU.TANH R184, R3 ;  /* 0x0000000300b87308 */ /* 0x000ea20000002400 */
[----:B------:R-:W-:Y:S01]  /*11040*/  BAR.SYNC.DEFER_BLOCKING 0x0 ;  /* 0x0000000000007b1d */ /* 0x000fe20000010000 */
[----:B------:R-:W-:Y:S02]  /*11050*/  FMUL.FTZ R2, R43, c[0x0][0x320] ;  /* 0x0000c8002b027a20 */ /* 0x000fe40000410000 */
[----:B-1----:R-:W-:Y:S01]  /*11060*/  FMUL.FTZ R0, R14, c[0x0][0x320] ;  /* 0x0000c8000e007a20 */ /* 0x002fe20000410000 */
[C---:B------:R-:W-:Y:S05]  /*11070*/  HMMA.16816.F32.BF16 R56, R172.reuse, R4, R56 ;  /* 0x00000004ac38723c */ /* 0x040fea0000041838 */
[----:B------:R1:W1:Y:S03]  /*11080*/  MUFU.TANH R228, R0 ;  /* 0x0000000000e47308 */ /* 0x0002660000002400 */
[-C--:B------:R-:W-:Y:S07]  /*11090*/  HMMA.16816.F32.BF16 R60, R172, R6.reuse, R60 ;  /* 0x00000006ac3c723c */ /* 0x080fee000004183c */
[----:B------:R2:W2:Y:S01]  /*110a0*/  MUFU.TANH R179, R2 ;  /* 0x0000000200b37308 */ /* 0x0004a20000002400 */
[C---:B------:R-:W-:Y:S08]  /*110b0*/  HMMA.16816.F32.BF16 R64, R180.reuse, R6, R64 ;  /* 0x00000006b440723c */ /* 0x040ff00000041840 */
[-C--:B-----5:R-:W-:Y:S04]  /*110c0*/  HMMA.16816.F32.BF16 R68, R180, R8.reuse, R68 ;  /* 0x00000008b444723c */ /* 0x0a0fe80000041844 */
[----:B-1----:R-:W-:Y:S02]  /*110d0*/  FMUL.FTZ R0, R15, c[0x0][0x320] ;  /* 0x0000c8000f007a20 */ /* 0x002fe40000410000 */
[----:B------:R-:W-:Y:S02]  /*110e0*/  FMUL.FTZ R3, R58, c[0x0][0x320] ;  /* 0x0000c8003a037a20 */ /* 0x000fe40000410000 */
[----:B------:R1:W1:Y:S01]  /*110f0*/  MUFU.TANH R227, R0 ;  /* 0x0000000000e37308 */ /* 0x0002620000002400 */
[C---:B------:R-:W-:Y:S04]  /*11100*/  HMMA.16816.F32.BF16 R72, R172.reuse, R8, R72 ;  /* 0x00000008ac48723c */ /* 0x040fe80000041848 */
[----:B--2---:R-:W-:Y:S04]  /*11110*/  FMUL.FTZ R2, R59, c[0x0][0x320] ;  /* 0x0000c8003b027a20 */ /* 0x004fe80000410000 */
[-C--:B------:R-:W-:Y:S01]  /*11120*/  HMMA.16816.F32.BF16 R76, R172, R10.reuse, R76 ;  /* 0x0000000aac4c723c */ /* 0x080fe2000004184c */
[----:B------:R-:W2:Y:S07]  /*11130*/  MUFU.TANH R43, R2 ;  /* 0x00000002002b7308 */ /* 0x000eae0000002400 */
        /* <DEDUP_REMOVED lines=52> */
[----:B------:R-:W1:Y:S10]  /*11480*/  MUFU.TANH R45, R3 ;  /* 0x00000003002d7308 */ /* 0x000e740000002400 */
[----:B------:R5:W1:Y:S02]  /*11490*/  MUFU.TANH R162, R0 ;  /* 0x0000000000a27308 */ /* 0x000a640000002400 */
[----:B-----5:R-:W-:Y:S08]  /*114a0*/  FMUL.FTZ R0, R46, c[0x0][0x320] ;  /* 0x0000c8002e007a20 */ /* 0x020ff00000410000 */
        /* <DEDUP_REMOVED lines=70> */
[----:B------:R1:W1:Y:S01]  /*11910*/  MUFU.TANH R12, R0 ;  /* 0x00000000000c7308 */ /* 0x0002620000002400 */
[----:B------:R-:W-:-:S05]  /*11920*/  @!P0 BRA `(.L_x_339) ;  /* 0x0000048000008947 */ /* 0x000fca0003800000 */
[----:B-1234-:R-:W-:Y:S01]  /*11930*/  IMAD.MOV.U32 R0, RZ, RZ, 0x1 ;  /* 0x00000001ff007424 */ /* 0x01efe200078e00ff */
[----:B------:R-:W2:Y:S01]  /*11940*/  LDL R234, [R1+0x24] ;  /* 0x0000240001ea7983 */ /* 0x000ea20000100800 */
[----:B------:R-:W-:Y:S01]  /*11950*/  IMAD.MOV.U32 R235, RZ, RZ, RZ ;  /* 0x000000ffffeb7224 */ /* 0x000fe200078e00ff */
[----:B------:R-:W-:Y:S01]  /*11960*/  ISETP.GT.AND P0, PT, R251, 0x4f, PT ;  /* 0x0000004ffb00780c */ /* 0x000fe20003f04270 */
[----:B------:R-:W-:Y:S01]  /*11970*/  IMAD.SHL.U32 R5, R244, 0x2, RZ ;  /* 0x00000002f4057824 */ /* 0x000fe200078e00ff */
[----:B------:R-:W3:Y:S01]  /*11980*/  LDL.64 R236, [R1+0x18] ;  /* 0x0000180001ec7983 */ /* 0x000ee20000100a00 */
[----:B------:R-:W-:Y:S02]  /*11990*/  ISETP.NE.AND P1, PT, R0, c[0x0][0x2b8], PT ;  /* 0x0000ae0000007a0c */ /* 0x000fe40003f25270 */
[----:B------:R-:W-:Y:S03]  /*119a0*/  SHF.L.U64.HI R6, R244, 0x1, R245 ;  /* 0x00000001f4067819 */ /* 0x000fe600000102f5 */
[----:B------:R-:W4:Y:S04]  /*119b0*/  LDL R231, [R1+0x20] ;  /* 0x0000200001e77983 */ /* 0x000f280000100800 */
[----:B------:R-:W5:Y:S06]  /*119c0*/  LDL.64 R232, [R1+0x10] ;  /* 0x0000100001e87983 */ /* 0x000f6c0000100a00 */
[----:B------:R-:W4:Y:S01]  /*119d0*/  LDL R230, [R1+0xc] ;  /* 0x00000c0001e67983 */ /* 0x000f220000100800 */
[----:B--2---:R-:W-:Y:S05]  /*119e0*/  IMAD R2, R240, 0x50, R234 ;  /* 0x00000050f0027824 */ /* 0x004fea00078e02ea */
[----:B------:R-:W-:Y:S05]  /*119f0*/  IADD3 R2, R2, -0x50, R251 ;  /* 0xffffffb002027810 */ /* 0x000fea0007ffe0fb */
[----:B------:R-:W-:Y:S04]  /*11a00*/  @P1 IMAD.HI.U32 R3, R2, c[0x0][0x2bc], RZ ;  /* 0x0000af0002031a27 */ /* 0x000fe800078e00ff */
[----:B------:R-:W-:Y:S01]  /*11a10*/  IMAD.MOV.U32 R0, RZ, RZ, R2 ;  /* 0x000000ffff007224 */ /* 0x000fe200078e0002 */
[----:B------:R-:W-:Y:S04]  /*11a20*/  @P1 SHF.R.U32.HI R0, RZ, c[0x0][0x2c0], R3 ;  /* 0x0000b000ff001a19 */ /* 0x000fe80000011603 */
[C---:B---3--:R-:W-:Y:S01]  /*11a30*/  @!P0 IADD3 R3, P1, R0.reuse, R236, RZ ;  /* 0x000000ec00038210 */ /* 0x048fe20007f3e0ff */
[----:B------:R-:W-:Y:S03]  /*11a40*/  IMAD.MOV R4, RZ, RZ, -R0 ;  /* 0x000000ffff047224 */ /* 0x000fe600078e0a00 */
[----:B----4-:R-:W-:Y:S01]  /*11a50*/  @!P0 LEA.HI.X.SX32 R0, R0, R231, 0x1, P1 ;  /* 0x000000e700008211 */ /* 0x010fe200008f0eff */
[----:B------:R-:W-:Y:S01]  /*11a60*/  IMAD R241, R4, c[0x0][0x2b8], R2 ;  /* 0x0000ae0004f17a24 */ /* 0x000fe200078e0202 */
[C---:B------:R-:W-:Y:S04]  /*11a70*/  @!P0 LEA R2, P1, R3.reuse, c[0x0][0x2a0], 0x2 ;  /* 0x0000a80003028a11 */ /* 0x040fe800078210ff */
[----:B------:R-:W-:Y:S02]  /*11a80*/  @!P0 LEA.HI.X R3, R3, c[0x0][0x2a4], R0, 0x2, P1 ;  /* 0x0000a90003038a11 */ /* 0x000fe400008f1400 */
        /* <DEDUP_REMOVED lines=9> */
[----:B-----5:R-:W-:Y:S03]  /*11b20*/  IADD3 R2, P0, R232, R2, RZ ;  /* 0x00000002e8027210 */ /* 0x020fe60007f1e0ff */
[----:B------:R-:W-:Y:S05]  /*11b30*/  IMAD R0, R235, c[0x0][0x1f4], R0 ;  /* 0x00007d00eb007a24 */ /* 0x000fea00078e0200 */
[----:B------:R-:W-:Y:S02]  /*11b40*/  IADD3.X R3, R230, R3, R0, P0, !PT ;  /* 0x00000003e6037210 */ /* 0x000fe400007fe400 */
[C---:B------:R-:W-:Y:S04]  /*11b50*/  LEA R0, P0, R2.reuse, c[0x0][0x1c8], 0x1 ;  /* 0x0000720002007a11 */ /* 0x040fe800078008ff */
[----:B------:R-:W-:Y:S01]  /*11b60*/  LEA.HI.X R4, R2, c[0x0][0x1cc], R3, 0x1, P0 ;  /* 0x0000730002047a11 */ /* 0x000fe200000f0c03 */
[----:B------:R-:W-:-:S06]  /*11b70*/  BRA.DIV ~URZ, `(.L_x_340) ;  /* 0x00007d127f007947 */ /* 0x000fcc000b800000 */
[----:B------:R1:W2:Y:S02]  /*11b80*/  SHFL.IDX PT, R7, R4, RZ, 0x181f ;  /* 0x00181fff04077589 */ /* 0x0002a400000e0000 */
.L_x_431:
[----:B------:R-:W-:-:S05]  /*11b90*/  BRA.DIV ~URZ, `(.L_x_341) ;  /* 0x00007d627f007947 */ /* 0x000fca000b800000 */
[----:B------:R-:W3:Y:S01]  /*11ba0*/  SHFL.IDX PT, R3, R0, RZ, 0x181f ;  /* 0x00181fff00037589 */ /* 0x000ee200000e0000 */
[C---:B------:R-:W-:Y:S02]  /*11bb0*/  IADD3 R2, -R207.reuse, 0x10, RZ ;  /* 0x00000010cf027810 */ /* 0x040fe40007ffe1ff */
[----:B------:R-:W-:Y:S02]  /*11bc0*/  ISETP.NE.U32.AND P2, PT, R207, RZ, PT ;  /* 0x000000ffcf00720c */ /* 0x000fe40003f45070 */
[----:B------:R-:W-:Y:S04]  /*11bd0*/  LOP3.LUT R2, R2, 0xf, RZ, 0xc0, !PT ;  /* 0x0000000f02027812 */ /* 0x000fe800078ec0ff */
[C-C-:B---3--:R-:W-:Y:S02]  /*11be0*/  IADD3 R8, P1, P0, R2.reuse, R3, R5.reuse ;  /* 0x0000000302087210 */ /* 0x148fe4000783e005 */
[----:B------:R-:W3:Y:S02]  /*11bf0*/  SHFL.IDX PT, R3, R0, 0x1, 0x181f ;  /* 0x00381f0000037f89 */ /* 0x000ee400000e0000 */
[--C-:B--2---:R-:W-:Y:S02]  /*11c00*/  IADD3.X R9, RZ, R7, R6.reuse, P1, P0 ;  /* 0x00000007ff097210 */ /* 0x104fe40000fe0406 */
[----:B------:R-:W2:Y:S04]  /*11c10*/  SHFL.IDX PT, R7, R4, 0x1, 0x181f ;  /* 0x00381f0004077f89 */ /* 0x000ea800000e0000 */
[----:B------:R3:W-:Y:S02]  /*11c20*/  LDGSTS.E.BYPASS.LTC128B.128.ZFILL [R209+0x2900], [R8.64], P2 ;  /* 0x0290000008d17fae */ /* 0x0007e40009141d48 */
        /* <DEDUP_REMOVED lines=9> */
[----:B------:R4:W-:Y:S04]  /*11cc0*/  LDGSTS.E.BYPASS.LTC128B.128.ZFILL [R209+0x3900], [R8.64], P2 ;  /* 0x0390000008d17fae */ /* 0x0009e80009141d48 */
[----:B-1----:R-:W1:Y:S04]  /*11cd0*/  SHFL.IDX PT, R4, R4, 0x4, 0x181f ;  /* 0x00981f0004047f89 */ /* 0x002e6800000e0000 */
[----:B------:R-:W1:Y:S01]  /*11ce0*/  SHFL.IDX PT, R0, R0, 0x4, 0x181f ;  /* 0x00981f0000007f89 */ /* 0x000e6200000e0000 */
[----:B---3--:R-:W-:Y:S04]  /*11cf0*/  IADD3 R2, P1, P0, R2, R3, R5 ;  /* 0x0000000302027210 */ /* 0x008fe8000783e005 */
[----:B--2---:R-:W-:Y:S05]  /*11d00*/  IADD3.X R3, RZ, R7, R6, P1, P0 ;  /* 0x00000007ff037210 */ /* 0x004fea0000fe0406 */
[----:B------:R4:W-:Y:S04]  /*11d10*/  LDGSTS.E.BYPASS.LTC128B.128.ZFILL [R209+0x4100], [R2.64], P2 ;  /* 0x0410000002d17fae */ /* 0x0009e80009141d48 */
.L_x_432:
[C---:B----4-:R-:W-:Y:S02]  /*11d20*/  IADD3 R2, -R207.reuse, 0x10, RZ ;  /* 0x00000010cf027810 */ /* 0x050fe40007ffe1ff */
        /* <DEDUP_REMOVED lines=8> */
.L_x_339:
[----:B--234-:R-:W-:Y:S05]  /*11db0*/  BSYNC B0 ;  /* 0x0000000000007941 */ /* 0x01cfea0003800000 */
.L_x_338:
        /* <DEDUP_REMOVED lines=82> */
[----:B------:R-:W1:Y:S02]  /*122e0*/  SHFL.BFLY PT, R0, R4, 0x2, 0x1f ;  /* 0x0c401f0004007f89 */ /* 0x000e6400000e0000 */
[----:B-1----:R-:W-:Y:S05]  /*122f0*/  FMNMX.FTZ R0, R4, R0, !PT ;  /* 0x0000000004007209 */ /* 0x002fea0007810000 */
[----:B------:R-:W1:Y:S02]  /*12300*/  SHFL.BFLY PT, R2, R0, 0x1, 0x1f ;  /* 0x0c201f0000027f89 */ /* 0x000e6400000e0000 */
[----:B-1----:R-:W-:Y:S02]  /*12310*/  FMNMX.FTZ R71, R0, R2, !PT ;  /* 0x0000000200477209 */ /* 0x002fe40007810000 */
        /* <DEDUP_REMOVED lines=10> */
[----:B------:R1:W2:Y:S02]  /*123c0*/  SHFL.BFLY PT, R0, R4, 0x1, 0x1f ;  /* 0x0c201f0004007f89 */ /* 0x0002a400000e0000 */
.L_x_433:
[C---:B------:R-:W-:Y:S01]  /*123d0*/  FMUL.FTZ R2, R71.reuse, c[0x0][0x2d0] ;  /* 0x0000b40047027a20 */ /* 0x040fe20000410000 */
[----:B--2---:R-:W-:Y:S01]  /*123e0*/  FMNMX.FTZ R68, R0, R4, !PT ;  /* 0x0000000400447209 */ /* 0x004fe20007810000 */
[----:B------:R-:W-:Y:S01]  /*123f0*/  FADD.FTZ R0, -R71, R89 ;  /* 0x0000005947007221 */ /* 0x000fe20000010100 */
[----:B------:R-:W-:Y:S01]  /*12400*/  WARPSYNC 0xffffffff ;  /* 0xffffffff00007948 */ /* 0x000fe20003800000 */
[--C-:B------:R-:W-:Y:S01]  /*12410*/  FFMA.FTZ R3, R217, c[0x0][0x2d0], -R2.reuse ;  /* 0x0000b400d9037a23 */ /* 0x100fe20000010802 */
[----:B------:R-:W-:Y:S01]  /*12420*/  LDSM.16.MT88.4 R52, [R193] ;  /* 0x00000000c134783b */ /* 0x000fe20000004200 */
[----:B------:R-:W-:Y:S01]  /*12430*/  FMUL.FTZ R0, R0, c[0x0][0x2d0] ;  /* 0x0000b40000007a20 */ /* 0x000fe20000410000 */
[----:B------:R-:W-:Y:S01]  /*12440*/  ISETP.GT.AND P0, PT, R240, R252, PT ;  /* 0x000000fcf000720c */ /* 0x000fe20003f04270 */
[--C-:B-1----:R-:W-:Y:S02]  /*12450*/  FFMA.FTZ R4, R215, c[0x0][0x2d0], -R2.reuse ;  /* 0x0000b400d7047a23 */ /* 0x102fe40000010802 */
[----:B------:R-:W-:Y:S01]  /*12460*/  MUFU.EX2 R65, R0 ;  /* 0x0000000000417308 */ /* 0x000fe20000000800 */
[--C-:B------:R-:W-:Y:S02]  /*12470*/  FFMA.FTZ R180, R38, c[0x0][0x2d0], -R2.reuse ;  /* 0x0000b40026b47a23 */ /* 0x100fe40000010802 */
[--C-:B------:R-:W-:Y:S01]  /*12480*/  FFMA.FTZ R183, R161, c[0x0][0x2d0], -R2.reuse ;  /* 0x0000b400a1b77a23 */ /* 0x100fe20000010802 */
[----:B------:R-:W-:Y:S01]  /*12490*/  LDSM.16.MT88.4 R80, [R195] ;  /* 0x00000000c350783b */ /* 0x000fe20000004200 */
[--C-:B------:R-:W-:Y:S02]  /*124a0*/  FFMA.FTZ R182, R160, c[0x0][0x2d0], -R2.reuse ;  /* 0x0000b400a0b67a23 */ /* 0x100fe40000010802 */
[--C-:B------:R-:W-:Y:S02]  /*124b0*/  FFMA.FTZ R181, R40, c[0x0][0x2d0], -R2.reuse ;  /* 0x0000b40028b57a23 */ /* 0x100fe40000010802 */
[--C-:B------:R-:W-:Y:S01]  /*124c0*/  FFMA.FTZ R231, R20, c[0x0][0x2d0], -R2.reuse ;  /* 0x0000b40014e77a23 */ /* 0x100fe20000010802 */
[----:B------:R-:W-:Y:S01]  /*124d0*/  MUFU.EX2 R3, R3 ;  /* 0x0000000300037308 */ /* 0x000fe20000000800 */
[--C-:B------:R-:W-:Y:S02]  /*124e0*/  FFMA.FTZ R6, R186, c[0x0][0x2d0], -R2.reuse ;  /* 0x0000b400ba067a23 */ /* 0x100fe40000010802 */
[--C-:B------:R-:W-:Y:S02]  /*124f0*/  FFMA.FTZ R7, R185, c[0x0][0x2d0], -R2.reuse ;  /* 0x0000b400b9077a23 */ /* 0x100fe40000010802 */
        /* <DEDUP_REMOVED lines=12> */
[----:B------:R-:W-:Y:S05]  /*125c0*/  FFMA.FTZ R238, R10, c[0x0][0x2d0], -R2 ;  /* 0x0000b4000aee7a23 */ /* 0x000fea0000010802 */
[----:B------:R-:W-:Y:S10]  /*125d0*/  MUFU.EX2 R2, R4 ;  /* 0x0000000400027308 */ /* 0x000ff40000000800 */
[----:B------:R-:W1:Y:S02]  /*125e0*/  MUFU.EX2 R10, R6 ;  /* 0x00000006000a7308 */ /* 0x000e640000000800 */
[----:B-1----:R-:W-:Y:S01]  /*125f0*/  F2FP.BF16.PACK_AB R74, R9, R10 ;  /* 0x0000000a094a723e */ /* 0x002fe200000010ff */
[----:B------:R-:W-:Y:S01]  /*12600*/  FFMA.FTZ R0, R65, R239, R2 ;  /* 0x000000ef41007223 */ /* 0x000fe20000010002 */
[C---:B------:R-:W-:Y:S01]  /*12610*/  F2FP.BF16.PACK_AB R72, R3.reuse, R2 ;  /* 0x000000020348723e */ /* 0x040fe200000010ff */
[C---:B------:R-:W-:Y:S02]  /*12620*/  FMUL.FTZ R2, R70.reuse, c[0x0][0x2d0] ;  /* 0x0000b40046027a20 */ /* 0x040fe40000410000 */
[----:B------:R-:W-:Y:S02]  /*12630*/  FADD.FTZ R8, R3, R0 ;  /* 0x0000000003087221 */ /* 0x000fe40000010000 */
[----:B------:R-:W-:Y:S02]  /*12640*/  FADD.FTZ R0, -R70, R90 ;  /* 0x0000005a46007221 */ /* 0x000fe40000010100 */
[----:B------:R-:W-:Y:S01]  /*12650*/  MUFU.EX2 R90, R185 ;  /* 0x000000b9005a7308 */ /* 0x000fe20000000800 */
[--C-:B------:R-:W-:Y:S02]  /*12660*/  FFMA.FTZ R5, R220, c[0x0][0x2d0], -R2.reuse ;  /* 0x0000b400dc057a23 */ /* 0x100fe40000010802 */
[----:B------:R-:W-:Y:S02]  /*12670*/  FMUL.FTZ R0, R0, c[0x0][0x2d0] ;  /* 0x0000b40000007a20 */ /* 0x000fe40000410000 */
[--C-:B------:R-:W-:Y:S02]  /*12680*/  FFMA.FTZ R20, R211, c[0x0][0x2d0], -R2.reuse ;  /* 0x0000b400d3147a23 */ /* 0x100fe40000010802 */
[--C-:B------:R-:W-:Y:S02]  /*12690*/  FFMA.FTZ R217, R37, c[0x0][0x2d0], -R2.reuse ;  /* 0x0000b40025d97a23 */ /* 0x100fe40000010802 */
[C---:B------:R-:W-:Y:S01]  /*126a0*/  FMUL.FTZ R48, R65.reuse, R148 ;  /* 0x0000009441307220 */ /* 0x040fe20000410000 */
[----:B------:R-:W-:Y:S01]  /*126b0*/  MUFU.EX2 R3, R0 ;  /* 0x0000000000037308 */ /* 0x000fe20000000800 */
[----:B------:R-:W-:Y:S02]  /*126c0*/  FMUL.FTZ R49, R65, R149 ;  /* 0x0000009541317220 */ /* 0x000fe40000410000 */
[--C-:B------:R-:W-:Y:S02]  /*126d0*/  FFMA.FTZ R32, R210, c[0x0][0x2d0], -R2.reuse ;  /* 0x0000b400d2207a23 */ /* 0x100fe40000010802 */
[--C-:B------:R-:W-:Y:S02]  /*126e0*/  FFMA.FTZ R170, R189, c[0x0][0x2d0], -R2.reuse ;  /* 0x0000b400bdaa7a23 */ /* 0x100fe40000010802 */
[--C-:B------:R-:W-:Y:S02]  /*126f0*/  FFMA.FTZ R220, R23, c[0x0][0x2d0], -R2.reuse ;  /* 0x0000b40017dc7a23 */ /* 0x100fe40000010802 */
[--C-:B------:R-:W-:Y:S01]  /*12700*/  FFMA.FTZ R4, R221, c[0x0][0x2d0], -R2.reuse ;  /* 0x0000b400dd047a23 */ /* 0x100fe20000010802 */
[----:B------:R-:W1:Y:S01]  /*12710*/  MUFU.EX2 R5, R5 ;  /* 0x0000000500057308 */ /* 0x000e620000000800 */
[--C-:B------:R-:W-:Y:S02]  /*12720*/  FFMA.FTZ R166, R166, c[0x0][0x2d0], -R2.reuse ;  /* 0x0000b400a6a67a23 */ /* 0x100fe40000010802 */
        /* <DEDUP_REMOVED lines=11> */
[----:B------:R-:W-:Y:S02]  /*127e0*/  FFMA.FTZ R242, R12, c[0x0][0x2d0], -R2 ;  /* 0x0000b4000cf27a23 */ /* 0x000fe40000010802 */
[----:B------:R-:W2:Y:S01]  /*127f0*/  MUFU.EX2 R2, R4 ;  /* 0x0000000400027308 */ /* 0x000ea20000000800 */
[C---:B-1----:R-:W-:Y:S02]  /*12800*/  FFMA.FTZ R0, R3.reuse, R243, R5 ;  /* 0x000000f303007223 */ /* 0x042fe40000010005 */
[C---:B------:R-:W-:Y:S02]  /*12810*/  FMUL.FTZ R50, R3.reuse, R150 ;  /* 0x0000009603327220 */ /* 0x040fe40000410000 */
[----:B------:R-:W-:Y:S02]  /*12820*/  FMUL.FTZ R51, R3, R151 ;  /* 0x0000009703337220 */ /* 0x000fe40000410000 */
[----:B------:R-:W-:Y:S01]  /*12830*/  LDSM.16.MT88.4 R148, [R193+0x2000] ;  /* 0x00200000c194783b */ /* 0x000fe20000004200 */
[C---:B--2---:R-:W-:Y:S01]  /*12840*/  FADD.FTZ R33, R2.reuse, R0 ;  /* 0x0000000002217221 */ /* 0x044fe20000010000 */
[----:B------:R-:W-:Y:S01]  /*12850*/  F2FP.BF16.PACK_AB R73, R2, R5 ;  /* 0x000000050249723e */ /* 0x000fe200000010ff */
[C---:B------:R-:W-:Y:S02]  /*12860*/  FADD.FTZ R0, -R69.reuse, R91 ;  /* 0x0000005b45007221 */ /* 0x040fe40000010100 */
[----:B------:R-:W-:Y:S01]  /*12870*/  MUFU.EX2 R91, R186 ;  /* 0x000000ba005b7308 */ /* 0x000fe20000000800 */
[----:B------:R-:W-:Y:S02]  /*12880*/  FMUL.FTZ R4, R69, c[0x0][0x2d0] ;  /* 0x0000b40045047a20 */ /* 0x000fe40000410000 */
[----:B------:R-:W-:Y:S02]  /*12890*/  FMUL.FTZ R0, R0, c[0x0][0x2d0] ;  /* 0x0000b40000007a20 */ /* 0x000fe40000410000 */
[--C-:B------:R-:W-:Y:S02]  /*128a0*/  FFMA.FTZ R189, R36, c[0x0][0x2d0], -R4.reuse ;  /* 0x0000b40024bd7a23 */ /* 0x100fe40000010804 */
[--C-:B------:R-:W-:Y:S02]  /*128b0*/  FFMA.FTZ R5, R224, c[0x0][0x2d0], -R4.reuse ;  /* 0x0000b400e0057a23 */ /* 0x100fe40000010804 */
[--C-:B------:R-:W-:Y:S01]  /*128c0*/  FFMA.FTZ R6, R225, c[0x0][0x2d0], -R4.reuse ;  /* 0x0000b400e1067a23 */ /* 0x100fe20000010804 */
[----:B------:R1:W-:Y:S01]  /*128d0*/  MUFU.EX2 R2, R0 ;  /* 0x0000000000027308 */ /* 0x0003e20000000800 */
[--C-:B------:R-:W-:Y:S02]  /*128e0*/  FFMA.FTZ R19, R223, c[0x0][0x2d0], -R4.reuse ;  /* 0x0000b400df137a23 */ /* 0x100fe40000010804 */
[--C-:B------:R-:W-:Y:S02]  /*128f0*/  FFMA.FTZ R18, R222, c[0x0][0x2d0], -R4.reuse ;  /* 0x0000b400de127a23 */ /* 0x100fe40000010804 */
[--C-:B------:R-:W-:Y:S02]  /*12900*/  FFMA.FTZ R64, R190, c[0x0][0x2d0], -R4.reuse ;  /* 0x0000b400be407a23 */ /* 0x100fe40000010804 */
[--C-:B------:R-:W-:Y:S02]  /*12910*/  FFMA.FTZ R190, R39, c[0x0][0x2d0], -R4.reuse ;  /* 0x0000b40027be7a23 */ /* 0x100fe40000010804 */
[----:B------:R-:W-:Y:S01]  /*12920*/  LDSM.16.MT88.4 R36, [R196] ;  /* 0x00000000c424783b */ /* 0x000fe20000004200 */
[----:B------:R2:W-:Y:S01]  /*12930*/  MUFU.EX2 R23, R5 ;  /* 0x0000000500177308 */ /* 0x0005e20000000800 */
[--C-:B------:R-:W-:Y:S02]  /*12940*/  FFMA.FTZ R223, R22, c[0x0][0x2d0], -R4.reuse ;  /* 0x0000b40016df7a23 */ /* 0x100fe40000010804 */
[--C-:B------:R-:W-:Y:S02]  /*12950*/  FFMA.FTZ R160, R216, c[0x0][0x2d0], -R4.reuse ;  /* 0x0000b400d8a07a23 */ /* 0x100fe40000010804 */
[--C-:B------:R-:W-:Y:S02]  /*12960*/  FFMA.FTZ R67, R212, c[0x0][0x2d0], -R4.reuse ;  /* 0x0000b400d4437a23 */ /* 0x100fe40000010804 */
[--C-:B------:R-:W-:Y:S02]  /*12970*/  FFMA.FTZ R66, R191, c[0x0][0x2d0], -R4.reuse ;  /* 0x0000b400bf427a23 */ /* 0x100fe40000010804 */
[--C-:B------:R-:W-:Y:S01]  /*12980*/  FFMA.FTZ R172, R178, c[0x0][0x2d0], -R4.reuse ;  /* 0x0000b400b2ac7a23 */ /* 0x100fe20000010804 */
[----:B------:R-:W3:Y:S01]  /*12990*/  MUFU.EX2 R22, R6 ;  /* 0x0000000600167308 */ /* 0x000ee20000000800 */
[--C-:B------:R-:W-:Y:S02]  /*129a0*/  FFMA.FTZ R176, R176, c[0x0][0x2d0], -R4.reuse ;  /* 0x0000b400b0b07a23 */ /* 0x100fe40000010804 */
[----:B------:R-:W-:Y:S02]  /*129b0*/  FFMA.FTZ R177, R163, c[0x0][0x2d0], -R4 ;  /* 0x0000b400a3b17a23 */ /* 0x000fe40000010804 */
[----:B-1----:R-:W-:Y:S02]  /*129c0*/  FADD.FTZ R0, -R68, R92 ;  /* 0x0000005c44007221 */ /* 0x002fe40000010100 */
[--C-:B------:R-:W-:Y:S02]  /*129d0*/  FFMA.FTZ R188, R162, c[0x0][0x2d0], -R4.reuse ;  /* 0x0000b400a2bc7a23 */ /* 0x100fe40000010804 */
[--C-:B------:R-:W-:Y:S01]  /*129e0*/  FFMA.FTZ R191, R44, c[0x0][0x2d0], -R4.reuse ;  /* 0x0000b4002cbf7a23 */ /* 0x100fe20000010804 */
[----:B------:R-:W-:Y:S01]  /*129f0*/  MUFU.EX2 R243, R64 ;  /* 0x0000004000f37308 */ /* 0x000fe20000000800 */
[--C-:B------:R-:W-:Y:S02]  /*12a00*/  FFMA.FTZ R178, R31, c[0x0][0x2d0], -R4.reuse ;  /* 0x0000b4001fb27a23 */ /* 0x100fe40000010804 */
[--C-:B------:R-:W-:Y:S02]  /*12a10*/  FFMA.FTZ R222, R24, c[0x0][0x2d0], -R4.reuse ;  /* 0x0000b40018de7a23 */ /* 0x100fe40000010804 */
[--C-:B------:R-:W-:Y:S02]  /*12a20*/  FFMA.FTZ R224, R17, c[0x0][0x2d0], -R4.reuse ;  /* 0x0000b40011e07a23 */ /* 0x100fe40000010804 */
[----:B------:R-:W-:Y:S02]  /*12a30*/  FFMA.FTZ R225, R14, c[0x0][0x2d0], -R4 ;  /* 0x0000b4000ee17a23 */ /* 0x000fe40000010804 */
[----:B------:R-:W-:Y:S01]  /*12a40*/  FMUL.FTZ R4, R68, c[0x0][0x2d0] ;  /* 0x0000b40044047a20 */ /* 0x000fe20000410000 */
[----:B------:R-:W-:Y:S01]  /*12a50*/  MUFU.EX2 R186, R173 ;  /* 0x000000ad00ba7308 */ /* 0x000fe20000000800 */
[----:B------:R-:W-:Y:S02]  /*12a60*/  FMUL.FTZ R0, R0, c[0x0][0x2d0] ;  /* 0x0000b40000007a20 */ /* 0x000fe40000410000 */
[--C-:B--2---:R-:W-:Y:S01]  /*12a70*/  FFMA.FTZ R5, R226, c[0x0][0x2d0], -R4.reuse ;  /* 0x0000b400e2057a23 */ /* 0x104fe20000010804 */
[----:B---3--:R-:W-:Y:S01]  /*12a80*/  F2FP.BF16.PACK_AB R76, R22, R23 ;  /* 0x00000017164c723e */ /* 0x008fe200000010ff */
[--C-:B------:R-:W-:Y:S02]  /*12a90*/  FFMA.FTZ R216, R34, c[0x0][0x2d0], -R4.reuse ;  /* 0x0000b40022d87a23 */ /* 0x100fe40000010804 */
[--C-:B------:R-:W-:Y:S02]  /*12aa0*/  FFMA.FTZ R226, R21, c[0x0][0x2d0], -R4.reuse ;  /* 0x0000b40015e27a23 */ /* 0x100fe40000010804 */
[C---:B------:R-:W-:Y:S01]  /*12ab0*/  FMUL.FTZ R60, R2.reuse, R96 ;  /* 0x00000060023c7220 */ /* 0x040fe20000410000 */
[----:B------:R-:W1:Y:S01]  /*12ac0*/  MUFU.EX2 R0, R0 ;  /* 0x0000000000007308 */ /* 0x000e620000000800 */
[----:B------:R-:W-:Y:S02]  /*12ad0*/  FMUL.FTZ R61, R2, R97 ;  /* 0x00000061023d7220 */ /* 0x000fe40000410000 */
[--C-:B------:R-:W-:Y:S02]  /*12ae0*/  FFMA.FTZ R7, R227, c[0x0][0x2d0], -R4.reuse ;  /* 0x0000b400e3077a23 */ /* 0x100fe40000010804 */
[--C-:B------:R-:W-:Y:S02]  /*12af0*/  FFMA.FTZ R162, R218, c[0x0][0x2d0], -R4.reuse ;  /* 0x0000b400daa27a23 */ /* 0x100fe40000010804 */
[--C-:B------:R-:W-:Y:S02]  /*12b00*/  FFMA.FTZ R164, R213, c[0x0][0x2d0], -R4.reuse ;  /* 0x0000b400d5a47a23 */ /* 0x100fe40000010804 */
[--C-:B------:R-:W-:Y:S01]  /*12b10*/  FFMA.FTZ R207, R46, c[0x0][0x2d0], -R4.reuse ;  /* 0x0000b4002ecf7a23 */ /* 0x100fe20000010804 */
[----:B------:R-:W2:Y:S01]  /*12b20*/  MUFU.EX2 R34, R5 ;  /* 0x0000000500227308 */ /* 0x000ea20000000800 */
[--C-:B------:R-:W-:Y:S02]  /*12b30*/  FFMA.FTZ R213, R43, c[0x0][0x2d0], -R4.reuse ;  /* 0x0000b4002bd57a23 */ /* 0x100fe40000010804 */
[--C-:B------:R-:W-:Y:S02]  /*12b40*/  FFMA.FTZ R218, R27, c[0x0][0x2d0], -R4.reuse ;  /* 0x0000b4001bda7a23 */ /* 0x100fe40000010804 */
[----:B------:R-:W-:Y:S02]  /*12b50*/  FFMA.FTZ R227, R15, c[0x0][0x2d0], -R4 ;  /* 0x0000b4000fe37a23 */ /* 0x000fe40000010804 */
[----:B------:R-:W-:Y:S02]  /*12b60*/  FADD.FTZ R6, R10, R8 ;  /* 0x000000080a067221 */ /* 0x000fe40000010000 */
[--C-:B------:R-:W-:Y:S01]  /*12b70*/  FFMA.FTZ R17, R229, c[0x0][0x2d0], -R4.reuse ;  /* 0x0000b400e5117a23 */ /* 0x100fe20000010804 */
[----:B------:R-:W-:Y:S01]  /*12b80*/  MUFU.EX2 R185, R164 ;  /* 0x000000a400b97308 */ /* 0x000fe20000000800 */
[--C-:B------:R-:W-:Y:S02]  /*12b90*/  FFMA.FTZ R16, R228, c[0x0][0x2d0], -R4.reuse ;  /* 0x0000b400e4107a23 */ /* 0x100fe40000010804 */
[----:B------:R-:W-:Y:S02]  /*12ba0*/  FFMA.FTZ R163, R219, c[0x0][0x2d0], -R4 ;  /* 0x0000b400dba37a23 */ /* 0x000fe40000010804 */
[C---:B-1----:R-:W-:Y:S02]  /*12bb0*/  FMUL.FTZ R46, R0.reuse, R106 ;  /* 0x0000006a002e7220 */ /* 0x042fe40000410000 */
[C---:B------:R-:W-:Y:S02]  /*12bc0*/  FMUL.FTZ R47, R0.reuse, R107 ;  /* 0x0000006b002f7220 */ /* 0x040fe40000410000 */
[C---:B------:R-:W-:Y:S01]  /*12bd0*/  FMUL.FTZ R62, R0.reuse, R98 ;  /* 0x00000062003e7220 */ /* 0x040fe20000410000 */
[----:B------:R-:W-:Y:S01]  /*12be0*/  MUFU.EX2 R229, R166 ;  /* 0x000000a600e57308 */ /* 0x000fe20000000800 */
[C---:B------:R-:W-:Y:S02]  /*12bf0*/  FMUL.FTZ R63, R0.reuse, R99 ;  /* 0x00000063003f7220 */ /* 0x040fe40000410000 */
[C---:B------:R-:W-:Y:S01]  /*12c00*/  FMUL.FTZ R10, R0.reuse, R126 ;  /* 0x0000007e000a7220 */ /* 0x040fe20000410000 */
[----:B------:R-:W-:Y:S01]  /*12c10*/  LDSM.16.MT88.4 R96, [R192+0x800] ;  /* 0x00080000c060783b */ /* 0x000fe20000004200 */
[C---:B------:R-:W-:Y:S02]  /*12c20*/  FMUL.FTZ R11, R0.reuse, R127 ;  /* 0x0000007f000b7220 */ /* 0x040fe40000410000 */
[C---:B------:R-:W-:Y:S02]  /*12c30*/  FMUL.FTZ R14, R0.reuse, R122 ;  /* 0x0000007a000e7220 */ /* 0x040fe40000410000 */
[C---:B------:R-:W-:Y:S01]  /*12c40*/  FMUL.FTZ R15, R0.reuse, R123 ;  /* 0x0000007b000f7220 */ /* 0x040fe20000410000 */
[----:B------:R-:W-:Y:S01]  /*12c50*/  MUFU.EX2 R127, R66 ;  /* 0x00000042007f7308 */ /* 0x000fe20000000800 */
[C---:B------:R-:W-:Y:S02]  /*12c60*/  FMUL.FTZ R26, R0.reuse, R118 ;  /* 0x00000076001a7220 */ /* 0x040fe40000410000 */
[C---:B------:R-:W-:Y:S02]  /*12c70*/  FMUL.FTZ R27, R0.reuse, R119 ;  /* 0x00000077001b7220 */ /* 0x040fe40000410000 */
[C---:B------:R-:W-:Y:S02]  /*12c80*/  FMUL.FTZ R30, R0.reuse, R114 ;  /* 0x00000072001e7220 */ /* 0x040fe40000410000 */
[C---:B------:R-:W-:Y:S02]  /*12c90*/  FMUL.FTZ R31, R0.reuse, R115 ;  /* 0x00000073001f7220 */ /* 0x040fe40000410000 */
[C---:B------:R-:W-:Y:S01]  /*12ca0*/  FMUL.FTZ R42, R0.reuse, R110 ;  /* 0x0000006e002a7220 */ /* 0x040fe20000410000 */
[----:B------:R-:W-:Y:S01]  /*12cb0*/  MUFU.EX2 R178, R178 ;  /* 0x000000b200b27308 */ /* 0x000fe20000000800 */
[C---:B------:R-:W-:Y:S02]  /*12cc0*/  FMUL.FTZ R43, R0.reuse, R111 ;  /* 0x0000006f002b7220 */ /* 0x040fe40000410000 */
[C---:B------:R-:W-:Y:S02]  /*12cd0*/  FMUL.FTZ R58, R0.reuse, R102 ;  /* 0x00000066003a7220 */ /* 0x040fe40000410000 */
[C---:B------:R-:W-:Y:S02]  /*12ce0*/  FMUL.FTZ R59, R0.reuse, R103 ;  /* 0x00000067003b7220 */ /* 0x040fe40000410000 */
[----:B--2---:R-:W-:Y:S02]  /*12cf0*/  FFMA.FTZ R92, R0, R247, R34 ;  /* 0x000000f7005c7223 */ /* 0x004fe40000010022 */
[--C-:B------:R-:W-:Y:S01]  /*12d00*/  FFMA.FTZ R161, R214, c[0x0][0x2d0], -R4.reuse ;  /* 0x0000b400d6a17a23 */ /* 0x100fe20000010804 */
[----:B------:R1:W-:Y:S01]  /*12d10*/  MUFU.EX2 R0, R20 ;  /* 0x0000001400007308 */ /* 0x0003e20000000800 */
[--C-:B------:R-:W-:Y:S02]  /*12d20*/  FFMA.FTZ R184, R184, c[0x0][0x2d0], -R4.reuse ;  /* 0x0000b400b8b87a23 */ /* 0x100fe40000010804 */
[--C-:B------:R-:W-:Y:S02]  /*12d30*/  FFMA.FTZ R179, R179, c[0x0][0x2d0], -R4.reuse ;  /* 0x0000b400b3b37a23 */ /* 0x100fe40000010804 */
[--C-:B------:R-:W-:Y:S02]  /*12d40*/  FFMA.FTZ R171, R171, c[0x0][0x2d0], -R4.reuse ;  /* 0x0000b400abab7a23 */ /* 0x100fe40000010804 */
[--C-:B------:R-:W-:Y:S02]  /*12d50*/  FFMA.FTZ R212, R45, c[0x0][0x2d0], -R4.reuse ;  /* 0x0000b4002dd47a23 */ /* 0x100fe40000010804 */
[--C-:B------:R-:W-:Y:S01]  /*12d60*/  FFMA.FTZ R214, R35, c[0x0][0x2d0], -R4.reuse ;  /* 0x0000b40023d67a23 */ /* 0x100fe20000010804 */
[----:B------:R-:W2:Y:S01]  /*12d70*/  MUFU.EX2 R102, R17 ;  /* 0x0000001100667308 */ /* 0x000ea20000000800 */
[----:B------:R-:W-:Y:S02]  /*12d80*/  FFMA.FTZ R219, R25, c[0x0][0x2d0], -R4 ;  /* 0x0000b40019db7a23 */ /* 0x000fe40000010804 */
[C---:B------:R-:W-:Y:S02]  /*12d90*/  FFMA.FTZ R4, R2.reuse, R246, R23 ;  /* 0x000000f602047223 */ /* 0x040fe40000010017 */
[----:B------:R-:W-:Y:S02]  /*12da0*/  FMUL.FTZ R57, R2, R101 ;  /* 0x0000006502397220 */ /* 0x000fe40000410000 */
[----:B------:R-:W-:Y:S02]  /*12db0*/  FADD.FTZ R101, R22, R4 ;  /* 0x0000000416657221 */ /* 0x000fe40000010000 */
[C---:B------:R-:W-:Y:S01]  /*12dc0*/  FMUL.FTZ R45, R2.reuse, R105 ;  /* 0x00000069022d7220 */ /* 0x040fe20000410000 */
[----:B------:R3:W-:Y:S01]  /*12dd0*/  MUFU.EX2 R103, R16 ;  /* 0x0000001000677308 */ /* 0x0007e20000000800 */
[C---:B------:R-:W-:Y:S02]  /*12de0*/  FMUL.FTZ R12, R2.reuse, R120 ;  /* 0x00000078020c7220 */ /* 0x040fe40000410000 */
[C---:B------:R-:W-:Y:S01]  /*12df0*/  FMUL.FTZ R44, R2.reuse, R104 ;  /* 0x00000068022c7220 */ /* 0x040fe20000410000 */
[----:B-1----:R-:W1:Y:S01]  /*12e00*/  LDSM.16.MT88.4 R20, [R192] ;  /* 0x00000000c014783b */ /* 0x002e620000004200 */
[----:B------:R-:W-:Y:S02]  /*12e10*/  FMUL.FTZ R13, R2, R121 ;  /* 0x00000079020d7220 */ /* 0x000fe40000410000 */
[----:B------:R-:W-:Y:S02]  /*12e20*/  FADD.FTZ R165, R9, R6 ;  /* 0x0000000609a57221 */ /* 0x000fe40000010000 */
[----:B------:R-:W-:Y:S01]  /*12e30*/  FMUL.FTZ R6, R3, R130 ;  /* 0x0000008203067220 */ /* 0x000fe20000410000 */
[----:B------:R-:W4:Y:S01]  /*12e40*/  MUFU.EX2 R105, R32 ;  /* 0x0000002000697308 */ /* 0x000f220000000800 */
[C---:B------:R-:W-:Y:S02]  /*12e50*/  FMUL.FTZ R4, R65.reuse, R128 ;  /* 0x0000008041047220 */ /* 0x040fe40000410000 */
[C---:B------:R-:W-:Y:S01]  /*12e60*/  FMUL.FTZ R5, R65.reuse, R129 ;  /* 0x0000008141057220 */ /* 0x040fe20000410000 */
[----:B--2---:R-:W-:Y:S01]  /*12e70*/  F2FP.BF16.PACK_AB R77, R102, R34 ;  /* 0x00000022664d723e */ /* 0x004fe200000010ff */
[C---:B------:R-:W-:Y:S02]  /*12e80*/  FMUL.FTZ R8, R2.reuse, R124 ;  /* 0x0000007c02087220 */ /* 0x040fe40000410000 */
[C---:B------:R-:W-:Y:S02]  /*12e90*/  FMUL.FTZ R9, R2.reuse, R125 ;  /* 0x0000007d02097220 */ /* 0x040fe40000410000 */
[----:B------:R-:W-:Y:S01]  /*12ea0*/  FMUL.FTZ R17, R65, R133 ;  /* 0x0000008541117220 */ /* 0x000fe20000410000 */
[----:B------:R-:W2:Y:S01]  /*12eb0*/  MUFU.EX2 R120, R7 ;  /* 0x0000000700787308 */ /* 0x000ea20000000800 */
[C---:B------:R-:W-:Y:S02]  /*12ec0*/  FMUL.FTZ R34, R3.reuse, R142 ;  /* 0x0000008e03227220 */ /* 0x040fe40000410000 */
[----:B------:R-:W-:Y:S02]  /*12ed0*/  FMUL.FTZ R35, R3, R143 ;  /* 0x0000008f03237220 */ /* 0x000fe40000410000 */
[C---:B---3--:R-:W-:Y:S02]  /*12ee0*/  FMUL.FTZ R16, R65.reuse, R132 ;  /* 0x0000008441107220 */ /* 0x048fe40000410000 */
[----:B------:R-:W-:Y:S02]  /*12ef0*/  FMUL.FTZ R56, R2, R100 ;  /* 0x0000006402387220 */ /* 0x000fe40000410000 */
[----:B------:R-:W-:Y:S01]  /*12f00*/  FADD.FTZ R100, R0, R33 ;  /* 0x0000002100647221 */ /* 0x000fe20000010000 */
[----:B------:R3:W-:Y:S01]  /*12f10*/  MUFU.EX2 R104, R19 ;  /* 0x0000001300687308 */ /* 0x0007e20000000800 */
[----:B------:R-:W-:Y:S02]  /*12f20*/  FMUL.FTZ R33, R65, R141 ;  /* 0x0000008d41217220 */ /* 0x000fe40000410000 */
[C---:B------:R-:W-:Y:S01]  /*12f30*/  FMUL.FTZ R40, R2.reuse, R108 ;  /* 0x0000006c02287220 */ /* 0x040fe20000410000 */
[----:B----4-:R-:W-:Y:S01]  /*12f40*/  F2FP.BF16.PACK_AB R75, R105, R0 ;  /* 0x00000000694b723e */ /* 0x010fe200000010ff */
[C---:B------:R-:W-:Y:S02]  /*12f50*/  FMUL.FTZ R32, R65.reuse, R140 ;  /* 0x0000008c41207220 */ /* 0x040fe40000410000 */
[----:B------:R-:W-:Y:S01]  /*12f60*/  LDSM.16.MT88.4 R140, [R196+0x2000] ;  /* 0x00200000c48c783b */ /* 0x000fe20000004200 */
[----:B------:R-:W-:Y:S02]  /*12f70*/  FMUL.FTZ R41, R2, R109 ;  /* 0x0000006d02297220 */ /* 0x000fe40000410000 */
[----:B------:R-:W4:Y:S01]  /*12f80*/  MUFU.EX2 R121, R18 ;  /* 0x0000001200797308 */ /* 0x000f220000000800 */
[----:B------:R-:W-:Y:S02]  /*12f90*/  FMUL.FTZ R64, R65, R156 ;  /* 0x0000009c41407220 */ /* 0x000fe40000410000 */
[C---:B------:R-:W-:Y:S01]  /*12fa0*/  FMUL.FTZ R66, R3.reuse, R158 ;  /* 0x0000009e03427220 */ /* 0x040fe20000410000 */
[----:B--2---:R-:W-:Y:S01]  /*12fb0*/  F2FP.BF16.PACK_AB R79, R120, R103 ;  /* 0x00000067784f723e */ /* 0x004fe200000010ff */
[----:B------:R-:W-:Y:S02]  /*12fc0*/  FMUL.FTZ R7, R3, R131 ;  /* 0x0000008303077220 */ /* 0x000fe40000410000 */
[----:B------:R-:W-:Y:S02]  /*12fd0*/  FADD.FTZ R0, R89, R165 ;  /* 0x000000a559007221 */ /* 0x000fe40000010000 */
[C---:B------:R-:W-:Y:S01]  /*12fe0*/  FMUL.FTZ R24, R2.reuse, R116 ;  /* 0x0000007402187220 */ /* 0x040fe20000410000 */
[----:B------:R-:W-:Y:S01]  /*12ff0*/  MUFU.EX2 R111, R183 ;  /* 0x000000b7006f7308 */ /* 0x000fe20000000800 */
[C---:B------:R-:W-:Y:S01]  /*13000*/  FMUL.FTZ R25, R2.reuse, R117 ;  /* 0x0000007502197220 */ /* 0x040fe20000410000 */
[-C--:B-1----:R-:W-:Y:S05]  /*13010*/  HMMA.16816.F32.BF16 R4, R72, R20.reuse, R4 ;  /* 0x000000144804723c */ /* 0x082fea0000041804 */
[----:B---3--:R-:W-:Y:S02]  /*13020*/  FMUL.FTZ R19, R3, R135 ;  /* 0x0000008703137220 */ /* 0x008fe40000410000 */
[C---:B------:R-:W-:Y:S01]  /*13030*/  FMUL.FTZ R28, R2.reuse, R112 ;  /* 0x00000070021c7220 */ /* 0x040fe20000410000 */
[----:B------:R-:W-:Y:S01]  /*13040*/  MUFU.EX2 R109, R182 ;  /* 0x000000b6006d7308 */ /* 0x000fe20000000800 */
[----:B------:R-:W-:Y:S03]  /*13050*/  FMUL.FTZ R29, R2, R113 ;  /* 0x00000071021d7220 */ /* 0x000fe60000410000 */
[----:B----4-:R-:W-:Y:S01]  /*13060*/  F2FP.BF16.PACK_AB R78, R121, R104 ;  /* 0x00000068794e723e */ /* 0x010fe200000010ff */
[----:B------:R-:W-:Y:S02]  /*13070*/  FMUL.FTZ R18, R3, R134 ;  /* 0x0000008603127220 */ /* 0x000fe40000410000 */
[----:B------:R-:W-:Y:S03]  /*13080*/  LDSM.16.MT88.4 R132, [R192+0x2000] ;  /* 0x00200000c084783b */ /* 0x000fe60000004200 */
[----:B------:R-:W-:Y:S01]  /*13090*/  MUFU.EX2 R110, R181 ;  /* 0x000000b5006e7308 */ /* 0x000fe20000000800 */
[C---:B------:R-:W-:Y:S07]  /*130a0*/  HMMA.16816.F32.BF16 R8, R76.reuse, R20, R8 ;  /* 0x000000144c08723c */ /* 0x040fee0000041808 */
[C---:B------:R-:W-:Y:S01]  /*130b0*/  FMUL.FTZ R20, R65.reuse, R136 ;  /* 0x0000008841147220 */ /* 0x040fe20000410000 */
[-C--:B------:R-:W-:Y:S01]  /*130c0*/  HMMA.16816.F32.BF16 R12, R76, R22.reuse, R12 ;  /* 0x000000164c0c723c */ /* 0x080fe2000004180c */
[----:B------:R-:W-:Y:S03]  /*130d0*/  MUFU.EX2 R108, R180 ;  /* 0x000000b4006c7308 */ /* 0x000fe60000000800 */
[----:B------:R-:W-:Y:S04]  /*130e0*/  FMUL.FTZ R21, R65, R137 ;  /* 0x0000008941157220 */ /* 0x000fe80000410000 */
[C---:B------:R-:W-:Y:S03]  /*130f0*/  HMMA.16816.F32.BF16 R16, R72.reuse, R22, R16 ;  /* 0x000000164810723c */ /* 0x040fe60000041810 */
[----:B------:R-:W1:Y:S04]  /*13100*/  MUFU.EX2 R2, R187 ;  /* 0x000000bb00027308 */ /* 0x000e680000000800 */
[C---:B------:R-:W-:Y:S02]  /*13110*/  FMUL.FTZ R22, R3.reuse, R138 ;  /* 0x0000008a03167220 */ /* 0x040fe40000410000 */
[----:B------:R-:W-:Y:S04]  /*13120*/  FMUL.FTZ R23, R3, R139 ;  /* 0x0000008b03177220 */ /* 0x000fe80000410000 */
[----:B------:R-:W-:Y:S03]  /*13130*/  MUFU.EX2 R166, R212 ;  /* 0x000000d400a67308 */ /* 0x000fe60000000800 */
[-C--:B------:R-:W-:Y:S07]  /*13140*/  HMMA.16816.F32.BF16 R20, R72, R36.reuse, R20 ;  /* 0x000000244814723c */ /* 0x080fee0000041814 */
[----:B------:R-:W-:Y:S01]  /*13150*/  MUFU.EX2 R165, R213 ;  /* 0x000000d500a57308 */ /* 0x000fe20000000800 */
[C---:B------:R-:W-:Y:S04]  /*13160*/  HMMA.16816.F32.BF16 R24, R76.reuse, R36, R24 ;  /* 0x000000244c18723c */ /* 0x040fe80000041818 */
[----:B-1----:R-:W-:Y:S03]  /*13170*/  FADD.FTZ R0, R2, R0 ;  /* 0x0000000002007221 */ /* 0x002fe60000010000 */
[C---:B------:R-:W-:Y:S01]  /*13180*/  FMUL.FTZ R36, R65.reuse, R144 ;  /* 0x0000009041247220 */ /* 0x040fe20000410000 */
[-C--:B------:R-:W-:Y:S01]  /*13190*/  HMMA.16816.F32.BF16 R28, R76, R38.reuse, R28 ;  /* 0x000000264c1c723c */ /* 0x080fe2000004181c */
[----:B------:R-:W-:Y:S03]  /*131a0*/  MUFU.EX2 R164, R214 ;  /* 0x000000d600a47308 */ /* 0x000fe60000000800 */
[----:B------:R-:W-:Y:S02]  /*131b0*/  FMUL.FTZ R37, R65, R145 ;  /* 0x0000009141257220 */ /* 0x000fe40000410000 */
[----:B------:R-:W-:Y:S02]  /*131c0*/  FADD.FTZ R0, R91, R0 ;  /* 0x000000005b007221 */ /* 0x000fe40000010000 */
[C---:B------:R-:W-:Y:S03]  /*131d0*/  HMMA.16816.F32.BF16 R32, R72.reuse, R38, R32 ;  /* 0x000000264820723c */ /* 0x040fe60000041820 */
[----:B------:R1:W-:Y:S01]  /*131e0*/  MUFU.EX2 R124, R67 ;  /* 0x00000043007c7308 */ /* 0x0003e20000000800 */
[----:B------:R-:W-:Y:S03]  /*131f0*/  FADD.FTZ R0, R90, R0 ;  /* 0x000000005a007221 */ /* 0x000fe60000010000 */
[C---:B------:R-:W-:Y:S02]  /*13200*/  FMUL.FTZ R38, R3.reuse, R146 ;  /* 0x0000009203267220 */ /* 0x040fe40000410000 */
[----:B------:R-:W-:Y:S03]  /*13210*/  FMUL.FTZ R39, R3, R147 ;  /* 0x0000009303277220 */ /* 0x000fe60000410000 */
[----:B------:R-:W-:Y:S01]  /*13220*/  FADD.FTZ R0, R111, R0 ;  /* 0x000000006f007221 */ /* 0x000fe20000010000 */
[----:B------:R-:W2:Y:S03]  /*13230*/  MUFU.EX2 R115, R170 ;  /* 0x000000aa00737308 */ /* 0x000ea60000000800 */
[-C--:B------:R-:W-:Y:S03]  /*13240*/  HMMA.16816.F32.BF16 R36, R72, R52.reuse, R36 ;  /* 0x000000344824723c */ /* 0x080fe60000041824 */
[----:B------:R-:W-:Y:S04]  /*13250*/  FADD.FTZ R0, R109, R0 ;  /* 0x000000006d007221 */ /* 0x000fe80000010000 */
[----:B------:R-:W-:Y:S01]  /*13260*/  FADD.FTZ R0, R110, R0 ;  /* 0x000000006e007221 */ /* 0x000fe20000010000 */
[C---:B------:R-:W-:Y:S01]  /*13270*/  HMMA.16816.F32.BF16 R40, R76.reuse, R52, R40 ;  /* 0x000000344c28723c */ /* 0x040fe20000041828 */
[----:B------:R-:W3:Y:S03]  /*13280*/  MUFU.EX2 R123, R169 ;  /* 0x000000a9007b7308 */ /* 0x000ee60000000800 */
[----:B-1----:R-:W-:Y:S03]  /*13290*/  FMUL.FTZ R67, R3, R159 ;  /* 0x0000009f03437220 */ /* 0x002fe60000410000 */
[C---:B------:R-:W-:Y:S01]  /*132a0*/  FMUL.FTZ R52, R65.reuse, R152 ;  /* 0x0000009841347220 */ /* 0x040fe20000410000 */
[-C--:B------:R-:W-:Y:S03]  /*132b0*/  HMMA.16816.F32.BF16 R44, R76, R54.reuse, R44 ;  /* 0x000000364c2c723c */ /* 0x080fe6000004182c */
[----:B------:R-:W-:Y:S01]  /*132c0*/  MUFU.EX2 R126, R168 ;  /* 0x000000a8007e7308 */ /* 0x000fe20000000800 */
[C---:B------:R-:W-:Y:S02]  /*132d0*/  FMUL.FTZ R53, R65.reuse, R153 ;  /* 0x0000009941357220 */ /* 0x040fe40000410000 */
[----:B------:R-:W-:Y:S02]  /*132e0*/  FMUL.FTZ R65, R65, R157 ;  /* 0x0000009d41417220 */ /* 0x000fe40000410000 */
[C---:B------:R-:W-:Y:S05]  /*132f0*/  HMMA.16816.F32.BF16 R48, R72.reuse, R54, R48 ;  /* 0x000000364830723c */ /* 0x040fea0000041830 */
[----:B------:R-:W1:Y:S02]  /*13300*/  MUFU.EX2 R128, R167 ;  /* 0x000000a700807308 */ /* 0x000e640000000800 */
[C---:B------:R-:W-:Y:S02]  /*13310*/  FMUL.FTZ R54, R3.reuse, R154 ;  /* 0x0000009a03367220 */ /* 0x040fe40000410000 */
[----:B------:R-:W-:Y:S03]  /*13320*/  FMUL.FTZ R55, R3, R155 ;  /* 0x0000009b03377220 */ /* 0x000fe60000410000 */
[----:B------:R-:W-:Y:S03]  /*13330*/  FADD.FTZ R3, R105, R100 ;  /* 0x0000006469037221 */ /* 0x000fe60000010000 */
[----:B------:R-:W4:Y:S01]  /*13340*/  MUFU.EX2 R114, R160 ;  /* 0x000000a000727308 */ /* 0x000f220000000800 */
[-C--:B------:R-:W-:Y:S03]  /*13350*/  HMMA.16816.F32.BF16 R52, R72, R80.reuse, R52 ;  /* 0x000000504834723c */ /* 0x080fe60000041834 */
[----:B--2---:R-:W-:Y:S04]  /*13360*/  FADD.FTZ R3, R115, R3 ;  /* 0x0000000373037221 */ /* 0x004fe80000010000 */
[C---:B---3--:R-:W-:Y:S01]  /*13370*/  FADD.FTZ R3, R123.reuse, R3 ;  /* 0x000000037b037221 */ /* 0x048fe20000010000 */
[C---:B------:R-:W-:Y:S01]  /*13380*/  HMMA.16816.F32.BF16 R56, R76.reuse, R80, R56 ;  /* 0x000000504c38723c */ /* 0x040fe20000041838 */
[----:B------:R-:W-:Y:S07]  /*13390*/  MUFU.EX2 R117, R163 ;  /* 0x000000a300757308 */ /* 0x000fee0000000800 */
[-C--:B------:R-:W-:Y:S03]  /*133a0*/  HMMA.16816.F32.BF16 R60, R76, R82.reuse, R60 ;  /* 0x000000524c3c723c */ /* 0x080fe6000004183c */
[----:B------:R-:W2:Y:S04]  /*133b0*/  MUFU.EX2 R118, R162 ;  /* 0x000000a200767308 */ /* 0x000ea80000000800 */
[----:B------:R-:W-:Y:S01]  /*133c0*/  F2FP.BF16.PACK_AB R76, R2, R89 ;  /* 0x00000059024c723e */ /* 0x000fe200000010ff */
[----:B------:R-:W-:Y:S01]  /*133d0*/  HMMA.16816.F32.BF16 R64, R72, R82, R64 ;  /* 0x000000524840723c */ /* 0x000fe20000041840 */
[----:B------:R-:W3:Y:S03]  /*133e0*/  LDSM.16.MT88.4 R80, [R196+0x800] ;  /* 0x00080000c450783b */ /* 0x000ee60000004200 */
[----:B------:R-:W-:Y:S01]  /*133f0*/  F2FP.BF16.PACK_AB R78, R90, R91 ;  /* 0x0000005b5a4e723e */ /* 0x000fe200000010ff */
[----:B------:R-:W5:Y:S01]  /*13400*/  MUFU.EX2 R125, R161 ;  /* 0x000000a1007d7308 */ /* 0x000f620000000800 */
[----:B------:R-:W-:Y:S01]  /*13410*/  F2FP.BF16.PACK_AB R77, R123, R115 ;  /* 0x000000737b4d723e */ /* 0x000fe200000010ff */
[----:B------:R-:W-:Y:S01]  /*13420*/  FADD.FTZ R2, R102, R92 ;  /* 0x0000005c66027221 */ /* 0x000fe20000010000 */
[----:B-1----:R-:W-:Y:S01]  /*13430*/  F2FP.BF16.PACK_AB R79, R128, R126 ;  /* 0x0000007e804f723e */ /* 0x002fe200000010ff */
[----:B------:R-:W-:Y:S02]  /*13440*/  FADD.FTZ R90, R104, R101 ;  /* 0x00000065685a7221 */ /* 0x000fe40000010000 */
[----:B------:R-:W-:Y:S01]  /*13450*/  LDSM.16.MT88.4 R104, [R193+0x1000] ;  /* 0x00100000c168783b */ /* 0x000fe20000004200 */
[----:B------:R-:W-:Y:S01]  /*13460*/  FADD.FTZ R89, R103, R2 ;  /* 0x0000000267597221 */ /* 0x000fe20000010000 */
[----:B----4-:R-:W-:Y:S01]  /*13470*/  F2FP.BF16.PACK_AB R72, R124, R114 ;  /* 0x000000727c48723e */ /* 0x010fe200000010ff */
[----:B------:R-:W-:Y:S01]  /*13480*/  FADD.FTZ R2, R108, R0 ;  /* 0x000000006c027221 */ /* 0x000fe20000010000 */
[-C--:B------:R-:W-:Y:S01]  /*13490*/  HMMA.16816.F32.BF16 R4, R76, R96.reuse, R4 ;  /* 0x000000604c04723c */ /* 0x080fe20000041804 */
[----:B------:R-:W-:Y:S03]  /*134a0*/  MUFU.EX2 R162, R216 ;  /* 0x000000d800a27308 */ /* 0x000fe60000000800 */
[----:B------:R-:W1:Y:S01]  /*134b0*/  LDSM.16.MT88.4 R100, [R193+0x800] ;  /* 0x00080000c164783b */ /* 0x000e620000004200 */
[----:B------:R-:W-:Y:S01]  /*134c0*/  F2FP.BF16.PACK_AB R74, R243, R127 ;  /* 0x0000007ff34a723e */ /* 0x000fe200000010ff */
[----:B------:R-:W-:Y:S01]  /*134d0*/  FADD.FTZ R0, R121, R90 ;  /* 0x0000005a79007221 */ /* 0x000fe20000010000 */
[----:B--2---:R-:W-:Y:S01]  /*134e0*/  F2FP.BF16.PACK_AB R73, R118, R117 ;  /* 0x000000757649723e */ /* 0x004fe200000010ff */
[----:B------:R-:W-:Y:S03]  /*134f0*/  FADD.FTZ R89, R120, R89 ;  /* 0x0000005978597221 */ /* 0x000fe60000010000 */
[----:B------:R-:W-:Y:S01]  /*13500*/  MUFU.EX2 R187, R175 ;  /* 0x000000af00bb7308 */ /* 0x000fe20000000800 */
[----:B------:R-:W-:Y:S01]  /*13510*/  FADD.FTZ R90, R114, R0 ;  /* 0x00000000725a7221 */ /* 0x000fe20000010000 */
[----:B-----5:R-:W-:Y:S03]  /*13520*/  F2FP.BF16.PACK_AB R75, R185, R125 ;  /* 0x0000007db94b723e */ /* 0x020fe600000010ff */
[----:B------:R-:W-:Y:S04]  /*13530*/  FADD.FTZ R90, R124, R90 ;  /* 0x0000005a7c5a7221 */ /* 0x000fe80000010000 */
[C---:B------:R-:W-:Y:S01]  /*13540*/  HMMA.16816.F32.BF16 R8, R72.reuse, R96, R8 ;  /* 0x000000604808723c */ /* 0x040fe20000041808 */
[----:B------:R-:W-:Y:S07]  /*13550*/  MUFU.EX2 R175, R190 ;  /* 0x000000be00af7308 */ /* 0x000fee0000000800 */
[-C--:B------:R-:W-:Y:S03]  /*13560*/  HMMA.16816.F32.BF16 R12, R72, R98.reuse, R12 ;  /* 0x00000062480c723c */ /* 0x080fe6000004180c */
[----:B------:R-:W2:Y:S05]  /*13570*/  MUFU.EX2 R228, R174 ;  /* 0x000000ae00e47308 */ /* 0x000eaa0000000800 */
[C---:B------:R-:W-:Y:S01]  /*13580*/  HMMA.16816.F32.BF16 R16, R76.reuse, R98, R16 ;  /* 0x000000624c10723c */ /* 0x040fe20000041810 */
[----:B------:R-:W4:Y:S04]  /*13590*/  LDSM.16.MT88.4 R96, [R195+0x800] ;  /* 0x00080000c360783b */ /* 0x000f280000004200 */
[----:B------:R-:W-:Y:S03]  /*135a0*/  MUFU.EX2 R183, R172 ;  /* 0x000000ac00b77308 */ /* 0x000fe60000000800 */
[-C--:B---3--:R-:W-:Y:S07]  /*135b0*/  HMMA.16816.F32.BF16 R20, R76, R80.reuse, R20 ;  /* 0x000000504c14723c */ /* 0x088fee0000041814 */
[----:B------:R-:W-:Y:S01]  /*135c0*/  MUFU.EX2 R172, R191 ;  /* 0x000000bf00ac7308 */ /* 0x000fe20000000800 */
[C---:B------:R-:W-:Y:S08]  /*135d0*/  HMMA.16816.F32.BF16 R24, R72.reuse, R80, R24 ;  /* 0x000000504818723c */ /* 0x040ff00000041818 */
[-C--:B------:R-:W-:Y:S01]  /*135e0*/  HMMA.16816.F32.BF16 R28, R72, R82.reuse, R28 ;  /* 0x00000052481c723c */ /* 0x080fe2000004181c */
[----:B------:R-:W3:Y:S07]  /*135f0*/  MUFU.EX2 R182, R176 ;  /* 0x000000b000b67308 */ /* 0x000eee0000000800 */
[C---:B------:R-:W-:Y:S01]  /*13600*/  HMMA.16816.F32.BF16 R32, R76.reuse, R82, R32 ;  /* 0x000000524c20723c */ /* 0x040fe20000041820 */
[----:B------:R-:W5:Y:S02]  /*13610*/  LDSM.16.MT88.4 R80, [R192+0x1000] ;  /* 0x00100000c050783b */ /* 0x000f640000004200 */
[----:B------:R-:W-:Y:S05]  /*13620*/  MUFU.EX2 R155, R177 ;  /* 0x000000b1009b7308 */ /* 0x000fea0000000800 */
[-C--:B-1----:R-:W-:Y:S05]  /*13630*/  HMMA.16816.F32.BF16 R36, R76, R100.reuse, R36 ;  /* 0x000000644c24723c */ /* 0x082fea0000041824 */
[----:B------:R-:W-:Y:S03]  /*13640*/  MUFU.EX2 R177, R189 ;  /* 0x000000bd00b17308 */ /* 0x000fe60000000800 */
[C---:B------:R-:W-:Y:S07]  /*13650*/  HMMA.16816.F32.BF16 R40, R72.reuse, R100, R40 ;  /* 0x000000644828723c */ /* 0x040fee0000041828 */
[----:B------:R-:W1:Y:S01]  /*13660*/  MUFU.EX2 R176, R188 ;  /* 0x000000bc00b07308 */ /* 0x000e620000000800 */
[-C--:B------:R-:W-:Y:S08]  /*13670*/  HMMA.16816.F32.BF16 R44, R72, R102.reuse, R44 ;  /* 0x00000066482c723c */ /* 0x080ff0000004182c */
[C---:B------:R-:W-:Y:S01]  /*13680*/  HMMA.16816.F32.BF16 R48, R76.reuse, R102, R48 ;  /* 0x000000664c30723c */ /* 0x040fe20000041830 */
[----:B------:R-:W1:Y:S01]  /*13690*/  LDSM.16.MT88.4 R100, [R196+0x1000] ;  /* 0x00100000c464783b */ /* 0x000e620000004200 */
[----:B------:R-:W-:Y:S06]  /*136a0*/  MUFU.EX2 R154, R184 ;  /* 0x000000b8009a7308 */ /* 0x000fec0000000800 */
[-C--:B----4-:R-:W-:Y:S04]  /*136b0*/  HMMA.16816.F32.BF16 R52, R76, R96.reuse, R52 ;  /* 0x000000604c34723c */ /* 0x090fe80000041834 */
[----:B------:R-:W4:Y:S04]  /*136c0*/  MUFU.EX2 R153, R179 ;  /* 0x000000b300997308 */ /* 0x000f280000000800 */
[C---:B------:R-:W-:Y:S06]  /*136d0*/  HMMA.16816.F32.BF16 R56, R72.reuse, R96, R56 ;  /* 0x000000604838723c */ /* 0x040fec0000041838 */
[----:B------:R-:W-:Y:S02]  /*136e0*/  MUFU.EX2 R152, R171 ;  /* 0x000000ab00987308 */ /* 0x000fe40000000800 */
[-C--:B------:R-:W-:Y:S07]  /*136f0*/  HMMA.16816.F32.BF16 R60, R72, R98.reuse, R60 ;  /* 0x00000062483c723c */ /* 0x080fee000004183c */
[----:B------:R-:W-:Y:S01]  /*13700*/  F2FP.BF16.PACK_AB R72, R109, R111 ;  /* 0x0000006f6d48723e */ /* 0x000fe200000010ff */
[----:B------:R-:W-:Y:S01]  /*13710*/  HMMA.16816.F32.BF16 R64, R76, R98, R64 ;  /* 0x000000624c40723c */ /* 0x000fe20000041840 */
[----:B------:R-:W4:Y:S01]  /*13720*/  MUFU.EX2 R170, R207 ;  /* 0x000000cf00aa7308 */ /* 0x000f220000000800 */
[----:B------:R-:W4:Y:S02]  /*13730*/  LDSM.16.MT88.4 R96, [R195+0x1000] ;  /* 0x00100000c360783b */ /* 0x000f240000004200 */
[----:B------:R-:W-:Y:S02]  /*13740*/  F2FP.BF16.PACK_AB R74, R108, R110 ;  /* 0x0000006e6c4a723e */ /* 0x000fe400000010ff */
[----:B------:R-:W-:Y:S02]  /*13750*/  F2FP.BF16.PACK_AB R73, R186, R229 ;  /* 0x000000e5ba49723e */ /* 0x000fe400000010ff */
[----:B--2---:R-:W-:Y:S02]  /*13760*/  F2FP.BF16.PACK_AB R75, R228, R187 ;  /* 0x000000bbe44b723e */ /* 0x004fe400000010ff */
[----:B------:R-:W-:Y:S01]  /*13770*/  LDSM.16.MT88.4 R108, [R195+0x1800] ;  /* 0x00180000c36c783b */ /* 0x000fe20000004200 */
[----:B------:R-:W2:Y:S01]  /*13780*/  MUFU.EX2 R92, R234 ;  /* 0x000000ea005c7308 */ /* 0x000ea20000000800 */
[----:B---3--:R-:W-:Y:S02]  /*13790*/  F2FP.BF16.PACK_AB R76, R182, R183 ;  /* 0x000000b7b64c723e */ /* 0x008fe400000010ff */
[----:B-1----:R-:W-:Y:S01]  /*137a0*/  F2FP.BF16.PACK_AB R78, R176, R155 ;  /* 0x0000009bb04e723e */ /* 0x002fe200000010ff */
[-C--:B-----5:R-:W-:Y:S05]  /*137b0*/  HMMA.16816.F32.BF16 R4, R72, R80.reuse, R4 ;  /* 0x000000504804723c */ /* 0x0a0fea0000041804 */
[----:B----4-:R-:W-:Y:S01]  /*137c0*/  F2FP.BF16.PACK_AB R77, R153, R154 ;  /* 0x0000009a994d723e */ /* 0x010fe200000010ff */
[----:B------:R-:W1:Y:S01]  /*137d0*/  MUFU.EX2 R91, R233 ;  /* 0x000000e9005b7308 */ /* 0x000e620000000800 */
[----:B------:R-:W-:Y:S09]  /*137e0*/  F2FP.BF16.PACK_AB R79, R170, R152 ;  /* 0x00000098aa4f723e */ /* 0x000ff200000010ff */
[----:B------:R-:W3:Y:S01]  /*137f0*/  MUFU.EX2 R113, R232 ;  /* 0x000000e800717308 */ /* 0x000ee20000000800 */
[C---:B------:R-:W-:Y:S04]  /*13800*/  HMMA.16816.F32.BF16 R8, R76.reuse, R80, R8 ;  /* 0x000000504c08723c */ /* 0x040fe80000041808 */
[----:B--2---:R-:W-:Y:S05]  /*13810*/  FADD.FTZ R0, R92, R2 ;  /* 0x000000025c007221 */ /* 0x004fea0000010000 */
[----:B------:R-:W2:Y:S01]  /*13820*/  MUFU.EX2 R112, R231 ;  /* 0x000000e700707308 */ /* 0x000ea20000000800 */
[-C--:B------:R-:W-:Y:S03]  /*13830*/  HMMA.16816.F32.BF16 R12, R76, R82.reuse, R12 ;  /* 0x000000524c0c723c */ /* 0x080fe6000004180c */
[----:B-1----:R-:W-:Y:S05]  /*13840*/  FADD.FTZ R0, R91, R0 ;  /* 0x000000005b007221 */ /* 0x002fea0000010000 */
[C---:B------:R-:W-:Y:S01]  /*13850*/  HMMA.16816.F32.BF16 R16, R72.reuse, R82, R16 ;  /* 0x000000524810723c */ /* 0x040fe20000041810 */
[----:B------:R-:W1:Y:S01]  /*13860*/  LDSM.16.MT88.4 R80, [R192+0x1800] ;  /* 0x00180000c050783b */ /* 0x000e620000004200 */
[----:B------:R-:W-:Y:S02]  /*13870*/  MUFU.EX2 R173, R217 ;  /* 0x000000d900ad7308 */ /* 0x000fe40000000800 */
[----:B---3--:R-:W-:Y:S04]  /*13880*/  FADD.FTZ R0, R113, R0 ;  /* 0x0000000071007221 */ /* 0x008fe80000010000 */
[-C--:B------:R-:W-:Y:S04]  /*13890*/  HMMA.16816.F32.BF16 R20, R72, R100.reuse, R20 ;  /* 0x000000644814723c */ /* 0x080fe80000041814 */
[----:B------:R-:W-:Y:S01]  /*138a0*/  MUFU.EX2 R174, R215 ;  /* 0x000000d700ae7308 */ /* 0x000fe20000000800 */
[----:B--2---:R-:W-:Y:S03]  /*138b0*/  FADD.FTZ R2, R112, R0 ;  /* 0x0000000070027221 */ /* 0x004fe60000010000 */
[C---:B------:R-:W-:Y:S04]  /*138c0*/  HMMA.16816.F32.BF16 R24, R76.reuse, R100, R24 ;  /* 0x000000644c18723c */ /* 0x040fe80000041818 */
[----:B------:R-:W-:Y:S02]  /*138d0*/  FADD.FTZ R0, R117, R89 ;  /* 0x0000005975007221 */ /* 0x000fe40000010000 */
[----:B------:R-:W-:Y:S02]  /*138e0*/  MUFU.EX2 R180, R211 ;  /* 0x000000d300b47308 */ /* 0x000fe40000000800 */
[-C--:B------:R-:W-:Y:S04]  /*138f0*/  HMMA.16816.F32.BF16 R28, R76, R102.reuse, R28 ;  /* 0x000000664c1c723c */ /* 0x080fe8000004181c */
[----:B------:R-:W-:Y:S04]  /*13900*/  FADD.FTZ R89, R118, R0 ;  /* 0x0000000076597221 */ /* 0x000fe80000010000 */
[C---:B------:R-:W-:Y:S01]  /*13910*/  HMMA.16816.F32.BF16 R32, R72.reuse, R102, R32 ;  /* 0x000000664820723c */ /* 0x040fe20000041820 */
[----:B------:R-:W2:Y:S01]  /*13920*/  LDSM.16.MT88.4 R100, [R196+0x1800] ;  /* 0x00180000c464783b */ /* 0x000ea20000004200 */
[----:B------:R-:W-:Y:S06]  /*13930*/  MUFU.EX2 R181, R210 ;  /* 0x000000d200b57308 */ /* 0x000fec0000000800 */
[-C--:B------:R-:W-:Y:S04]  /*13940*/  HMMA.16816.F32.BF16 R36, R72, R104.reuse, R36 ;  /* 0x000000684824723c */ /* 0x080fe80000041824 */
[----:B------:R-:W3:Y:S04]  /*13950*/  MUFU.EX2 R122, R230 ;  /* 0x000000e6007a7308 */ /* 0x000ee80000000800 */
[C---:B------:R-:W-:Y:S06]  /*13960*/  HMMA.16816.F32.BF16 R40, R76.reuse, R104, R40 ;  /* 0x000000684c28723c */ /* 0x040fec0000041828 */
[----:B------:R-:W4:Y:S02]  /*13970*/  MUFU.EX2 R119, R236 ;  /* 0x000000ec00777308 */ /* 0x000f240000000800 */
[-C--:B------:R-:W-:Y:S08]  /*13980*/  HMMA.16816.F32.BF16 R44, R76, R106.reuse, R44 ;  /* 0x0000006a4c2c723c */ /* 0x080ff0000004182c */
[C---:B------:R-:W-:Y:S01]  /*13990*/  HMMA.16816.F32.BF16 R48, R72.reuse, R106, R48 ;  /* 0x0000006a4830723c */ /* 0x040fe20000041830 */
[----:B------:R-:W5:Y:S01]  /*139a0*/  LDSM.16.MT88.4 R104, [R193+0x1800] ;  /* 0x00180000c168783b */ /* 0x000f620000004200 */
[----:B------:R-:W1:Y:S02]  /*139b0*/  MUFU.EX2 R116, R237 ;  /* 0x000000ed00747308 */ /* 0x000e640000000800 */
[----:B---3--:R-:W-:Y:S02]  /*139c0*/  FADD.FTZ R0, R122, R2 ;  /* 0x000000027a007221 */ /* 0x008fe40000010000 */
[----:B------:R-:W-:Y:S01]  /*139d0*/  FADD.FTZ R2, R125, R89 ;  /* 0x000000597d027221 */ /* 0x000fe20000010000 */
[----:B------:R-:W-:Y:S01]  /*139e0*/  MOV R89, R71 ;  /* 0x0000004700597202 */ /* 0x000fe20000000f00 */
[-C--:B------:R-:W-:Y:S04]  /*139f0*/  HMMA.16816.F32.BF16 R52, R72, R96.reuse, R52 ;  /* 0x000000604834723c */ /* 0x080fe80000041834 */
[----:B------:R-:W3:Y:S01]  /*13a00*/  MUFU.EX2 R114, R238 ;  /* 0x000000ee00727308 */ /* 0x000ee20000000800 */
[----:B------:R-:W-:Y:S01]  /*13a10*/  FADD.FTZ R2, R185, R2 ;  /* 0x00000002b9027221 */ /* 0x000fe20000010000 */
[C---:B----4-:R-:W-:Y:S01]  /*13a20*/  F2FP.BF16.PACK_AB R156, R119.reuse, R122 ;  /* 0x0000007a779c723e */ /* 0x050fe200000010ff */
[----:B------:R-:W-:Y:S01]  /*13a30*/  FADD.FTZ R0, R119, R0 ;  /* 0x0000000077007221 */ /* 0x000fe20000010000 */
[C---:B------:R-:W-:Y:S04]  /*13a40*/  HMMA.16816.F32.BF16 R56, R76.reuse, R96, R56 ;  /* 0x000000604c38723c */ /* 0x040fe80000041838 */
[----:B------:R-:W-:Y:S02]  /*13a50*/  FADD.FTZ R2, R154, R2 ;  /* 0x000000029a027221 */ /* 0x000fe40000010000 */
[----:B------:R-:W-:Y:S02]  /*13a60*/  MUFU.EX2 R169, R220 ;  /* 0x000000dc00a97308 */ /* 0x000fe40000000800 */
[-C--:B------:R-:W-:Y:S04]  /*13a70*/  HMMA.16816.F32.BF16 R60, R76, R98.reuse, R60 ;  /* 0x000000624c3c723c */ /* 0x080fe8000004183c */
[----:B-1----:R-:W-:Y:S02]  /*13a80*/  FADD.FTZ R0, R116, R0 ;  /* 0x0000000074007221 */ /* 0x002fe40000010000 */
[----:B------:R-:W-:Y:S01]  /*13a90*/  FADD.FTZ R2, R153, R2 ;  /* 0x0000000299027221 */ /* 0x000fe20000010000 */
[----:B------:R-:W-:Y:S01]  /*13aa0*/  F2FP.BF16.PACK_AB R76, R91, R92 ;  /* 0x0000005c5b4c723e */ /* 0x000fe200000010ff */
[----:B------:R-:W-:Y:S01]  /*13ab0*/  HMMA.16816.F32.BF16 R64, R72, R98, R64 ;  /* 0x000000624840723c */ /* 0x000fe20000041840 */
[----:B------:R-:W1:Y:S03]  /*13ac0*/  MUFU.EX2 R168, R221 ;  /* 0x000000dd00a87308 */ /* 0x000e660000000800 */
[----:B------:R-:W-:Y:S01]  /*13ad0*/  F2FP.BF16.PACK_AB R78, R112, R113 ;  /* 0x00000071704e723e */ /* 0x000fe200000010ff */
[----:B------:R-:W-:Y:S01]  /*13ae0*/  FADD.FTZ R2, R152, R2 ;  /* 0x0000000298027221 */ /* 0x000fe20000010000 */
[----:B------:R-:W-:Y:S02]  /*13af0*/  F2FP.BF16.PACK_AB R77, R174, R173 ;  /* 0x000000adae4d723e */ /* 0x000fe400000010ff */
[----:B------:R-:W-:Y:S01]  /*13b00*/  F2FP.BF16.PACK_AB R79, R181, R180 ;  /* 0x000000b4b54f723e */ /* 0x000fe200000010ff */
[----:B------:R-:W-:Y:S02]  /*13b10*/  FADD.FTZ R2, R170, R2 ;  /* 0x00000002aa027221 */ /* 0x000fe40000010000 */
[----:B------:R4:W-:Y:S01]  /*13b20*/  MUFU.EX2 R167, R239 ;  /* 0x000000ef00a77308 */ /* 0x0009e20000000800 */
[----:B------:R-:W-:Y:S01]  /*13b30*/  F2FP.BF16.PACK_AB R72, R175, R172 ;  /* 0x000000acaf48723e */ /* 0x000fe200000010ff */
[----:B------:R-:W-:Y:S01]  /*13b40*/  FADD.FTZ R2, R166, R2 ;  /* 0x00000002a6027221 */ /* 0x000fe20000010000 */
[----:B------:R-:W-:Y:S01]  /*13b50*/  F2FP.BF16.PACK_AB R74, R178, R177 ;  /* 0x000000b1b24a723e */ /* 0x000fe200000010ff */
[-C--:B------:R-:W-:Y:S05]  /*13b60*/  HMMA.16816.F32.BF16 R4, R76, R80.reuse, R4 ;  /* 0x000000504c04723c */ /* 0x080fea0000041804 */
[C---:B------:R-:W-:Y:S01]  /*13b70*/  F2FP.BF16.PACK_AB R73, R165.reuse, R166 ;  /* 0x000000a6a549723e */ /* 0x040fe200000010ff */
[----:B------:R-:W2:Y:S01]  /*13b80*/  MUFU.EX2 R163, R242 ;  /* 0x000000f200a37308 */ /* 0x000ea20000000800 */
[----:B------:R-:W-:Y:S01]  /*13b90*/  F2FP.BF16.PACK_AB R75, R162, R164 ;  /* 0x000000a4a24b723e */ /* 0x000fe200000010ff */
[----:B------:R-:W-:Y:S01]  /*13ba0*/  FADD.FTZ R2, R165, R2 ;  /* 0x00000002a5027221 */ /* 0x000fe20000010000 */
[----:B---3--:R-:W-:Y:S03]  /*13bb0*/  F2FP.BF16.PACK_AB R158, R114, R116 ;  /* 0x00000074729e723e */ /* 0x008fe600000010ff */
[----:B-1----:R-:W-:Y:S01]  /*13bc0*/  F2FP.BF16.PACK_AB R157, R168, R169 ;  /* 0x000000a9a89d723e */ /* 0x002fe200000010ff */
[----:B------:R-:W-:Y:S01]  /*13bd0*/  FADD.FTZ R2, R164, R2 ;  /* 0x00000002a4027221 */ /* 0x000fe20000010000 */
[C---:B------:R-:W-:Y:S02]  /*13be0*/  HMMA.16816.F32.BF16 R8, R72.reuse, R80, R8 ;  /* 0x000000504808723c */ /* 0x040fe40000041808 */
[----:B------:R-:W-:Y:S02]  /*13bf0*/  MUFU.EX2 R161, R222 ;  /* 0x000000de00a17308 */ /* 0x000fe40000000800 */
[----:B------:R-:W-:Y:S02]  /*13c00*/  FADD.FTZ R2, R162, R2 ;  /* 0x00000002a2027221 */ /* 0x000fe40000010000 */
[----:B----4-:R-:W-:Y:S02]  /*13c10*/  FADD.FTZ R239, R114, R0 ;  /* 0x0000000072ef7221 */ /* 0x010fe40000010000 */
[-C--:B------:R-:W-:Y:S04]  /*13c20*/  HMMA.16816.F32.BF16 R12, R72, R82.reuse, R12 ;  /* 0x00000052480c723c */ /* 0x080fe8000004180c */
[----:B------:R-:W1:Y:S01]  /*13c30*/  MUFU.EX2 R160, R223 ;  /* 0x000000df00a07308 */ /* 0x000e620000000800 */
[----:B------:R-:W-:Y:S02]  /*13c40*/  FADD.FTZ R0, R126, R3 ;  /* 0x000000037e007221 */ /* 0x000fe40000010000 */
[----:B------:R-:W-:Y:S01]  /*13c50*/  FADD.FTZ R3, R127, R90 ;  /* 0x0000005a7f037221 */ /* 0x000fe20000010000 */
[C---:B------:R-:W-:Y:S04]  /*13c60*/  HMMA.16816.F32.BF16 R16, R76.reuse, R82, R16 ;  /* 0x000000524c10723c */ /* 0x040fe80000041810 */
[----:B--2---:R-:W-:Y:S01]  /*13c70*/  F2FP.BF16.PACK_AB R159, R163, R167 ;  /* 0x000000a7a39f723e */ /* 0x004fe200000010ff */
[----:B------:R-:W-:Y:S01]  /*13c80*/  FADD.FTZ R0, R128, R0 ;  /* 0x0000000080007221 */ /* 0x000fe20000010000 */
[----:B------:R-:W-:Y:S01]  /*13c90*/  MUFU.EX2 R92, R224 ;  /* 0x000000e0005c7308 */ /* 0x000fe20000000800 */
[----:B------:R-:W-:Y:S01]  /*13ca0*/  FADD.FTZ R3, R243, R3 ;  /* 0x00000003f3037221 */ /* 0x000fe20000010000 */
[-C--:B------:R-:W-:Y:S04]  /*13cb0*/  HMMA.16816.F32.BF16 R20, R76, R100.reuse, R20 ;  /* 0x000000644c14723c */ /* 0x080fe80000041814 */
[----:B------:R-:W-:Y:S01]  /*13cc0*/  FADD.FTZ R3, R183, R3 ;  /* 0x00000003b7037221 */ /* 0x000fe20000010000 */
[----:B------:R-:W-:Y:S01]  /*13cd0*/  MOV R90, R70 ;  /* 0x00000046005a7202 */ /* 0x000fe20000000f00 */
[----:B------:R-:W-:Y:S02]  /*13ce0*/  FADD.FTZ R0, R229, R0 ;  /* 0x00000000e5007221 */ /* 0x000fe40000010000 */
[C---:B------:R-:W-:Y:S01]  /*13cf0*/  HMMA.16816.F32.BF16 R24, R72.reuse, R100, R24 ;  /* 0x000000644818723c */ /* 0x040fe20000041818 */
[----:B------:R-:W2:Y:S03]  /*13d00*/  MUFU.EX2 R91, R225 ;  /* 0x000000e1005b7308 */ /* 0x000ea60000000800 */
[----:B-1----:R-:W-:Y:S01]  /*13d10*/  F2FP.BF16.PACK_AB R96, R160, R161 ;  /* 0x000000a1a060723e */ /* 0x002fe200000010ff */
[----:B------:R-:W-:Y:S02]  /*13d20*/  FADD.FTZ R3, R182, R3 ;  /* 0x00000003b6037221 */ /* 0x000fe40000010000 */
[----:B------:R-:W-:Y:S01]  /*13d30*/  FADD.FTZ R0, R186, R0 ;  /* 0x00000000ba007221 */ /* 0x000fe20000010000 */
[-C--:B------:R-:W-:Y:S03]  /*13d40*/  HMMA.16816.F32.BF16 R28, R72, R102.reuse, R28 ;  /* 0x00000066481c723c */ /* 0x080fe6000004181c */
[----:B------:R-:W-:Y:S01]  /*13d50*/  MUFU.EX2 R82, R218 ;  /* 0x000000da00527308 */ /* 0x000fe20000000800 */
[----:B------:R-:W-:Y:S02]  /*13d60*/  FADD.FTZ R3, R155, R3 ;  /* 0x000000039b037221 */ /* 0x000fe40000010000 */
[----:B------:R-:W-:Y:S02]  /*13d70*/  FADD.FTZ R0, R187, R0 ;  /* 0x00000000bb007221 */ /* 0x000fe40000010000 */
[C---:B------:R-:W-:Y:S04]  /*13d80*/  HMMA.16816.F32.BF16 R32, R76.reuse, R102, R32 ;  /* 0x000000664c20723c */ /* 0x040fe80000041820 */
[----:B------:R-:W-:Y:S01]  /*13d90*/  FADD.FTZ R0, R228, R0 ;  /* 0x00000000e4007221 */ /* 0x000fe20000010000 */
[----:B------:R-:W1:Y:S01]  /*13da0*/  MUFU.EX2 R83, R219 ;  /* 0x000000db00537308 */ /* 0x000e620000000800 */
[----:B------:R-:W-:Y:S02]  /*13db0*/  FADD.FTZ R3, R176, R3 ;  /* 0x00000003b0037221 */ /* 0x000fe40000010000 */
[-C--:B-----5:R-:W-:Y:S04]  /*13dc0*/  HMMA.16816.F32.BF16 R36, R76, R104.reuse, R36 ;  /* 0x000000684c24723c */ /* 0x0a0fe80000041824 */
[----:B--2---:R-:W-:Y:S01]  /*13dd0*/  F2FP.BF16.PACK_AB R98, R91, R92 ;  /* 0x0000005c5b62723e */ /* 0x004fe200000010ff */
[----:B------:R-:W-:Y:S02]  /*13de0*/  FADD.FTZ R0, R173, R0 ;  /* 0x00000000ad007221 */ /* 0x000fe40000010000 */
[----:B------:R-:W-:Y:S01]  /*13df0*/  MUFU.EX2 R81, R226 ;  /* 0x000000e200517308 */ /* 0x000fe20000000800 */
[C---:B------:R-:W-:Y:S04]  /*13e00*/  HMMA.16816.F32.BF16 R40, R72.reuse, R104, R40 ;  /* 0x000000684828723c */ /* 0x040fe80000041828 */
[----:B------:R-:W-:Y:S02]  /*13e10*/  FADD.FTZ R3, R172, R3 ;  /* 0x00000003ac037221 */ /* 0x000fe40000010000 */
[----:B------:R-:W-:Y:S02]  /*13e20*/  FADD.FTZ R0, R174, R0 ;  /* 0x00000000ae007221 */ /* 0x000fe40000010000 */
[-C--:B------:R-:W-:Y:S01]  /*13e30*/  HMMA.16816.F32.BF16 R44, R72, R106.reuse, R44 ;  /* 0x0000006a482c723c */ /* 0x080fe2000004182c */
[----:B------:R-:W2:Y:S03]  /*13e40*/  MUFU.EX2 R80, R227 ;  /* 0x000000e300507308 */ /* 0x000ea60000000800 */
[----:B------:R-:W-:Y:S01]  /*13e50*/  FADD.FTZ R3, R175, R3 ;  /* 0x00000003af037221 */ /* 0x000fe20000010000 */
[----:B-1----:R-:W-:Y:S01]  /*13e60*/  F2FP.BF16.PACK_AB R97, R83, R82 ;  /* 0x000000525361723e */ /* 0x002fe200000010ff */
[----:B------:R-:W-:Y:S02]  /*13e70*/  FADD.FTZ R0, R180, R0 ;  /* 0x00000000b4007221 */ /* 0x000fe40000010000 */
[C---:B------:R-:W-:Y:S04]  /*13e80*/  HMMA.16816.F32.BF16 R48, R76.reuse, R106, R48 ;  /* 0x0000006a4c30723c */ /* 0x040fe80000041830 */
[----:B------:R-:W-:Y:S02]  /*13e90*/  FADD.FTZ R3, R177, R3 ;  /* 0x00000003b1037221 */ /* 0x000fe40000010000 */
[----:B------:R-:W-:Y:S02]  /*13ea0*/  FADD.FTZ R0, R181, R0 ;  /* 0x00000000b5007221 */ /* 0x000fe40000010000 */
[-C--:B------:R-:W-:Y:S04]  /*13eb0*/  HMMA.16816.F32.BF16 R52, R76, R108.reuse, R52 ;  /* 0x0000006c4c34723c */ /* 0x080fe80000041834 */
[----:B------:R-:W-:Y:S02]  /*13ec0*/  FADD.FTZ R3, R178, R3 ;  /* 0x00000003b2037221 */ /* 0x000fe40000010000 */
[----:B------:R-:W-:Y:S02]  /*13ed0*/  FADD.FTZ R0, R169, R0 ;  /* 0x00000000a9007221 */ /* 0x000fe40000010000 */
[C---:B------:R-:W-:Y:S04]  /*13ee0*/  HMMA.16816.F32.BF16 R56, R72.reuse, R108, R56 ;  /* 0x0000006c4838723c */ /* 0x040fe80000041838 */
[----:B--2---:R-:W-:Y:S04]  /*13ef0*/  F2FP.BF16.PACK_AB R99, R80, R81 ;  /* 0x000000515063723e */ /* 0x004fe800000010ff */
[-C--:B------:R-:W-:Y:S01]  /*13f00*/  HMMA.16816.F32.BF16 R60, R72, R110.reuse, R60 ;  /* 0x0000006e483c723c */ /* 0x080fe2000004183c */
[----:B------:R-:W1:Y:S07]  /*13f10*/  LDSM.16.MT88.4 R72, [R195+0x2000] ;  /* 0x00200000c348783b */ /* 0x000e6e0000004200 */
[----:B------:R-:W-:Y:S08]  /*13f20*/  HMMA.16816.F32.BF16 R64, R76, R110, R64 ;  /* 0x0000006e4c40723c */ /* 0x000ff00000041840 */
[-C--:B------:R-:W-:Y:S07]  /*13f30*/  HMMA.16816.F32.BF16 R128, R156, R132.reuse, R4 ;  /* 0x000000849c80723c */ /* 0x080fee0000041804 */
[----:B------:R-:W-:Y:S01]  /*13f40*/  FADD.FTZ R5, R161, R3 ;  /* 0x00000003a1057221 */ /* 0x000fe20000010000 */
[C---:B------:R-:W-:Y:S04]  /*13f50*/  HMMA.16816.F32.BF16 R124, R96.reuse, R132, R8 ;  /* 0x00000084607c723c */ /* 0x040fe80000041808 */
[----:B------:R-:W-:Y:S02]  /*13f60*/  FADD.FTZ R4, R82, R2 ;  /* 0x0000000252047221 */ /* 0x000fe40000010000 */
[----:B------:R-:W-:Y:S02]  /*13f70*/  FADD.FTZ R3, R168, R0 ;  /* 0x00000000a8037221 */ /* 0x000fe40000010000 */
[-C--:B------:R-:W-:Y:S04]  /*13f80*/  HMMA.16816.F32.BF16 R120, R96, R134.reuse, R12 ;  /* 0x000000866078723c */ /* 0x080fe8000004180c */
[----:B------:R-:W-:Y:S02]  /*13f90*/  FADD.FTZ R2, R160, R5 ;  /* 0x00000005a0027221 */ /* 0x000fe40000010000 */
[----:B------:R-:W-:Y:S02]  /*13fa0*/  FADD.FTZ R0, R83, R4 ;  /* 0x0000000453007221 */ /* 0x000fe40000010000 */
[C---:B------:R-:W-:Y:S04]  /*13fb0*/  HMMA.16816.F32.BF16 R132, R156.reuse, R134, R16 ;  /* 0x000000869c84723c */ /* 0x040fe80000041810 */
[----:B------:R-:W-:Y:S02]  /*13fc0*/  FADD.FTZ R4, R167, R3 ;  /* 0x00000003a7047221 */ /* 0x000fe40000010000 */
[----:B------:R-:W-:Y:S01]  /*13fd0*/  FADD.FTZ R3, R92, R2 ;  /* 0x000000025c037221 */ /* 0x000fe20000010000 */
[----:B------:R-:W-:Y:S01]  /*13fe0*/  MOV R92, R68 ;  /* 0x00000044005c7202 */ /* 0x000fe20000000f00 */
[-C--:B------:R-:W-:Y:S04]  /*13ff0*/  HMMA.16816.F32.BF16 R136, R156, R140.reuse, R20 ;  /* 0x0000008c9c88723c */ /* 0x080fe80000041814 */
[----:B------:R-:W-:Y:S01]  /*14000*/  FADD.FTZ R2, R81, R0 ;  /* 0x0000000051027221 */ /* 0x000fe20000010000 */
[----:B------:R-:W-:Y:S01]  /*14010*/  IADD3 R0, R240, -0x1, RZ ;  /* 0xfffffffff0007810 */ /* 0x000fe20007ffe0ff */
[----:B------:R-:W-:Y:S02]  /*14020*/  FADD.FTZ R243, R163, R4 ;  /* 0x00000004a3f37221 */ /* 0x000fe40000010000 */
[C---:B------:R-:W-:Y:S04]  /*14030*/  HMMA.16816.F32.BF16 R116, R96.reuse, R140, R24 ;  /* 0x0000008c6074723c */ /* 0x040fe80000041818 */
[----:B------:R-:W-:Y:S01]  /*14040*/  FADD.FTZ R246, R91, R3 ;  /* 0x000000035bf67221 */ /* 0x000fe20000010000 */
[----:B------:R-:W-:Y:S01]  /*14050*/  MOV R240, R0 ;  /* 0x0000000000f07202 */ /* 0x000fe20000000f00 */
[----:B------:R-:W-:Y:S01]  /*14060*/  FADD.FTZ R247, R80, R2 ;  /* 0x0000000250f77221 */ /* 0x000fe20000010000 */
[----:B------:R-:W-:Y:S01]  /*14070*/  MOV R91, R69 ;  /* 0x00000045005b7202 */ /* 0x000fe20000000f00 */
[-C--:B------:R-:W-:Y:S08]  /*14080*/  HMMA.16816.F32.BF16 R112, R96, R142.reuse, R28 ;  /* 0x0000008e6070723c */ /* 0x080ff0000004181c */
[C---:B------:R-:W-:Y:S08]  /*14090*/  HMMA.16816.F32.BF16 R140, R156.reuse, R142, R32 ;  /* 0x0000008e9c8c723c */ /* 0x040ff00000041820 */
[-C--:B------:R-:W-:Y:S08]  /*140a0*/  HMMA.16816.F32.BF16 R144, R156, R148.reuse, R36 ;  /* 0x000000949c90723c */ /* 0x080ff00000041824 */
[C---:B------:R-:W-:Y:S08]  /*140b0*/  HMMA.16816.F32.BF16 R108, R96.reuse, R148, R40 ;  /* 0x00000094606c723c */ /* 0x040ff00000041828 */
[-C--:B------:R-:W-:Y:S08]  /*140c0*/  HMMA.16816.F32.BF16 R104, R96, R150.reuse, R44 ;  /* 0x000000966068723c */ /* 0x080ff0000004182c */
[C---:B------:R-:W-:Y:S08]  /*140d0*/  HMMA.16816.F32.BF16 R148, R156.reuse, R150, R48 ;  /* 0x000000969c94723c */ /* 0x040ff00000041830 */
[-C--:B-1----:R-:W-:Y:S08]  /*140e0*/  HMMA.16816.F32.BF16 R152, R156, R72.reuse, R52 ;  /* 0x000000489c98723c */ /* 0x082ff00000041834 */
[C---:B------:R-:W-:Y:S08]  /*140f0*/  HMMA.16816.F32.BF16 R100, R96.reuse, R72, R56 ;  /* 0x000000486064723c */ /* 0x040ff00000041838 */
[-C--:B------:R-:W-:Y:S08]  /*14100*/  HMMA.16816.F32.BF16 R96, R96, R74.reuse, R60 ;  /* 0x0000004a6060723c */ /* 0x080ff0000004183c */
[----:B------:R-:W-:Y:S01]  /*14110*/  HMMA.16816.F32.BF16 R156, R156, R74, R64 ;  /* 0x0000004a9c9c723c */ /* 0x000fe20000041840 */
[----:B------:R-:W-:Y:S07]  /*14120*/  @!UPT UIADD3 URZ, URZ, URZ, URZ ;  /* 0x0000003f3f3ff290 */ /* 0x000fee000fffe03f */
[----:B------:R-:W-:-:S11]  /*14130*/  @P0 BRA `(.L_x_343) ;  /* 0xffffc3a000000947 */ /* 0x000fd6000383ffff */
.L_x_336:
[----:B------:R-:W-:Y:S05]  /*14140*/  BRA.DIV ~URZ, `(.L_x_344) ;  /* 0x00005f527f007947 */ /* 0x000fea000b800000 */
[----:B------:R1:W2:Y:S02]  /*14150*/  SHFL.BFLY PT, R0, R239, 0x2, 0x1f ;  /* 0x0c401f00ef007f89 */ /* 0x0002a400000e0000 */
.L_x_434:
[----:B--2---:R-:W-:Y:S01]  /*14160*/  FADD.FTZ R5, R0, R239 ;  /* 0x000000ef00057221 */ /* 0x004fe20000010000 */
[----:B------:R-:W-:Y:S05]  /*14170*/  BRA.DIV ~URZ, `(.L_x_345) ;  /* 0x00005f727f007947 */ /* 0x000fea000b800000 */
[----:B------:R-:W2:Y:S04]  /*14180*/  SHFL.BFLY PT, R2, R243, 0x2, 0x1f ;  /* 0x0c401f00f3027f89 */ /* 0x000ea800000e0000 */
[----:B------:R-:W3:Y:S04]  /*14190*/  SHFL.BFLY PT, R0, R246, 0x2, 0x1f ;  /* 0x0c401f00f6007f89 */ /* 0x000ee800000e0000 */
[----:B------:R-:W4:Y:S04]  /*141a0*/  SHFL.BFLY PT, R4, R247, 0x2, 0x1f ;  /* 0x0c401f00f7047f89 */ /* 0x000f2800000e0000 */
[----:B------:R-:W5:Y:S01]  /*141b0*/  SHFL.BFLY PT, R3, R5, 0x1, 0x1f ;  /* 0x0c201f0005037f89 */ /* 0x000f6200000e0000 */
[----:B--2---:R-:W-:-:S02]  /*141c0*/  FADD.FTZ R2, R2, R243 ;  /* 0x000000f302027221 */ /* 0x004fc40000010000 */
[----:B---3--:R-:W-:-:S03]  /*141d0*/  FADD.FTZ R0, R0, R246 ;  /* 0x000000f600007221 */ /* 0x008fc60000010000 */
[----:B------:R-:W2:Y:S01]  /*141e0*/  SHFL.BFLY PT, R6, R2, 0x1, 0x1f ;  /* 0x0c201f0002067f89 */ /* 0x000ea200000e0000 */
[----:B----4-:R-:W-:-:S03]  /*141f0*/  FADD.FTZ R4, R4, R247 ;  /* 0x000000f704047221 */ /* 0x010fc60000010000 */
[----:B------:R-:W3:Y:S01]  /*14200*/  SHFL.BFLY PT, R7, R0, 0x1, 0x1f ;  /* 0x0c201f0000077f89 */ /* 0x000ee200000e0000 */
[----:B-----5:R-:W-:-:S03]  /*14210*/  FADD.FTZ R5, R5, R3 ;  /* 0x0000000305057221 */ /* 0x020fc60000010000 */
[----:B------:R4:W1:Y:S01]  /*14220*/  SHFL.BFLY PT, R8, R4, 0x1, 0x1f ;  /* 0x0c201f0004087f89 */ /* 0x00086200000e0000 */
[----:B--2---:R-:W-:Y:S02]  /*14230*/  FADD.FTZ R6, R2, R6 ;  /* 0x0000000602067221 */ /* 0x004fe40000010000 */
[----:B---3--:R-:W-:Y:S02]  /*14240*/  FADD.FTZ R7, R0, R7 ;  /* 0x0000000700077221 */ /* 0x008fe40000010000 */
.L_x_435:
[----:B------:R-:W-:Y:S01]  /*14250*/  FSETP.NE.FTZ.AND P3, PT, R5, RZ, PT ;  /* 0x000000ff0500720b */ /* 0x000fe20003f75000 */
[----:B------:R-:W-:Y:S01]  /*14260*/  CS2R R2, SRZ ;  /* 0x0000000000027805 */ /* 0x000fe2000001ff00 */
[----:B------:R-:W-:Y:S01]  /*14270*/  MOV R0, RZ ;  /* 0x000000ff00007202 */ /* 0x000fe20000000f00 */
[----:B-1--4-:R-:W-:Y:S01]  /*14280*/  FADD.FTZ R4, R8, R4 ;  /* 0x0000000408047221 */ /* 0x012fe20000010000 */
[----:B------:R-:W-:Y:S02]  /*14290*/  FSETP.NE.FTZ.AND P2, PT, R6, RZ, PT ;  /* 0x000000ff0600720b */ /* 0x000fe40003f55000 */
[----:B------:R-:W-:Y:S02]  /*142a0*/  FSETP.NE.FTZ.AND P1, PT, R7, RZ, PT ;  /* 0x000000ff0700720b */ /* 0x000fe40003f35000 */
[----:B------:R-:W-:-:S02]  /*142b0*/  FSETP.NE.FTZ.AND P0, PT, R4, RZ, PT ;  /* 0x000000ff0400720b */ /* 0x000fc40003f15000 */
[----:B------:R-:W-:Y:S02]  /*142c0*/  MOV R25, 0xff800000 ;  /* 0xff80000000197802 */ /* 0x000fe40000000f00 */
[----:B------:R-:W-:Y:S01]  /*142d0*/  MOV R23, 0xff800000 ;  /* 0xff80000000177802 */ /* 0x000fe20000000f00 */
[----:B------:R-:W1:Y:S01]  /*142e0*/  @P3 MUFU.RCP R0, R5 ;  /* 0x0000000500003308 */ /* 0x000e620000001000 */
[----:B------:R-:W-:Y:S02]  /*142f0*/  MOV R24, 0xff800000 ;  /* 0xff80000000187802 */ /* 0x000fe40000000f00 */
[----:B------:R-:W-:-:S03]  /*14300*/  MOV R22, 0xff800000 ;  /* 0xff80000000167802 */ /* 0x000fc60000000f00 */
[----:B------:R-:W-:Y:S02]  /*14310*/  @P1 MOV R10, 0x3f317218 ;  /* 0x3f317218000a1802 */ /* 0x000fe40000000f00 */
[----:B------:R-:W-:Y:S08]  /*14320*/  @P3 MUFU.LG2 R9, R5 ;  /* 0x0000000500093308 */ /* 0x000ff00000000c00 */
[----:B------:R-:W2:Y:S01]  /*14330*/  @P2 MUFU.LG2 R5, R6 ;  /* 0x0000000600052308 */ /* 0x000ea20000000c00 */
[----:B-1----:R-:W-:-:S02]  /*14340*/  FMUL.FTZ R74, R0, R128 ;  /* 0x00000080004a7220 */ /* 0x002fc40000410000 */
[C---:B------:R-:W-:Y:S02]  /*14350*/  FMUL.FTZ R75, R0.reuse, R129 ;  /* 0x00000081004b7220 */ /* 0x040fe40000410000 */
[C---:B------:R-:W-:Y:S02]  /*14360*/  FMUL.FTZ R76, R0.reuse, R132 ;  /* 0x00000084004c7220 */ /* 0x040fe40000410000 */
[C---:B------:R-:W-:Y:S01]  /*14370*/  FMUL.FTZ R77, R0.reuse, R133 ;  /* 0x00000085004d7220 */ /* 0x040fe20000410000 */
[----:B------:R-:W1:Y:S01]  /*14380*/  @P2 MUFU.RCP R3, R6 ;  /* 0x0000000600032308 */ /* 0x000e620000001000 */
[C---:B------:R-:W-:Y:S02]  /*14390*/  FMUL.FTZ R78, R0.reuse, R136 ;  /* 0x00000088004e7220 */ /* 0x040fe40000410000 */
[C---:B------:R-:W-:Y:S02]  /*143a0*/  FMUL.FTZ R79, R0.reuse, R137 ;  /* 0x00000089004f7220 */ /* 0x040fe40000410000 */
[----:B------:R-:W-:-:S02]  /*143b0*/  FMUL.FTZ R80, R0, R140 ;  /* 0x0000008c00507220 */ /* 0x000fc40000410000 */
[C---:B------:R-:W-:Y:S01]  /*143c0*/  FMUL.FTZ R81, R0.reuse, R141 ;  /* 0x0000008d00517220 */ /* 0x040fe20000410000 */
[----:B------:R-:W-:Y:S01]  /*143d0*/  @P1 MUFU.RCP R2, R7 ;  /* 0x0000000700021308 */ /* 0x000fe20000001000 */
[C---:B------:R-:W-:Y:S02]  /*143e0*/  FMUL.FTZ R66, R0.reuse, R144 ;  /* 0x0000009000427220 */ /* 0x040fe40000410000 */
[C---:B------:R-:W-:Y:S02]  /*143f0*/  FMUL.FTZ R67, R0.reuse, R145 ;  /* 0x0000009100437220 */ /* 0x040fe40000410000 */
[C---:B------:R-:W-:Y:S02]  /*14400*/  FMUL.FTZ R90, R0.reuse, R148 ;  /* 0x00000094005a7220 */ /* 0x040fe40000410000 */
[C---:B------:R-:W-:Y:S02]  /*14410*/  FMUL.FTZ R91, R0.reuse, R149 ;  /* 0x00000095005b7220 */ /* 0x040fe40000410000 */
[----:B------:R-:W-:-:S02]  /*14420*/  FMUL.FTZ R82, R0, R152 ;  /* 0x0000009800527220 */ /* 0x000fc40000410000 */
[C---:B------:R-:W-:Y:S02]  /*14430*/  FMUL.FTZ R83, R0.reuse, R153 ;  /* 0x0000009900537220 */ /* 0x040fe40000410000 */
[C---:B------:R-:W-:Y:S02]  /*14440*/  FMUL.FTZ R64, R0.reuse, R156 ;  /* 0x0000009c00407220 */ /* 0x040fe40000410000 */
[----:B------:R-:W-:Y:S02]  /*14450*/  FMUL.FTZ R65, R0, R157 ;  /* 0x0000009d00417220 */ /* 0x000fe40000410000 */
[----:B------:R3:W4:Y:S01]  /*14460*/  @P1 MUFU.LG2 R0, R7 ;  /* 0x0000000700001308 */ /* 0x0007220000000c00 */
[----:B--2---:R-:W-:Y:S02]  /*14470*/  @P2 FMUL.FTZ R8, R5, 0.69314718246459960938 ;  /* 0x3f31721805082820 */ /* 0x004fe40000410000 */
[C---:B-1----:R-:W-:Y:S02]  /*14480*/  FMUL.FTZ R132, R3.reuse, R138 ;  /* 0x0000008a03847220 */ /* 0x042fe40000410000 */
[----:B------:R-:W-:-:S02]  /*14490*/  FMUL.FTZ R133, R3, R139 ;  /* 0x0000008b03857220 */ /* 0x000fc40000410000 */
[C---:B------:R-:W-:Y:S02]  /*144a0*/  FMUL.FTZ R130, R3.reuse, R130 ;  /* 0x0000008203827220 */ /* 0x040fe40000410000 */
[C---:B------:R-:W-:Y:S02]  /*144b0*/  FMUL.FTZ R131, R3.reuse, R131 ;  /* 0x0000008303837220 */ /* 0x040fe40000410000 */
[C---:B------:R-:W-:Y:S02]  /*144c0*/  FMUL.FTZ R134, R3.reuse, R134 ;  /* 0x0000008603867220 */ /* 0x040fe40000410000 */
[C---:B------:R-:W-:Y:S02]  /*144d0*/  FMUL.FTZ R135, R3.reuse, R135 ;  /* 0x0000008703877220 */ /* 0x040fe40000410000 */
[C---:B------:R-:W-:Y:S01]  /*144e0*/  FMUL.FTZ R136, R3.reuse, R142 ;  /* 0x0000008e03887220 */ /* 0x040fe20000410000 */
[----:B---3--:R-:W-:Y:S01]  /*144f0*/  @P2 MOV R7, 0x3f317218 ;  /* 0x3f31721800072802 */ /* 0x008fe20000000f00 */
[----:B------:R-:W-:-:S02]  /*14500*/  FMUL.FTZ R137, R3, R143 ;  /* 0x0000008f03897220 */ /* 0x000fc40000410000 */
[----:B------:R-:W-:Y:S02]  /*14510*/  FMUL.FTZ R140, R3, R146 ;  /* 0x00000092038c7220 */ /* 0x000fe40000410000 */
[----:B------:R-:W-:Y:S02]  /*14520*/  @P2 FMUL.FTZ R5, R7, c[0x0][0x2d0] ;  /* 0x0000b40007052a20 */ /* 0x000fe40000410000 */
[----:B----4-:R-:W-:Y:S01]  /*14530*/  @P1 FMUL.FTZ R7, R0, 0.69314718246459960938 ;  /* 0x3f31721800071820 */ /* 0x010fe20000410000 */
[----:B------:R-:W-:Y:S01]  /*14540*/  MOV R0, RZ ;  /* 0x000000ff00007202 */ /* 0x000fe20000000f00 */
[C---:B------:R-:W-:Y:S02]  /*14550*/  FMUL.FTZ R141, R3.reuse, R147 ;  /* 0x00000093038d7220 */ /* 0x040fe40000410000 */
[C---:B------:R-:W-:Y:S02]  /*14560*/  FMUL.FTZ R138, R3.reuse, R150 ;  /* 0x00000096038a7220 */ /* 0x040fe40000410000 */
[C---:B------:R-:W-:Y:S01]  /*14570*/  FMUL.FTZ R139, R3.reuse, R151 ;  /* 0x00000097038b7220 */ /* 0x040fe20000410000 */
[----:B------:R-:W1:Y:S01]  /*14580*/  @P0 MUFU.RCP R0, R4 ;  /* 0x0000000400000308 */ /* 0x000e620000001000 */
[----:B------:R-:W-:-:S02]  /*14590*/  FMUL.FTZ R128, R3, R154 ;  /* 0x0000009a03807220 */ /* 0x000fc40000410000 */
[C---:B------:R-:W-:Y:S02]  /*145a0*/  FMUL.FTZ R129, R3.reuse, R155 ;  /* 0x0000009b03817220 */ /* 0x040fe40000410000 */
[C---:B------:R-:W-:Y:S02]  /*145b0*/  FMUL.FTZ R72, R3.reuse, R158 ;  /* 0x0000009e03487220 */ /* 0x040fe40000410000 */
[----:B------:R-:W-:Y:S01]  /*145c0*/  FMUL.FTZ R73, R3, R159 ;  /* 0x0000009f03497220 */ /* 0x000fe20000410000 */
[----:B------:R-:W-:Y:S01]  /*145d0*/  @P3 MOV R3, 0x3f317218 ;  /* 0x3f31721800033802 */ /* 0x000fe20000000f00 */
        /* <DEDUP_REMOVED lines=15> */
[----:B------:R-:W-:Y:S02]  /*146d0*/  FMUL.FTZ R27, R2, R97 ;  /* 0x00000061021b7220 */ /* 0x000fe40000410000 */
[----:B------:R2:W3:Y:S01]  /*146e0*/  @P0 MUFU.LG2 R2, R4 ;  /* 0x0000000400020308 */ /* 0x0004e20000000c00 */
[----:B------:R-:W-:Y:S02]  /*146f0*/  @P3 FMUL.FTZ R6, R3, c[0x0][0x2d0] ;  /* 0x0000b40003063a20 */ /* 0x000fe40000410000 */
[----:B------:R-:W-:Y:S02]  /*14700*/  @P1 FMUL.FTZ R3, R10, c[0x0][0x2d0] ;  /* 0x0000b4000a031a20 */ /* 0x000fe40000410000 */
[----:B------:R-:W-:Y:S02]  /*14710*/  @P3 FMUL.FTZ R9, R9, 0.69314718246459960938 ;  /* 0x3f31721809093820 */ /* 0x000fe40000410000 */
[----:B------:R-:W-:Y:S01]  /*14720*/  @P1 FFMA.FTZ R25, R3, R69, R7 ;  /* 0x0000004503191223 */ /* 0x000fe20000010007 */
[----:B------:R-:W-:Y:S01]  /*14730*/  @P0 MOV R3, 0x3f317218 ;  /* 0x3f31721800030802 */ /* 0x000fe20000000f00 */
[----:B-1----:R-:W-:-:S02]  /*14740*/  FMUL.FTZ R30, R0, R126 ;  /* 0x0000007e001e7220 */ /* 0x002fc40000410000 */
[C---:B------:R-:W-:Y:S02]  /*14750*/  FMUL.FTZ R31, R0.reuse, R127 ;  /* 0x0000007f001f7220 */ /* 0x040fe40000410000 */
[----:B------:R-:W-:Y:S02]  /*14760*/  @P0 FMUL.FTZ R3, R3, c[0x0][0x2d0] ;  /* 0x0000b40003030a20 */ /* 0x000fe40000410000 */
[----:B------:R-:W-:Y:S01]  /*14770*/  FMUL.FTZ R44, R0, R122 ;  /* 0x0000007a002c7220 */ /* 0x000fe20000410000 */
[----:B--2---:R-:W-:Y:S01]  /*14780*/  MOV R4, 0x1 ;  /* 0x0000000100047802 */ /* 0x004fe20000000f00 */
[----:B---3--:R-:W-:Y:S02]  /*14790*/  @P0 FMUL.FTZ R2, R2, 0.69314718246459960938 ;  /* 0x3f31721802020820 */ /* 0x008fe40000410000 */
        /* <DEDUP_REMOVED lines=17> */
.L_x_274:
        /* <DEDUP_REMOVED lines=19> */
.L_x_347:
[----:B-1----:R-:W-:Y:S05]  /*149e0*/  BSYNC B0 ;  /* 0x0000000000007941 */ /* 0x002fea0003800000 */
.L_x_346:
        /* <DEDUP_REMOVED lines=83> */
[----:B------:R-:W-:Y:S01]  /*14f20*/  STS [R13+0x2400], R2 ;  /* 0x002400020d007388 */ /* 0x000fe20000000800 */
[----:B-1----:R-:W-:-:S05]  /*14f30*/  F2FP.BF16.PACK_AB R0, R27, R26 ;  /* 0x0000001a1b00723e */ /* 0x002fca00000010ff */
[----:B------:R-:W-:Y:S04]  /*14f40*/  STS [R12+0x2000], R0 ;  /* 0x002000000c007388 */ /* 0x000fe80000000800 */
[----:B------:R1:W-:Y:S04]  /*14f50*/  STS [R10+0x2400], R3 ;  /* 0x002400030a007388 */ /* 0x0003e80000000800 */
[----:B------:R-:W-:Y:S01]  /*14f60*/  BAR.SYNC.DEFER_BLOCKING 0x1, 0x80 ;  /* 0x0042000000007b1d */ /* 0x000fe20000010000 */
[C---:B------:R-:W-:Y:S02]  /*14f70*/  @P2 IADD3 R6, P0, R11.reuse, c[0x0][0x508], RZ ;  /* 0x000142000b062a10 */ /* 0x040fe40007f1e0ff */
[----:B------:R-:W-:Y:S01]  /*14f80*/  IADD3 R4, P1, R11, c[0x0][0x500], RZ ;  /* 0x000140000b047a10 */ /* 0x000fe20007f3e0ff */
[----:B------:R-:W-:Y:S01]  /*14f90*/  IMAD.MOV.U32 R11, RZ, RZ, c[0x0][0x388] ;  /* 0x0000e200ff0b7624 */ /* 0x000fe200078e00ff */
[----:B------:R-:W-:-:S02]  /*14fa0*/  @P2 IADD3.X R7, R9, c[0x0][0x50c], RZ, P0, !PT ;  /* 0x0001430009072a10 */ /* 0x000fc400007fe4ff */
[----:B------:R-:W-:Y:S01]  /*14fb0*/  IADD3.X R5, R9, c[0x0][0x504], RZ, P1, !PT ;  /* 0x0001410009057a10 */ /* 0x000fe20000ffe4ff */
[----:B-1----:R-:W-:Y:S02]  /*14fc0*/  IMAD.MOV.U32 R3, RZ, RZ, RZ ;  /* 0x000000ffff037224 */ /* 0x002fe400078e00ff */
[----:B------:R1:W5:Y:S04]  /*14fd0*/  @P2 LDG.E R11, [R6.64] ;  /* 0x00000008060b2981 */ /* 0x000368000c1e1900 */
[----:B------:R1:W5:Y:S01]  /*14fe0*/  @P3 LDG.E R3, [R4.64] ;  /* 0x0000000804033981 */ /* 0x000362000c1e1900 */
[----:B----4-:R-:W-:-:S04]  /*14ff0*/  ISETP.NE.AND P0, PT, R8, RZ, PT ;  /* 0x000000ff0800720c */ /* 0x010fc80003f05270 */
[----:B------:R-:W-:Y:S01]  /*15000*/  SEL R0, R8, c[0x0][0x3d4], P0 ;  /* 0x0000f50008007a07 */ /* 0x000fe20000000000 */
[----:B------:R-:W-:Y:S05]  /*15010*/  @P2 BRA `(.L_x_350) ;  /* 0x0000004000002947 */ /* 0x000fea0003800000 */
[----:B------:R-:W-:Y:S05]  /*15020*/  @!P3 BRA `(.L_x_350) ;  /* 0x000000300000b947 */ /* 0x000fea0003800000 */
[----:B-----5:R2:W3:Y:S04]  /*15030*/  LDG.E R11, [R4.64] ;  /* 0x00000008040b7981 */ /* 0x0204e8000c1e1900 */
[----:B-12---:R-:W3:Y:S02]  /*15040*/  LDG.E R4, [R4.64+0x4] ;  /* 0x0000040804047981 */ /* 0x006ee4000c1e1900 */
[----:B---3--:R-:W-:Y:S02]  /*15050*/  IADD3 R11, -R11, R4, RZ ;  /* 0x000000040b0b7210 */ /* 0x008fe40007ffe1ff */
.L_x_350:
[----:B------:R-:W2:Y:S04]  /*15060*/  LDL.LU R2, [R1+0x50] ;  /* 0x0000500001027983 */ /* 0x000ea80000300800 */
[----:B-1----:R-:W3:Y:S04]  /*15070*/  LDL R4, [R1+0xe8] ;  /* 0x0000e80001047983 */ /* 0x002ee80000100800 */
[----:B------:R-:W4:Y:S04]  /*15080*/  LDL.LU R6, [R1+0x78] ;  /* 0x0000780001067983 */ /* 0x000f280000300800 */
[----:B------:R-:W3:Y:S04]  /*15090*/  LDL.LU R5, [R1+0x30] ;  /* 0x0000300001057983 */ /* 0x000ee80000300800 */
[----:B------:R-:W3:Y:S04]  /*150a0*/  LDL R47, [R1+0x2c] ;  /* 0x00002c00012f7983 */ /* 0x000ee80000100800 */
[----:B------:R-:W3:Y:S04]  /*150b0*/  LDL R16, [R1+0x80] ;  /* 0x0000800001107983 */ /* 0x000ee80000100800 */
[----:B------:R-:W3:Y:S04]  /*150c0*/  LDL R57, [R1+0xe4] ;  /* 0x0000e40001397983 */ /* 0x000ee80000100800 */
[----:B------:R-:W3:Y:S01]  /*150d0*/  LDL.LU R56, [R1+0x70] ;  /* 0x0000700001387983 */ /* 0x000ee20000300800 */
[----:B------:R-:W-:Y:S01]  /*150e0*/  IMAD.MOV.U32 R12, RZ, RZ, 0x368 ;  /* 0x00000368ff0c7424 */ /* 0x000fe200078e00ff */
[----:B------:R-:W-:-:S04]  /*150f0*/  ISETP.GT.AND P2, PT, R0, 0x1, PT ;  /* 0x000000010000780c */ /* 0x000fc80003f44270 */
[----:B------:R-:W-:-:S04]  /*15100*/  SEL R12, R12, 0x328, P2 ;  /* 0x000003280c0c7807 */ /* 0x000fc80001000000 */
[----:B------:R-:W1:Y:S08]  /*15110*/  LDC.64 R8, c[0x0][R12+0x170] ;  /* 0x00005c000c087b82 */ /* 0x000e700000000a00 */
[----:B------:R-:W1:Y:S08]  /*15120*/  LDC.64 R14, c[0x0][R12+0x168] ;  /* 0x00005a000c0e7b82 */ /* 0x000e700000000a00 */
[----:B------:R1:W1:Y:S08]  /*15130*/  LDC.64 R20, c[0x0][R12+0x178] ;  /* 0x00005e000c147b82 */ /* 0x0002700000000a00 */
[----:B------:R1:W1:Y:S01]  /*15140*/  LDC.64 R18, c[0x0][R12+0x160] ;  /* 0x000058000c127b82 */ /* 0x0002620000000a00 */
[----:B------:R-:W-:Y:S01]  /*15150*/  IMAD.MOV.U32 R0, RZ, RZ, c[0x0][0x4e8] ;  /* 0x00013a00ff007624 */ /* 0x000fe200078e00ff */
[----:B------:R-:W-:-:S04]  /*15160*/  ISETP.NE.U32.AND P0, PT, RZ, c[0x0][0x500], PT ;  /* 0x00014000ff007a0c */ /* 0x000fc80003f05070 */
[----:B------:R-:W-:Y:S02]  /*15170*/  ISETP.NE.AND P5, PT, R0, 0x1, PT ;  /* 0x000000010000780c */ /* 0x000fe40003fa5270 */
[----:B------:R-:W-:Y:S01]  /*15180*/  ISETP.NE.AND.EX P0, PT, RZ, c[0x0][0x504], PT, P0 ;  /* 0x00014100ff007a0c */ /* 0x000fe20003f05300 */
[----:B------:R-:W1:Y:S02]  /*15190*/  S2R R59, SR_TID.X ;  /* 0x00000000003b7919 */ /* 0x000e640000002100 */
[----:B-1----:R-:W-:-:S04]  /*151a0*/  SHF.R.S32.HI R17, RZ, 0x1f, R59 ;  /* 0x0000001fff117819 */ /* 0x002fc8000001143b */
[----:B------:R-:W-:-:S04]  /*151b0*/  LEA.HI R17, R17, R59, RZ, 0x5 ;  /* 0x0000003b11117211 */ /* 0x000fc800078f28ff */
[----:B------:R-:W-:-:S05]  /*151c0*/  LOP3.LUT R17, R17, 0xffffffe0, RZ, 0xc0, !PT ;  /* 0xffffffe011117812 */ /* 0x000fca00078ec0ff */
[----:B------:R-:W-:Y:S01]  /*151d0*/  IMAD.IADD R17, R59, 0x1, -R17 ;  /* 0x000000013b117824 */ /* 0x000fe200078e0a11 */
[----:B--2---:R-:W-:-:S05]  /*151e0*/  SEL R2, R2, RZ, !P0 ;  /* 0x000000ff02027207 */ /* 0x004fca0004000000 */
[----:B------:R-:W-:Y:S01]  /*151f0*/  IMAD R0, R9, R2, RZ ;  /* 0x0000000209007224 */ /* 0x000fe200078e02ff */
[----:B----4-:R-:W-:Y:S02]  /*15200*/  SEL R6, R6, RZ, !P0 ;  /* 0x000000ff06067207 */ /* 0x010fe40004000000 */
[----:B---3--:R-:W-:Y:S01]  /*15210*/  LOP3.LUT R5, R5, 0xffff, RZ, 0xc0, !PT ;  /* 0x0000ffff05057812 */ /* 0x008fe200078ec0ff */
        /* <DEDUP_REMOVED lines=13> */
[----:B------:R-:W-:Y:S02]  /*152f0*/  IMAD R12, R21, R10, RZ ;  /* 0x0000000a150c7224 */ /* 0x000fe400078e02ff */
[----:B------:R-:W-:-:S02]  /*15300*/  IMAD.MOV R7, RZ, RZ, -R0 ;  /* 0x000000ffff077224 */ /* 0x000fc400078e0a00 */
        /* <DEDUP_REMOVED lines=13> */
[----:B------:R-:W-:Y:S02]  /*153e0*/  IMAD.MOV.U32 R9, RZ, RZ, c[0x0][0x4ac] ;  /* 0x00012b00ff097624 */ /* 0x000fe400078e00ff */
[----:B------:R-:W-:Y:S01]  /*153f0*/  IMAD.IADD R0, R7, 0x1, R0 ;  /* 0x0000000107007824 */ /* 0x000fe200078e0200 */
[----:B------:R-:W-:Y:S02]  /*15400*/  LEA R7, P0, R6, R8, 0x2 ;  /* 0x0000000806077211 */ /* 0x000fe400078010ff */
[----:B------:R-:W-:-:S04]  /*15410*/  SEL R9, R9, c[0x0][0x454], P2 ;  /* 0x0001150009097a07 */ /* 0x000fc80001000000 */
[----:B------:R-:W-:Y:S01]  /*15420*/  LEA.HI.X R6, R6, R9, R0, 0x2, P0 ;  /* 0x0000000906067211 */ /* 0x000fe200000f1400 */
[----:B------:R-:W-:Y:S01]  /*15430*/  SHFL.IDX PT, R14, R7, RZ, 0x1c1f ;  /* 0x001c1fff070e7589 */ /* 0x000fe200000e0000 */
[----:B------:R-:W-:-:S03]  /*15440*/  IMAD R0, R11, c[0x0][0x4e8], RZ ;  /* 0x00013a000b007a24 */ /* 0x000fc600078e02ff */
[----:B------:R-:W1:Y:S04]  /*15450*/  SHFL.IDX PT, R15, R6, RZ, 0x1c1f ;  /* 0x001c1fff060f7589 */ /* 0x000e6800000e0000 */
[----:B------:R-:W-:Y:S04]  /*15460*/  SHFL.IDX PT, R12, R7, 0x1, 0x1c1f ;  /* 0x003c1f00070c7f89 */ /* 0x000fe800000e0000 */
[----:B------:R-:W2:Y:S04]  /*15470*/  SHFL.IDX PT, R13, R6, 0x1, 0x1c1f ;  /* 0x003c1f00060d7f89 */ /* 0x000ea800000e0000 */
[----:B------:R-:W-:Y:S04]  /*15480*/  SHFL.IDX PT, R11, R6, 0x2, 0x1c1f ;  /* 0x005c1f00060b7f89 */ /* 0x000fe800000e0000 */
[----:B------:R3:W-:Y:S01]  /*15490*/  SHFL.IDX PT, R9, R6, 0x3, 0x1c1f ;  /* 0x007c1f0006097f89 */ /* 0x0007e200000e0000 */
[----:B------:R-:W-:-:S03]  /*154a0*/  LOP3.LUT P0, RZ, R17, 0x3, RZ, 0xc0, !PT ;  /* 0x0000000311ff7812 */ /* 0x000fc6000780c0ff */
[----:B------:R-:W4:Y:S01]  /*154b0*/  SHFL.IDX PT, R10, R7, 0x2, 0x1c1f ;  /* 0x005c1f00070a7f89 */ /* 0x000f2200000e0000 */
[----:B---3--:R-:W-:-:S05]  /*154c0*/  IMAD R6, R47, 0x80, R57 ;  /* 0x000000802f067824 */ /* 0x008fca00078e0239 */
[C---:B------:R-:W-:Y:S02]  /*154d0*/  IADD3 R18, R6.reuse, 0x8, RZ ;  /* 0x0000000806127810 */ /* 0x040fe40007ffe0ff */
[CC--:B------:R-:W-:Y:S02]  /*154e0*/  ISETP.GE.OR P4, PT, R6.reuse, R0.reuse, P0 ;  /* 0x000000000600720c */ /* 0x0c0fe40000786670 */
[----:B------:R-:W-:Y:S02]  /*154f0*/  IADD3 R17, R6, 0x40, RZ ;  /* 0x0000004006117810 */ /* 0x000fe40007ffe0ff */
[-C--:B------:R-:W-:Y:S02]  /*15500*/  ISETP.GE.OR P3, PT, R18, R0.reuse, P0 ;  /* 0x000000001200720c */ /* 0x080fe40000766670 */
[CC--:B------:R-:W-:Y:S01]  /*15510*/  ISETP.GE.OR P1, PT, R17.reuse, R0.reuse, P0 ;  /* 0x000000001100720c */ /* 0x0c0fe20000726670 */
[----:B------:R3:W3:Y:S06]  /*15520*/  SHFL.IDX PT, R8, R7, 0x3, 0x1c1f ;  /* 0x007c1f0007087f89 */ /* 0x0006ec00000e0000 */
[----:B-1----:R1:W-:Y:S04]  /*15530*/  @!P4 ST.E [R14.64], R23 ;  /* 0x000000170e00c985 */ /* 0x0023e8000c101908 */
[----:B--2---:R1:W-:Y:S01]  /*15540*/  @!P3 ST.E [R12.64], R24 ;  /* 0x000000180c00b985 */ /* 0x0043e2000c101908 */
[----:B------:R-:W-:-:S03]  /*15550*/  ISETP.GE.AND P3, PT, R17, R0, PT ;  /* 0x000000001100720c */ /* 0x000fc60003f66270 */
[----:B----4-:R1:W-:Y:S01]  /*15560*/  @!P1 ST.E [R10.64], R25 ;  /* 0x000000190a009985 */ /* 0x0103e2000c101908 */
[----:B------:R-:W-:Y:S02]  /*15570*/  LOP3.LUT R56, R56, 0xfffffffd, RZ, 0xc0, !PT ;  /* 0xfffffffd38387812 */ /* 0x000fe400078ec0ff */
[----:B---3--:R-:W-:-:S04]  /*15580*/  IADD3 R7, R6, 0x48, RZ ;  /* 0x0000004806077810 */ /* 0x008fc80007ffe0ff */
[----:B------:R-:W-:Y:S02]  /*15590*/  ISETP.GE.AND P1, PT, R7, R0, PT ;  /* 0x000000000700720c */ /* 0x000fe40003f26270 */
[----:B------:R-:W-:-:S04]  /*155a0*/  LOP3.LUT R56, R56, 0xfffffffe, RZ, 0xc0, !PT ;  /* 0xfffffffe38387812 */ /* 0x000fc800078ec0ff */
[----:B------:R-:W-:-:S07]  /*155b0*/  @P3 LOP3.LUT R56, R56, 0x1, RZ, 0xfc, !PT ;  /* 0x0000000138383812 */ /* 0x000fce00078efcff */
[----:B------:R-:W-:-:S05]  /*155c0*/  @P1 LOP3.LUT R56, R56, 0x2, RZ, 0xfc, !PT ;  /* 0x0000000238381812 */ /* 0x000fca00078efcff */
[----:B------:R1:W-:Y:S01]  /*155d0*/  STL [R1+0x70], R56 ;  /* 0x0000703801007387 */ /* 0x0003e20000100800 */
[-C--:B------:R-:W-:Y:S02]  /*155e0*/  ISETP.GE.OR P0, PT, R7, R0.reuse, P0 ;  /* 0x000000000700720c */ /* 0x080fe40000706670 */
[----:B------:R-:W-:-:S11]  /*155f0*/  ISETP.GE.AND P6, PT, R18, R0, PT ;  /* 0x000000001200720c */ /* 0x000fd60003fc6270 */
[----:B------:R1:W-:Y:S01]  /*15600*/  @!P0 ST.E [R8.64], R22 ;  /* 0x0000001608008985 */ /* 0x0003e2000c101908 */
[----:B------:R-:W-:Y:S01]  /*15610*/  ISETP.GE.AND P0, PT, R6, R0, PT ;  /* 0x000000000600720c */ /* 0x000fe20003f06270 */
[----:B------:R-:W-:Y:S05]  /*15620*/  @P2 BRA `(.L_x_351) ;  /* 0x0000071000002947 */ /* 0x000fea0003800000 */
[----:B------:R-:W-:Y:S01]  /*15630*/  IMAD R16, R16, c[0x0][0x3a0], RZ ;  /* 0x0000e80010107a24 */ /* 0x000fe200078e02ff */
[----:B------:R-:W-:Y:S01]  /*15640*/  SHF.R.S32.HI R4, RZ, 0x1f, R2 ;  /* 0x0000001fff047819 */ /* 0x000fe20000011402 */
[----:B------:R-:W-:Y:S01]  /*15650*/  IMAD.WIDE.U32 R6, R3, c[0x0][0x3a0], RZ ;  /* 0x0000e80003067a25 */ /* 0x000fe200078e00ff */
[----:B-1----:R-:W-:Y:S01]  /*15660*/  LEA R8, R47, R251, 0x7 ;  /* 0x000000fb2f087211 */ /* 0x002fe200078e38ff */
[----:B------:R1:W2:Y:S01]  /*15670*/  LDS.128 R12, [R209+0x80] ;  /* 0x00008000d10c7984 */ /* 0x0002a20000000c00 */
[----:B------:R-:W-:Y:S01]  /*15680*/  ISETP.GE.AND P2, PT, R244, c[0x0][0x3c8], PT ;  /* 0x0000f200f4007a0c */ /* 0x000fe20003f46270 */
[----:B------:R-:W-:Y:S02]  /*15690*/  IMAD R3, R3, c[0x0][0x3a4], R16 ;  /* 0x0000e90003037a24 */ /* 0x000fe400078e0210 */
[----:B------:R-:W-:Y:S01]  /*156a0*/  IMAD R4, R4, c[0x0][0x3f0], RZ ;  /* 0x0000fc0004047a24 */ /* 0x000fe200078e02ff */
[----:B------:R1:W3:Y:S01]  /*156b0*/  LDS.128 R16, [R209+0x880] ;  /* 0x00088000d1107984 */ /* 0x0002e20000000c00 */
[----:B------:R-:W-:Y:S01]  /*156c0*/  @P5 IMAD.HI.U32 R9, R8, c[0x0][0x4ec], RZ ;  /* 0x00013b0008095a27 */ /* 0x000fe200078e00ff */
[----:B------:R-:W-:-:S02]  /*156d0*/  IADD3 R7, R7, R3, RZ ;  /* 0x0000000307077210 */ /* 0x000fc40007ffe0ff */
[----:B------:R1:W4:Y:S01]  /*156e0*/  LDS.128 R20, [R209+0x1080] ;  /* 0x00108000d1147984 */ /* 0x0003220000000c00 */
[----:B------:R-:W-:Y:S02]  /*156f0*/  MOV R3, R8 ;  /* 0x0000000800037202 */ /* 0x000fe40000000f00 */
[C---:B------:R-:W-:Y:S01]  /*15700*/  IMAD.WIDE.U32 R6, R5.reuse, c[0x0][0x3e8], R6 ;  /* 0x0000fa0005067a25 */ /* 0x040fe200078e0006 */
[----:B------:R1:W1:Y:S01]  /*15710*/  LDS.128 R24, [R209+0x1880] ;  /* 0x00188000d1187984 */ /* 0x0002620000000c00 */
[----:B------:R-:W-:Y:S02]  /*15720*/  @P5 SHF.R.U32.HI R3, RZ, c[0x0][0x4f0], R9 ;  /* 0x00013c00ff035a19 */ /* 0x000fe40000011609 */
[----:B------:R-:W-:Y:S01]  /*15730*/  IMAD R5, R5, c[0x0][0x3ec], R7 ;  /* 0x0000fb0005057a24 */ /* 0x000fe200078e0207 */
[----:B------:R1:W1:Y:S01]  /*15740*/  LDS.128 R28, [R209+0x2080] ;  /* 0x00208000d11c7984 */ /* 0x0002620000000c00 */
[----:B------:R-:W-:Y:S01]  /*15750*/  IMAD R7, R2, c[0x0][0x3f4], R4 ;  /* 0x0000fd0002077a24 */ /* 0x000fe200078e0204 */
[----:B------:R-:W-:-:S02]  /*15760*/  MOV R4, R6 ;  /* 0x0000000600047202 */ /* 0x000fc40000000f00 */
[----:B------:R1:W1:Y:S01]  /*15770*/  LDS.128 R32, [R209+0x2880] ;  /* 0x00288000d1207984 */ /* 0x0002620000000c00 */
[----:B------:R-:W-:Y:S02]  /*15780*/  SHF.R.S32.HI R6, RZ, 0x1f, R3 ;  /* 0x0000001fff067819 */ /* 0x000fe40000011403 */
[----:B------:R-:W-:Y:S01]  /*15790*/  IMAD.WIDE.U32 R4, R2, c[0x0][0x3f0], R4 ;  /* 0x0000fc0002047a25 */ /* 0x000fe200078e0004 */
[----:B------:R1:W1:Y:S01]  /*157a0*/  LDS.128 R36, [R209+0x3080] ;  /* 0x00308000d1247984 */ /* 0x0002620000000c00 */
[----:B------:R-:W-:-:S03]  /*157b0*/  IADD3 R2, -R3, RZ, RZ ;  /* 0x000000ff03027210 */ /* 0x000fc60007ffe1ff */
[----:B------:R1:W1:Y:S01]  /*157c0*/  LDS.128 R40, [R209+0x3880] ;  /* 0x00388000d1287984 */ /* 0x0002620000000c00 */
[----:B------:R-:W-:Y:S01]  /*157d0*/  IADD3 R5, R5, R7, RZ ;  /* 0x0000000705057210 */ /* 0x000fe20007ffe0ff */
[----:B------:R-:W-:Y:S02]  /*157e0*/  IMAD R7, R6, c[0x0][0x3e0], RZ ;  /* 0x0000f80006077a24 */ /* 0x000fe400078e02ff */
[----:B------:R-:W5:Y:S01]  /*157f0*/  S2R R11, SR_TID.X ;  /* 0x00000000000b7919 */ /* 0x000f620000002100 */
        /* <DEDUP_REMOVED lines=8> */
[----:B------:R-:W-:Y:S02]  /*15880*/  LEA R6, P0, R2, c[0x0][0x380], 0x1 ;  /* 0x0000e00002067a11 */ /* 0x000fe400078008ff */
[----:B-----5:R-:W-:Y:S02]  /*15890*/  SHF.R.S32.HI R10, RZ, 0x1f, R11 ;  /* 0x0000001fff0a7819 */ /* 0x020fe4000001140b */
[----:B------:R-:W-:Y:S02]  /*158a0*/  IADD3 R3, R3, R4, RZ ;  /* 0x0000000403037210 */ /* 0x000fe40007ffe0ff */
[----:B------:R-:W-:Y:S02]  /*158b0*/  LEA.HI R10, R10, R11, RZ, 0x3 ;  /* 0x0000000b0a0a7211 */ /* 0x000fe400078f18ff */
[----:B------:R-:W-:Y:S02]  /*158c0*/  LEA.HI.X R5, R2, c[0x0][0x384], R3, 0x1, P0 ;  /* 0x0000e10002057a11 */ /* 0x000fe400000f0c03 */
[----:B------:R-:W-:-:S04]  /*158d0*/  SHF.R.S32.HI R10, RZ, 0x3, R10 ;  /* 0x00000003ff0a7819 */ /* 0x000fc8000001140a */
[----:B------:R-:W-:Y:S01]  /*158e0*/  LEA R4, R47, R10, 0x7 ;  /* 0x0000000a2f047211 */ /* 0x000fe200078e38ff */
[----:B------:R-:W-:Y:S05]  /*158f0*/  BRA.DIV ~URZ, `(.L_x_352) ;  /* 0x00004a227f007947 */ /* 0x000fea000b800000 */
[----:B-1234-:R1:W2:Y:S02]  /*15900*/  SHFL.IDX PT, R7, R5, RZ, 0x181f ;  /* 0x00181fff05077589 */ /* 0x01e2a400000e0000 */
.L_x_436:
[----:B------:R-:W-:Y:S05]  /*15910*/  BRA.DIV ~URZ, `(.L_x_353) ;  /* 0x00004a727f007947 */ /* 0x000fea000b800000 */
[----:B------:R3:W4:Y:S02]  /*15920*/  SHFL.IDX PT, R2, R6, RZ, 0x181f ;  /* 0x00181fff06027589 */ /* 0x00072400000e0000 */
.L_x_437:
[----:B------:R-:W-:-:S13]  /*15930*/  ISETP.GE.OR P0, PT, R4, R0, P2 ;  /* 0x000000000400720c */ /* 0x000fda0001706670 */
[----:B----4-:R-:W-:-:S04]  /*15940*/  @!P0 LEA R2, P1, R244, R2, 0x1 ;  /* 0x00000002f4028211 */ /* 0x010fc800078208ff */
[----:B--2---:R-:W-:-:S05]  /*15950*/  @!P0 LEA.HI.X R3, R244, R7, R245, 0x1, P1 ;  /* 0x00000007f4038211 */ /* 0x004fca00008f0cf5 */
[----:B------:R2:W-:Y:S01]  /*15960*/  @!P0 ST.E.128 [R2.64], R12 ;  /* 0x0000000c02008985 */ /* 0x0005e2000c101d08 */
[----:B------:R-:W-:Y:S05]  /*15970*/  BRA.DIV ~URZ, `(.L_x_354) ;  /* 0x00004a827f007947 */ /* 0x000fea000b800000 */
[----:B------:R4:W1:Y:S04]  /*15980*/  SHFL.IDX PT, R7, R5, 0x1, 0x181f ;  /* 0x00381f0005077f89 */ /* 0x00086800000e0000 */
[----:B--2---:R4:W2:Y:S02]  /*15990*/  SHFL.IDX PT, R2, R6, 0x1, 0x181f ;  /* 0x00381f0006027f89 */ /* 0x0048a400000e0000 */
.L_x_438:
[----:B------:R-:W-:-:S04]  /*159a0*/  IADD3 R3, R4, 0x10, RZ ;  /* 0x0000001004037810 */ /* 0x000fc80007ffe0ff */
[----:B------:R-:W-:-:S13]  /*159b0*/  ISETP.GE.OR P0, PT, R3, R0, P2 ;  /* 0x000000000300720c */ /* 0x000fda0001706670 */
[----:B--2---:R-:W-:-:S04]  /*159c0*/  @!P0 LEA R2, P1, R244, R2, 0x1 ;  /* 0x00000002f4028211 */ /* 0x004fc800078208ff */
[----:B-1----:R-:W-:-:S05]  /*159d0*/  @!P0 LEA.HI.X R3, R244, R7, R245, 0x1, P1 ;  /* 0x00000007f4038211 */ /* 0x002fca00008f0cf5 */
[----:B------:R1:W-:Y:S01]  /*159e0*/  @!P0 ST.E.128 [R2.64], R16 ;  /* 0x0000001002008985 */ /* 0x0003e2000c101d08 */
[----:B------:R-:W-:Y:S05]  /*159f0*/  BRA.DIV ~URZ, `(.L_x_355) ;  /* 0x00004ad27f007947 */ /* 0x000fea000b800000 */
[----:B------:R2:W1:Y:S02]  /*15a00*/  SHFL.IDX PT, R7, R5, 0x2, 0x181f ;  /* 0x00581f0005077f89 */ /* 0x00046400000e0000 */
.L_x_439:
[----:B------:R-:W-:Y:S05]  /*15a10*/  BRA.DIV ~URZ, `(.L_x_356) ;  /* 0x00004b227f007947 */ /* 0x000fea000b800000 */
[----:B-1----:R1:W2:Y:S02]  /*15a20*/  SHFL.IDX PT, R2, R6, 0x2, 0x181f ;  /* 0x00581f0006027f89 */ /* 0x0022a400000e0000 */
.L_x_440:
[----:B------:R-:W-:-:S04]  /*15a30*/  IADD3 R3, R4, 0x20, RZ ;  /* 0x0000002004037810 */ /* 0x000fc80007ffe0ff */
[----:B------:R-:W-:-:S13]  /*15a40*/  ISETP.GE.OR P0, PT, R3, R0, P2 ;  /* 0x000000000300720c */ /* 0x000fda0001706670 */
[----:B--2---:R-:W-:-:S04]  /*15a50*/  @!P0 LEA R2, P1, R244, R2, 0x1 ;  /* 0x00000002f4028211 */ /* 0x004fc800078208ff */
[----:B------:R-:W-:-:S05]  /*15a60*/  @!P0 LEA.HI.X R3, R244, R7, R245, 0x1, P1 ;  /* 0x00000007f4038211 */ /* 0x000fca00008f0cf5 */
[----:B------:R2:W-:Y:S01]  /*15a70*/  @!P0 ST.E.128 [R2.64], R20 ;  /* 0x0000001402008985 */ /* 0x0005e2000c101d08 */
[----:B------:R-:W-:Y:S05]  /*15a80*/  BRA.DIV ~URZ, `(.L_x_357) ;  /* 0x00004b227f007947 */ /* 0x000fea000b800000 */
[----:B------:R1:W2:Y:S04]  /*15a90*/  SHFL.IDX PT, R7, R5, 0x3, 0x181f ;  /* 0x00781f0005077f89 */ /* 0x0002a800000e0000 */
[----:B--2---:R1:W2:Y:S02]  /*15aa0*/  SHFL.IDX PT, R2, R6, 0x3, 0x181f ;  /* 0x00781f0006027f89 */ /* 0x0042a400000e0000 */
.L_x_441:
[----:B------:R-:W-:-:S04]  /*15ab0*/  IADD3 R3, R4, 0x30, RZ ;  /* 0x0000003004037810 */ /* 0x000fc80007ffe0ff */
[----:B------:R-:W-:-:S13]  /*15ac0*/  ISETP.GE.OR P0, PT, R3, R0, P2 ;  /* 0x000000000300720c */ /* 0x000fda0001706670 */
[----:B--2---:R-:W-:-:S04]  /*15ad0*/  @!P0 LEA R2, P1, R244, R2, 0x1 ;  /* 0x00000002f4028211 */ /* 0x004fc800078208ff */
[----:B------:R-:W-:-:S05]  /*15ae0*/  @!P0 LEA.HI.X R3, R244, R7, R245, 0x1, P1 ;  /* 0x00000007f4038211 */ /* 0x000fca00008f0cf5 */
[----:B------:R2:W-:Y:S01]  /*15af0*/  @!P0 ST.E.128 [R2.64], R24 ;  /* 0x0000001802008985 */ /* 0x0005e2000c101d08 */
[----:B------:R-:W-:Y:S05]  /*15b00*/  BRA.DIV ~URZ, `(.L_x_358) ;  /* 0x00004b727f007947 */ /* 0x000fea000b800000 */
[----:B------:R1:W2:Y:S02]  /*15b10*/  SHFL.IDX PT, R7, R5, 0x4, 0x181f ;  /* 0x00981f0005077f89 */ /* 0x0002a400000e0000 */
.L_x_442:
[----:B------:R-:W-:Y:S05]  /*15b20*/  BRA.DIV ~URZ, `(.L_x_359) ;  /* 0x00004bc27f007947 */ /* 0x000fea000b800000 */
[----:B--2---:R2:W1:Y:S02]  /*15b30*/  SHFL.IDX PT, R2, R6, 0x4, 0x181f ;  /* 0x00981f0006027f89 */ /* 0x00446400000e0000 */
.L_x_443:
[----:B------:R-:W-:-:S04]  /*15b40*/  IADD3 R3, R4, 0x40, RZ ;  /* 0x0000004004037810 */ /* 0x000fc80007ffe0ff */
[----:B------:R-:W-:-:S13]  /*15b50*/  ISETP.GE.OR P0, PT, R3, R0, P2 ;  /* 0x000000000300720c */ /* 0x000fda0001706670 */
[----:B-1----:R-:W-:-:S04]  /*15b60*/  @!P0 LEA R2, P1, R244, R2, 0x1 ;  /* 0x00000002f4028211 */ /* 0x002fc800078208ff */
[----:B------:R-:W-:-:S05]  /*15b70*/  @!P0 LEA.HI.X R3, R244, R7, R245, 0x1, P1 ;  /* 0x00000007f4038211 */ /* 0x000fca00008f0cf5 */
[----:B------:R1:W-:Y:S01]  /*15b80*/  @!P0 ST.E.128 [R2.64], R28 ;  /* 0x0000001c02008985 */ /* 0x0003e2000c101d08 */
[----:B------:R-:W-:Y:S05]  /*15b90*/  BRA.DIV ~URZ, `(.L_x_360) ;  /* 0x00004bc27f007947 */ /* 0x000fea000b800000 */
[----:B------:R1:W2:Y:S04]  /*15ba0*/  SHFL.IDX PT, R7, R5, 0x5, 0x181f ;  /* 0x00b81f0005077f89 */ /* 0x0002a800000e0000 */
[----:B-1----:R1:W3:Y:S02]  /*15bb0*/  SHFL.IDX PT, R2, R6, 0x5, 0x181f ;  /* 0x00b81f0006027f89 */ /* 0x0022e400000e0000 */
.L_x_444:
[----:B------:R-:W-:-:S04]  /*15bc0*/  IADD3 R3, R4, 0x50, RZ ;  /* 0x0000005004037810 */ /* 0x000fc80007ffe0ff */
[----:B------:R-:W-:-:S13]  /*15bd0*/  ISETP.GE.OR P0, PT, R3, R0, P2 ;  /* 0x000000000300720c */ /* 0x000fda0001706670 */
[----:B---3--:R-:W-:-:S04]  /*15be0*/  @!P0 LEA R2, P1, R244, R2, 0x1 ;  /* 0x00000002f4028211 */ /* 0x008fc800078208ff */
[----:B--2---:R-:W-:-:S05]  /*15bf0*/  @!P0 LEA.HI.X R3, R244, R7, R245, 0x1, P1 ;  /* 0x00000007f4038211 */ /* 0x004fca00008f0cf5 */
[----:B------:R2:W-:Y:S01]  /*15c00*/  @!P0 ST.E.128 [R2.64], R32 ;  /* 0x0000002002008985 */ /* 0x0005e2000c101d08 */
[----:B------:R-:W-:Y:S05]  /*15c10*/  BRA.DIV ~URZ, `(.L_x_361) ;  /* 0x00004c127f007947 */ /* 0x000fea000b800000 */
[----:B------:R3:W1:Y:S02]  /*15c20*/  SHFL.IDX PT, R7, R5, 0x6, 0x181f ;  /* 0x00d81f0005077f89 */ /* 0x00066400000e0000 */
.L_x_445:
[----:B------:R-:W-:Y:S05]  /*15c30*/  BRA.DIV ~URZ, `(.L_x_362) ;  /* 0x00004c627f007947 */ /* 0x000fea000b800000 */
[----:B--2---:R2:W3:Y:S02]  /*15c40*/  SHFL.IDX PT, R2, R6, 0x6, 0x181f ;  /* 0x00d81f0006027f89 */ /* 0x0044e400000e0000 */
.L_x_446:
[----:B------:R-:W-:-:S04]  /*15c50*/  IADD3 R3, R4, 0x60, RZ ;  /* 0x0000006004037810 */ /* 0x000fc80007ffe0ff */
[----:B------:R-:W-:-:S13]  /*15c60*/  ISETP.GE.OR P0, PT, R3, R0, P2 ;  /* 0x000000000300720c */ /* 0x000fda0001706670 */
[----:B---3--:R-:W-:-:S04]  /*15c70*/  @!P0 LEA R2, P1, R244, R2, 0x1 ;  /* 0x00000002f4028211 */ /* 0x008fc800078208ff */
[----:B-1----:R-:W-:-:S05]  /*15c80*/  @!P0 LEA.HI.X R3, R244, R7, R245, 0x1, P1 ;  /* 0x00000007f4038211 */ /* 0x002fca00008f0cf5 */
[----:B------:R1:W-:Y:S01]  /*15c90*/  @!P0 ST.E.128 [R2.64], R36 ;  /* 0x0000002402008985 */ /* 0x0003e2000c101d08 */
[----:B------:R-:W-:Y:S05]  /*15ca0*/  BRA.DIV ~URZ, `(.L_x_363) ;  /* 0x00004c627f007947 */ /* 0x000fea000b800000 */
[----:B----4-:R-:W3:Y:S04]  /*15cb0*/  SHFL.IDX PT, R5, R5, 0x7, 0x181f ;  /* 0x00f81f0005057f89 */ /* 0x010ee800000e0000 */
[----:B-1----:R1:W4:Y:S02]  /*15cc0*/  SHFL.IDX PT, R3, R6, 0x7, 0x181f ;  /* 0x00f81f0006037f89 */ /* 0x00232400000e0000 */
.L_x_447:
[----:B------:R-:W-:-:S04]  /*15cd0*/  IADD3 R2, R4, 0x70, RZ ;  /* 0x0000007004027810 */ /* 0x000fc80007ffe0ff */
[----:B------:R-:W-:-:S13]  /*15ce0*/  ISETP.GE.OR P0, PT, R2, R0, P2 ;  /* 0x000000000200720c */ /* 0x000fda0001706670 */
[----:B------:R-:W-:Y:S05]  /*15cf0*/  @P0 BRA `(.L_x_364) ;  /* 0x00001c1000000947 */ /* 0x000fea0003800000 */
[----:B----4-:R-:W-:-:S04]  /*15d00*/  LEA R2, P0, R244, R3, 0x1 ;  /* 0x00000003f4027211 */ /* 0x010fc800078008ff */
[----:B---3--:R-:W-:-:S05]  /*15d10*/  LEA.HI.X R3, R244, R5, R245, 0x1, P0 ;  /* 0x00000005f4037211 */ /* 0x008fca00000f0cf5 */
[----:B------:R3:W-:Y:S01]  /*15d20*/  ST.E.128 [R2.64], R40 ;  /* 0x0000002802007985 */ /* 0x0007e2000c101d08 */
[----:B------:R-:W-:Y:S05]  /*15d30*/  BRA `(.L_x_364) ;  /* 0x00001bd000007947 */ /* 0x000fea0003800000 */
.L_x_351:
[----:B-1----:R-:W2:Y:S01]  /*15d40*/  LDL.LU R9, [R1+0x80] ;  /* 0x0000800001097983 */ /* 0x002ea20000300800 */
[----:B------:R-:W-:Y:S01]  /*15d50*/  IMAD R16, R16, c[0x0][0x408], RZ ;  /* 0x0001020010107a24 */ /* 0x000fe200078e02ff */
[----:B------:R-:W-:Y:S01]  /*15d60*/  SHF.R.S32.HI R0, RZ, 0x1f, R2 ;  /* 0x0000001fff007819 */ /* 0x000fe20000011402 */
[----:B------:R-:W-:-:S04]  /*15d70*/  IMAD.WIDE.U32 R6, R3, c[0x0][0x408], RZ ;  /* 0x0001020003067a25 */ /* 0x000fc800078e00ff */
[----:B------:R-:W-:Y:S02]  /*15d80*/  IMAD R3, R3, c[0x0][0x40c], R16 ;  /* 0x0001030003037a24 */ /* 0x000fe400078e0210 */
[----:B------:R-:W-:Y:S02]  /*15d90*/  IMAD R0, R0, c[0x0][0x440], RZ ;  /* 0x0001100000007a24 */ /* 0x000fe400078e02ff */
[----:B------:R-:W-:Y:S01]  /*15da0*/  @P5 IMAD.HI.U32 R8, R4, c[0x0][0x4ec], RZ ;  /* 0x00013b0004085a27 */ /* 0x000fe200078e00ff */
[----:B------:R-:W-:-:S05]  /*15db0*/  IADD3 R7, R7, R3, RZ ;  /* 0x0000000307077210 */ /* 0x000fca0007ffe0ff */
        /* <DEDUP_REMOVED lines=25> */
.L_x_448:
[----:B------:R-:W-:Y:S05]  /*15f50*/  BRA.DIV ~URZ, `(.L_x_366) ;  /* 0x00004af27f007947 */ /* 0x000fea000b800000 */
[----:B------:R3:W4:Y:S02]  /*15f60*/  SHFL.IDX PT, R0, R12, RZ, 0x1c1f ;  /* 0x001c1fff0c007589 */ /* 0x00072400000e0000 */
.L_x_449:
        /* <DEDUP_REMOVED lines=21> */
[----:B------:R-:W-:Y:S01]  /*160c0*/  @!P0 IMAD.MOV.U32 R3, RZ, RZ, R4 ;  /* 0x000000ffff038224 */ /* 0x000fe200078e0004 */
[----:B--2---:R-:W-:-:S03]  /*160d0*/  ISETP.GE.AND P5, PT, R19, c[0x0][0x3c8], PT ;  /* 0x0000f20013007a0c */ /* 0x004fc60003fa6270 */
[----:B------:R-:W-:Y:S01]  /*160e0*/  @!P0 IMAD.WIDE R6, R6, 0x4, R2 ;  /* 0x0000000406068825 */ /* 0x000fe200078e0202 */
[C---:B------:R-:W-:Y:S02]  /*160f0*/  @!P1 LEA R2, P3, R8.reuse, R0, 0x2 ;  /* 0x0000000008029211 */ /* 0x040fe400078610ff */
[----:B------:R-:W-:Y:S02]  /*16100*/  ISETP.GE.AND P4, PT, R17, c[0x0][0x3c8], PT ;  /* 0x0000f20011007a0c */ /* 0x000fe40003f86270 */
[----:B------:R2:W-:Y:S01]  /*16110*/  @!P0 ST.E.64 [R6.64], R74 ;  /* 0x0000004a06008985 */ /* 0x0005e2000c101b08 */
[----:B------:R-:W-:Y:S02]  /*16120*/  @!P1 LEA.HI.X R3, R8, R4, R9, 0x2, P3 ;  /* 0x0000000408039211 */ /* 0x000fe400018f1409 */
[----:B------:R-:W-:Y:S02]  /*16130*/  @!P2 LEA R8, P0, R21, R0, 0x2 ;  /* 0x000000001508a211 */ /* 0x000fe400078010ff */
[----:B------:R-:W-:-:S02]  /*16140*/  ISETP.GE.AND P3, PT, R15, c[0x0][0x3c8], PT ;  /* 0x0000f2000f007a0c */ /* 0x000fc40003f66270 */
[----:B------:R-:W-:Y:S01]  /*16150*/  @!P2 LEA.HI.X R9, R21, R4, R22, 0x2, P0 ;  /* 0x000000041509a211 */ /* 0x000fe200000f1416 */
[----:B------:R3:W-:Y:S04]  /*16160*/  @!P1 ST.E.64 [R2.64], R76 ;  /* 0x0000004c02009985 */ /* 0x0007e8000c101b08 */
[----:B------:R4:W-:Y:S01]  /*16170*/  @!P2 ST.E.64 [R8.64], R78 ;  /* 0x0000004e0800a985 */ /* 0x0009e2000c101b08 */
[----:B------:R-:W-:Y:S02]  /*16180*/  ISETP.GE.AND P2, PT, R13, c[0x0][0x3c8], PT ;  /* 0x0000f2000d007a0c */ /* 0x000fe40003f46270 */
[----:B------:R-:W-:Y:S02]  /*16190*/  ISETP.GE.AND P1, PT, R10, c[0x0][0x3c8], PT ;  /* 0x0000f2000a007a0c */ /* 0x000fe40003f26270 */
[----:B--2---:R-:W-:-:S04]  /*161a0*/  @!P5 LEA R6, P0, R19, R0, 0x2 ;  /* 0x000000001306d211 */ /* 0x004fc800078010ff */
[----:B------:R-:W-:Y:S02]  /*161b0*/  @!P5 LEA.HI.X R7, R19, R4, R20, 0x2, P0 ;  /* 0x000000041307d211 */ /* 0x000fe400000f1414 */
[----:B---3--:R-:W-:-:S04]  /*161c0*/  @!P4 LEA R2, P0, R17, R0, 0x2 ;  /* 0x000000001102c211 */ /* 0x008fc800078010ff */
[----:B------:R-:W-:Y:S02]  /*161d0*/  @!P4 LEA.HI.X R3, R17, R4, R18, 0x2, P0 ;  /* 0x000000041103c211 */ /* 0x000fe400000f1412 */
[C---:B----4-:R-:W-:Y:S01]  /*161e0*/  @!P3 LEA R8, P0, R15.reuse, R0, 0x2 ;  /* 0x000000000f08b211 */ /* 0x050fe200078010ff */
[----:B------:R2:W-:Y:S03]  /*161f0*/  @!P5 ST.E.64 [R6.64], R80 ;  /* 0x000000500600d985 */ /* 0x0005e6000c101b08 */
[----:B------:R-:W-:Y:S01]  /*16200*/  @!P3 LEA.HI.X R9, R15, R4, R16, 0x2, P0 ;  /* 0x000000040f09b211 */ /* 0x000fe200000f1410 */
[----:B------:R3:W-:Y:S04]  /*16210*/  @!P4 ST.E.64 [R2.64], R66 ;  /* 0x000000420200c985 */ /* 0x0007e8000c101b08 */
[----:B------:R4:W-:Y:S01]  /*16220*/  @!P3 ST.E.64 [R8.64], R90 ;  /* 0x0000005a0800b985 */ /* 0x0009e2000c101b08 */
[----:B--2---:R-:W-:-:S04]  /*16230*/  @!P2 LEA R6, P0, R13, R0, 0x2 ;  /* 0x000000000d06a211 */ /* 0x004fc800078010ff */
[----:B------:R-:W-:Y:S02]  /*16240*/  @!P2 LEA.HI.X R7, R13, R4, R14, 0x2, P0 ;  /* 0x000000040d07a211 */ /* 0x000fe400000f140e */
[----:B---3--:R-:W-:-:S04]  /*16250*/  @!P1 LEA R2, P0, R10, R0, 0x2 ;  /* 0x000000000a029211 */ /* 0x008fc800078010ff */
[----:B------:R-:W-:Y:S01]  /*16260*/  @!P1 LEA.HI.X R3, R10, R4, R11, 0x2, P0 ;  /* 0x000000040a039211 */ /* 0x000fe200000f140b */
[----:B------:R4:W-:Y:S04]  /*16270*/  @!P2 ST.E.64 [R6.64], R82 ;  /* 0x000000520600a985 */ /* 0x0009e8000c101b08 */
[----:B------:R4:W-:Y:S04]  /*16280*/  @!P1 ST.E.64 [R2.64], R64 ;  /* 0x0000004002009985 */ /* 0x0009e8000c101b08 */
.L_x_368:
[----:B------:R-:W-:Y:S05]  /*16290*/  BSYNC B0 ;  /* 0x0000000000007941 */ /* 0x000fea0003800000 */
.L_x_367:
[----:B------:R-:W-:Y:S05]  /*162a0*/  BRA.DIV ~URZ, `(.L_x_369) ;  /* 0x000048127f007947 */ /* 0x000fea000b800000 */
[----:B--2---:R2:W1:Y:S04]  /*162b0*/  SHFL.IDX PT, R4, R5, 0x1, 0x1c1f ;  /* 0x003c1f0005047f89 */ /* 0x00446800000e0000 */
[----:B----4-:R2:W4:Y:S02]  /*162c0*/  SHFL.IDX PT, R0, R12, 0x1, 0x1c1f ;  /* 0x003c1f000c007f89 */ /* 0x01052400000e0000 */
.L_x_450:
        /* <DEDUP_REMOVED lines=22> */
[----:B----4-:R-:W-:-:S03]  /*16430*/  ISETP.GE.AND P4, PT, R10, c[0x0][0x3c8], PT ;  /* 0x0000f2000a007a0c */ /* 0x010fc60003f86270 */
[----:B------:R-:W-:Y:S01]  /*16440*/  @!P1 IMAD.WIDE R6, R23, 0x4, R6 ;  /* 0x0000000417069825 */ /* 0x000fe200078e0206 */
[C---:B------:R-:W-:Y:S02]  /*16450*/  @!P0 LEA R2, P3, R21.reuse, R0, 0x2 ;  /* 0x0000000015028211 */ /* 0x040fe400078610ff */
[----:B------:R-:W-:Y:S02]  /*16460*/  ISETP.GE.AND P5, PT, R8, c[0x0][0x3c8], PT ;  /* 0x0000f20008007a0c */ /* 0x000fe40003fa6270 */
[----:B------:R1:W-:Y:S01]  /*16470*/  @!P1 ST.E.64 [R6.64], R130 ;  /* 0x0000008206009985 */ /* 0x0003e2000c101b08 */
[----:B------:R-:W-:Y:S02]  /*16480*/  @!P0 LEA.HI.X R3, R21, R4, R22, 0x2, P3 ;  /* 0x0000000415038211 */ /* 0x000fe400018f1416 */
[----:B------:R-:W-:-:S03]  /*16490*/  ISETP.GE.AND P3, PT, R17, c[0x0][0x3c8], PT ;  /* 0x0000f20011007a0c */ /* 0x000fc60003f66270 */
[----:B------:R2:W-:Y:S01]  /*164a0*/  @!P0 ST.E.64 [R2.64], R134 ;  /* 0x0000008602008985 */ /* 0x0005e2000c101b08 */
[----:B-1----:R-:W-:-:S04]  /*164b0*/  @!P2 LEA R6, P1, R19, R0, 0x2 ;  /* 0x000000001306a211 */ /* 0x002fc800078210ff */
[----:B------:R-:W-:Y:S02]  /*164c0*/  @!P2 LEA.HI.X R7, R19, R4, R20, 0x2, P1 ;  /* 0x000000041307a211 */ /* 0x000fe400008f1414 */
[----:B--2---:R-:W-:-:S03]  /*164d0*/  @!P4 LEA R2, P0, R10, R0, 0x2 ;  /* 0x000000000a02c211 */ /* 0x004fc600078010ff */
[----:B------:R1:W-:Y:S01]  /*164e0*/  @!P2 ST.E.64 [R6.64], R132 ;  /* 0x000000840600a985 */ /* 0x0003e2000c101b08 */
[----:B------:R-:W-:Y:S02]  /*164f0*/  ISETP.GE.AND P2, PT, R15, c[0x0][0x3c8], PT ;  /* 0x0000f2000f007a0c */ /* 0x000fe40003f46270 */
[----:B------:R-:W-:Y:S02]  /*16500*/  @!P4 LEA.HI.X R3, R10, R4, R11, 0x2, P0 ;  /* 0x000000040a03c211 */ /* 0x000fe400000f140b */
[C---:B------:R-:W-:Y:S02]  /*16510*/  @!P5 LEA R10, P0, R8.reuse, R0, 0x2 ;  /* 0x00000000080ad211 */ /* 0x040fe400078010ff */
[----:B------:R-:W-:Y:S02]  /*16520*/  ISETP.GE.AND P1, PT, R13, c[0x0][0x3c8], PT ;  /* 0x0000f2000d007a0c */ /* 0x000fe40003f26270 */
[----:B------:R-:W-:Y:S02]  /*16530*/  @!P5 LEA.HI.X R11, R8, R4, R9, 0x2, P0 ;  /* 0x00000004080bd211 */ /* 0x000fe400000f1409 */
[----:B------:R-:W-:-:S04]  /*16540*/  @!P3 LEA R8, P0, R17, R0, 0x2 ;  /* 0x000000001108b211 */ /* 0x000fc800078010ff */
[----:B------:R-:W-:Y:S01]  /*16550*/  @!P3 LEA.HI.X R9, R17, R4, R18, 0x2, P0 ;  /* 0x000000041109b211 */ /* 0x000fe200000f1412 */
[----:B------:R2:W-:Y:S01]  /*16560*/  @!P4 ST.E.64 [R2.64], R136 ;  /* 0x000000880200c985 */ /* 0x0005e2000c101b08 */
[----:B-1----:R-:W-:-:S04]  /*16570*/  @!P2 LEA R6, P0, R15, R0, 0x2 ;  /* 0x000000000f06a211 */ /* 0x002fc800078010ff */
[----:B------:R-:W-:Y:S01]  /*16580*/  @!P2 LEA.HI.X R7, R15, R4, R16, 0x2, P0 ;  /* 0x000000040f07a211 */ /* 0x000fe200000f1410 */
[----:B------:R1:W-:Y:S04]  /*16590*/  @!P5 ST.E.64 [R10.64], R140 ;  /* 0x0000008c0a00d985 */ /* 0x0003e8000c101b08 */
[----:B------:R1:W-:Y:S01]  /*165a0*/  @!P3 ST.E.64 [R8.64], R138 ;  /* 0x0000008a0800b985 */ /* 0x0003e2000c101b08 */
[----:B--2---:R-:W-:-:S04]  /*165b0*/  @!P1 LEA R2, P0, R13, R0, 0x2 ;  /* 0x000000000d029211 */ /* 0x004fc800078010ff */
[----:B------:R-:W-:Y:S01]  /*165c0*/  @!P1 LEA.HI.X R3, R13, R4, R14, 0x2, P0 ;  /* 0x000000040d039211 */ /* 0x000fe200000f140e */
[----:B------:R1:W-:Y:S04]  /*165d0*/  @!P2 ST.E.64 [R6.64], R128 ;  /* 0x000000800600a985 */ /* 0x0003e8000c101b08 */
[----:B------:R1:W-:Y:S04]  /*165e0*/  @!P1 ST.E.64 [R2.64], R72 ;  /* 0x0000004802009985 */ /* 0x0003e8000c101b08 */
.L_x_371:
[----:B------:R-:W-:Y:S05]  /*165f0*/  BSYNC B0 ;  /* 0x0000000000007941 */ /* 0x000fea0003800000 */
.L_x_370:
[----:B------:R-:W-:Y:S05]  /*16600*/  BRA.DIV ~URZ, `(.L_x_372) ;  /* 0x000045827f007947 */ /* 0x000fea000b800000 */
[----:B-1----:R1:W2:Y:S02]  /*16610*/  SHFL.IDX PT, R4, R5, 0x2, 0x1c1f ;  /* 0x005c1f0005047f89 */ /* 0x0022a400000e0000 */
.L_x_451:
[----:B------:R-:W-:Y:S05]  /*16620*/  BRA.DIV ~URZ, `(.L_x_373) ;  /* 0x000045d27f007947 */ /* 0x000fea000b800000 */
[----:B----4-:R4:W1:Y:S02]  /*16630*/  SHFL.IDX PT, R0, R12, 0x2, 0x1c1f ;  /* 0x005c1f000c007f89 */ /* 0x01086400000e0000 */
.L_x_452:
[----:B------:R-:W5:Y:S01]  /*16640*/  LDL R2, [R1+0x70] ;  /* 0x0000700001027983 */ /* 0x000f620000100800 */
[----:B------:R-:W-:Y:S01]  /*16650*/  BSSY B0, `(.L_x_374) ;  /* 0x0000033000007945 */ /* 0x000fe20003800000 */
[----:B-----5:R-:W-:-:S13]  /*16660*/  LOP3.LUT P0, RZ, R2, 0x1, RZ, 0xc0, !PT ;  /* 0x0000000102ff7812 */ /* 0x020fda000780c0ff */
        /* <DEDUP_REMOVED lines=18> */
[----:B----4-:R-:W-:Y:S02]  /*16790*/  ISETP.GE.AND P4, PT, R21, c[0x0][0x3c8], PT ;  /* 0x0000f20015007a0c */ /* 0x010fe40003f86270 */
[----:B--2---:R-:W-:-:S07]  /*167a0*/  ISETP.GE.AND P5, PT, R10, c[0x0][0x3c8], PT ;  /* 0x0000f2000a007a0c */ /* 0x004fce0003fa6270 */
[----:B-1----:R-:W-:Y:S02]  /*167b0*/  @!P1 IMAD.MOV.U32 R6, RZ, RZ, R0 ;  /* 0x000000ffff069224 */ /* 0x002fe400078e0000 */
[----:B------:R-:W-:Y:S01]  /*167c0*/  @!P1 IMAD.MOV.U32 R7, RZ, RZ, R4 ;  /* 0x000000ffff079224 */ /* 0x000fe200078e0004 */
[----:B------:R-:W-:-:S03]  /*167d0*/  @!P0 LEA R2, P2, R23, R0, 0x2 ;  /* 0x0000000017028211 */ /* 0x000fc600078410ff */
[----:B------:R-:W-:Y:S01]  /*167e0*/  @!P1 IMAD.WIDE R8, R8, 0x4, R6 ;  /* 0x0000000408089825 */ /* 0x000fe200078e0206 */
[----:B------:R-:W-:Y:S02]  /*167f0*/  @!P0 LEA.HI.X R3, R23, R4, R24, 0x2, P2 ;  /* 0x0000000417038211 */ /* 0x000fe400010f1418 */
[----:B------:R-:W-:Y:S02]  /*16800*/  ISETP.GE.AND P2, PT, R17, c[0x0][0x3c8], PT ;  /* 0x0000f20011007a0c */ /* 0x000fe40003f46270 */
[----:B------:R-:W-:Y:S01]  /*16810*/  @!P1 ST.E.64 [R8.64], R42 ;  /* 0x0000002a08009985 */ /* 0x000fe2000c101b08 */
[----:B------:R-:W-:Y:S02]  /*16820*/  @!P4 LEA R6, P6, R21, R0, 0x2 ;  /* 0x000000001506c211 */ /* 0x000fe400078c10ff */
[----:B------:R-:W-:Y:S01]  /*16830*/  ISETP.GE.AND P3, PT, R19, c[0x0][0x3c8], PT ;  /* 0x0000f20013007a0c */ /* 0x000fe20003f66270 */
[----:B------:R1:W-:Y:S01]  /*16840*/  @!P0 ST.E.64 [R2.64], R32 ;  /* 0x0000002002008985 */ /* 0x0003e2000c101b08 */
[----:B------:R-:W-:-:S02]  /*16850*/  ISETP.GE.AND P1, PT, R15, c[0x0][0x3c8], PT ;  /* 0x0000f2000f007a0c */ /* 0x000fc40003f26270 */
[----:B------:R-:W-:Y:S02]  /*16860*/  ISETP.GE.AND P0, PT, R13, c[0x0][0x3c8], PT ;  /* 0x0000f2000d007a0c */ /* 0x000fe40003f06270 */
[----:B------:R-:W-:-:S05]  /*16870*/  @!P4 LEA.HI.X R7, R21, R4, R22, 0x2, P6 ;  /* 0x000000041507c211 */ /* 0x000fca00030f1416 */
[----:B------:R2:W-:Y:S01]  /*16880*/  @!P4 ST.E.64 [R6.64], R34 ;  /* 0x000000220600c985 */ /* 0x0005e2000c101b08 */
[CC--:B-1----:R-:W-:Y:S02]  /*16890*/  @!P5 LEA R2, P6, R10.reuse, R0.reuse, 0x2 ;  /* 0x000000000a02d211 */ /* 0x0c2fe400078c10ff */
[----:B------:R-:W-:Y:S02]  /*168a0*/  @!P2 LEA R8, P4, R17, R0, 0x2 ;  /* 0x000000001108a211 */ /* 0x000fe400078810ff */
[----:B------:R-:W-:Y:S02]  /*168b0*/  @!P5 LEA.HI.X R3, R10, R4, R11, 0x2, P6 ;  /* 0x000000040a03d211 */ /* 0x000fe400030f140b */
[----:B------:R-:W-:Y:S02]  /*168c0*/  @!P3 LEA R10, P6, R19, R0, 0x2 ;  /* 0x00000000130ab211 */ /* 0x000fe400078c10ff */
[-C--:B------:R-:W-:Y:S01]  /*168d0*/  @!P2 LEA.HI.X R9, R17, R4.reuse, R18, 0x2, P4 ;  /* 0x000000041109a211 */ /* 0x080fe200020f1412 */
[----:B------:R1:W-:Y:S01]  /*168e0*/  @!P5 ST.E.64 [R2.64], R36 ;  /* 0x000000240200d985 */ /* 0x0003e2000c101b08 */
[----:B------:R-:W-:-:S02]  /*168f0*/  @!P3 LEA.HI.X R11, R19, R4, R20, 0x2, P6 ;  /* 0x00000004130bb211 */ /* 0x000fc400030f1414 */
[----:B--2---:R-:W-:-:S04]  /*16900*/  @!P1 LEA R6, P5, R15, R0, 0x2 ;  /* 0x000000000f069211 */ /* 0x004fc800078a10ff */
[----:B------:R-:W-:Y:S01]  /*16910*/  @!P1 LEA.HI.X R7, R15, R4, R16, 0x2, P5 ;  /* 0x000000040f079211 */ /* 0x000fe200028f1410 */
[----:B------:R2:W-:Y:S04]  /*16920*/  @!P3 ST.E.64 [R10.64], R54 ;  /* 0x000000360a00b985 */ /* 0x0005e8000c101b08 */
[----:B------:R2:W-:Y:S04]  /*16930*/  @!P2 ST.E.64 [R8.64], R50 ;  /* 0x000000320800a985 */ /* 0x0005e8000c101b08 */
[----:B------:R2:W-:Y:S01]  /*16940*/  @!P1 ST.E.64 [R6.64], R38 ;  /* 0x0000002606009985 */ /* 0x0005e2000c101b08 */
[----:B-1----:R-:W-:-:S04]  /*16950*/  @!P0 LEA R2, P4, R13, R0, 0x2 ;  /* 0x000000000d028211 */ /* 0x002fc800078810ff */
[----:B------:R-:W-:-:S05]  /*16960*/  @!P0 LEA.HI.X R3, R13, R4, R14, 0x2, P4 ;  /* 0x000000040d038211 */ /* 0x000fca00020f140e */
[----:B------:R2:W-:Y:S04]  /*16970*/  @!P0 ST.E.64 [R2.64], R26 ;  /* 0x0000001a02008985 */ /* 0x0005e8000c101b08 */
.L_x_375:
[----:B------:R-:W-:Y:S05]  /*16980*/  BSYNC B0 ;  /* 0x0000000000007941 */ /* 0x000fea0003800000 */
.L_x_374:
[----:B------:R-:W-:Y:S05]  /*16990*/  BRA.DIV ~URZ, `(.L_x_376) ;  /* 0x000042d27f007947 */ /* 0x000fea000b800000 */
[----:B--2---:R2:W3:Y:S04]  /*169a0*/  SHFL.IDX PT, R4, R5, 0x3, 0x1c1f ;  /* 0x007c1f0005047f89 */ /* 0x0044e800000e0000 */
[----:B-1----:R2:W1:Y:S02]  /*169b0*/  SHFL.IDX PT, R0, R12, 0x3, 0x1c1f ;  /* 0x007c1f000c007f89 */ /* 0x00246400000e0000 */
.L_x_453:
[----:B------:R-:W5:Y:S02]  /*169c0*/  LDL R2, [R1+0x70] ;  /* 0x0000700001027983 */ /* 0x000f640000100800 */
[----:B-----5:R-:W-:-:S13]  /*169d0*/  LOP3.LUT P0, RZ, R2, 0x2, RZ, 0xc0, !PT ;  /* 0x0000000202ff7812 */ /* 0x020fda000780c0ff */
[----:B------:R-:W-:Y:S05]  /*169e0*/  @P0 BRA `(.L_x_364) ;  /* 0x00000f2000000947 */ /* 0x000fea0003800000 */
[----:B------:R-:W5:Y:S04]  /*169f0*/  LDL R6, [R1+0x74] ;  /* 0x0000740001067983 */ /* 0x000f680000100800 */
[----:B--2---:R-:W2:Y:S04]  /*16a00*/  LDL R10, [R1+0x6c] ;  /* 0x00006c00010a7983 */ /* 0x004ea80000100800 */
[----:B----4-:R-:W4:Y:S04]  /*16a10*/  LDL R18, [R1+0x64] ;  /* 0x0000640001127983 */ /* 0x010f280000100800 */
[----:B---3--:R-:W3:Y:S04]  /*16a20*/  LDL R8, [R1+0x68] ;  /* 0x0000680001087983 */ /* 0x008ee80000100800 */
[----:B------:R-:W3:Y:S04]  /*16a30*/  LDL R11, [R1+0xb8] ;  /* 0x0000b800010b7983 */ /* 0x000ee80000100800 */
        /* <DEDUP_REMOVED lines=8> */
[----:B------:R-:W3:Y:S01]  /*16ac0*/  LDL R5, [R1+0x54] ;  /* 0x0000540001057983 */ /* 0x000ee20000100800 */
[----:B-----5:R-:W-:-:S02]  /*16ad0*/  ISETP.GE.AND P0, PT, R6, c[0x0][0x3c8], PT ;  /* 0x0000f20006007a0c */ /* 0x020fc40003f06270 */
[----:B--2---:R-:W-:-:S11]  /*16ae0*/  ISETP.GE.AND P5, PT, R10, c[0x0][0x3c8], PT ;  /* 0x0000f2000a007a0c */ /* 0x004fd60003fa6270 */
[----:B-1----:R-:W-:Y:S02]  /*16af0*/  @!P0 IMAD.MOV.U32 R2, RZ, RZ, R0 ;  /* 0x000000ffff028224 */ /* 0x002fe400078e0000 */
[----:B------:R-:W-:Y:S01]  /*16b00*/  @!P0 IMAD.MOV.U32 R3, RZ, RZ, R4 ;  /* 0x000000ffff038224 */ /* 0x000fe200078e0004 */
[----:B----4-:R-:W-:-:S03]  /*16b10*/  ISETP.GE.AND P3, PT, R18, c[0x0][0x3c8], PT ;  /* 0x0000f20012007a0c */ /* 0x010fc60003f66270 */
[----:B------:R-:W-:Y:S01]  /*16b20*/  @!P0 IMAD.WIDE R2, R6, 0x4, R2 ;  /* 0x0000000406028825 */ /* 0x000fe200078e0202 */
[----:B---3--:R-:W-:-:S04]  /*16b30*/  ISETP.GE.AND P4, PT, R8, c[0x0][0x3c8], PT ;  /* 0x0000f20008007a0c */ /* 0x008fc80003f86270 */
[----:B------:R1:W-:Y:S01]  /*16b40*/  @!P0 ST.E.64 [R2.64], R30 ;  /* 0x0000001e02008985 */ /* 0x0003e2000c101b08 */
[----:B------:R-:W-:-:S04]  /*16b50*/  @!P5 LEA R6, P0, R10, R0, 0x2 ;  /* 0x000000000a06d211 */ /* 0x000fc800078010ff */
[----:B------:R-:W-:-:S05]  /*16b60*/  @!P5 LEA.HI.X R7, R10, R4, R11, 0x2, P0 ;  /* 0x000000040a07d211 */ /* 0x000fca00000f140b */
[----:B------:R-:W-:Y:S01]  /*16b70*/  @!P5 ST.E.64 [R6.64], R44 ;  /* 0x0000002c0600d985 */ /* 0x000fe2000c101b08 */
[-C--:B------:R-:W-:Y:S02]  /*16b80*/  @!P3 LEA R10, P5, R18, R0.reuse, 0x2 ;  /* 0x00000000120ab211 */ /* 0x080fe400078a10ff */
[----:B------:R-:W-:Y:S02]  /*16b90*/  ISETP.GE.AND P2, PT, R16, c[0x0][0x3c8], PT ;  /* 0x0000f20010007a0c */ /* 0x000fe40003f46270 */
[----:B------:R-:W-:Y:S02]  /*16ba0*/  ISETP.GE.AND P1, PT, R14, c[0x0][0x3c8], PT ;  /* 0x0000f2000e007a0c */ /* 0x000fe40003f26270 */
[----:B------:R-:W-:Y:S02]  /*16bb0*/  ISETP.GE.AND P0, PT, R12, c[0x0][0x3c8], PT ;  /* 0x0000f2000c007a0c */ /* 0x000fe40003f06270 */
[----:B-1----:R-:W-:-:S04]  /*16bc0*/  @!P4 LEA R2, P6, R8, R0, 0x2 ;  /* 0x000000000802c211 */ /* 0x002fc800078c10ff */
[----:B------:R-:W-:-:S05]  /*16bd0*/  @!P4 LEA.HI.X R3, R8, R4, R9, 0x2, P6 ;  /* 0x000000040803c211 */ /* 0x000fca00030f1409 */
[----:B------:R1:W-:Y:S01]  /*16be0*/  @!P4 ST.E.64 [R2.64], R48 ;  /* 0x000000300200c985 */ /* 0x0003e2000c101b08 */
[----:B------:R-:W-:-:S04]  /*16bf0*/  @!P2 LEA R8, P6, R16, R0, 0x2 ;  /* 0x000000001008a211 */ /* 0x000fc800078c10ff */
[----:B------:R-:W-:Y:S02]  /*16c00*/  @!P2 LEA.HI.X R9, R16, R4, R17, 0x2, P6 ;  /* 0x000000041009a211 */ /* 0x000fe400030f1411 */
[----:B-1----:R-:W-:-:S04]  /*16c10*/  P2R R2, PR, RZ, 0x20 ;  /* 0x00000020ff027803 */ /* 0x002fc80000000000 */
[----:B------:R-:W-:Y:S02]  /*16c20*/  ISETP.NE.AND P4, PT, R2, RZ, PT ;  /* 0x000000ff0200720c */ /* 0x000fe40003f85270 */
[----:B------:R-:W-:Y:S02]  /*16c30*/  @!P1 LEA R6, P5, R14, R0, 0x2 ;  /* 0x000000000e069211 */ /* 0x000fe400078a10ff */
[----:B------:R-:W-:Y:S02]  /*16c40*/  @!P3 LEA.HI.X R11, R18, R4, R19, 0x2, P4 ;  /* 0x00000004120bb211 */ /* 0x000fe400020f1413 */
[----:B------:R-:W-:Y:S02]  /*16c50*/  @!P0 LEA R2, P4, R12, R0, 0x2 ;  /* 0x000000000c028211 */ /* 0x000fe400078810ff */
[-C--:B------:R-:W-:Y:S02]  /*16c60*/  @!P1 LEA.HI.X R7, R14, R4.reuse, R15, 0x2, P5 ;  /* 0x000000040e079211 */ /* 0x080fe400028f140f */
[----:B------:R-:W-:Y:S01]  /*16c70*/  @!P0 LEA.HI.X R3, R12, R4, R13, 0x2, P4 ;  /* 0x000000040c038211 */ /* 0x000fe200020f140d */
[----:B------:R1:W-:Y:S04]  /*16c80*/  @!P3 ST.E.64 [R10.64], R62 ;  /* 0x0000003e0a00b985 */ /* 0x0003e8000c101b08 */
[----:B------:R1:W-:Y:S04]  /*16c90*/  @!P2 ST.E.64 [R8.64], R60 ;  /* 0x0000003c0800a985 */ /* 0x0003e8000c101b08 */
[----:B------:R1:W-:Y:S04]  /*16ca0*/  @!P1 ST.E.64 [R6.64], R52 ;  /* 0x0000003406009985 */ /* 0x0003e8000c101b08 */
[----:B------:R1:W-:Y:S01]  /*16cb0*/  @!P0 ST.E.64 [R2.64], R40 ;  /* 0x0000002802008985 */ /* 0x0003e2000c101b08 */
[----:B------:R-:W-:-:S13]  /*16cc0*/  ISETP.GE.AND P0, PT, R5, c[0x0][0x3c8], PT ;  /* 0x0000f20005007a0c */ /* 0x000fda0003f06270 */
[----:B------:R-:W-:Y:S05]  /*16cd0*/  @P0 BRA `(.L_x_364) ;  /* 0x00000c3000000947 */ /* 0x000fea0003800000 */
[----:B------:R-:W2:Y:S01]  /*16ce0*/  LDL R12, [R1+0xa0] ;  /* 0x0000a000010c7983 */ /* 0x000ea20000100800 */
[----:B-1----:R-:W-:-:S04]  /*16cf0*/  LEA R2, P0, R5, R0, 0x2 ;  /* 0x0000000005027211 */ /* 0x002fc800078010ff */
[----:B--2---:R-:W-:-:S05]  /*16d00*/  LEA.HI.X R3, R5, R4, R12, 0x2, P0 ;  /* 0x0000000405037211 */ /* 0x004fca00000f140c */
[----:B------:R1:W-:Y:S01]  /*16d10*/  ST.E.64 [R2.64], R28 ;  /* 0x0000001c02007985 */ /* 0x0003e2000c101b08 */
[----:B------:R-:W-:Y:S05]  /*16d20*/  BRA `(.L_x_364) ;  /* 0x00000be000007947 */ /* 0x000fea0003800000 */
.L_x_349:
[----:B------:R-:W2:Y:S04]  /*16d30*/  LDL.LU R0, [R1+0x48] ;  /* 0x0000480001007983 */ /* 0x000ea80000300800 */
[----:B------:R-:W3:Y:S01]  /*16d40*/  LDL.LU R7, [R1+0x4c] ;  /* 0x00004c0001077983 */ /* 0x000ee20000300800 */
[----:B------:R-:W-:Y:S02]  /*16d50*/  ISETP.NE.U32.AND P0, PT, RZ, c[0x0][0x508], PT ;  /* 0x00014200ff007a0c */ /* 0x000fe40003f05070 */
[----:B------:R-:W-:Y:S01]  /*16d60*/  ISETP.NE.U32.AND P3, PT, RZ, c[0x0][0x500], PT ;  /* 0x00014000ff007a0c */ /* 0x000fe20003f65070 */
[----:B------:R-:W4:Y:S01]  /*16d70*/  LDL.LU R6, [R1+0x7c] ;  /* 0x00007c0001067983 */ /* 0x000f220000300800 */
[----:B------:R-:W-:Y:S01]  /*16d80*/  ISETP.NE.AND.EX P2, PT, RZ, c[0x0][0x50c], PT, P0 ;  /* 0x00014300ff007a0c */ /* 0x000fe20003f45300 */
[----:B------:R-:W-:Y:S01]  /*16d90*/  IMAD.MOV.U32 R19, RZ, RZ, c[0x0][0x388] ;  /* 0x0000e200ff137624 */ /* 0x000fe200078e00ff */
[----:B------:R-:W-:-:S02]  /*16da0*/  ISETP.NE.AND.EX P3, PT, RZ, c[0x0][0x504], PT, P3 ;  /* 0x00014100ff007a0c */ /* 0x000fc40003f65330 */
[----:B--2---:R-:W-:-:S09]  /*16db0*/  IADD3 R2, P1, R0, c[0x0][0x500], RZ ;  /* 0x0001400000027a10 */ /* 0x004fd20007f3e0ff */
[----:B------:R-:W-:Y:S01]  /*16dc0*/  @P2 IADD3 R4, P0, R0, c[0x0][0x508], RZ ;  /* 0x0001420000042a10 */ /* 0x000fe20007f1e0ff */
[----:B------:R-:W-:Y:S01]  /*16dd0*/  IMAD.MOV.U32 R0, RZ, RZ, RZ ;  /* 0x000000ffff007224 */ /* 0x000fe200078e00ff */
        /* <DEDUP_REMOVED lines=8> */
[----:B-1----:R1:W2:Y:S04]  /*16e60*/  LDG.E R4, [R2.64] ;  /* 0x0000000802047981 */ /* 0x0022a8000c1e1900 */
[----:B-1----:R-:W2:Y:S02]  /*16e70*/  LDG.E R2, [R2.64+0x4] ;  /* 0x0000040802027981 */ /* 0x002ea4000c1e1900 */
[----:B--2--5:R-:W-:Y:S02]  /*16e80*/  IADD3 R19, -R4, R2, RZ ;  /* 0x0000000204137210 */ /* 0x024fe40007ffe1ff */
.L_x_377:
        /* <DEDUP_REMOVED lines=31> */
[----:B------:R-:W-:-:S04]  /*17080*/  IMAD.WIDE.U32 R6, R6, R8, RZ ;  /* 0x0000000806067225 */ /* 0x000fc800078e00ff */
[----:B------:R-:W-:Y:S01]  /*17090*/  IMAD.IADD R11, R7, 0x1, R11 ;  /* 0x00000001070b7824 */ /* 0x000fe200078e020b */
[----:B------:R-:W-:Y:S01]  /*170a0*/  IADD3 R7, R5, R10, RZ ;  /* 0x0000000a05077210 */ /* 0x000fe20007ffe0ff */
[----:B------:R-:W-:-:S05]  /*170b0*/  @P0 IMAD.HI.U32 R20, R16, c[0x0][0x4ec], RZ ;  /* 0x00013b0010140a27 */ /* 0x000fca00078e00ff */
[----:B------:R-:W-:Y:S02]  /*170c0*/  @P0 SHF.R.U32.HI R2, RZ, c[0x0][0x4f0], R20 ;  /* 0x00013c00ff020a19 */ /* 0x000fe40000011614 */
[----:B------:R-:W-:-:S03]  /*170d0*/  IADD3 R20, P1, P0, R4, R6, R0 ;  /* 0x0000000604147210 */ /* 0x000fc6000783e000 */
[----:B------:R-:W-:Y:S01]  /*170e0*/  IMAD.MOV R6, RZ, RZ, -R2 ;  /* 0x000000ffff067224 */ /* 0x000fe200078e0a02 */
[----:B------:R-:W-:Y:S02]  /*170f0*/  IADD3.X R11, R7, R11, R17, P1, P0 ;  /* 0x0000000b070b7210 */ /* 0x000fe40000fe0411 */
[----:B--2---:R-:W-:-:S05]  /*17100*/  SEL R3, R22, RZ, P2 ;  /* 0x000000ff16037207 */ /* 0x004fca0001000000 */
[-C--:B-----5:R-:W-:Y:S02]  /*17110*/  IMAD R10, R15, R3.reuse, RZ ;  /* 0x000000030f0a7224 */ /* 0x0a0fe400078e02ff */
[----:B------:R-:W-:-:S04]  /*17120*/  IMAD.WIDE.U32 R4, R14, R3, RZ ;  /* 0x000000030e047225 */ /* 0x000fc800078e00ff */
[----:B------:R-:W-:Y:S01]  /*17130*/  IMAD R3, R6, c[0x0][0x4e8], R16 ;  /* 0x00013a0006037a24 */ /* 0x000fe200078e0210 */
[----:B------:R-:W-:Y:S02]  /*17140*/  IADD3 R7, R5, R10, RZ ;  /* 0x0000000a05077210 */ /* 0x000fe40007ffe0ff */
[----:B------:R-:W-:Y:S02]  /*17150*/  IADD3 R4, P1, P0, R2, R20, R4 ;  /* 0x0000001402047210 */ /* 0x000fe4000783e004 */
[----:B------:R-:W-:Y:S01]  /*17160*/  SHF.R.S32.HI R5, RZ, 0x1f, R2 ;  /* 0x0000001fff057819 */ /* 0x000fe20000011402 */
[----:B------:R-:W-:Y:S01]  /*17170*/  IMAD R2, R13, R3, RZ ;  /* 0x000000030d027224 */ /* 0x000fe200078e02ff */
[----:B------:R-:W-:Y:S02]  /*17180*/  SHF.R.S32.HI R6, RZ, 0x1f, R3 ;  /* 0x0000001fff067819 */ /* 0x000fe40000011403 */
[----:B------:R-:W-:Y:S01]  /*17190*/  IADD3.X R5, R5, R11, R7, P1, P0 ;  /* 0x0000000b05057210 */ /* 0x000fe20000fe0407 */
[----:B------:R-:W-:-:S02]  /*171a0*/  IMAD.MOV.U32 R7, RZ, RZ, c[0x0][0x4a8] ;  /* 0x00012a00ff077624 */ /* 0x000fc400078e00ff */
[C---:B------:R-:W-:Y:S02]  /*171b0*/  IMAD R6, R12.reuse, R6, R2 ;  /* 0x000000060c067224 */ /* 0x040fe400078e0202 */
        /* <DEDUP_REMOVED lines=9> */
.L_x_379:
[----:B------:R-:W-:Y:S05]  /*17250*/  BSYNC B0 ;  /* 0x0000000000007941 */ /* 0x000fea0003800000 */
.L_x_378:
[----:B------:R-:W-:-:S13]  /*17260*/  ISETP.GT.AND P0, PT, R18, 0x1, PT ;  /* 0x000000011200780c */ /* 0x000fda0003f04270 */
[----:B------:R-:W-:Y:S05]  /*17270*/  @P0 BRA `(.L_x_364) ;  /* 0x0000069000000947 */ /* 0x000fea0003800000 */
[----:B------:R-:W2:Y:S01]  /*17280*/  LDL.LU R10, [R1+0x2c] ;  /* 0x00002c00010a7983 */ /* 0x000ea20000300800 */
[----:B-1----:R-:W-:Y:S01]  /*17290*/  MOV R2, c[0x0][0x4e8] ;  /* 0x00013a0000027a02 */ /* 0x002fe20000000f00 */
[----:B------:R-:W-:Y:S01]  /*172a0*/  IMAD R4, R17, c[0x0][0x3a0], RZ ;  /* 0x0000e80011047a24 */ /* 0x000fe200078e02ff */
[----:B------:R-:W-:Y:S01]  /*172b0*/  ISETP.GE.AND P2, PT, R244, c[0x0][0x3c8], PT ;  /* 0x0000f200f4007a0c */ /* 0x000fe20003f46270 */
[----:B------:R-:W1:Y:S01]  /*172c0*/  S2R R12, SR_TID.X ;  /* 0x00000000000c7919 */ /* 0x000e620000002100 */
[----:B------:R-:W-:Y:S01]  /*172d0*/  ISETP.NE.AND P0, PT, R2, 0x1, PT ;  /* 0x000000010200780c */ /* 0x000fe20003f05270 */
[----:B------:R-:W-:-:S04]  /*172e0*/  IMAD.WIDE.U32 R2, R0, c[0x0][0x3a0], RZ ;  /* 0x0000e80000027a25 */ /* 0x000fc800078e00ff */
[----:B------:R-:W-:Y:S02]  /*172f0*/  IMAD R0, R0, c[0x0][0x3a4], R4 ;  /* 0x0000e90000007a24 */ /* 0x000fe400078e0204 */
[----:B------:R-:W-:-:S03]  /*17300*/  IMAD R5, R21, c[0x0][0x3f0], RZ ;  /* 0x0000fc0015057a24 */ /* 0x000fc600078e02ff */
[----:B------:R-:W-:Y:S01]  /*17310*/  IADD3 R3, R3, R0, RZ ;  /* 0x0000000003037210 */ /* 0x000fe20007ffe0ff */
[----:B------:R-:W-:-:S04]  /*17320*/  IMAD R7, R9, c[0x0][0x3f4], R5 ;  /* 0x0000fd0009077a24 */ /* 0x000fc800078e0205 */
[----:B------:R-:W-:-:S04]  /*17330*/  IMAD.WIDE.U32 R2, R8, c[0x0][0x3e8], R2 ;  /* 0x0000fa0008027a25 */ /* 0x000fc800078e0002 */
[----:B------:R-:W-:-:S04]  /*17340*/  IMAD R3, R8, c[0x0][0x3ec], R3 ;  /* 0x0000fb0008037a24 */ /* 0x000fc800078e0203 */
[----:B------:R-:W-:Y:S01]  /*17350*/  IMAD.WIDE.U32 R2, R9, c[0x0][0x3f0], R2 ;  /* 0x0000fc0009027a25 */ /* 0x000fe200078e0002 */
[----:B-1----:R-:W-:-:S04]  /*17360*/  SHF.R.S32.HI R11, RZ, 0x1f, R12 ;  /* 0x0000001fff0b7819 */ /* 0x002fc8000001140c */
[----:B------:R-:W-:Y:S02]  /*17370*/  IADD3 R3, R3, R7, RZ ;  /* 0x0000000703037210 */ /* 0x000fe40007ffe0ff */
[----:B------:R-:W-:-:S04]  /*17380*/  LEA.HI R11, R11, R12, RZ, 0x3 ;  /* 0x0000000c0b0b7211 */ /* 0x000fc800078f18ff */
[----:B------:R-:W-:Y:S02]  /*17390*/  SHF.R.S32.HI R11, RZ, 0x3, R11 ;  /* 0x00000003ff0b7819 */ /* 0x000fe4000001140b */
[----:B--2---:R-:W-:-:S04]  /*173a0*/  LEA R4, R10, R251, 0x7 ;  /* 0x000000fb0a047211 */ /* 0x004fc800078e38ff */
[----:B------:R-:W-:Y:S01]  /*173b0*/  MOV R0, R4 ;  /* 0x0000000400007202 */ /* 0x000fe20000000f00 */
[----:B------:R-:W-:-:S05]  /*173c0*/  @P0 IMAD.HI.U32 R6, R4, c[0x0][0x4ec], RZ ;  /* 0x00013b0004060a27 */ /* 0x000fca00078e00ff */
[----:B------:R-:W-:-:S04]  /*173d0*/  @P0 SHF.R.U32.HI R0, RZ, c[0x0][0x4f0], R6 ;  /* 0x00013c00ff000a19 */ /* 0x000fc80000011606 */
[----:B------:R-:W-:Y:S01]  /*173e0*/  SHF.R.S32.HI R6, RZ, 0x1f, R0 ;  /* 0x0000001fff067819 */ /* 0x000fe20000011400 */
[C---:B------:R-:W-:Y:S01]  /*173f0*/  IMAD.WIDE.U32 R2, R0.reuse, c[0x0][0x3e0], R2 ;  /* 0x0000f80000027a25 */ /* 0x040fe200078e0002 */
[----:B------:R-:W-:-:S03]  /*17400*/  IADD3 R5, -R0, RZ, RZ ;  /* 0x000000ff00057210 */ /* 0x000fc60007ffe1ff */
[----:B------:R-:W-:Y:S02]  /*17410*/  IMAD R6, R6, c[0x0][0x3e0], RZ ;  /* 0x0000f80006067a24 */ /* 0x000fe400078e02ff */
[----:B------:R-:W-:Y:S02]  /*17420*/  IMAD R4, R5, c[0x0][0x4e8], R4 ;  /* 0x00013a0005047a24 */ /* 0x000fe400078e0204 */
[----:B------:R-:W-:-:S03]  /*17430*/  IMAD R6, R0, c[0x0][0x3e4], R6 ;  /* 0x0000f90000067a24 */ /* 0x000fc600078e0206 */
[----:B------:R-:W-:Y:S02]  /*17440*/  SHF.R.S32.HI R0, RZ, 0x1f, R4 ;  /* 0x0000001fff007819 */ /* 0x000fe40000011404 */
[----:B------:R-:W-:-:S03]  /*17450*/  IADD3 R3, R3, R6, RZ ;  /* 0x0000000603037210 */ /* 0x000fc60007ffe0ff */
[----:B------:R-:W-:Y:S02]  /*17460*/  IMAD R0, R0, c[0x0][0x3d8], RZ ;  /* 0x0000f60000007a24 */ /* 0x000fe400078e02ff */
[----:B------:R-:W-:-:S04]  /*17470*/  IMAD.WIDE.U32 R2, R4, c[0x0][0x3d8], R2 ;  /* 0x0000f60004027a25 */ /* 0x000fc800078e0002 */
[----:B------:R-:W-:Y:S01]  /*17480*/  IMAD R4, R4, c[0x0][0x3dc], R0 ;  /* 0x0000f70004047a24 */ /* 0x000fe200078e0200 */
[----:B------:R-:W-:Y:S02]  /*17490*/  LEA R6, P0, R2, c[0x0][0x380], 0x1 ;  /* 0x0000e00002067a11 */ /* 0x000fe400078008ff */
[----:B------:R-:W-:Y:S02]  /*174a0*/  LEA R0, R10, R11, 0x7 ;  /* 0x0000000b0a007211 */ /* 0x000fe400078e38ff */
[----:B------:R-:W-:-:S04]  /*174b0*/  IADD3 R4, R3, R4, RZ ;  /* 0x0000000403047210 */ /* 0x000fc80007ffe0ff */
[----:B------:R-:W-:Y:S01]  /*174c0*/  LEA.HI.X R5, R2, c[0x0][0x384], R4, 0x1, P0 ;  /* 0x0000e10002057a11 */ /* 0x000fe200000f0c04 */
[----:B------:R-:W-:Y:S05]  /*174d0*/  BRA.DIV ~URZ, `(.L_x_380) ;  /* 0x000038627f007947 */ /* 0x000fea000b800000 */
[----:B------:R1:W2:Y:S02]  /*174e0*/  SHFL.IDX PT, R7, R5, RZ, 0x181f ;  /* 0x00181fff05077589 */ /* 0x0002a400000e0000 */
.L_x_454:
[----:B------:R-:W-:Y:S05]  /*174f0*/  BRA.DIV ~URZ, `(.L_x_381) ;  /* 0x000038b27f007947 */ /* 0x000fea000b800000 */
[----:B------:R3:W4:Y:S02]  /*17500*/  SHFL.IDX PT, R2, R6, RZ, 0x181f ;  /* 0x00181fff06027589 */ /* 0x00072400000e0000 */
.L_x_455:
[----:B------:R-:W-:-:S05]  /*17510*/  IMAD R4, R19, c[0x0][0x4e8], RZ ;  /* 0x00013a0013047a24 */ /* 0x000fca00078e02ff */
[----:B------:R-:W-:-:S13]  /*17520*/  ISETP.GE.OR P0, PT, R0, R4, P2 ;  /* 0x000000040000720c */ /* 0x000fda0001706670 */
[----:B----4-:R-:W-:-:S04]  /*17530*/  @!P0 LEA R2, P1, R244, R2, 0x1 ;  /* 0x00000002f4028211 */ /* 0x010fc800078208ff */
[----:B--2---:R-:W-:-:S05]  /*17540*/  @!P0 LEA.HI.X R3, R244, R7, R245, 0x1, P1 ;  /* 0x00000007f4038211 */ /* 0x004fca00008f0cf5 */
[----:B------:R2:W-:Y:S01]  /*17550*/  @!P0 ST.E.128 [R2.64], RZ ;  /* 0x000000ff02008985 */ /* 0x0005e2000c101d08 */
[----:B------:R-:W-:Y:S05]  /*17560*/  BRA.DIV ~URZ, `(.L_x_382) ;  /* 0x000038b27f007947 */ /* 0x000fea000b800000 */
[----:B------:R4:W1:Y:S04]  /*17570*/  SHFL.IDX PT, R7, R5, 0x1, 0x181f ;  /* 0x00381f0005077f89 */ /* 0x00086800000e0000 */
[----:B--2---:R4:W2:Y:S02]  /*17580*/  SHFL.IDX PT, R2, R6, 0x1, 0x181f ;  /* 0x00381f0006027f89 */ /* 0x0048a400000e0000 */
.L_x_456:
[----:B------:R-:W-:-:S04]  /*17590*/  IADD3 R3, R0, 0x10, RZ ;  /* 0x0000001000037810 */ /* 0x000fc80007ffe0ff */
[----:B------:R-:W-:-:S13]  /*175a0*/  ISETP.GE.OR P0, PT, R3, R4, P2 ;  /* 0x000000040300720c */ /* 0x000fda0001706670 */
[----:B--2---:R-:W-:-:S04]  /*175b0*/  @!P0 LEA R2, P1, R244, R2, 0x1 ;  /* 0x00000002f4028211 */ /* 0x004fc800078208ff */
[----:B-1----:R-:W-:-:S05]  /*175c0*/  @!P0 LEA.HI.X R3, R244, R7, R245, 0x1, P1 ;  /* 0x00000007f4038211 */ /* 0x002fca00008f0cf5 */
[----:B------:R1:W-:Y:S01]  /*175d0*/  @!P0 ST.E.128 [R2.64], RZ ;  /* 0x000000ff02008985 */ /* 0x0003e2000c101d08 */
[----:B------:R-:W-:Y:S05]  /*175e0*/  BRA.DIV ~URZ, `(.L_x_383) ;  /* 0x000039027f007947 */ /* 0x000fea000b800000 */
[----:B------:R2:W1:Y:S02]  /*175f0*/  SHFL.IDX PT, R7, R5, 0x2, 0x181f ;  /* 0x00581f0005077f89 */ /* 0x00046400000e0000 */
.L_x_457:
[----:B------:R-:W-:Y:S05]  /*17600*/  BRA.DIV ~URZ, `(.L_x_384) ;  /* 0x000039527f007947 */ /* 0x000fea000b800000 */
[----:B-1----:R1:W2:Y:S02]  /*17610*/  SHFL.IDX PT, R2, R6, 0x2, 0x181f ;  /* 0x00581f0006027f89 */ /* 0x0022a400000e0000 */
.L_x_458:
[----:B------:R-:W-:-:S04]  /*17620*/  IADD3 R3, R0, 0x20, RZ ;  /* 0x0000002000037810 */ /* 0x000fc80007ffe0ff */
[----:B------:R-:W-:-:S13]  /*17630*/  ISETP.GE.OR P0, PT, R3, R4, P2 ;  /* 0x000000040300720c */ /* 0x000fda0001706670 */
[----:B--2---:R-:W-:-:S04]  /*17640*/  @!P0 LEA R2, P1, R244, R2, 0x1 ;  /* 0x00000002f4028211 */ /* 0x004fc800078208ff */
[----:B------:R-:W-:-:S05]  /*17650*/  @!P0 LEA.HI.X R3, R244, R7, R245, 0x1, P1 ;  /* 0x00000007f4038211 */ /* 0x000fca00008f0cf5 */
[----:B------:R2:W-:Y:S01]  /*17660*/  @!P0 ST.E.128 [R2.64], RZ ;  /* 0x000000ff02008985 */ /* 0x0005e2000c101d08 */
[----:B------:R-:W-:Y:S05]  /*17670*/  BRA.DIV ~URZ, `(.L_x_385) ;  /* 0x000039527f007947 */ /* 0x000fea000b800000 */
[----:B------:R1:W2:Y:S04]  /*17680*/  SHFL.IDX PT, R7, R5, 0x3, 0x181f ;  /* 0x00781f0005077f89 */ /* 0x0002a800000e0000 */
[----:B--2---:R1:W2:Y:S02]  /*17690*/  SHFL.IDX PT, R2, R6, 0x3, 0x181f ;  /* 0x00781f0006027f89 */ /* 0x0042a400000e0000 */
.L_x_459:
[----:B------:R-:W-:-:S04]  /*176a0*/  IADD3 R3, R0, 0x30, RZ ;  /* 0x0000003000037810 */ /* 0x000fc80007ffe0ff */
[----:B------:R-:W-:-:S13]  /*176b0*/  ISETP.GE.OR P0, PT, R3, R4, P2 ;  /* 0x000000040300720c */ /* 0x000fda0001706670 */
[----:B--2---:R-:W-:-:S04]  /*176c0*/  @!P0 LEA R2, P1, R244, R2, 0x1 ;  /* 0x00000002f4028211 */ /* 0x004fc800078208ff */
[----:B------:R-:W-:-:S05]  /*176d0*/  @!P0 LEA.HI.X R3, R244, R7, R245, 0x1, P1 ;  /* 0x00000007f4038211 */ /* 0x000fca00008f0cf5 */
[----:B------:R2:W-:Y:S01]  /*176e0*/  @!P0 ST.E.128 [R2.64], RZ ;  /* 0x000000ff02008985 */ /* 0x0005e2000c101d08 */
[----:B------:R-:W-:Y:S05]  /*176f0*/  BRA.DIV ~URZ, `(.L_x_386) ;  /* 0x000039a27f007947 */ /* 0x000fea000b800000 */
[----:B------:R1:W2:Y:S02]  /*17700*/  SHFL.IDX PT, R7, R5, 0x4, 0x181f ;  /* 0x00981f0005077f89 */ /* 0x0002a400000e0000 */
.L_x_460:
[----:B------:R-:W-:Y:S05]  /*17710*/  BRA.DIV ~URZ, `(.L_x_387) ;  /* 0x000039f27f007947 */ /* 0x000fea000b800000 */
[----:B--2---:R2:W1:Y:S02]  /*17720*/  SHFL.IDX PT, R2, R6, 0x4, 0x181f ;  /* 0x00981f0006027f89 */ /* 0x00446400000e0000 */
.L_x_461:
[----:B------:R-:W-:-:S04]  /*17730*/  IADD3 R3, R0, 0x40, RZ ;  /* 0x0000004000037810 */ /* 0x000fc80007ffe0ff */
[----:B------:R-:W-:-:S13]  /*17740*/  ISETP.GE.OR P0, PT, R3, R4, P2 ;  /* 0x000000040300720c */ /* 0x000fda0001706670 */
[----:B-1----:R-:W-:-:S04]  /*17750*/  @!P0 LEA R2, P1, R244, R2, 0x1 ;  /* 0x00000002f4028211 */ /* 0x002fc800078208ff */
[----:B------:R-:W-:-:S05]  /*17760*/  @!P0 LEA.HI.X R3, R244, R7, R245, 0x1, P1 ;  /* 0x00000007f4038211 */ /* 0x000fca00008f0cf5 */
[----:B------:R1:W-:Y:S01]  /*17770*/  @!P0 ST.E.128 [R2.64], RZ ;  /* 0x000000ff02008985 */ /* 0x0003e2000c101d08 */
[----:B------:R-:W-:Y:S05]  /*17780*/  BRA.DIV ~URZ, `(.L_x_388) ;  /* 0x000039f27f007947 */ /* 0x000fea000b800000 */
[----:B------:R1:W2:Y:S04]  /*17790*/  SHFL.IDX PT, R7, R5, 0x5, 0x181f ;  /* 0x00b81f0005077f89 */ /* 0x0002a800000e0000 */
[----:B-1----:R1:W3:Y:S02]  /*177a0*/  SHFL.IDX PT, R2, R6, 0x5, 0x181f ;  /* 0x00b81f0006027f89 */ /* 0x0022e400000e0000 */
.L_x_462:
[----:B------:R-:W-:-:S04]  /*177b0*/  IADD3 R3, R0, 0x50, RZ ;  /* 0x0000005000037810 */ /* 0x000fc80007ffe0ff */
[----:B------:R-:W-:-:S13]  /*177c0*/  ISETP.GE.OR P0, PT, R3, R4, P2 ;  /* 0x000000040300720c */ /* 0x000fda0001706670 */
[----:B---3--:R-:W-:-:S04]  /*177d0*/  @!P0 LEA R2, P1, R244, R2, 0x1 ;  /* 0x00000002f4028211 */ /* 0x008fc800078208ff */
[----:B--2---:R-:W-:-:S05]  /*177e0*/  @!P0 LEA.HI.X R3, R244, R7, R245, 0x1, P1 ;  /* 0x00000007f4038211 */ /* 0x004fca00008f0cf5 */
[----:B------:R2:W-:Y:S01]  /*177f0*/  @!P0 ST.E.128 [R2.64], RZ ;  /* 0x000000ff02008985 */ /* 0x0005e2000c101d08 */
[----:B------:R-:W-:Y:S05]  /*17800*/  BRA.DIV ~URZ, `(.L_x_389) ;  /* 0x00003a427f007947 */ /* 0x000fea000b800000 */
[----:B------:R3:W1:Y:S02]  /*17810*/  SHFL.IDX PT, R7, R5, 0x6, 0x181f ;  /* 0x00d81f0005077f89 */ /* 0x00066400000e0000 */
.L_x_463:
[----:B------:R-:W-:Y:S05]  /*17820*/  BRA.DIV ~URZ, `(.L_x_390) ;  /* 0x00003a927f007947 */ /* 0x000fea000b800000 */
[----:B--2---:R2:W3:Y:S02]  /*17830*/  SHFL.IDX PT, R2, R6, 0x6, 0x181f ;  /* 0x00d81f0006027f89 */ /* 0x0044e400000e0000 */
.L_x_464:
[----:B------:R-:W-:-:S04]  /*17840*/  IADD3 R3, R0, 0x60, RZ ;  /* 0x0000006000037810 */ /* 0x000fc80007ffe0ff */
[----:B------:R-:W-:-:S13]  /*17850*/  ISETP.GE.OR P0, PT, R3, R4, P2 ;  /* 0x000000040300720c */ /* 0x000fda0001706670 */
[----:B---3--:R-:W-:-:S04]  /*17860*/  @!P0 LEA R2, P1, R244, R2, 0x1 ;  /* 0x00000002f4028211 */ /* 0x008fc800078208ff */
[----:B-1----:R-:W-:-:S05]  /*17870*/  @!P0 LEA.HI.X R3, R244, R7, R245, 0x1, P1 ;  /* 0x00000007f4038211 */ /* 0x002fca00008f0cf5 */
[----:B------:R1:W-:Y:S01]  /*17880*/  @!P0 ST.E.128 [R2.64], RZ ;  /* 0x000000ff02008985 */ /* 0x0003e2000c101d08 */
[----:B------:R-:W-:Y:S05]  /*17890*/  BRA.DIV ~URZ, `(.L_x_391) ;  /* 0x00003a927f007947 */ /* 0x000fea000b800000 */
[----:B----4-:R-:W3:Y:S04]  /*178a0*/  SHFL.IDX PT, R5, R5, 0x7, 0x181f ;  /* 0x00f81f0005057f89 */ /* 0x010ee800000e0000 */
[----:B-1----:R1:W4:Y:S02]  /*178b0*/  SHFL.IDX PT, R2, R6, 0x7, 0x181f ;  /* 0x00f81f0006027f89 */ /* 0x00232400000e0000 */
.L_x_465:
[----:B------:R-:W-:-:S04]  /*178c0*/  IADD3 R0, R0, 0x70, RZ ;  /* 0x0000007000007810 */ /* 0x000fc80007ffe0ff */
[----:B------:R-:W-:-:S13]  /*178d0*/  ISETP.GE.OR P0, PT, R0, R4, P2 ;  /* 0x000000040000720c */ /* 0x000fda0001706670 */
[----:B----4-:R-:W-:-:S04]  /*178e0*/  @!P0 LEA R2, P1, R244, R2, 0x1 ;  /* 0x00000002f4028211 */ /* 0x010fc800078208ff */
[----:B---3--:R-:W-:-:S05]  /*178f0*/  @!P0 LEA.HI.X R3, R244, R5, R245, 0x1, P1 ;  /* 0x00000005f4038211 */ /* 0x008fca00008f0cf5 */
[----:B------:R3:W-:Y:S04]  /*17900*/  @!P0 ST.E.128 [R2.64], RZ ;  /* 0x000000ff02008985 */ /* 0x0007e8000c101d08 */
.L_x_364:
[----:B------:R-:W-:Y:S05]  /*17910*/  BSYNC B1 ;  /* 0x0000000000017941 */ /* 0x000fea0003800000 */
.L_x_348:
        /* <DEDUP_REMOVED lines=15> */
.L_x_466:
[----:B------:R-:W-:Y:S05]  /*17a10*/  BRA.DIV ~URZ, `(.L_x_394) ;  /* 0x00003a527f007947 */ /* 0x000fea000b800000 */
[----:B------:R3:W1:Y:S02]  /*17a20*/  SHFL.IDX PT, R8, R46, 0x1, 0x1f ;  /* 0x00201f002e087f89 */ /* 0x00066400000e0000 */
.L_x_467:
[----:B------:R-:W5:Y:S01]  /*17a30*/  LDL R0, [R1+0x34] ;  /* 0x0000340001007983 */ /* 0x000f620000100800 */
[----:B------:R-:W-:Y:S02]  /*17a40*/  IMAD.MOV.U32 R6, RZ, RZ, RZ ;  /* 0x000000ffff067224 */ /* 0x000fe400078e00ff */
[----:B-----5:R-:W-:-:S05]  /*17a50*/  IMAD.IADD R0, R0, 0x1, R13 ;  /* 0x0000000100007824 */ /* 0x020fca00078e020d */
[----:B------:R-:W-:-:S13]  /*17a60*/  ISETP.GE.OR P0, PT, R0, c[0x0][0x53c], !P6 ;  /* 0x00014f0000007a0c */ /* 0x000fda0007706670 */
[----:B------:R-:W-:Y:S01]  /*17a70*/  @!P0 MOV R2, 0x4 ;  /* 0x0000000400028802 */ /* 0x000fe20000000f00 */
[----:B------:R-:W-:-:S04]  /*17a80*/  @!P0 IMAD.MOV.U32 R4, RZ, RZ, 0x4 ;  /* 0x00000004ff048424 */ /* 0x000fc800078e00ff */
[----:B------:R-:W-:-:S04]  /*17a90*/  @!P0 IMAD.WIDE R4, R0, R4, c[0x0][0x580] ;  /* 0x0001600000048625 */ /* 0x000fc800078e0204 */
[----:B----4-:R-:W-:Y:S01]  /*17aa0*/  @!P0 IMAD.WIDE R2, R0, R2, c[0x0][0x578] ;  /* 0x00015e0000028625 */ /* 0x010fe200078e0202 */
        /* <DEDUP_REMOVED lines=11> */
.L_x_468:
        /* <DEDUP_REMOVED lines=16> */
.L_x_469:
[----:B----4-:R-:W-:Y:S01]  /*17c60*/  IMAD R0, R0, c[0x0][0x538], RZ ;  /* 0x00014e0000007a24 */ /* 0x010fe200078e02ff */
[----:B------:R-:W-:Y:S04]  /*17c70*/  BSSY B1, `(.L_x_397) ;  /* 0x0000084000017945 */ /* 0x000fe80003800000 */
[----:B-1----:R-:W-:-:S04]  /*17c80*/  IADD3 R8, R0, R8, RZ ;  /* 0x0000000800087210 */ /* 0x002fc80007ffe0ff */
[----:B--2---:R-:W-:-:S13]  /*17c90*/  ISETP.GT.AND P0, PT, R8, R9, PT ;  /* 0x000000090800720c */ /* 0x004fda0003f04270 */
[----:B------:R-:W-:Y:S05]  /*17ca0*/  @P0 BRA `(.L_x_398) ;  /* 0x0000025000000947 */ /* 0x000fea0003800000 */
.L_x_402:
        /* <DEDUP_REMOVED lines=8> */
[----:B---3--:R-:W-:Y:S02]  /*17d30*/  @!P0 MOV R4, 0x4 ;  /* 0x0000000400048802 */ /* 0x008fe40000000f00 */
[----:B------:R-:W-:-:S03]  /*17d40*/  @!P0 MOV R2, 0x4 ;  /* 0x0000000400028802 */ /* 0x000fc60000000f00 */
[----:B------:R-:W-:-:S04]  /*17d50*/  @!P0 IMAD.WIDE R4, R0, R4, c[0x0][0x580] ;  /* 0x0001600000048625 */ /* 0x000fc800078e0204 */
[----:B------:R-:W-:Y:S01]  /*17d60*/  @!P0 IMAD.WIDE R2, R0, R2, c[0x0][0x578] ;  /* 0x00015e0000028625 */ /* 0x000fe200078e0202 */
[----:B------:R-:W2:Y:S04]  /*17d70*/  @!P0 LDG.E R6, [R4.64] ;  /* 0x0000000804068981 */ /* 0x000ea8000c1e1900 */
[----:B------:R-:W2:Y:S02]  /*17d80*/  @!P0 LDG.E R7, [R2.64] ;  /* 0x0000000802078981 */ /* 0x000ea4000c1e1900 */
[----:B--2---:R-:W-:Y:S01]  /*17d90*/  IMAD R0, R7, R6, RZ ;  /* 0x0000000607007224 */ /* 0x004fe200078e02ff */
[----:B------:R-:W-:Y:S05]  /*17da0*/  BRA.DIV ~URZ, `(.L_x_400) ;  /* 0x000039227f007947 */ /* 0x000fea000b800000 */
[----:B------:R1:W2:Y:S02]  /*17db0*/  SHFL.UP PT, R2, R0, 0x1, RZ ;  /* 0x0420000000027989 */ /* 0x0002a400000e00ff */
.L_x_470:
        /* <DEDUP_REMOVED lines=16> */
.L_x_471:
[----:B--2---:R-:W-:-:S05]  /*17ec0*/  IMAD R0, R0, c[0x0][0x538], RZ ;  /* 0x00014e0000007a24 */ /* 0x004fca00078e02ff */
[----:B------:R-:W-:-:S04]  /*17ed0*/  IADD3 R8, R0, R8, RZ ;  /* 0x0000000800087210 */ /* 0x000fc80007ffe0ff */
[----:B------:R-:W-:-:S13]  /*17ee0*/  ISETP.GT.AND P0, PT, R8, R9, PT ;  /* 0x000000090800720c */ /* 0x000fda0003f04270 */
[----:B-1----:R-:W-:Y:S05]  /*17ef0*/  @!P0 BRA `(.L_x_402) ;  /* 0xfffffdb000008947 */ /* 0x002fea000383ffff */
.L_x_398:
[----:B------:R-:W-:-:S05]  /*17f00*/  IADD3 R11, -R0, R8, RZ ;  /* 0x00000008000b7210 */ /* 0x000fca0007ffe1ff */
[----:B------:R-:W-:-:S05]  /*17f10*/  IMAD R0, R4, c[0x0][0x538], R11 ;  /* 0x00014e0004007a24 */ /* 0x000fca00078e020b */
[----:B------:R-:W-:Y:S01]  /*17f20*/  ISETP.GT.AND P0, PT, R0, R9, PT ;  /* 0x000000090000720c */ /* 0x000fe20003f04270 */
[----:B------:R-:W-:-:S12]  /*17f30*/  BRA.DIV ~URZ, `(.L_x_403) ;  /* 0x000039927f007947 */ /* 0x000fd8000b800000 */
[----:B------:R-:W-:-:S04]  /*17f40*/  VOTE.ANY R0, PT, !P0 ;  /* 0x0000000000007806 */ /* 0x000fc800040e0100 */
.L_x_472:
[----:B------:R1:W2:Y:S01]  /*17f50*/  POPC R10, R0 ;  /* 0x00000000000a7309 */ /* 0x0002a20000000000 */
[----:B------:R-:W-:Y:S05]  /*17f60*/  BRA.DIV ~URZ, `(.L_x_404) ;  /* 0x000039a27f007947 */ /* 0x000fea000b800000 */
[----:B--2---:R2:W4:Y:S04]  /*17f70*/  SHFL.IDX PT, R8, R6, R10, 0x1f ;  /* 0x00001f0a06087589 */ /* 0x00452800000e0000 */
[----:B------:R2:W1:Y:S02]  /*17f80*/  SHFL.IDX PT, R7, R7, R10, 0x1f ;  /* 0x00001f0a07077589 */ /* 0x00046400000e0000 */
.L_x_473:
[----:B------:R-:W-:Y:S01]  /*17f90*/  ISETP.NE.AND P0, PT, R0, RZ, PT ;  /* 0x000000ff0000720c */ /* 0x000fe20003f05270 */
[----:B------:R-:W-:-:S12]  /*17fa0*/  BSSY B0, `(.L_x_405) ;  /* 0x0000005000007945 */ /* 0x000fd80003800000 */
[----:B------:R-:W-:Y:S05]  /*17fb0*/  @!P0 BRA `(.L_x_406) ;  /* 0x0000003000008947 */ /* 0x000fea0003800000 */
[----:B-1----:R-:W-:Y:S01]  /*17fc0*/  IADD3 R0, R10, -0x1, RZ ;  /* 0xffffffff0a007810 */ /* 0x002fe20007ffe0ff */
[----:B------:R-:W-:Y:S05]  /*17fd0*/  BRA.DIV ~URZ, `(.L_x_407) ;  /* 0x00003a027f007947 */ /* 0x000fea000b800000 */
[----:B------:R1:W2:Y:S02]  /*17fe0*/  SHFL.IDX PT, R12, R4, R0, 0x1f ;  /* 0x00001f00040c7589 */ /* 0x0002a400000e0000 */
.L_x_406:
[----:B------:R-:W-:Y:S05]  /*17ff0*/  BSYNC B0 ;  /* 0x0000000000007941 */ /* 0x000fea0003800000 */
.L_x_405:
[----:B--2---:R-:W-:Y:S01]  /*18000*/  IMAD R6, R12, c[0x0][0x538], R11 ;  /* 0x00014e000c067a24 */ /* 0x004fe200078e020b */
[----:B----4-:R-:W-:Y:S02]  /*18010*/  IABS R2, R8 ;  /* 0x0000000800027213 */ /* 0x010fe40000000000 */
[----:B-1----:R-:W-:Y:S01]  /*18020*/  IABS R3, R7 ;  /* 0x0000000700037213 */ /* 0x002fe20000000000 */
[----:B------:R-:W-:Y:S01]  /*18030*/  IMAD.IADD R9, R9, 0x1, -R6 ;  /* 0x0000000109097824 */ /* 0x000fe200078e0a06 */
[----:B------:R1:W-:Y:S01]  /*18040*/  STL [R1+0x28], R6 ;  /* 0x0000280601007387 */ /* 0x0003e20000100800 */
[----:B---3--:R-:W2:Y:S03]  /*18050*/  I2F.RP R4, R2 ;  /* 0x0000000200047306 */ /* 0x008ea60000209400 */
[----:B------:R-:W3:Y:S05]  /*18060*/  LDL.LU R14, [R1+0x34] ;  /* 0x00003400010e7983 */ /* 0x000eea0000300800 */
[----:B--2---:R-:W2:Y:S02]  /*18070*/  MUFU.RCP R4, R4 ;  /* 0x0000000400047308 */ /* 0x004ea40000001000 */
[----:B--2---:R-:W-:-:S06]  /*18080*/  IADD3 R4, R4, 0xffffffe, RZ ;  /* 0x0ffffffe04047810 */ /* 0x004fcc0007ffe0ff */
[----:B------:R-:W2:Y:S01]  /*18090*/  F2I.FTZ.U32.TRUNC.NTZ R5, R4 ;  /* 0x0000000400057305 */ /* 0x000ea2000021f000 */
[----:B-1----:R-:W-:Y:S02]  /*180a0*/  MOV R6, R3 ;  /* 0x0000000300067202 */ /* 0x002fe40000000f00 */
[----:B------:R-:W-:Y:S01]  /*180b0*/  IABS R11, R9 ;  /* 0x00000009000b7213 */ /* 0x000fe20000000000 */
[----:B--2---:R-:W-:-:S04]  /*180c0*/  IMAD.MOV R0, RZ, RZ, -R5 ;  /* 0x000000ffff007224 */ /* 0x004fc800078e0a05 */
[----:B------:R-:W-:Y:S01]  /*180d0*/  IMAD.MOV.U32 R4, RZ, RZ, R0 ;  /* 0x000000ffff047224 */ /* 0x000fe200078e0000 */
[----:B------:R-:W-:-:S03]  /*180e0*/  IABS R0, R8 ;  /* 0x0000000800007213 */ /* 0x000fc60000000000 */
[----:B------:R-:W-:Y:S02]  /*180f0*/  IMAD R3, R4, R2, RZ ;  /* 0x0000000204037224 */ /* 0x000fe400078e02ff */
[----:B------:R-:W-:Y:S01]  /*18100*/  IMAD.MOV.U32 R4, RZ, RZ, RZ ;  /* 0x000000ffff047224 */ /* 0x000fe200078e00ff */
[----:B------:R-:W1:Y:S01]  /*18110*/  I2F.RP R12, R6 ;  /* 0x00000006000c7306 */ /* 0x000e620000209400 */
[----:B------:R-:W-:Y:S02]  /*18120*/  IMAD.MOV R0, RZ, RZ, -R0 ;  /* 0x000000ffff007224 */ /* 0x000fe400078e0a00 */
[----:B------:R-:W-:-:S04]  /*18130*/  IMAD.HI.U32 R5, R5, R3, R4 ;  /* 0x0000000305057227 */ /* 0x000fc800078e0004 */
[----:B------:R-:W-:Y:S01]  /*18140*/  IMAD.MOV.U32 R3, RZ, RZ, R11 ;  /* 0x000000ffff037224 */ /* 0x000fe200078e000b */
[----:B------:R-:W-:-:S03]  /*18150*/  MOV R4, R0 ;  /* 0x0000000000047202 */ /* 0x000fc60000000f00 */
[----:B------:R-:W-:-:S04]  /*18160*/  IMAD.HI.U32 R0, R5, R3, RZ ;  /* 0x0000000305007227 */ /* 0x000fc800078e00ff */
[----:B------:R-:W-:Y:S02]  /*18170*/  IMAD R3, R0, R4, R3 ;  /* 0x0000000400037224 */ /* 0x000fe400078e0203 */
[----:B-1----:R-:W1:Y:S03]  /*18180*/  MUFU.RCP R4, R12 ;  /* 0x0000000c00047308 */ /* 0x002e660000001000 */
[----:B------:R-:W-:-:S13]  /*18190*/  ISETP.GT.U32.AND P0, PT, R2, R3, PT ;  /* 0x000000030200720c */ /* 0x000fda0003f04070 */
[----:B------:R-:W-:Y:S01]  /*181a0*/  @!P0 IMAD.IADD R3, R3, 0x1, -R2 ;  /* 0x0000000103038824 */ /* 0x000fe200078e0a02 */
[----:B-1----:R-:W-:-:S04]  /*181b0*/  IADD3 R4, R4, 0xffffffe, RZ ;  /* 0x0ffffffe04047810 */ /* 0x002fc80007ffe0ff */
[----:B------:R-:W-:Y:S02]  /*181c0*/  ISETP.GE.U32.AND P2, PT, R3, R2, PT ;  /* 0x000000020300720c */ /* 0x000fe40003f46070 */
[----:B------:R-:W1:Y:S01]  /*181d0*/  F2I.FTZ.U32.TRUNC.NTZ R3, R4 ;  /* 0x0000000400037305 */ /* 0x000e62000021f000 */
[----:B------:R-:W-:Y:S02]  /*181e0*/  LOP3.LUT R2, R9, R8, RZ, 0x3c, !PT ;  /* 0x0000000809027212 */ /* 0x000fe400078e3cff */
[----:B------:R-:W-:Y:S02]  /*181f0*/  @!P0 IADD3 R0, R0, 0x1, RZ ;  /* 0x0000000100008810 */ /* 0x000fe40007ffe0ff */
[----:B------:R-:W-:Y:S02]  /*18200*/  ISETP.GE.AND P1, PT, R2, RZ, PT ;  /* 0x000000ff0200720c */ /* 0x000fe40003f26270 */
[----:B------:R-:W-:-:S04]  /*18210*/  ISETP.NE.AND P0, PT, R8, RZ, PT ;  /* 0x000000ff0800720c */ /* 0x000fc80003f05270 */
[----:B------:R-:W-:Y:S01]  /*18220*/  @P2 IADD3 R0, R0, 0x1, RZ ;  /* 0x0000000100002810 */ /* 0x000fe20007ffe0ff */
[----:B-1----:R-:W-:-:S06]  /*18230*/  IMAD.MOV R2, RZ, RZ, -R3 ;  /* 0x000000ffff027224 */ /* 0x002fcc00078e0a03 */
[----:B------:R-:W-:Y:S01]  /*18240*/  @!P1 IMAD.MOV R0, RZ, RZ, -R0 ;  /* 0x000000ffff009224 */ /* 0x000fe200078e0a00 */
[----:B------:R-:W-:Y:S02]  /*18250*/  MOV R4, R2 ;  /* 0x0000000200047202 */ /* 0x000fe40000000f00 */
[----:B------:R-:W-:Y:S02]  /*18260*/  IABS R2, R7 ;  /* 0x0000000700027213 */ /* 0x000fe40000000000 */
[----:B------:R-:W-:Y:S01]  /*18270*/  @!P0 LOP3.LUT R0, RZ, R8, RZ, 0x33, !PT ;  /* 0x00000008ff008212 */ /* 0x000fe200078e33ff */
[----:B------:R-:W-:Y:S02]  /*18280*/  IMAD R4, R4, R6, RZ ;  /* 0x0000000604047224 */ /* 0x000fe400078e02ff */
[----:B------:R-:W-:Y:S01]  /*18290*/  IMAD.MOV R5, RZ, RZ, -R2 ;  /* 0x000000ffff057224 */ /* 0x000fe200078e0a02 */
[----:B------:R-:W-:Y:S01]  /*182a0*/  IABS R11, R0 ;  /* 0x00000000000b7213 */ /* 0x000fe20000000000 */
[----:B------:R-:W-:-:S04]  /*182b0*/  IMAD.MOV.U32 R2, RZ, RZ, RZ ;  /* 0x000000ffff027224 */ /* 0x000fc800078e00ff */
        /* <DEDUP_REMOVED lines=26> */
.L_x_399:
[----:B------:R-:W-:Y:S01]  /*18460*/  MOV R0, c[0x0][0x53c] ;  /* 0x00014f0000007a02 */ /* 0x000fe20000000f00 */
[----:B------:R1:W-:Y:S04]  /*18470*/  STL [R1+0x28], R9 ;  /* 0x0000280901007387 */ /* 0x0003e80000100800 */
[----:B------:R1:W-:Y:S04]  /*18480*/  STL [R1+0x2c], RZ ;  /* 0x00002cff01007387 */ /* 0x0003e80000100800 */
[----:B------:R1:W-:Y:S04]  /*18490*/  STL [R1+0x30], RZ ;  /* 0x000030ff01007387 */ /* 0x0003e80000100800 */
[----:B------:R1:W-:Y:S02]  /*184a0*/  STL [R1+0x34], R0 ;  /* 0x0000340001007387 */ /* 0x0003e40000100800 */
.L_x_408:
[----:B------:R-:W-:Y:S05]  /*184b0*/  BSYNC B1 ;  /* 0x0000000000017941 */ /* 0x000fea0003800000 */
.L_x_397:
        /* <DEDUP_REMOVED lines=9> */
.L_x_392:
[----:B-1----:R-:W3:Y:S02]  /*18550*/  LDL R0, [R1+0x34] ;  /* 0x0000340001007983 */ /* 0x002ee40000100800 */
[----:B---3--:R-:W-:-:S13]  /*18560*/  ISETP.GE.AND P0, PT, R0, c[0x0][0x53c], PT ;  /* 0x00014f0000007a0c */ /* 0x008fda0003f06270 */
[----:B--2-4-:R-:W-:Y:S01]  /*18570*/  @P0 CALL.REL.NOINC `(.L_x_409) ;  /* 0x0000001000000944 */ /* 0x014fe20003c00000 */
[----:B------:R-:W-:Y:S05]  /*18580*/  BRA `(.L_x_410) ;  /* 0xfffe94e000007947 */ /* 0x000fea000383ffff */
.L_x_409:
[----:B------:R-:W-:Y:S05]  /*18590*/  EXIT ;  /* 0x000000000000794d */ /* 0x000fea0003800000 */
.L_x_222:
[----:B------:R-:W-:Y:S01]  /*185a0*/  IMAD.MOV.U32 R0, RZ, RZ, R5 ;  /* 0x000000ffff007224 */ /* 0x000fe200078e0005 */
[----:B------:R-:W-:Y:S02]  /*185b0*/  MOV R2, 0x1 ;  /* 0x0000000100027802 */ /* 0x000fe40000000f00 */
[----:B------:R-:W-:Y:S02]  /*185c0*/  MOV R3, 0x185e0 ;  /* 0x000185e000037802 */ /* 0x000fe40000000f00 */
[----:B------:R-:W-:Y:S05]  /*185d0*/  CALL.REL.NOINC `($__internal_6_$__cuda_sm70_shflsync_up_p) ;  /* 0x0000352000007944 */ /* 0x000fea0003c00000 */
[----:B------:R-:W-:Y:S01]  /*185e0*/  MOV R0, R4 ;  /* 0x0000000400007202 */ /* 0x000fe20000000f00 */
[----:B------:R-:W-:Y:S05]  /*185f0*/  BRA `(.L_x_411) ;  /* 0xfffe7e7000007947 */ /* 0x000fea000383ffff */
.L_x_223:
[----:B------:R-:W-:Y:S01]  /*18600*/  IMAD.MOV.U32 R0, RZ, RZ, R5 ;  /* 0x000000ffff007224 */ /* 0x000fe200078e0005 */
[----:B------:R-:W-:Y:S02]  /*18610*/  MOV R2, 0x2 ;  /* 0x0000000200027802 */ /* 0x000fe40000000f00 */
[----:B------:R-:W-:Y:S02]  /*18620*/  MOV R3, 0x18640 ;  /* 0x0001864000037802 */ /* 0x000fe40000000f00 */
[----:B------:R-:W-:Y:S05]  /*18630*/  CALL.REL.NOINC `($__internal_6_$__cuda_sm70_shflsync_up_p) ;  /* 0x000034c000007944 */ /* 0x000fea0003c00000 */
[----:B------:R-:W-:Y:S01]  /*18640*/  SEL R0, R4, RZ, P4 ;  /* 0x000000ff04007207 */ /* 0x000fe20002000000 */
[----:B------:R-:W-:Y:S01]  /*18650*/  IMAD.MOV.U32 R2, RZ, RZ, 0x4 ;  /* 0x00000004ff027424 */ /* 0x000fe200078e00ff */
[----:B------:R-:W-:-:S03]  /*18660*/  MOV R3, 0x18690 ;  /* 0x0001869000037802 */ /* 0x000fc60000000f00 */
[----:B------:R-:W-:Y:S02]  /*18670*/  IMAD.IADD R0, R5, 0x1, R0 ;  /* 0x0000000105007824 */ /* 0x000fe400078e0200 */
        /* <DEDUP_REMOVED lines=13> */
[----:B------:R-:W-:Y:S02]  /*18750*/  MOV R3, 0x1f ;  /* 0x0000001f00037802 */ /* 0x000fe40000000f00 */
[----:B------:R-:W-:Y:S01]  /*18760*/  MOV R2, 0x187a0 ;  /* 0x000187a000027802 */ /* 0x000fe20000000f00 */
[----:B------:R-:W-:-:S04]  /*18770*/  IMAD.IADD R4, R0, 0x1, R4 ;  /* 0x0000000100047824 */ /* 0x000fc800078e0204 */
[----:B------:R-:W-:Y:S02]  /*18780*/  IMAD.MOV.U32 R56, RZ, RZ, R4 ;  /* 0x000000ffff387224 */ /* 0x000fe400078e0004 */
[----:B------:R-:W-:Y:S05]  /*18790*/  CALL.REL.NOINC `($__internal_5_$__cuda_sm70_shflsync_idx_p) ;  /* 0x0000331000007944 */ /* 0x000fea0003c00000 */
[----:B------:R-:W-:Y:S01]  /*187a0*/  MOV R0, R58 ;  /* 0x0000003a00007202 */ /* 0x000fe20000000f00 */
[----:B------:R-:W-:Y:S05]  /*187b0*/  BRA `(.L_x_412) ;  /* 0xfffe7db000007947 */ /* 0x000fea000383ffff */
.L_x_225:
[----:B------:R-:W-:Y:S02]  /*187c0*/  SEL R0, RZ, 0x1, P0 ;  /* 0x00000001ff007807 */ /* 0x000fe40000000000 */
[----:B------:R-:W-:Y:S02]  /*187d0*/  MOV R2, 0x187f0 ;  /* 0x000187f000027802 */ /* 0x000fe40000000f00 */
[----:B------:R-:W-:Y:S05]  /*187e0*/  CALL.REL.NOINC `($__internal_7_$__cuda_sm70_votesync_ballot) ;  /* 0x0000338000007944 */ /* 0x000fea0003c00000 */
[----:B------:R-:W-:Y:S05]  /*187f0*/  BRA `(.L_x_413) ;  /* 0xfffe7e0000007947 */ /* 0x000fea000383ffff */
.L_x_226:
[----:B------:R-:W-:Y:S01]  /*18800*/  IMAD.MOV.U32 R56, RZ, RZ, R8 ;  /* 0x000000ffff387224 */ /* 0x000fe200078e0008 */
[----:B--2---:R-:W-:Y:S01]  /*18810*/  MOV R47, R13 ;  /* 0x0000000d002f7202 */ /* 0x004fe20000000f00 */
[----:B------:R-:W-:Y:S01]  /*18820*/  IMAD.MOV.U32 R3, RZ, RZ, 0x1f ;  /* 0x0000001fff037424 */ /* 0x000fe200078e00ff */
[----:B------:R-:W-:Y:S02]  /*18830*/  MOV R2, 0x18850 ;  /* 0x0001885000027802 */ /* 0x000fe40000000f00 */
[----:B-1----:R-:W-:Y:S05]  /*18840*/  CALL.REL.NOINC `($__internal_5_$__cuda_sm70_shflsync_idx_p) ;  /* 0x0000326000007944 */ /* 0x002fea0003c00000 */
[----:B------:R-:W-:Y:S01]  /*18850*/  IMAD.MOV.U32 R11, RZ, RZ, R58 ;  /* 0x000000ffff0b7224 */ /* 0x000fe200078e003a */
[----:B------:R-:W-:Y:S01]  /*18860*/  MOV R56, R7 ;  /* 0x0000000700387202 */ /* 0x000fe20000000f00 */
[----:B------:R-:W-:Y:S01]  /*18870*/  IMAD.MOV.U32 R6, RZ, RZ, RZ ;  /* 0x000000ffff067224 */ /* 0x000fe200078e00ff */
[----:B------:R-:W-:Y:S01]  /*18880*/  MOV R47, R13 ;  /* 0x0000000d002f7202 */ /* 0x000fe20000000f00 */
[----:B------:R-:W-:Y:S01]  /*18890*/  IMAD.MOV.U32 R3, RZ, RZ, 0x1f ;  /* 0x0000001fff037424 */ /* 0x000fe200078e00ff */
[----:B------:R-:W-:-:S02]  /*188a0*/  MOV R2, 0x188c0 ;  /* 0x000188c000027802 */ /* 0x000fc40000000f00 */
[----:B------:R-:W-:Y:S05]  /*188b0*/  CALL.REL.NOINC `($__internal_5_$__cuda_sm70_shflsync_idx_p) ;  /* 0x000031f000007944 */ /* 0x000fea0003c00000 */
[----:B------:R-:W-:Y:S01]  /*188c0*/  MOV R10, R58 ;  /* 0x0000003a000a7202 */ /* 0x000fe20000000f00 */
[----:B------:R-:W-:Y:S05]  /*188d0*/  BRA `(.L_x_414) ;  /* 0xfffe7d7000007947 */ /* 0x000fea000383ffff */
.L_x_229:
[----:B------:R-:W-:Y:S01]  /*188e0*/  IMAD.MOV.U32 R56, RZ, RZ, R4 ;  /* 0x000000ffff387224 */ /* 0x000fe200078e0004 */
[----:B------:R-:W-:-:S02]  /*188f0*/  MOV R3, 0x1f ;  /* 0x0000001f00037802 */ /* 0x000fc40000000f00 */
[----:B------:R-:W-:Y:S02]  /*18900*/  MOV R2, 0x18920 ;  /* 0x0001892000027802 */ /* 0x000fe40000000f00 */
[----:B-1234-:R-:W-:Y:S05]  /*18910*/  CALL.REL.NOINC `($__internal_5_$__cuda_sm70_shflsync_idx_p) ;  /* 0x0000319000007944 */ /* 0x01efea0003c00000 */
[----:B------:R-:W-:Y:S01]  /*18920*/  MOV R6, R58 ;  /* 0x0000003a00067202 */ /* 0x000fe20000000f00 */
[----:B------:R-:W-:Y:S05]  /*18930*/  BRA `(.L_x_228) ;  /* 0xfffe7d7000007947 */ /* 0x000fea000383ffff */
.L_x_275:
[----:B------:R-:W-:Y:S01]  /*18940*/  IMAD.MOV.U32 R56, RZ, RZ, R5 ;  /* 0x000000ffff387224 */ /* 0x000fe200078e0005 */
[----:B------:R-:W-:Y:S01]  /*18950*/  MOV R47, RZ ;  /* 0x000000ff002f7202 */ /* 0x000fe20000000f00 */
[----:B------:R-:W-:Y:S01]  /*18960*/  IMAD.MOV.U32 R3, RZ, RZ, 0x181f ;  /* 0x0000181fff037424 */ /* 0x000fe200078e00ff */
[----:B------:R-:W-:Y:S02]  /*18970*/  MOV R2, 0x18990 ;  /* 0x0001899000027802 */ /* 0x000fe40000000f00 */
[----:B-----5:R-:W-:Y:S05]  /*18980*/  CALL.REL.NOINC `($__internal_5_$__cuda_sm70_shflsync_idx_p) ;  /* 0x0000312000007944 */ /* 0x020fea0003c00000 */
[----:B------:R-:W-:Y:S01]  /*18990*/  MOV R7, R58 ;  /* 0x0000003a00077202 */ /* 0x000fe20000000f00 */
[----:B------:R-:W-:Y:S05]  /*189a0*/  BRA `(.L_x_415) ;  /* 0xfffefa9000007947 */ /* 0x000fea000383ffff */
.L_x_276:
[----:B------:R-:W-:Y:S01]  /*189b0*/  IMAD.MOV.U32 R56, RZ, RZ, R6 ;  /* 0x000000ffff387224 */ /* 0x000fe200078e0006 */
[----:B------:R-:W-:Y:S01]  /*189c0*/  MOV R47, RZ ;  /* 0x000000ff002f7202 */ /* 0x000fe20000000f00 */
[----:B------:R-:W-:Y:S01]  /*189d0*/  IMAD.MOV.U32 R3, RZ, RZ, 0x181f ;  /* 0x0000181fff037424 */ /* 0x000fe200078e00ff */
[----:B------:R-:W-:Y:S02]  /*189e0*/  MOV R2, 0x18a00 ;  /* 0x00018a0000027802 */ /* 0x000fe40000000f00 */
[----:B-12--5:R-:W-:Y:S05]  /*189f0*/  CALL.REL.NOINC `($__internal_5_$__cuda_sm70_shflsync_idx_p) ;  /* 0x000030b000007944 */ /* 0x026fea0003c00000 */
[----:B------:R-:W-:Y:S01]  /*18a00*/  MOV R2, R58 ;  /* 0x0000003a00027202 */ /* 0x000fe20000000f00 */
[----:B------:R-:W-:Y:S05]  /*18a10*/  BRA `(.L_x_416) ;  /* 0xfffefa4000007947 */ /* 0x000fea000383ffff */
.L_x_279:
[----:B------:R-:W-:Y:S01]  /*18a20*/  IMAD.MOV.U32 R56, RZ, RZ, R5 ;  /* 0x000000ffff387224 */ /* 0x000fe200078e0005 */
[----:B------:R-:W-:Y:S01]  /*18a30*/  MOV R47, 0x1 ;  /* 0x00000001002f7802 */ /* 0x000fe20000000f00 */
[----:B--2---:R-:W-:Y:S01]  /*18a40*/  IMAD.MOV.U32 R3, RZ, RZ, 0x181f ;  /* 0x0000181fff037424 */ /* 0x004fe200078e00ff */
[----:B----4-:R-:W-:-:S02]  /*18a50*/  MOV R2, 0x18a70 ;  /* 0x00018a7000027802 */ /* 0x010fc40000000f00 */
[----:B-1-3-5:R-:W-:Y:S05]  /*18a60*/  CALL.REL.NOINC `($__internal_5_$__cuda_sm70_shflsync_idx_p) ;  /* 0x0000304000007944 */ /* 0x02afea0003c00000 */
[----:B------:R-:W-:Y:S01]  /*18a70*/  IMAD.MOV.U32 R7, RZ, RZ, R58 ;  /* 0x000000ffff077224 */ /* 0x000fe200078e003a */
[----:B------:R-:W-:Y:S01]  /*18a80*/  MOV R47, 0x1 ;  /* 0x00000001002f7802 */ /* 0x000fe20000000f00 */
[----:B------:R-:W-:Y:S01]  /*18a90*/  IMAD.MOV.U32 R56, RZ, RZ, R6 ;  /* 0x000000ffff387224 */ /* 0x000fe200078e0006 */
[----:B------:R-:W-:-:S02]  /*18aa0*/  MOV R3, 0x181f ;  /* 0x0000181f00037802 */ /* 0x000fc40000000f00 */
[----:B------:R-:W-:Y:S02]  /*18ab0*/  MOV R2, 0x18ad0 ;  /* 0x00018ad000027802 */ /* 0x000fe40000000f00 */
[----:B------:R-:W-:Y:S05]  /*18ac0*/  CALL.REL.NOINC `($__internal_5_$__cuda_sm70_shflsync_idx_p) ;  /* 0x00002fe000007944 */ /* 0x000fea0003c00000 */
[----:B------:R-:W-:Y:S01]  /*18ad0*/  MOV R2, R58 ;  /* 0x0000003a00027202 */ /* 0x000fe20000000f00 */
[----:B------:R-:W-:Y:S05]  /*18ae0*/  BRA `(.L_x_417) ;  /* 0xfffefa5000007947 */ /* 0x000fea000383ffff */
.L_x_282:
[----:B------:R-:W-:Y:S01]  /*18af0*/  IMAD.MOV.U32 R56, RZ, RZ, R5 ;  /* 0x000000ffff387224 */ /* 0x000fe200078e0005 */
[----:B------:R-:W-:Y:S01]  /*18b00*/  MOV R47, 0x2 ;  /* 0x00000002002f7802 */ /* 0x000fe20000000f00 */
[----:B-1----:R-:W-:Y:S01]  /*18b10*/  IMAD.MOV.U32 R3, RZ, RZ, 0x181f ;  /* 0x0000181fff037424 */ /* 0x002fe200078e00ff */
[----:B----4-:R-:W-:Y:S02]  /*18b20*/  MOV R2, 0x18b40 ;  /* 0x00018b4000027802 */ /* 0x010fe40000000f00 */
[----:B--23-5:R-:W-:Y:S05]  /*18b30*/  CALL.REL.NOINC `($__internal_5_$__cuda_sm70_shflsync_idx_p) ;  /* 0x00002f7000007944 */ /* 0x02cfea0003c00000 */
[----:B------:R-:W-:Y:S01]  /*18b40*/  MOV R7, R58 ;  /* 0x0000003a00077202 */ /* 0x000fe20000000f00 */
[----:B------:R-:W-:Y:S05]  /*18b50*/  BRA `(.L_x_418) ;  /* 0xfffefab000007947 */ /* 0x000fea000383ffff */
.L_x_283:
[----:B------:R-:W-:Y:S01]  /*18b60*/  IMAD.MOV.U32 R56, RZ, RZ, R6 ;  /* 0x000000ffff387224 */ /* 0x000fe200078e0006 */
[----:B------:R-:W-:Y:S01]  /*18b70*/  MOV R47, 0x2 ;  /* 0x00000002002f7802 */ /* 0x000fe20000000f00 */
[----:B------:R-:W-:Y:S01]  /*18b80*/  IMAD.MOV.U32 R3, RZ, RZ, 0x181f ;  /* 0x0000181fff037424 */ /* 0x000fe200078e00ff */
[----:B----4-:R-:W-:Y:S02]  /*18b90*/  MOV R2, 0x18bb0 ;  /* 0x00018bb000027802 */ /* 0x010fe40000000f00 */
[----:B-123-5:R-:W-:Y:S05]  /*18ba0*/  CALL.REL.NOINC `($__internal_5_$__cuda_sm70_shflsync_idx_p) ;  /* 0x00002f0000007944 */ /* 0x02efea0003c00000 */
[----:B------:R-:W-:Y:S01]  /*18bb0*/  MOV R2, R58 ;  /* 0x0000003a00027202 */ /* 0x000fe20000000f00 */
[----:B------:R-:W-:Y:S05]  /*18bc0*/  BRA `(.L_x_419) ;  /* 0xfffefa6000007947 */ /* 0x000fea000383ffff */
.L_x_286:
[----:B------:R-:W-:Y:S01]  /*18bd0*/  IMAD.MOV.U32 R56, RZ, RZ, R5 ;  /* 0x000000ffff387224 */ /* 0x000fe200078e0005 */
[----:B------:R-:W-:Y:S01]  /*18be0*/  MOV R47, 0x3 ;  /* 0x00000003002f7802 */ /* 0x000fe20000000f00 */
[----:B-1----:R-:W-:Y:S01]  /*18bf0*/  IMAD.MOV.U32 R3, RZ, RZ, 0x181f ;  /* 0x0000181fff037424 */ /* 0x002fe200078e00ff */
[----:B------:R-:W-:-:S02]  /*18c00*/  MOV R2, 0x18c20 ;  /* 0x00018c2000027802 */ /* 0x000fc40000000f00 */
[----:B--2345:R-:W-:Y:S05]  /*18c10*/  CALL.REL.NOINC `($__internal_5_$__cuda_sm70_shflsync_idx_p) ;  /* 0x00002e9000007944 */ /* 0x03cfea0003c00000 */
        /* <DEDUP_REMOVED lines=8> */
.L_x_289:
[----:B------:R-:W-:Y:S01]  /*18ca0*/  IMAD.MOV.U32 R56, RZ, RZ, R5 ;  /* 0x000000ffff387224 */ /* 0x000fe200078e0005 */
[----:B------:R-:W-:Y:S01]  /*18cb0*/  MOV R47, 0x4 ;  /* 0x00000004002f7802 */ /* 0x000fe20000000f00 */
[----:B-1----:R-:W-:Y:S01]  /*18cc0*/  IMAD.MOV.U32 R3, RZ, RZ, 0x181f ;  /* 0x0000181fff037424 */ /* 0x002fe200078e00ff */
[----:B------:R-:W-:Y:S02]  /*18cd0*/  MOV R2, 0x18cf0 ;  /* 0x00018cf000027802 */ /* 0x000fe40000000f00 */
[----:B--2345:R-:W-:Y:S05]  /*18ce0*/  CALL.REL.NOINC `($__internal_5_$__cuda_sm70_shflsync_idx_p) ;  /* 0x00002dc000007944 */ /* 0x03cfea0003c00000 */
[----:B------:R-:W-:Y:S01]  /*18cf0*/  MOV R7, R58 ;  /* 0x0000003a00077202 */ /* 0x000fe20000000f00 */
[----:B------:R-:W-:Y:S05]  /*18d00*/  BRA `(.L_x_421) ;  /* 0xfffefad000007947 */ /* 0x000fea000383ffff */
.L_x_290:
[----:B------:R-:W-:Y:S01]  /*18d10*/  IMAD.MOV.U32 R56, RZ, RZ, R6 ;  /* 0x000000ffff387224 */ /* 0x000fe200078e0006 */
[----:B------:R-:W-:Y:S01]  /*18d20*/  MOV R47, 0x4 ;  /* 0x00000004002f7802 */ /* 0x000fe20000000f00 */
[----:B-1----:R-:W-:Y:S01]  /*18d30*/  IMAD.MOV.U32 R3, RZ, RZ, 0x181f ;  /* 0x0000181fff037424 */ /* 0x002fe200078e00ff */
[----:B------:R-:W-:Y:S02]  /*18d40*/  MOV R2, 0x18d60 ;  /* 0x00018d6000027802 */ /* 0x000fe40000000f00 */
[----:B--2345:R-:W-:Y:S05]  /*18d50*/  CALL.REL.NOINC `($__internal_5_$__cuda_sm70_shflsync_idx_p) ;  /* 0x00002d5000007944 */ /* 0x03cfea0003c00000 */
[----:B------:R-:W-:Y:S01]  /*18d60*/  MOV R2, R58 ;  /* 0x0000003a00027202 */ /* 0x000fe20000000f00 */
[----:B------:R-:W-:Y:S05]  /*18d70*/  BRA `(.L_x_422) ;  /* 0xfffefa8000007947 */ /* 0x000fea000383ffff */
.L_x_293:
[----:B------:R-:W-:Y:S01]  /*18d80*/  IMAD.MOV.U32 R56, RZ, RZ, R5 ;  /* 0x000000ffff387224 */ /* 0x000fe200078e0005 */
[----:B------:R-:W-:Y:S01]  /*18d90*/  MOV R47, 0x5 ;  /* 0x00000005002f7802 */ /* 0x000fe20000000f00 */
[----:B--2---:R-:W-:Y:S01]  /*18da0*/  IMAD.MOV.U32 R3, RZ, RZ, 0x181f ;  /* 0x0000181fff037424 */ /* 0x004fe200078e00ff */
[----:B---3--:R-:W-:-:S02]  /*18db0*/  MOV R2, 0x18dd0 ;  /* 0x00018dd000027802 */ /* 0x008fc40000000f00 */
[----:B-1--45:R-:W-:Y:S05]  /*18dc0*/  CALL.REL.NOINC `($__internal_5_$__cuda_sm70_shflsync_idx_p) ;  /* 0x00002ce000007944 */ /* 0x032fea0003c00000 */
        /* <DEDUP_REMOVED lines=8> */
.L_x_296:
[----:B------:R-:W-:Y:S01]  /*18e50*/  IMAD.MOV.U32 R56, RZ, RZ, R5 ;  /* 0x000000ffff387224 */ /* 0x000fe200078e0005 */
[----:B------:R-:W-:Y:S01]  /*18e60*/  MOV R47, 0x6 ;  /* 0x00000006002f7802 */ /* 0x000fe20000000f00 */
[----:B-1----:R-:W-:Y:S01]  /*18e70*/  IMAD.MOV.U32 R3, RZ, RZ, 0x181f ;  /* 0x0000181fff037424 */ /* 0x002fe200078e00ff */
[----:B---3--:R-:W-:Y:S02]  /*18e80*/  MOV R2, 0x18ea0 ;  /* 0x00018ea000027802 */ /* 0x008fe40000000f00 */
[----:B--2-45:R-:W-:Y:S05]  /*18e90*/  CALL.REL.NOINC `($__internal_5_$__cuda_sm70_shflsync_idx_p) ;  /* 0x00002c1000007944 */ /* 0x034fea0003c00000 */
[----:B------:R-:W-:Y:S01]  /*18ea0*/  MOV R7, R58 ;  /* 0x0000003a00077202 */ /* 0x000fe20000000f00 */
[----:B------:R-:W-:Y:S05]  /*18eb0*/  BRA `(.L_x_424) ;  /* 0xfffefaf000007947 */ /* 0x000fea000383ffff */
.L_x_297:
[----:B------:R-:W-:Y:S01]  /*18ec0*/  IMAD.MOV.U32 R56, RZ, RZ, R6 ;  /* 0x000000ffff387224 */ /* 0x000fe200078e0006 */
[----:B------:R-:W-:Y:S01]  /*18ed0*/  MOV R47, 0x6 ;  /* 0x00000006002f7802 */ /* 0x000fe20000000f00 */
[----:B------:R-:W-:Y:S01]  /*18ee0*/  IMAD.MOV.U32 R3, RZ, RZ, 0x181f ;  /* 0x0000181fff037424 */ /* 0x000fe200078e00ff */
[----:B---3--:R-:W-:Y:S02]  /*18ef0*/  MOV R2, 0x18f10 ;  /* 0x00018f1000027802 */ /* 0x008fe40000000f00 */
[----:B-12-45:R-:W-:Y:S05]  /*18f00*/  CALL.REL.NOINC `($__internal_5_$__cuda_sm70_shflsync_idx_p) ;  /* 0x00002ba000007944 */ /* 0x036fea0003c00000 */
[----:B------:R-:W-:Y:S01]  /*18f10*/  MOV R2, R58 ;  /* 0x0000003a00027202 */ /* 0x000fe20000000f00 */
[----:B------:R-:W-:Y:S05]  /*18f20*/  BRA `(.L_x_425) ;  /* 0xfffefaa000007947 */ /* 0x000fea000383ffff */
.L_x_300:
        /* <DEDUP_REMOVED lines=13> */
.L_x_333:
[----:B------:R-:W-:Y:S01]  /*19000*/  IMAD.MOV.U32 R56, RZ, RZ, R4 ;  /* 0x000000ffff387224 */ /* 0x000fe200078e0004 */
[----:B------:R-:W-:Y:S01]  /*19010*/  MOV R47, RZ ;  /* 0x000000ff002f7202 */ /* 0x000fe20000000f00 */
[----:B------:R-:W-:Y:S01]  /*19020*/  IMAD.MOV.U32 R3, RZ, RZ, 0x181f ;  /* 0x0000181fff037424 */ /* 0x000fe200078e00ff */
[----:B------:R-:W-:Y:S02]  /*19030*/  MOV R2, 0x19050 ;  /* 0x0001905000027802 */ /* 0x000fe40000000f00 */
[----:B------:R-:W-:Y:S05]  /*19040*/  CALL.REL.NOINC `($__internal_5_$__cuda_sm70_shflsync_idx_p) ;  /* 0x00002a6000007944 */ /* 0x000fea0003c00000 */
[----:B------:R-:W-:Y:S01]  /*19050*/  MOV R11, R58 ;  /* 0x0000003a000b7202 */ /* 0x000fe20000000f00 */
[----:B------:R-:W-:Y:S05]  /*19060*/  BRA `(.L_x_427) ;  /* 0xffff4d2000007947 */ /* 0x000fea000383ffff */
.L_x_334:
[----:B------:R-:W-:Y:S01]  /*19070*/  IMAD.MOV.U32 R56, RZ, RZ, R0 ;  /* 0x000000ffff387224 */ /* 0x000fe200078e0000 */
[----:B------:R-:W-:Y:S01]  /*19080*/  MOV R47, RZ ;  /* 0x000000ff002f7202 */ /* 0x000fe20000000f00 */
[----:B------:R-:W-:Y:S01]  /*19090*/  IMAD.MOV.U32 R3, RZ, RZ, 0x181f ;  /* 0x0000181fff037424 */ /* 0x000fe200078e00ff */
[----:B------:R-:W-:Y:S02]  /*190a0*/  MOV R2, 0x190c0 ;  /* 0x000190c000027802 */ /* 0x000fe40000000f00 */
[----:B-12---:R-:W-:Y:S05]  /*190b0*/  CALL.REL.NOINC `($__internal_5_$__cuda_sm70_shflsync_idx_p) ;  /* 0x000029f000007944 */ /* 0x006fea0003c00000 */
        /* <DEDUP_REMOVED lines=12> */
[----:B------:R-:W-:Y:S05]  /*19180*/  CALL.REL.NOINC `($__internal_5_$__cuda_sm70_shflsync_idx_p) ;  /* 0x0000292000007944 */ /* 0x000fea0003c00000 */
[----:B------:R-:W-:Y:S01]  /*19190*/  IMAD.MOV.U32 R7, RZ, RZ, R58 ;  /* 0x000000ffff077224 */ /* 0x000fe200078e003a */
[----:B------:R-:W-:Y:S01]  /*191a0*/  MOV R47, 0x1 ;  /* 0x00000001002f7802 */ /* 0x000fe20000000f00 */
[----:B------:R-:W-:Y:S01]  /*191b0*/  IMAD.MOV.U32 R56, RZ, RZ, R0 ;  /* 0x000000ffff387224 */ /* 0x000fe200078e0000 */
[----:B------:R-:W-:Y:S02]  /*191c0*/  MOV R3, 0x181f ;  /* 0x0000181f00037802 */ /* 0x000fe40000000f00 */
[----:B------:R-:W-:Y:S02]  /*191d0*/  MOV R2, 0x191f0 ;  /* 0x000191f000027802 */ /* 0x000fe40000000f00 */
[----:B------:R-:W-:Y:S05]  /*191e0*/  CALL.REL.NOINC `($__internal_5_$__cuda_sm70_shflsync_idx_p) ;  /* 0x000028c000007944 */ /* 0x000fea0003c00000 */
        /* <DEDUP_REMOVED lines=60> */
[----:B------:R-:W-:Y:S01]  /*195b0*/  MOV R0, R58 ;  /* 0x0000003a00007202 */ /* 0x000fe20000000f00 */
[----:B------:R-:W-:Y:S05]  /*195c0*/  BRA `(.L_x_428) ;  /* 0xffff494000007947 */ /* 0x000fea000383ffff */
.L_x_335:
[----:B------:R-:W-:Y:S02]  /*195d0*/  MOV R0, 0x2 ;  /* 0x0000000200007802 */ /* 0x000fe40000000f00 */
[----:B------:R-:W-:-:S02]  /*195e0*/  MOV R2, 0x19600 ;  /* 0x0001960000027802 */ /* 0x000fc40000000f00 */
[----:B------:R-:W-:Y:S05]  /*195f0*/  CALL.REL.NOINC `($__internal_4_$__cuda_sm70_shflsync_bfly_p) ;  /* 0x0000245000007944 */ /* 0x000fea0003c00000 */
[----:B------:R-:W-:Y:S01]  /*19600*/  FMNMX.FTZ R4, R4, R0, !PT ;  /* 0x0000000004047209 */ /* 0x000fe20007810000 */
[----:B------:R-:W-:Y:S01]  /*19610*/  IMAD.MOV.U32 R0, RZ, RZ, 0x1 ;  /* 0x00000001ff007424 */ /* 0x000fe200078e00ff */
[----:B------:R-:W-:-:S02]  /*19620*/  MOV R2, 0x19640 ;  /* 0x0001964000027802 */ /* 0x000fc40000000f00 */
[----:B------:R-:W-:Y:S05]  /*19630*/  CALL.REL.NOINC `($__internal_4_$__cuda_sm70_shflsync_bfly_p) ;  /* 0x0000241000007944 */ /* 0x000fea0003c00000 */
[----:B------:R-:W-:Y:S01]  /*19640*/  FMNMX.FTZ R71, R4, R0, !PT ;  /* 0x0000000004477209 */ /* 0x000fe20007810000 */
[----:B------:R-:W-:Y:S01]  /*19650*/  IMAD.MOV.U32 R4, RZ, RZ, R5 ;  /* 0x000000ffff047224 */ /* 0x000fe200078e0005 */
[----:B------:R-:W-:Y:S01]  /*19660*/  MOV R2, 0x19690 ;  /* 0x0001969000027802 */ /* 0x000fe20000000f00 */
[----:B------:R-:W-:-:S02]  /*19670*/  IMAD.MOV.U32 R0, RZ, RZ, 0x2 ;  /* 0x00000002ff007424 */ /* 0x000fc400078e00ff */
[----:B------:R-:W-:Y:S05]  /*19680*/  CALL.REL.NOINC `($__internal_4_$__cuda_sm70_shflsync_bfly_p) ;  /* 0x000023c000007944 */ /* 0x000fea0003c00000 */
[----:B------:R-:W-:Y:S01]  /*19690*/  FMNMX.FTZ R5, R5, R0, !PT ;  /* 0x0000000005057209 */ /* 0x000fe20007810000 */
[----:B------:R-:W-:Y:S01]  /*196a0*/  IMAD.MOV.U32 R0, RZ, RZ, 0x1 ;  /* 0x00000001ff007424 */ /* 0x000fe200078e00ff */
[----:B------:R-:W-:-:S03]  /*196b0*/  MOV R2, 0x196e0 ;  /* 0x000196e000027802 */ /* 0x000fc60000000f00 */
[----:B------:R-:W-:Y:S02]  /*196c0*/  IMAD.MOV.U32 R4, RZ, RZ, R5 ;  /* 0x000000ffff047224 */ /* 0x000fe400078e0005 */
[----:B------:R-:W-:Y:S05]  /*196d0*/  CALL.REL.NOINC `($__internal_4_$__cuda_sm70_shflsync_bfly_p) ;  /* 0x0000237000007944 */ /* 0x000fea0003c00000 */
[----:B------:R-:W-:Y:S01]  /*196e0*/  FMNMX.FTZ R70, R5, R0, !PT ;  /* 0x0000000005467209 */ /* 0x000fe20007810000 */
[----:B------:R-:W-:Y:S01]  /*196f0*/  IMAD.MOV.U32 R4, RZ, RZ, R6 ;  /* 0x000000ffff047224 */ /* 0x000fe200078e0006 */
[----:B------:R-:W-:Y:S01]  /*19700*/  MOV R2, 0x19730 ;  /* 0x0001973000027802 */ /* 0x000fe20000000f00 */
[----:B------:R-:W-:Y:S02]  /*19710*/  IMAD.MOV.U32 R0, RZ, RZ, 0x2 ;  /* 0x00000002ff007424 */ /* 0x000fe400078e00ff */
        /* <DEDUP_REMOVED lines=16> */
[----:B------:R-:W-:Y:S01]  /*19820*/  MOV R8, R0 ;  /* 0x0000000000087202 */ /* 0x000fe20000000f00 */
[----:B------:R-:W-:Y:S05]  /*19830*/  BRA `(.L_x_429) ;  /* 0xffff53a000007947 */ /* 0x000fea000383ffff */
.L_x_337:
[----:B-1--4-:R-:W-:Y:S01]  /*19840*/  MOV R3, 0x181f ;  /* 0x0000181f00037802 */ /* 0x012fe20000000f00 */
[----:B------:R-:W-:Y:S01]  /*19850*/  IMAD.MOV.U32 R47, RZ, RZ, RZ ;  /* 0x000000ffff2f7224 */ /* 0x000fe200078e00ff */
[----:B------:R-:W-:Y:S02]  /*19860*/  MOV R2, 0x19880 ;  /* 0x0001988000027802 */ /* 0x000fe40000000f00 */
[----:B------:R-:W-:Y:S05]  /*19870*/  CALL.REL.NOINC `($__internal_5_$__cuda_sm70_shflsync_idx_p) ;  /* 0x0000223000007944 */ /* 0x000fea0003c00000 */
[----:B------:R-:W-:-:S05]  /*19880*/  BRA `(.L_x_430) ;  /* 0xffff6e9000007947 */ /* 0x000fca000383ffff */
.L_x_340:
[----:B------:R-:W-:Y:S01]  /*19890*/  MOV R47, RZ ;  /* 0x000000ff002f7202 */ /* 0x000fe20000000f00 */
[----:B------:R-:W-:Y:S01]  /*198a0*/  IMAD.MOV.U32 R56, RZ, RZ, R4 ;  /* 0x000000ffff387224 */ /* 0x000fe200078e0004 */
[----:B------:R-:W-:Y:S01]  /*198b0*/  MOV R2, 0x198e0 ;  /* 0x000198e000027802 */ /* 0x000fe20000000f00 */
[----:B------:R-:W-:Y:S02]  /*198c0*/  IMAD.MOV.U32 R3, RZ, RZ, 0x181f ;  /* 0x0000181fff037424 */ /* 0x000fe400078e00ff */
[----:B------:R-:W-:Y:S05]  /*198d0*/  CALL.REL.NOINC `($__internal_5_$__cuda_sm70_shflsync_idx_p) ;  /* 0x000021d000007944 */ /* 0x000fea0003c00000 */
[----:B------:R-:W-:Y:S01]  /*198e0*/  MOV R7, R58 ;  /* 0x0000003a00077202 */ /* 0x000fe20000000f00 */
[----:B------:R-:W-:-:S05]  /*198f0*/  BRA `(.L_x_431) ;  /* 0xffff829000007947 */ /* 0x000fca000383ffff */
.L_x_341:
[----:B------:R-:W-:Y:S01]  /*19900*/  MOV R47, RZ ;  /* 0x000000ff002f7202 */ /* 0x000fe20000000f00 */
[----:B------:R-:W-:Y:S01]  /*19910*/  IMAD.MOV.U32 R56, RZ, RZ, R0 ;  /* 0x000000ffff387224 */ /* 0x000fe200078e0000 */
[----:B------:R-:W-:Y:S01]  /*19920*/  MOV R2, 0x19950 ;  /* 0x0001995000027802 */ /* 0x000fe20000000f00 */
[----:B------:R-:W-:Y:S02]  /*19930*/  IMAD.MOV.U32 R3, RZ, RZ, 0x181f ;  /* 0x0000181fff037424 */ /* 0x000fe400078e00ff */
[----:B-12---:R-:W-:Y:S05]  /*19940*/  CALL.REL.NOINC `($__internal_5_$__cuda_sm70_shflsync_idx_p) ;  /* 0x0000216000007944 */ /* 0x006fea0003c00000 */
        /* <DEDUP_REMOVED lines=13> */
[----:B------:R-:W-:Y:S05]  /*19a20*/  CALL.REL.NOINC `($__internal_5_$__cuda_sm70_shflsync_idx_p) ;  /* 0x0000208000007944 */ /* 0x000fea0003c00000 */
[----:B------:R-:W-:Y:S01]  /*19a30*/  MOV R47, 0x1 ;  /* 0x00000001002f7802 */ /* 0x000fe20000000f00 */
[----:B------:R-:W-:Y:S01]  /*19a40*/  IMAD.MOV.U32 R7, RZ, RZ, R58 ;  /* 0x000000ffff077224 */ /* 0x000fe200078e003a */
[----:B------:R-:W-:Y:S01]  /*19a50*/  MOV R3, 0x181f ;  /* 0x0000181f00037802 */ /* 0x000fe20000000f00 */
[----:B------:R-:W-:Y:S01]  /*19a60*/  IMAD.MOV.U32 R56, RZ, RZ, R0 ;  /* 0x000000ffff387224 */ /* 0x000fe200078e0000 */
[----:B------:R-:W-:Y:S02]  /*19a70*/  MOV R2, 0x19a90 ;  /* 0x00019a9000027802 */ /* 0x000fe40000000f00 */
[----:B------:R-:W-:Y:S05]  /*19a80*/  CALL.REL.NOINC `($__internal_5_$__cuda_sm70_shflsync_idx_p) ;  /* 0x0000202000007944 */ /* 0x000fea0003c00000 */
        /* <DEDUP_REMOVED lines=60> */
[----:B------:R-:W-:Y:S01]  /*19e50*/  MOV R0, R58 ;  /* 0x0000003a00007202 */ /* 0x000fe20000000f00 */
[----:B------:R-:W-:-:S05]  /*19e60*/  BRA `(.L_x_432) ;  /* 0xffff7eb000007947 */ /* 0x000fca000383ffff */
.L_x_342:
[----:B------:R-:W-:Y:S02]  /*19e70*/  MOV R0, 0x2 ;  /* 0x0000000200007802 */ /* 0x000fe40000000f00 */
[----:B------:R-:W-:Y:S02]  /*19e80*/  MOV R2, 0x19ea0 ;  /* 0x00019ea000027802 */ /* 0x000fe40000000f00 */
[----:B------:R-:W-:Y:S05]  /*19e90*/  CALL.REL.NOINC `($__internal_4_$__cuda_sm70_shflsync_bfly_p) ;  /* 0x00001bb000007944 */ /* 0x000fea0003c00000 */
[----:B------:R-:W-:Y:S01]  /*19ea0*/  FMNMX.FTZ R4, R4, R0, !PT ;  /* 0x0000000004047209 */ /* 0x000fe20007810000 */
[----:B------:R-:W-:Y:S01]  /*19eb0*/  IMAD.MOV.U32 R0, RZ, RZ, 0x1 ;  /* 0x00000001ff007424 */ /* 0x000fe200078e00ff */
[----:B------:R-:W-:Y:S02]  /*19ec0*/  MOV R2, 0x19ee0 ;  /* 0x00019ee000027802 */ /* 0x000fe40000000f00 */
        /* <DEDUP_REMOVED lines=28> */
[----:B------:R-:W-:-:S05]  /*1a090*/  BRA `(.L_x_433) ;  /* 0xffff833000007947 */ /* 0x000fca000383ffff */
.L_x_344:
[----:B------:R-:W-:Y:S01]  /*1a0a0*/  IMAD.MOV.U32 R4, RZ, RZ, R239 ;  /* 0x000000ffff047224 */ /* 0x000fe200078e00ef */
[----:B------:R-:W-:-:S02]  /*1a0b0*/  MOV R0, 0x2 ;  /* 0x0000000200007802 */ /* 0x000fc40000000f00 */
[----:B------:R-:W-:Y:S02]  /*1a0c0*/  MOV R2, 0x1a0e0 ;  /* 0x0001a0e000027802 */ /* 0x000fe40000000f00 */
[----:B------:R-:W-:Y:S05]  /*1a0d0*/  CALL.REL.NOINC `($__internal_4_$__cuda_sm70_shflsync_bfly_p) ;  /* 0x0000197000007944 */ /* 0x000fea0003c00000 */
[----:B------:R-:W-:Y:S05]  /*1a0e0*/  BRA `(.L_x_434) ;  /* 0xffffa07000007947 */ /* 0x000fea000383ffff */
.L_x_345:
[----:B------:R-:W-:Y:S01]  /*1a0f0*/  IMAD.MOV.U32 R4, RZ, RZ, R5 ;  /* 0x000000ffff047224 */ /* 0x000fe200078e0005 */
[----:B------:R-:W-:Y:S02]  /*1a100*/  MOV R0, 0x1 ;  /* 0x0000000100007802 */ /* 0x000fe40000000f00 */
[----:B------:R-:W-:Y:S02]  /*1a110*/  MOV R2, 0x1a130 ;  /* 0x0001a13000027802 */ /* 0x000fe40000000f00 */
[----:B-1----:R-:W-:Y:S05]  /*1a120*/  CALL.REL.NOINC `($__internal_4_$__cuda_sm70_shflsync_bfly_p) ;  /* 0x0000192000007944 */ /* 0x002fea0003c00000 */
[----:B------:R-:W-:Y:S01]  /*1a130*/  FADD.FTZ R5, R5, R0 ;  /* 0x0000000005057221 */ /* 0x000fe20000010000 */
[----:B------:R-:W-:Y:S02]  /*1a140*/  MOV R4, R243 ;  /* 0x000000f300047202 */ /* 0x000fe40000000f00 */
[----:B------:R-:W-:Y:S02]  /*1a150*/  MOV R0, 0x2 ;  /* 0x0000000200007802 */ /* 0x000fe40000000f00 */
[----:B------:R-:W-:Y:S02]  /*1a160*/  MOV R2, 0x1a180 ;  /* 0x0001a18000027802 */ /* 0x000fe40000000f00 */
[----:B------:R-:W-:Y:S05]  /*1a170*/  CALL.REL.NOINC `($__internal_4_$__cuda_sm70_shflsync_bfly_p) ;  /* 0x000018d000007944 */ /* 0x000fea0003c00000 */
[----:B------:R-:W-:Y:S01]  /*1a180*/  FADD.FTZ R6, R243, R0 ;  /* 0x00000000f3067221 */ /* 0x000fe20000010000 */
[----:B------:R-:W-:Y:S02]  /*1a190*/  MOV R0, 0x1 ;  /* 0x0000000100007802 */ /* 0x000fe40000000f00 */
[----:B------:R-:W-:-:S02]  /*1a1a0*/  MOV R2, 0x1a1d0 ;  /* 0x0001a1d000027802 */ /* 0x000fc40000000f00 */
[----:B------:R-:W-:Y:S02]  /*1a1b0*/  MOV R4, R6 ;  /* 0x0000000600047202 */ /* 0x000fe40000000f00 */
[----:B------:R-:W-:Y:S05]  /*1a1c0*/  CALL.REL.NOINC `($__internal_4_$__cuda_sm70_shflsync_bfly_p) ;  /* 0x0000188000007944 */ /* 0x000fea0003c00000 */
[----:B------:R-:W-:Y:S01]  /*1a1d0*/  FADD.FTZ R6, R6, R0 ;  /* 0x0000000006067221 */ /* 0x000fe20000010000 */
[----:B------:R-:W-:Y:S02]  /*1a1e0*/  MOV R4, R246 ;  /* 0x000000f600047202 */ /* 0x000fe40000000f00 */
[----:B------:R-:W-:Y:S02]  /*1a1f0*/  MOV R0, 0x2 ;  /* 0x0000000200007802 */ /* 0x000fe40000000f00 */
[----:B------:R-:W-:Y:S02]  /*1a200*/  MOV R2, 0x1a220 ;  /* 0x0001a22000027802 */ /* 0x000fe40000000f00 */
[----:B------:R-:W-:Y:S05]  /*1a210*/  CALL.REL.NOINC `($__internal_4_$__cuda_sm70_shflsync_bfly_p) ;  /* 0x0000183000007944 */ /* 0x000fea0003c00000 */
[----:B------:R-:W-:Y:S01]  /*1a220*/  FADD.FTZ R7, R246, R0 ;  /* 0x00000000f6077221 */ /* 0x000fe20000010000 */
[----:B------:R-:W-:Y:S02]  /*1a230*/  MOV R0, 0x1 ;  /* 0x0000000100007802 */ /* 0x000fe40000000f00 */
[----:B------:R-:W-:Y:S02]  /*1a240*/  MOV R2, 0x1a270 ;  /* 0x0001a27000027802 */ /* 0x000fe40000000f00 */
[----:B------:R-:W-:-:S02]  /*1a250*/  MOV R4, R7 ;  /* 0x0000000700047202 */ /* 0x000fc40000000f00 */
[----:B------:R-:W-:Y:S05]  /*1a260*/  CALL.REL.NOINC `($__internal_4_$__cuda_sm70_shflsync_bfly_p) ;  /* 0x000017e000007944 */ /* 0x000fea0003c00000 */
[----:B------:R-:W-:Y:S01]  /*1a270*/  FADD.FTZ R7, R7, R0 ;  /* 0x0000000007077221 */ /* 0x000fe20000010000 */
[----:B------:R-:W-:-:S02]  /*1a280*/  MOV R4, R247 ;  /* 0x000000f700047202 */ /* 0x000fc40000000f00 */
[----:B------:R-:W-:Y:S02]  /*1a290*/  MOV R0, 0x2 ;  /* 0x0000000200007802 */ /* 0x000fe40000000f00 */
[----:B------:R-:W-:Y:S02]  /*1a2a0*/  MOV R2, 0x1a2c0 ;  /* 0x0001a2c000027802 */ /* 0x000fe40000000f00 */
[----:B------:R-:W-:Y:S05]  /*1a2b0*/  CALL.REL.NOINC `($__internal_4_$__cuda_sm70_shflsync_bfly_p) ;  /* 0x0000179000007944 */ /* 0x000fea0003c00000 */
[----:B------:R-:W-:Y:S01]  /*1a2c0*/  FADD.FTZ R4, R247, R0 ;  /* 0x00000000f7047221 */ /* 0x000fe20000010000 */
[----:B------:R-:W-:Y:S02]  /*1a2d0*/  MOV R0, 0x1 ;  /* 0x0000000100007802 */ /* 0x000fe40000000f00 */
[----:B------:R-:W-:Y:S02]  /*1a2e0*/  MOV R2, 0x1a300 ;  /* 0x0001a30000027802 */ /* 0x000fe40000000f00 */
[----:B------:R-:W-:Y:S05]  /*1a2f0*/  CALL.REL.NOINC `($__internal_4_$__cuda_sm70_shflsync_bfly_p) ;  /* 0x0000175000007944 */ /* 0x000fea0003c00000 */
[----:B------:R-:W-:Y:S01]  /*1a300*/  MOV R8, R0 ;  /* 0x0000000000087202 */ /* 0x000fe20000000f00 */
[----:B------:R-:W-:Y:S05]  /*1a310*/  BRA `(.L_x_435) ;  /* 0xffff9f3000007947 */ /* 0x000fea000383ffff */
.L_x_352:
[----:B-1234-:R-:W-:Y:S01]  /*1a320*/  IMAD.MOV.U32 R56, RZ, RZ, R5 ;  /* 0x000000ffff387224 */ /* 0x01efe200078e0005 */
[----:B------:R-:W-:Y:S01]  /*1a330*/  MOV R47, RZ ;  /* 0x000000ff002f7202 */ /* 0x000fe20000000f00 */
[----:B------:R-:W-:Y:S01]  /*1a340*/  IMAD.MOV.U32 R3, RZ, RZ, 0x181f ;  /* 0x0000181fff037424 */ /* 0x000fe200078e00ff */
[----:B------:R-:W-:Y:S02]  /*1a350*/  MOV R2, 0x1a370 ;  /* 0x0001a37000027802 */ /* 0x000fe40000000f00 */
[----:B------:R-:W-:Y:S05]  /*1a360*/  CALL.REL.NOINC `($__internal_5_$__cuda_sm70_shflsync_idx_p) ;  /* 0x0000174000007944 */ /* 0x000fea0003c00000 */
[----:B------:R-:W-:Y:S01]  /*1a370*/  MOV R7, R58 ;  /* 0x0000003a00077202 */ /* 0x000fe20000000f00 */
[----:B------:R-:W-:Y:S05]  /*1a380*/  BRA `(.L_x_436) ;  /* 0xffffb58000007947 */ /* 0x000fea000383ffff */
.L_x_353:
[----:B------:R-:W-:Y:S01]  /*1a390*/  IMAD.MOV.U32 R56, RZ, RZ, R6 ;  /* 0x000000ffff387224 */ /* 0x000fe200078e0006 */
[----:B------:R-:W-:Y:S01]  /*1a3a0*/  MOV R47, RZ ;  /* 0x000000ff002f7202 */ /* 0x000fe20000000f00 */
[----:B------:R-:W-:Y:S01]  /*1a3b0*/  IMAD.MOV.U32 R3, RZ, RZ, 0x181f ;  /* 0x0000181fff037424 */ /* 0x000fe200078e00ff */
[----:B------:R-:W-:-:S02]  /*1a3c0*/  MOV R2, 0x1a3e0 ;  /* 0x0001a3e000027802 */ /* 0x000fc40000000f00 */
[----:B-12---:R-:W-:Y:S05]  /*1a3d0*/  CALL.REL.NOINC `($__internal_5_$__cuda_sm70_shflsync_idx_p) ;  /* 0x000016d000007944 */ /* 0x006fea0003c00000 */
[----:B------:R-:W-:Y:S01]  /*1a3e0*/  MOV R2, R58 ;  /* 0x0000003a00027202 */ /* 0x000fe20000000f00 */
[----:B------:R-:W-:Y:S05]  /*1a3f0*/  BRA `(.L_x_437) ;  /* 0xffffb53000007947 */ /* 0x000fea000383ffff */
.L_x_354:
[----:B------:R-:W-:Y:S01]  /*1a400*/  IMAD.MOV.U32 R56, RZ, RZ, R5 ;  /* 0x000000ffff387224 */ /* 0x000fe200078e0005 */
[----:B------:R-:W-:Y:S01]  /*1a410*/  MOV R47, 0x1 ;  /* 0x00000001002f7802 */ /* 0x000fe20000000f00 */
[----:B--2---:R-:W-:Y:S01]  /*1a420*/  IMAD.MOV.U32 R3, RZ, RZ, 0x181f ;  /* 0x0000181fff037424 */ /* 0x004fe200078e00ff */
[----:B------:R-:W-:-:S02]  /*1a430*/  MOV R2, 0x1a450 ;  /* 0x0001a45000027802 */ /* 0x000fc40000000f00 */
[----:B-1-3--:R-:W-:Y:S05]  /*1a440*/  CALL.REL.NOINC `($__internal_5_$__cuda_sm70_shflsync_idx_p) ;  /* 0x0000166000007944 */ /* 0x00afea0003c00000 */
        /* <DEDUP_REMOVED lines=8> */
.L_x_355:
[----:B------:R-:W-:Y:S01]  /*1a4d0*/  IMAD.MOV.U32 R56, RZ, RZ, R5 ;  /* 0x000000ffff387224 */ /* 0x000fe200078e0005 */
[----:B------:R-:W-:Y:S01]  /*1a4e0*/  MOV R47, 0x2 ;  /* 0x00000002002f7802 */ /* 0x000fe20000000f00 */
[----:B-1----:R-:W-:Y:S01]  /*1a4f0*/  IMAD.MOV.U32 R3, RZ, RZ, 0x181f ;  /* 0x0000181fff037424 */ /* 0x002fe200078e00ff */
[----:B------:R-:W-:Y:S02]  /*1a500*/  MOV R2, 0x1a520 ;  /* 0x0001a52000027802 */ /* 0x000fe40000000f00 */
[----:B---34-:R-:W-:Y:S05]  /*1a510*/  CALL.REL.NOINC `($__internal_5_$__cuda_sm70_shflsync_idx_p) ;  /* 0x0000159000007944 */ /* 0x018fea0003c00000 */
[----:B------:R-:W-:Y:S01]  /*1a520*/  MOV R7, R58 ;  /* 0x0000003a00077202 */ /* 0x000fe20000000f00 */
[----:B------:R-:W-:Y:S05]  /*1a530*/  BRA `(.L_x_439) ;  /* 0xffffb4d000007947 */ /* 0x000fea000383ffff */
.L_x_356:
[----:B------:R-:W-:Y:S01]  /*1a540*/  IMAD.MOV.U32 R56, RZ, RZ, R6 ;  /* 0x000000ffff387224 */ /* 0x000fe200078e0006 */
[----:B------:R-:W-:Y:S01]  /*1a550*/  MOV R47, 0x2 ;  /* 0x00000002002f7802 */ /* 0x000fe20000000f00 */
[----:B-1----:R-:W-:Y:S01]  /*1a560*/  IMAD.MOV.U32 R3, RZ, RZ, 0x181f ;  /* 0x0000181fff037424 */ /* 0x002fe200078e00ff */
[----:B------:R-:W-:Y:S02]  /*1a570*/  MOV R2, 0x1a590 ;  /* 0x0001a59000027802 */ /* 0x000fe40000000f00 */
[----:B--234-:R-:W-:Y:S05]  /*1a580*/  CALL.REL.NOINC `($__internal_5_$__cuda_sm70_shflsync_idx_p) ;  /* 0x0000152000007944 */ /* 0x01cfea0003c00000 */
[----:B------:R-:W-:Y:S01]  /*1a590*/  MOV R2, R58 ;  /* 0x0000003a00027202 */ /* 0x000fe20000000f00 */
[----:B------:R-:W-:Y:S05]  /*1a5a0*/  BRA `(.L_x_440) ;  /* 0xffffb48000007947 */ /* 0x000fea000383ffff */
.L_x_357:
[----:B------:R-:W-:Y:S01]  /*1a5b0*/  IMAD.MOV.U32 R56, RZ, RZ, R5 ;  /* 0x000000ffff387224 */ /* 0x000fe200078e0005 */
[----:B------:R-:W-:Y:S01]  /*1a5c0*/  MOV R47, 0x3 ;  /* 0x00000003002f7802 */ /* 0x000fe20000000f00 */
[----:B--2---:R-:W-:Y:S01]  /*1a5d0*/  IMAD.MOV.U32 R3, RZ, RZ, 0x181f ;  /* 0x0000181fff037424 */ /* 0x004fe200078e00ff */
[----:B------:R-:W-:-:S02]  /*1a5e0*/  MOV R2, 0x1a600 ;  /* 0x0001a60000027802 */ /* 0x000fc40000000f00 */
[----:B-1-34-:R-:W-:Y:S05]  /*1a5f0*/  CALL.REL.NOINC `($__internal_5_$__cuda_sm70_shflsync_idx_p) ;  /* 0x000014b000007944 */ /* 0x01afea0003c00000 */
        /* <DEDUP_REMOVED lines=8> */
.L_x_358:
[----:B------:R-:W-:Y:S01]  /*1a680*/  IMAD.MOV.U32 R56, RZ, RZ, R5 ;  /* 0x000000ffff387224 */ /* 0x000fe200078e0005 */
[----:B------:R-:W-:Y:S01]  /*1a690*/  MOV R47, 0x4 ;  /* 0x00000004002f7802 */ /* 0x000fe20000000f00 */
[----:B--2---:R-:W-:Y:S01]  /*1a6a0*/  IMAD.MOV.U32 R3, RZ, RZ, 0x181f ;  /* 0x0000181fff037424 */ /* 0x004fe200078e00ff */
[----:B------:R-:W-:Y:S02]  /*1a6b0*/  MOV R2, 0x1a6d0 ;  /* 0x0001a6d000027802 */ /* 0x000fe40000000f00 */
[----:B-1-34-:R-:W-:Y:S05]  /*1a6c0*/  CALL.REL.NOINC `($__internal_5_$__cuda_sm70_shflsync_idx_p) ;  /* 0x000013e000007944 */ /* 0x01afea0003c00000 */
[----:B------:R-:W-:Y:S01]  /*1a6d0*/  MOV R7, R58 ;  /* 0x0000003a00077202 */ /* 0x000fe20000000f00 */
[----:B------:R-:W-:Y:S05]  /*1a6e0*/  BRA `(.L_x_442) ;  /* 0xffffb43000007947 */ /* 0x000fea000383ffff */
.L_x_359:
[----:B------:R-:W-:Y:S01]  /*1a6f0*/  IMAD.MOV.U32 R56, RZ, RZ, R6 ;  /* 0x000000ffff387224 */ /* 0x000fe200078e0006 */
[----:B------:R-:W-:Y:S01]  /*1a700*/  MOV R47, 0x4 ;  /* 0x00000004002f7802 */ /* 0x000fe20000000f00 */
[----:B--2---:R-:W-:Y:S01]  /*1a710*/  IMAD.MOV.U32 R3, RZ, RZ, 0x181f ;  /* 0x0000181fff037424 */ /* 0x004fe200078e00ff */
[----:B------:R-:W-:Y:S02]  /*1a720*/  MOV R2, 0x1a740 ;  /* 0x0001a74000027802 */ /* 0x000fe40000000f00 */
[----:B-1-34-:R-:W-:Y:S05]  /*1a730*/  CALL.REL.NOINC `($__internal_5_$__cuda_sm70_shflsync_idx_p) ;  /* 0x0000137000007944 */ /* 0x01afea0003c00000 */
[----:B------:R-:W-:Y:S01]  /*1a740*/  MOV R2, R58 ;  /* 0x0000003a00027202 */ /* 0x000fe20000000f00 */
[----:B------:R-:W-:Y:S05]  /*1a750*/  BRA `(.L_x_443) ;  /* 0xffffb3e000007947 */ /* 0x000fea000383ffff */
.L_x_360:
[----:B------:R-:W-:Y:S01]  /*1a760*/  IMAD.MOV.U32 R56, RZ, RZ, R5 ;  /* 0x000000ffff387224 */ /* 0x000fe200078e0005 */
[----:B------:R-:W-:Y:S01]  /*1a770*/  MOV R47, 0x5 ;  /* 0x00000005002f7802 */ /* 0x000fe20000000f00 */
[----:B-1----:R-:W-:Y:S01]  /*1a780*/  IMAD.MOV.U32 R3, RZ, RZ, 0x181f ;  /* 0x0000181fff037424 */ /* 0x002fe200078e00ff */
[----:B------:R-:W-:-:S02]  /*1a790*/  MOV R2, 0x1a7b0 ;  /* 0x0001a7b000027802 */ /* 0x000fc40000000f00 */
[----:B--234-:R-:W-:Y:S05]  /*1a7a0*/  CALL.REL.NOINC `($__internal_5_$__cuda_sm70_shflsync_idx_p) ;  /* 0x0000130000007944 */ /* 0x01cfea0003c00000 */
        /* <DEDUP_REMOVED lines=8> */
.L_x_361:
[----:B------:R-:W-:Y:S01]  /*1a830*/  IMAD.MOV.U32 R56, RZ, RZ, R5 ;  /* 0x000000ffff387224 */ /* 0x000fe200078e0005 */
[----:B------:R-:W-:Y:S01]  /*1a840*/  MOV R47, 0x6 ;  /* 0x00000006002f7802 */ /* 0x000fe20000000f00 */
[----:B--2---:R-:W-:Y:S01]  /*1a850*/  IMAD.MOV.U32 R3, RZ, RZ, 0x181f ;  /* 0x0000181fff037424 */ /* 0x004fe200078e00ff */
[----:B------:R-:W-:Y:S02]  /*1a860*/  MOV R2, 0x1a880 ;  /* 0x0001a88000027802 */ /* 0x000fe40000000f00 */
[----:B-1--4-:R-:W-:Y:S05]  /*1a870*/  CALL.REL.NOINC `($__internal_5_$__cuda_sm70_shflsync_idx_p) ;  /* 0x0000123000007944 */ /* 0x012fea0003c00000 */
[----:B------:R-:W-:Y:S01]  /*1a880*/  MOV R7, R58 ;  /* 0x0000003a00077202 */ /* 0x000fe20000000f00 */
[----:B------:R-:W-:Y:S05]  /*1a890*/  BRA `(.L_x_445) ;  /* 0xffffb39000007947 */ /* 0x000fea000383ffff */
.L_x_362:
[----:B------:R-:W-:Y:S01]  /*1a8a0*/  IMAD.MOV.U32 R56, RZ, RZ, R6 ;  /* 0x000000ffff387224 */ /* 0x000fe200078e0006 */
[----:B------:R-:W-:Y:S01]  /*1a8b0*/  MOV R47, 0x6 ;  /* 0x00000006002f7802 */ /* 0x000fe20000000f00 */
[----:B--2---:R-:W-:Y:S01]  /*1a8c0*/  IMAD.MOV.U32 R3, RZ, RZ, 0x181f ;  /* 0x0000181fff037424 */ /* 0x004fe200078e00ff */
[----:B------:R-:W-:Y:S02]  /*1a8d0*/  MOV R2, 0x1a8f0 ;  /* 0x0001a8f000027802 */ /* 0x000fe40000000f00 */
[----:B-1-34-:R-:W-:Y:S05]  /*1a8e0*/  CALL.REL.NOINC `($__internal_5_$__cuda_sm70_shflsync_idx_p) ;  /* 0x000011c000007944 */ /* 0x01afea0003c00000 */
[----:B------:R-:W-:Y:S01]  /*1a8f0*/  MOV R2, R58 ;  /* 0x0000003a00027202 */ /* 0x000fe20000000f00 */
[----:B------:R-:W-:Y:S05]  /*1a900*/  BRA `(.L_x_446) ;  /* 0xffffb34000007947 */ /* 0x000fea000383ffff */
.L_x_363:
[----:B------:R-:W-:Y:S01]  /*1a910*/  IMAD.MOV.U32 R56, RZ, RZ, R5 ;  /* 0x000000ffff387224 */ /* 0x000fe200078e0005 */
[----:B------:R-:W-:Y:S01]  /*1a920*/  MOV R47, 0x7 ;  /* 0x00000007002f7802 */ /* 0x000fe20000000f00 */
[----:B-1----:R-:W-:Y:S01]  /*1a930*/  IMAD.MOV.U32 R3, RZ, RZ, 0x181f ;  /* 0x0000181fff037424 */ /* 0x002fe200078e00ff */
[----:B------:R-:W-:-:S02]  /*1a940*/  MOV R2, 0x1a960 ;  /* 0x0001a96000027802 */ /* 0x000fc40000000f00 */
[----:B--2-4-:R-:W-:Y:S05]  /*1a950*/  CALL.REL.NOINC `($__internal_5_$__cuda_sm70_shflsync_idx_p) ;  /* 0x0000115000007944 */ /* 0x014fea0003c00000 */
        /* <DEDUP_REMOVED lines=8> */
.L_x_365:
[----:B------:R-:W-:Y:S01]  /*1a9e0*/  IMAD.MOV.U32 R56, RZ, RZ, R5 ;  /* 0x000000ffff387224 */ /* 0x000fe200078e0005 */
[----:B------:R-:W-:Y:S01]  /*1a9f0*/  MOV R47, RZ ;  /* 0x000000ff002f7202 */ /* 0x000fe20000000f00 */
[----:B------:R-:W-:Y:S01]  /*1aa00*/  IMAD.MOV.U32 R3, RZ, RZ, 0x1c1f ;  /* 0x00001c1fff037424 */ /* 0x000fe200078e00ff */
[----:B------:R-:W-:Y:S02]  /*1aa10*/  MOV R2, 0x1aa30 ;  /* 0x0001aa3000027802 */ /* 0x000fe40000000f00 */
[----:B------:R-:W-:Y:S05]  /*1aa20*/  CALL.REL.NOINC `($__internal_5_$__cuda_sm70_shflsync_idx_p) ;  /* 0x0000108000007944 */ /* 0x000fea0003c00000 */
[----:B------:R-:W-:Y:S01]  /*1aa30*/  MOV R4, R58 ;  /* 0x0000003a00047202 */ /* 0x000fe20000000f00 */
[----:B------:R-:W-:Y:S05]  /*1aa40*/  BRA `(.L_x_448) ;  /* 0xffffb50000007947 */ /* 0x000fea000383ffff */
.L_x_366:
[----:B------:R-:W-:Y:S01]  /*1aa50*/  IMAD.MOV.U32 R56, RZ, RZ, R12 ;  /* 0x000000ffff387224 */ /* 0x000fe200078e000c */
[----:B------:R-:W-:Y:S01]  /*1aa60*/  MOV R47, RZ ;  /* 0x000000ff002f7202 */ /* 0x000fe20000000f00 */
[----:B------:R-:W-:Y:S01]  /*1aa70*/  IMAD.MOV.U32 R3, RZ, RZ, 0x1c1f ;  /* 0x00001c1fff037424 */ /* 0x000fe200078e00ff */
[----:B------:R-:W-:Y:S02]  /*1aa80*/  MOV R2, 0x1aaa0 ;  /* 0x0001aaa000027802 */ /* 0x000fe40000000f00 */
[----:B-12---:R-:W-:Y:S05]  /*1aa90*/  CALL.REL.NOINC `($__internal_5_$__cuda_sm70_shflsync_idx_p) ;  /* 0x0000101000007944 */ /* 0x006fea0003c00000 */
[----:B------:R-:W-:Y:S01]  /*1aaa0*/  MOV R0, R58 ;  /* 0x0000003a00007202 */ /* 0x000fe20000000f00 */
[----:B------:R-:W-:Y:S05]  /*1aab0*/  BRA `(.L_x_449) ;  /* 0xffffb4b000007947 */ /* 0x000fea000383ffff */
.L_x_369:
[----:B------:R-:W-:Y:S01]  /*1aac0*/  IMAD.MOV.U32 R56, RZ, RZ, R5 ;  /* 0x000000ffff387224 */ /* 0x000fe200078e0005 */
[----:B------:R-:W-:Y:S01]  /*1aad0*/  MOV R47, 0x1 ;  /* 0x00000001002f7802 */ /* 0x000fe20000000f00 */
[----:B----4-:R-:W-:Y:S01]  /*1aae0*/  IMAD.MOV.U32 R3, RZ, RZ, 0x1c1f ;  /* 0x00001c1fff037424 */ /* 0x010fe200078e00ff */
[----:B------:R-:W-:-:S02]  /*1aaf0*/  MOV R2, 0x1ab10 ;  /* 0x0001ab1000027802 */ /* 0x000fc40000000f00 */
[----:B-123--:R-:W-:Y:S05]  /*1ab00*/  CALL.REL.NOINC `($__internal_5_$__cuda_sm70_shflsync_idx_p) ;  /* 0x00000fa000007944 */ /* 0x00efea0003c00000 */
        /* <DEDUP_REMOVED lines=8> */
.L_x_372:
[----:B------:R-:W-:Y:S01]  /*1ab90*/  IMAD.MOV.U32 R56, RZ, RZ, R5 ;  /* 0x000000ffff387224 */ /* 0x000fe200078e0005 */
[----:B------:R-:W-:Y:S01]  /*1aba0*/  MOV R47, 0x2 ;  /* 0x00000002002f7802 */ /* 0x000fe20000000f00 */
[----:B-1----:R-:W-:Y:S01]  /*1abb0*/  IMAD.MOV.U32 R3, RZ, RZ, 0x1c1f ;  /* 0x00001c1fff037424 */ /* 0x002fe200078e00ff */
[----:B------:R-:W-:Y:S02]  /*1abc0*/  MOV R2, 0x1abe0 ;  /* 0x0001abe000027802 */ /* 0x000fe40000000f00 */
[----:B--234-:R-:W-:Y:S05]  /*1abd0*/  CALL.REL.NOINC `($__internal_5_$__cuda_sm70_shflsync_idx_p) ;  /* 0x00000ed000007944 */ /* 0x01cfea0003c00000 */
[----:B------:R-:W-:Y:S01]  /*1abe0*/  MOV R4, R58 ;  /* 0x0000003a00047202 */ /* 0x000fe20000000f00 */
[----:B------:R-:W-:Y:S05]  /*1abf0*/  BRA `(.L_x_451) ;  /* 0xffffba2000007947 */ /* 0x000fea000383ffff */
.L_x_373:
[----:B------:R-:W-:Y:S01]  /*1ac00*/  IMAD.MOV.U32 R56, RZ, RZ, R12 ;  /* 0x000000ffff387224 */ /* 0x000fe200078e000c */
[----:B------:R-:W-:Y:S01]  /*1ac10*/  MOV R47, 0x2 ;  /* 0x00000002002f7802 */ /* 0x000fe20000000f00 */
[----:B------:R-:W-:Y:S01]  /*1ac20*/  IMAD.MOV.U32 R3, RZ, RZ, 0x1c1f ;  /* 0x00001c1fff037424 */ /* 0x000fe200078e00ff */
[----:B------:R-:W-:Y:S02]  /*1ac30*/  MOV R2, 0x1ac50 ;  /* 0x0001ac5000027802 */ /* 0x000fe40000000f00 */
[----:B-1234-:R-:W-:Y:S05]  /*1ac40*/  CALL.REL.NOINC `($__internal_5_$__cuda_sm70_shflsync_idx_p) ;  /* 0x00000e6000007944 */ /* 0x01efea0003c00000 */
[----:B------:R-:W-:Y:S01]  /*1ac50*/  MOV R0, R58 ;  /* 0x0000003a00007202 */ /* 0x000fe20000000f00 */
[----:B------:R-:W-:Y:S05]  /*1ac60*/  BRA `(.L_x_452) ;  /* 0xffffb9d000007947 */ /* 0x000fea000383ffff */
.L_x_376:
        /* <DEDUP_REMOVED lines=13> */
.L_x_380:
[----:B------:R-:W-:Y:S01]  /*1ad40*/  IMAD.MOV.U32 R56, RZ, RZ, R5 ;  /* 0x000000ffff387224 */ /* 0x000fe200078e0005 */
[----:B------:R-:W-:Y:S01]  /*1ad50*/  MOV R47, RZ ;  /* 0x000000ff002f7202 */ /* 0x000fe20000000f00 */
[----:B------:R-:W-:Y:S01]  /*1ad60*/  IMAD.MOV.U32 R3, RZ, RZ, 0x181f ;  /* 0x0000181fff037424 */ /* 0x000fe200078e00ff */
[----:B------:R-:W-:Y:S02]  /*1ad70*/  MOV R2, 0x1ad90 ;  /* 0x0001ad9000027802 */ /* 0x000fe40000000f00 */
[----:B------:R-:W-:Y:S05]  /*1ad80*/  CALL.REL.NOINC `($__internal_5_$__cuda_sm70_shflsync_idx_p) ;  /* 0x00000d2000007944 */ /* 0x000fea0003c00000 */
[----:B------:R-:W-:Y:S01]  /*1ad90*/  MOV R7, R58 ;  /* 0x0000003a00077202 */ /* 0x000fe20000000f00 */
[----:B------:R-:W-:Y:S05]  /*1ada0*/  BRA `(.L_x_454) ;  /* 0xffffc74000007947 */ /* 0x000fea000383ffff */
.L_x_381:
[----:B------:R-:W-:Y:S01]  /*1adb0*/  IMAD.MOV.U32 R56, RZ, RZ, R6 ;  /* 0x000000ffff387224 */ /* 0x000fe200078e0006 */
[----:B------:R-:W-:Y:S01]  /*1adc0*/  MOV R47, RZ ;  /* 0x000000ff002f7202 */ /* 0x000fe20000000f00 */
[----:B------:R-:W-:Y:S01]  /*1add0*/  IMAD.MOV.U32 R3, RZ, RZ, 0x181f ;  /* 0x0000181fff037424 */ /* 0x000fe200078e00ff */
[----:B------:R-:W-:Y:S02]  /*1ade0*/  MOV R2, 0x1ae00 ;  /* 0x0001ae0000027802 */ /* 0x000fe40000000f00 */
[----:B-12---:R-:W-:Y:S05]  /*1adf0*/  CALL.REL.NOINC `($__internal_5_$__cuda_sm70_shflsync_idx_p) ;  /* 0x00000cb000007944 */ /* 0x006fea0003c00000 */
[----:B------:R-:W-:Y:S01]  /*1ae00*/  MOV R2, R58 ;  /* 0x0000003a00027202 */ /* 0x000fe20000000f00 */
[----:B------:R-:W-:Y:S05]  /*1ae10*/  BRA `(.L_x_455) ;  /* 0xffffc6f000007947 */ /* 0x000fea000383ffff */
.L_x_382:
        /* <DEDUP_REMOVED lines=13> */
.L_x_383:
[----:B------:R-:W-:Y:S01]  /*1aef0*/  IMAD.MOV.U32 R56, RZ, RZ, R5 ;  /* 0x000000ffff387224 */ /* 0x000fe200078e0005 */
[----:B------:R-:W-:Y:S01]  /*1af00*/  MOV R47, 0x2 ;  /* 0x00000002002f7802 */ /* 0x000fe20000000f00 */
[----:B-1----:R-:W-:Y:S01]  /*1af10*/  IMAD.MOV.U32 R3, RZ, RZ, 0x181f ;  /* 0x0000181fff037424 */ /* 0x002fe200078e00ff */
[----:B------:R-:W-:Y:S02]  /*1af20*/  MOV R2, 0x1af40 ;  /* 0x0001af4000027802 */ /* 0x000fe40000000f00 */
[----:B---34-:R-:W-:Y:S05]  /*1af30*/  CALL.REL.NOINC `($__internal_5_$__cuda_sm70_shflsync_idx_p) ;  /* 0x00000b7000007944 */ /* 0x018fea0003c00000 */
[----:B------:R-:W-:Y:S01]  /*1af40*/  MOV R7, R58 ;  /* 0x0000003a00077202 */ /* 0x000fe20000000f00 */
[----:B------:R-:W-:Y:S05]  /*1af50*/  BRA `(.L_x_457) ;  /* 0xffffc6a000007947 */ /* 0x000fea000383ffff */
.L_x_384:
[----:B------:R-:W-:Y:S01]  /*1af60*/  IMAD.MOV.U32 R56, RZ, RZ, R6 ;  /* 0x000000ffff387224 */ /* 0x000fe200078e0006 */
[----:B------:R-:W-:Y:S01]  /*1af70*/  MOV R47, 0x2 ;  /* 0x00000002002f7802 */ /* 0x000fe20000000f00 */
[----:B-1----:R-:W-:Y:S01]  /*1af80*/  IMAD.MOV.U32 R3, RZ, RZ, 0x181f ;  /* 0x0000181fff037424 */ /* 0x002fe200078e00ff */
[----:B------:R-:W-:Y:S02]  /*1af90*/  MOV R2, 0x1afb0 ;  /* 0x0001afb000027802 */ /* 0x000fe40000000f00 */
[----:B--234-:R-:W-:Y:S05]  /*1afa0*/  CALL.REL.NOINC `($__internal_5_$__cuda_sm70_shflsync_idx_p) ;  /* 0x00000b0000007944 */ /* 0x01cfea0003c00000 */
[----:B------:R-:W-:Y:S01]  /*1afb0*/  MOV R2, R58 ;  /* 0x0000003a00027202 */ /* 0x000fe20000000f00 */
[----:B------:R-:W-:Y:S05]  /*1afc0*/  BRA `(.L_x_458) ;  /* 0xffffc65000007947 */ /* 0x000fea000383ffff */
.L_x_385:
        /* <DEDUP_REMOVED lines=13> */
.L_x_386:
[----:B------:R-:W-:Y:S01]  /*1b0a0*/  IMAD.MOV.U32 R56, RZ, RZ, R5 ;  /* 0x000000ffff387224 */ /* 0x000fe200078e0005 */
[----:B------:R-:W-:Y:S01]  /*1b0b0*/  MOV R47, 0x4 ;  /* 0x00000004002f7802 */ /* 0x000fe20000000f00 */
[----:B--2---:R-:W-:Y:S01]  /*1b0c0*/  IMAD.MOV.U32 R3, RZ, RZ, 0x181f ;  /* 0x0000181fff037424 */ /* 0x004fe200078e00ff */
[----:B------:R-:W-:Y:S02]  /*1b0d0*/  MOV R2, 0x1b0f0 ;  /* 0x0001b0f000027802 */ /* 0x000fe40000000f00 */
[----:B-1-34-:R-:W-:Y:S05]  /*1b0e0*/  CALL.REL.NOINC `($__internal_5_$__cuda_sm70_shflsync_idx_p) ;  /* 0x000009c000007944 */ /* 0x01afea0003c00000 */
[----:B------:R-:W-:Y:S01]  /*1b0f0*/  MOV R7, R58 ;  /* 0x0000003a00077202 */ /* 0x000fe20000000f00 */
[----:B------:R-:W-:Y:S05]  /*1b100*/  BRA `(.L_x_460) ;  /* 0xffffc60000007947 */ /* 0x000fea000383ffff */
.L_x_387:
[----:B------:R-:W-:Y:S01]  /*1b110*/  IMAD.MOV.U32 R56, RZ, RZ, R6 ;  /* 0x000000ffff387224 */ /* 0x000fe200078e0006 */
[----:B------:R-:W-:Y:S01]  /*1b120*/  MOV R47, 0x4 ;  /* 0x00000004002f7802 */ /* 0x000fe20000000f00 */
[----:B--2---:R-:W-:Y:S01]  /*1b130*/  IMAD.MOV.U32 R3, RZ, RZ, 0x181f ;  /* 0x0000181fff037424 */ /* 0x004fe200078e00ff */
[----:B------:R-:W-:Y:S02]  /*1b140*/  MOV R2, 0x1b160 ;  /* 0x0001b16000027802 */ /* 0x000fe40000000f00 */
[----:B-1-34-:R-:W-:Y:S05]  /*1b150*/  CALL.REL.NOINC `($__internal_5_$__cuda_sm70_shflsync_idx_p) ;  /* 0x0000095000007944 */ /* 0x01afea0003c00000 */
[----:B------:R-:W-:Y:S01]  /*1b160*/  MOV R2, R58 ;  /* 0x0000003a00027202 */ /* 0x000fe20000000f00 */
[----:B------:R-:W-:Y:S05]  /*1b170*/  BRA `(.L_x_461) ;  /* 0xffffc5b000007947 */ /* 0x000fea000383ffff */
.L_x_388:
        /* <DEDUP_REMOVED lines=13> */
.L_x_389:
[----:B------:R-:W-:Y:S01]  /*1b250*/  IMAD.MOV.U32 R56, RZ, RZ, R5 ;  /* 0x000000ffff387224 */ /* 0x000fe200078e0005 */
[----:B------:R-:W-:Y:S01]  /*1b260*/  MOV R47, 0x6 ;  /* 0x00000006002f7802 */ /* 0x000fe20000000f00 */
[----:B--2---:R-:W-:Y:S01]  /*1b270*/  IMAD.MOV.U32 R3, RZ, RZ, 0x181f ;  /* 0x0000181fff037424 */ /* 0x004fe200078e00ff */
[----:B------:R-:W-:Y:S02]  /*1b280*/  MOV R2, 0x1b2a0 ;  /* 0x0001b2a000027802 */ /* 0x000fe40000000f00 */
[----:B-1--4-:R-:W-:Y:S05]  /*1b290*/  CALL.REL.NOINC `($__internal_5_$__cuda_sm70_shflsync_idx_p) ;  /* 0x0000081000007944 */ /* 0x012fea0003c00000 */
[----:B------:R-:W-:Y:S01]  /*1b2a0*/  MOV R7, R58 ;  /* 0x0000003a00077202 */ /* 0x000fe20000000f00 */
[----:B------:R-:W-:Y:S05]  /*1b2b0*/  BRA `(.L_x_463) ;  /* 0xffffc56000007947 */ /* 0x000fea000383ffff */
.L_x_390:
[----:B------:R-:W-:Y:S01]  /*1b2c0*/  IMAD.MOV.U32 R56, RZ, RZ, R6 ;  /* 0x000000ffff387224 */ /* 0x000fe200078e0006 */
[----:B------:R-:W-:Y:S01]  /*1b2d0*/  MOV R47, 0x6 ;  /* 0x00000006002f7802 */ /* 0x000fe20000000f00 */
[----:B--2---:R-:W-:Y:S01]  /*1b2e0*/  IMAD.MOV.U32 R3, RZ, RZ, 0x181f ;  /* 0x0000181fff037424 */ /* 0x004fe200078e00ff */
[----:B------:R-:W-:Y:S02]  /*1b2f0*/  MOV R2, 0x1b310 ;  /* 0x0001b31000027802 */ /* 0x000fe40000000f00 */
[----:B-1-34-:R-:W-:Y:S05]  /*1b300*/  CALL.REL.NOINC `($__internal_5_$__cuda_sm70_shflsync_idx_p) ;  /* 0x000007a000007944 */ /* 0x01afea0003c00000 */
[----:B------:R-:W-:Y:S01]  /*1b310*/  MOV R2, R58 ;  /* 0x0000003a00027202 */ /* 0x000fe20000000f00 */
[----:B------:R-:W-:Y:S05]  /*1b320*/  BRA `(.L_x_464) ;  /* 0xffffc51000007947 */ /* 0x000fea000383ffff */
.L_x_391:
        /* <DEDUP_REMOVED lines=13> */
.L_x_393:
[----:B------:R-:W-:Y:S01]  /*1b400*/  IMAD.MOV.U32 R56, RZ, RZ, R46 ;  /* 0x000000ffff387224 */ /* 0x000fe200078e002e */
[----:B------:R-:W-:Y:S01]  /*1b410*/  MOV R47, RZ ;  /* 0x000000ff002f7202 */ /* 0x000fe20000000f00 */
[----:B----4-:R-:W-:Y:S01]  /*1b420*/  IMAD.MOV.U32 R3, RZ, RZ, 0x1f ;  /* 0x0000001fff037424 */ /* 0x010fe200078e00ff */
[----:B------:R-:W-:Y:S02]  /*1b430*/  MOV R2, 0x1b450 ;  /* 0x0001b45000027802 */ /* 0x000fe40000000f00 */
[----:B------:R-:W-:Y:S05]  /*1b440*/  CALL.REL.NOINC `($__internal_5_$__cuda_sm70_shflsync_idx_p) ;  /* 0x0000066000007944 */ /* 0x000fea0003c00000 */
[----:B------:R-:W-:Y:S01]  /*1b450*/  MOV R9, R58 ;  /* 0x0000003a00097202 */ /* 0x000fe20000000f00 */
[----:B------:R-:W-:Y:S05]  /*1b460*/  BRA `(.L_x_466) ;  /* 0xffffc5a000007947 */ /* 0x000fea000383ffff */
.L_x_394:
[----:B------:R-:W-:Y:S01]  /*1b470*/  IMAD.MOV.U32 R56, RZ, RZ, R46 ;  /* 0x000000ffff387224 */ /* 0x000fe200078e002e */
[----:B------:R-:W-:Y:S01]  /*1b480*/  MOV R47, 0x1 ;  /* 0x00000001002f7802 */ /* 0x000fe20000000f00 */
[----:B----4-:R-:W-:Y:S01]  /*1b490*/  IMAD.MOV.U32 R3, RZ, RZ, 0x1f ;  /* 0x0000001fff037424 */ /* 0x010fe200078e00ff */
[----:B------:R-:W-:Y:S02]  /*1b4a0*/  MOV R2, 0x1b4c0 ;  /* 0x0001b4c000027802 */ /* 0x000fe40000000f00 */
[----:B-12---:R-:W-:Y:S05]  /*1b4b0*/  CALL.REL.NOINC `($__internal_5_$__cuda_sm70_shflsync_idx_p) ;  /* 0x000005f000007944 */ /* 0x006fea0003c00000 */
[----:B------:R-:W-:Y:S01]  /*1b4c0*/  MOV R8, R58 ;  /* 0x0000003a00087202 */ /* 0x000fe20000000f00 */
[----:B------:R-:W-:Y:S05]  /*1b4d0*/  BRA `(.L_x_467) ;  /* 0xffffc55000007947 */ /* 0x000fea000383ffff */
.L_x_395:
[----:B------:R-:W-:Y:S02]  /*1b4e0*/  MOV R2, 0x1 ;  /* 0x0000000100027802 */ /* 0x000fe40000000f00 */
[----:B------:R-:W-:-:S02]  /*1b4f0*/  MOV R3, 0x1b510 ;  /* 0x0001b51000037802 */ /* 0x000fc40000000f00 */
[----:B-123--:R-:W-:Y:S05]  /*1b500*/  CALL.REL.NOINC `($__internal_6_$__cuda_sm70_shflsync_up_p) ;  /* 0x000005f000007944 */ /* 0x00efea0003c00000 */
[----:B------:R-:W-:Y:S05]  /*1b510*/  BRA `(.L_x_468) ;  /* 0xffffc64000007947 */ /* 0x000fea000383ffff */
.L_x_396:
[----:B------:R-:W-:Y:S02]  /*1b520*/  MOV R2, 0x2 ;  /* 0x0000000200027802 */ /* 0x000fe40000000f00 */
[----:B------:R-:W-:-:S02]  /*1b530*/  MOV R3, 0x1b550 ;  /* 0x0001b55000037802 */ /* 0x000fc40000000f00 */
[----:B-12---:R-:W-:Y:S05]  /*1b540*/  CALL.REL.NOINC `($__internal_6_$__cuda_sm70_shflsync_up_p) ;  /* 0x000005b000007944 */ /* 0x006fea0003c00000 */
        /* <DEDUP_REMOVED lines=24> */
.L_x_400:
[----:B------:R-:W-:Y:S02]  /*1b6d0*/  MOV R2, 0x1 ;  /* 0x0000000100027802 */ /* 0x000fe40000000f00 */
[----:B------:R-:W-:Y:S02]  /*1b6e0*/  MOV R3, 0x1b700 ;  /* 0x0001b70000037802 */ /* 0x000fe40000000f00 */
[----:B------:R-:W-:Y:S05]  /*1b6f0*/  CALL.REL.NOINC `($__internal_6_$__cuda_sm70_shflsync_up_p) ;  /* 0x0000040000007944 */ /* 0x000fea0003c00000 */
[----:B------:R-:W-:Y:S01]  /*1b700*/  MOV R2, R4 ;  /* 0x0000000400027202 */ /* 0x000fe20000000f00 */
[----:B------:R-:W-:Y:S05]  /*1b710*/  BRA `(.L_x_470) ;  /* 0xffffc6a000007947 */ /* 0x000fea000383ffff */
.L_x_401:
        /* <DEDUP_REMOVED lines=27> */
.L_x_403:
[----:B------:R-:W-:Y:S02]  /*1b8d0*/  SEL R0, RZ, 0x1, P0 ;  /* 0x00000001ff007807 */ /* 0x000fe40000000000 */
[----:B------:R-:W-:Y:S02]  /*1b8e0*/  MOV R2, 0x1b900 ;  /* 0x0001b90000027802 */ /* 0x000fe40000000f00 */
[----:B---3--:R-:W-:Y:S05]  /*1b8f0*/  CALL.REL.NOINC `($__internal_7_$__cuda_sm70_votesync_ballot) ;  /* 0x0000027000007944 */ /* 0x008fea0003c00000 */
[----:B------:R-:W-:Y:S05]  /*1b900*/  BRA `(.L_x_472) ;  /* 0xffffc64000007947 */ /* 0x000fea000383ffff */
.L_x_404:
[----:B------:R-:W-:Y:S01]  /*1b910*/  IMAD.MOV.U32 R56, RZ, RZ, R6 ;  /* 0x000000ffff387224 */ /* 0x000fe200078e0006 */
[----:B--2---:R-:W-:Y:S01]  /*1b920*/  MOV R47, R10 ;  /* 0x0000000a002f7202 */ /* 0x004fe20000000f00 */
[----:B------:R-:W-:Y:S01]  /*1b930*/  IMAD.MOV.U32 R3, RZ, RZ, 0x1f ;  /* 0x0000001fff037424 */ /* 0x000fe200078e00ff */
[----:B------:R-:W-:Y:S02]  /*1b940*/  MOV R2, 0x1b960 ;  /* 0x0001b96000027802 */ /* 0x000fe40000000f00 */
[----:B-1-3--:R-:W-:Y:S05]  /*1b950*/  CALL.REL.NOINC `($__internal_5_$__cuda_sm70_shflsync_idx_p) ;  /* 0x0000015000007944 */ /* 0x00afea0003c00000 */
[----:B------:R-:W-:Y:S01]  /*1b960*/  IMAD.MOV.U32 R8, RZ, RZ, R58 ;  /* 0x000000ffff087224 */ /* 0x000fe200078e003a */
[----:B------:R-:W-:Y:S01]  /*1b970*/  MOV R47, R10 ;  /* 0x0000000a002f7202 */ /* 0x000fe20000000f00 */
[----:B------:R-:W-:Y:S01]  /*1b980*/  IMAD.MOV.U32 R56, RZ, RZ, R7 ;  /* 0x000000ffff387224 */ /* 0x000fe200078e0007 */
[----:B------:R-:W-:Y:S02]  /*1b990*/  MOV R3, 0x1f ;  /* 0x0000001f00037802 */ /* 0x000fe40000000f00 */
[----:B------:R-:W-:-:S02]  /*1b9a0*/  MOV R2, 0x1b9c0 ;  /* 0x0001b9c000027802 */ /* 0x000fc40000000f00 */
[----:B------:R-:W-:Y:S05]  /*1b9b0*/  CALL.REL.NOINC `($__internal_5_$__cuda_sm70_shflsync_idx_p) ;  /* 0x000000f000007944 */ /* 0x000fea0003c00000 */
[----:B------:R-:W-:Y:S01]  /*1b9c0*/  MOV R7, R58 ;  /* 0x0000003a00077202 */ /* 0x000fe20000000f00 */
[----:B------:R-:W-:Y:S05]  /*1b9d0*/  BRA `(.L_x_473) ;  /* 0xffffc5b000007947 */ /* 0x000fea000383ffff */
.L_x_407:
[----:B------:R-:W-:Y:S01]  /*1b9e0*/  IMAD.MOV.U32 R56, RZ, RZ, R4 ;  /* 0x000000ffff387224 */ /* 0x000fe200078e0004 */
[----:B------:R-:W-:Y:S01]  /*1b9f0*/  MOV R47, R0 ;  /* 0x00000000002f7202 */ /* 0x000fe20000000f00 */
[----:B------:R-:W-:Y:S01]  /*1ba00*/  IMAD.MOV.U32 R3, RZ, RZ, 0x1f ;  /* 0x0000001fff037424 */ /* 0x000fe200078e00ff */
[----:B------:R-:W-:-:S02]  /*1ba10*/  MOV R2, 0x1ba30 ;  /* 0x0001ba3000027802 */ /* 0x000fc40000000f00 */
[----:B--234-:R-:W-:Y:S05]  /*1ba20*/  CALL.REL.NOINC `($__internal_5_$__cuda_sm70_shflsync_idx_p) ;  /* 0x0000008000007944 */ /* 0x01cfea0003c00000 */
[----:B------:R-:W-:Y:S01]  /*1ba30*/  MOV R12, R58 ;  /* 0x0000003a000c7202 */ /* 0x000fe20000000f00 */
[----:B------:R-:W-:Y:S05]  /*1ba40*/  BRA `(.L_x_406) ;  /* 0xffffc5a000007947 */ /* 0x000fea000383ffff */
        .weak           $__internal_4_$__cuda_sm70_shflsync_bfly_p
        .type           $__internal_4_$__cuda_sm70_shflsync_bfly_p,@function
        .size           $__internal_4_$__cuda_sm70_shflsync_bfly_p,($__internal_5_$__cuda_sm70_shflsync_idx_p - $__internal_4_$__cuda_sm70_shflsync_bfly_p)
$__internal_4_$__cuda_sm70_shflsync_bfly_p:
[----:B------:R-:W-:Y:S02]  /*1ba50*/  MOV R8, 0xffffffff ;  /* 0xffffffff00087802 */ /* 0x000fe40000000f00 */
[----:B------:R-:W-:-:S02]  /*1ba60*/  MOV R3, 0x1f ;  /* 0x0000001f00037802 */ /* 0x000fc40000000f00 */
[----:B------:R-:W-:Y:S04]  /*1ba70*/  WARPSYNC R8 ;  /* 0x0000000800007348 */ /* 0x000fe80003800000 */
[----:B------:R1:W2:Y:S02]  /*1ba80*/  SHFL.BFLY PT, R0, R4, R0, R3 ;  /* 0x0c00000004007389 */ /* 0x0002a400000e0003 */
[----:B-1----:R-:W-:-:S04]  /*1ba90*/  MOV R3, 0x0 ;  /* 0x0000000000037802 */ /* 0x002fc80000000f00 */
[----:B--2---:R-:W-:Y:S05]  /*1baa0*/  RET.REL.NODEC R2 `(_ZN7cutlass13device_kernelIN5flash19enable_sm80_to_sm89INS1_16FlashAttnFwdSm80INS1_25CollectiveMainloopFwdSm80ILi4ELi1ELb0EN4cute5tupleIJNS5_1CILi128EEENS7_ILi80EEENS7_ILi64EEEEEELi64ENS_10bfloat16_tEfNS_4arch4Sm80ELb0ELb0ELb1ELb1ELb1ELb1ELb1ELb1EEENS1_21CollectiveEpilogueFwdINS6_IJS8_SA_S9_EEENS6_IJNS7_ILi1EEESI_SI_EEESC_SE_Li128ELb1ELb1ELb1ELb0EEENS1_36VarlenDynamicPersistentTileSchedulerILi128ELi80ELi128ELi128ELb1ELb1ELb0ELb0ELb1ELb1EEEEEEEEEvNT_6ParamsE) ;  /* 0xfffe455002007950 */ /* 0x004fea0003c3ffff */
        .weak           $__internal_5_$__cuda_sm70_shflsync_idx_p
        .type           $__internal_5_$__cuda_sm70_shflsync_idx_p,@function
        .size           $__internal_5_$__cuda_sm70_shflsync_idx_p,($__internal_6_$__cuda_sm70_shflsync_up_p - $__internal_5_$__cuda_sm70_shflsync_idx_p)
$__internal_5_$__cuda_sm70_shflsync_idx_p:
[----:B------:R-:W-:-:S04]  /*1bab0*/  MOV R58, 0xffffffff ;  /* 0xffffffff003a7802 */ /* 0x000fc80000000f00 */
[----:B------:R-:W-:Y:S04]  /*1bac0*/  WARPSYNC R58 ;  /* 0x0000003a00007348 */ /* 0x000fe80003800000 */
[----:B------:R1:W2:Y:S02]  /*1bad0*/  SHFL.IDX PT, R58, R56, R47, R3 ;  /* 0x0000002f383a7389 */ /* 0x0002a400000e0003 */
[----:B-1----:R-:W-:-:S04]  /*1bae0*/  MOV R3, 0x0 ;  /* 0x0000000000037802 */ /* 0x002fc80000000f00 */
[----:B--2---:R-:W-:Y:S05]  /*1baf0*/  RET.REL.NODEC R2 `(_ZN7cutlass13device_kernelIN5flash19enable_sm80_to_sm89INS1_16FlashAttnFwdSm80INS1_25CollectiveMainloopFwdSm80ILi4ELi1ELb0EN4cute5tupleIJNS5_1CILi128EEENS7_ILi80EEENS7_ILi64EEEEEELi64ENS_10bfloat16_tEfNS_4arch4Sm80ELb0ELb0ELb1ELb1ELb1ELb1ELb1ELb1EEENS1_21CollectiveEpilogueFwdINS6_IJS8_SA_S9_EEENS6_IJNS7_ILi1EEESI_SI_EEESC_SE_Li128ELb1ELb1ELb1ELb0EEENS1_36VarlenDynamicPersistentTileSchedulerILi128ELi80ELi128ELi128ELb1ELb1ELb0ELb0ELb1ELb1EEEEEEEEEvNT_6ParamsE) ;  /* 0xfffe450002007950 */ /* 0x004fea0003c3ffff */
        .weak           $__internal_6_$__cuda_sm70_shflsync_up_p
        .type           $__internal_6_$__cuda_sm70_shflsync_up_p,@function
        .size           $__internal_6_$__cuda_sm70_shflsync_up_p,($__internal_7_$__cuda_sm70_votesync_ballot - $__internal_6_$__cuda_sm70_shflsync_up_p)
$__internal_6_$__cuda_sm70_shflsync_up_p:
[----:B------:R-:W-:Y:S02]  /*1bb00*/  IMAD.MOV.U32 R4, RZ, RZ, RZ ;  /* 0x000000ffff047224 */ /* 0x000fe400078e00ff */
[----:B------:R-:W-:-:S04]  /*1bb10*/  IMAD.MOV.U32 R10, RZ, RZ, -0x1 ;  /* 0xffffffffff0a7424 */ /* 0x000fc800078e00ff */
[----:B------:R-:W-:Y:S04]  /*1bb20*/  WARPSYNC R10 ;  /* 0x0000000a00007348 */ /* 0x000fe80003800000 */
[----:B------:R1:W2:Y:S02]  /*1bb30*/  SHFL.UP PT, R4, R0, R2, R4 ;  /* 0x0400000200047389 */ /* 0x0002a400000e0004 */
[----:B-1----:R-:W-:Y:S02]  /*1bb40*/  MOV R2, R3 ;  /* 0x0000000300027202 */ /* 0x002fe40000000f00 */
[----:B------:R-:W-:-:S04]  /*1bb50*/  MOV R3, 0x0 ;  /* 0x0000000000037802 */ /* 0x000fc80000000f00 */
[----:B--2---:R-:W-:Y:S05]  /*1bb60*/  RET.REL.NODEC R2 `(_ZN7cutlass13device_kernelIN5flash19enable_sm80_to_sm89INS1_16FlashAttnFwdSm80INS1_25CollectiveMainloopFwdSm80ILi4ELi1ELb0EN4cute5tupleIJNS5_1CILi128EEENS7_ILi80EEENS7_ILi64EEEEEELi64ENS_10bfloat16_tEfNS_4arch4Sm80ELb0ELb0ELb1ELb1ELb1ELb1ELb1ELb1EEENS1_21CollectiveEpilogueFwdINS6_IJS8_SA_S9_EEENS6_IJNS7_ILi1EEESI_SI_EEESC_SE_Li128ELb1ELb1ELb1ELb0EEENS1_36VarlenDynamicPersistentTileSchedulerILi128ELi80ELi128ELi128ELb1ELb1ELb0ELb0ELb1ELb1EEEEEEEEEvNT_6ParamsE) ;  /* 0xfffe449002007950 */ /* 0x004fea0003c3ffff */
        .weak           $__internal_7_$__cuda_sm70_votesync_ballot
        .type           $__internal_7_$__cuda_sm70_votesync_ballot,@function
        .size           $__internal_7_$__cuda_sm70_votesync_ballot,(.L_x_1915 - $__internal_7_$__cuda_sm70_votesync_ballot)
$__internal_7_$__cuda_sm70_votesync_ballot:
[----:B------:R-:W-:Y:S01]  /*1bb70*/  ISETP.NE.U32.AND P0, PT, R0, 0x1, PT ;  /* 0x000000010000780c */ /* 0x000fe20003f05070 */
[----:B------:R-:W-:-:S04]  /*1bb80*/  IMAD.MOV.U32 R3, RZ, RZ, -0x1 ;  /* 0xffffffffff037424 */ /* 0x000fc800078e00ff */
[----:B------:R-:W-:Y:S08]  /*1bb90*/  WARPSYNC R3 ;  /* 0x0000000300007348 */ /* 0x000ff00003800000 */
[----:B------:R-:W-:-:S04]  /*1bba0*/  VOTE.ANY R0, PT, !P0 ;  /* 0x0000000000007806 */ /* 0x000fc800040e0100 */
[----:B------:R-:W-:Y:S01]  /*1bbb0*/  LOP3.LUT R0, R0, R3, RZ, 0xc0, !PT ;  /* 0x0000000300007212 */ /* 0x000fe200078ec0ff */
[----:B------:R-:W-:-:S04]  /*1bbc0*/  IMAD.MOV.U32 R3, RZ, RZ, 0x0 ;  /* 0x00000000ff037424 */ /* 0x000fc800078e00ff */
[----:B------:R-:W-:Y:S05]  /*1bbd0*/  RET.REL.NODEC R2 `(_ZN7cutlass13device_kernelIN5flash19enable_sm80_to_sm89INS1_16FlashAttnFwdSm80INS1_25CollectiveMainloopFwdSm80ILi4ELi1ELb0EN4cute5tupleIJNS5_1CILi128EEENS7_ILi80EEENS7_ILi64EEEEEELi64ENS_10bfloat16_tEfNS_4arch4Sm80ELb0ELb0ELb1ELb1ELb1ELb1ELb1ELb1EEENS1_21CollectiveEpilogueFwdINS6_IJS8_SA_S9_EEENS6_IJNS7_ILi1EEESI_SI_EEESC_SE_Li128ELb1ELb1ELb1ELb0EEENS1_36VarlenDynamicPersistentTileSchedulerILi128ELi80ELi128ELi128ELb1ELb1ELb0ELb0ELb1ELb1EEEEEEEEEvNT_6ParamsE) ;  /* 0xfffe442002007950 */ /* 0x000fea0003c3ffff */
.L_x_474:
        /* <DEDUP_REMOVED lines=10> */
.L_x_1915:


//--------------------- .text._ZN7cutlass13device_kernelIN5flash19enable_sm80_to_sm89INS1_16FlashAttnFwdSm80INS1_25CollectiveMainloopFwdSm80ILi4ELi1ELb0EN4cute5tupleIJNS5_1CILi128EEENS7_ILi96EEENS7_ILi64EEEEEELi64ENS_10bfloat16_tEfNS_4arch4Sm80ELb0ELb1ELb1ELb0ELb1ELb0ELb1ELb1EEENS1_21CollectiveEpilogueFwdINS6_IJS8_SA_S9_EEENS6_IJNS7_ILi1EEESI_SI_EEESC_SE_Li128ELb0ELb1ELb1ELb0EEENS1_19SingleTileSchedulerILb0ELb1ELb1ELi128EEEEEEEEEvNT_6ParamsE --------------------------
	.section	.text._ZN7cutlass13device_kernelIN5flash19enable_sm80_to_sm89INS1_16FlashAttnFwdSm80INS1_25CollectiveMainloopFwdSm80ILi4ELi1ELb0EN4cute5tupleIJNS5_1CILi128EEENS7_ILi96EEENS7_ILi64EEEEEELi64ENS_10bfloat16_tEfNS_4arch4Sm80ELb0ELb1ELb1ELb0ELb1ELb0ELb1ELb1EEENS1_21CollectiveEpilogueFwdINS6_IJS8_SA_S9_EEENS6_IJNS7_ILi1EEESI_SI_EEESC_SE_Li128ELb0ELb1ELb1ELb0EEENS1_19SingleTileSchedulerILb0ELb1ELb1ELi128EEEEEEEEEvNT_6ParamsE,"ax",@progbits
	.sectioninfo	@"SHI_REGISTERS=255"
	.align	128
.text._ZN7cutlass13device_kernelIN5flash19enable_sm80_to_sm89INS1_16FlashAttnFwdSm80INS1_25CollectiveMainloopFwdSm80ILi4ELi1ELb0EN4cute5tupleIJNS5_1CILi128EEENS7_ILi96EEENS7_ILi64EEEEEELi64ENS_10bfloat16_tEfNS_4arch4Sm80ELb0ELb1ELb1ELb0ELb1ELb0ELb1ELb1EEENS1_21CollectiveEpilogueFwdINS6_IJS8_SA_S9_EEENS6_IJNS7_ILi1EEESI_SI_EEESC_SE_Li128ELb0ELb1ELb1ELb0EEENS1_19SingleTileSchedulerILb0ELb1ELb1ELi128EEEEEEEEEvNT_6ParamsE:
        .type           _ZN7cutlass13device_kernelIN5flash19enable_sm80_to_sm89INS1_16FlashAttnFwdSm80INS1_25CollectiveMainloopFwdSm80ILi4ELi1ELb0EN4cute5tupleIJNS5_1CILi128EEENS7_ILi96EEENS7_ILi64EEEEEELi64ENS_10bfloat16_tEfNS_4arch4Sm80ELb0ELb1ELb1ELb0ELb1ELb0ELb1ELb1EEENS1_21CollectiveEpilogueFwdINS6_IJS8_SA_S9_EEENS6_IJNS7_ILi1EEESI_SI_EEESC_SE_Li128ELb0ELb1ELb1ELb0EEENS1_19SingleTileSchedulerILb0ELb1ELb1ELi128EEEEEEEEEvNT_6ParamsE,@function
        .size           _ZN7cutlass13device_kernelIN5flash19enable_sm80_to_sm89INS1_16FlashAttnFwdSm80INS1_25CollectiveMainloopFwdSm80ILi4ELi1ELb0EN4cute5tupleIJNS5_1CILi128EEENS7_ILi96EEENS7_ILi64EEEEEELi64ENS_10bfloat16_tEfNS_4arch4Sm80ELb0ELb1ELb1ELb0ELb1ELb0ELb1ELb1EEENS1_21CollectiveEpilogueFwdINS6_IJS8_SA_S9_EEENS6_IJNS7_ILi1EEESI_SI_EEESC_SE_Li128ELb0ELb1ELb1ELb0EEENS1_19SingleTileSchedulerILb0ELb1ELb1ELi128EEEEEEEEEvNT_6ParamsE,(.L_x_1920 - _ZN7cutlass13device_kernelIN5flash19enable_sm80_to_sm89INS1_16FlashAttnFwdSm80INS1_25CollectiveMainloopFwdSm80ILi4ELi1ELb0EN4cute5tupleIJNS5_1CILi128EEENS7_ILi96EEENS7_ILi64EEEEEELi64ENS_10bfloat16_tEfNS_4arch4Sm80ELb0ELb1ELb1ELb0ELb1ELb0ELb1ELb1EEENS1_21CollectiveEpilogueFwdINS6_IJS8_SA_S9_EEENS6_IJNS7_ILi1EEESI_SI_EEESC_SE_Li128ELb0ELb1ELb1ELb0EEENS1_19SingleTileSchedulerILb0ELb1ELb1ELi128EEEEEEEEEvNT_6ParamsE)
        .other          _ZN7cutlass13device_kernelIN5flash19enable_sm80_to_sm89INS1_16FlashAttnFwdSm80INS1_25CollectiveMainloopFwdSm80ILi4ELi1ELb0EN4cute5tupleIJNS5_1CILi128EEENS7_ILi96EEENS7_ILi64EEEEEELi64ENS_10bfloat16_tEfNS_4arch4Sm80ELb0ELb1ELb1ELb0ELb1ELb0ELb1ELb1EEENS1_21CollectiveEpilogueFwdINS6_IJS8_SA_S9_EEENS6_IJNS7_ILi1EEESI_SI_EEESC_SE_Li128ELb0ELb1ELb1ELb0EEENS1_19SingleTileSchedulerILb0ELb1ELb1ELi128EEEEEEEEEvNT_6ParamsE,@"STO_CUDA_ENTRY STV_DEFAULT"
_ZN7cutlass13device_kernelIN5flash19enable_sm80_to_sm89INS1_16FlashAttnFwdSm80INS1_25CollectiveMainloopFwdSm80ILi4ELi1ELb0EN4cute5tupleIJNS5_1CILi128EEENS7_ILi96EEENS7_ILi64EEEEEELi64ENS_10bfloat16_tEfNS_4arch4Sm80ELb0ELb1ELb1ELb0ELb1ELb0ELb1ELb1EEENS1_21CollectiveEpilogueFwdINS6_IJS8_SA_S9_EEENS6_IJNS7_ILi1EEESI_SI_EEESC_SE_Li128ELb0ELb1ELb1ELb0EEENS1_19SingleTileSchedulerILb0ELb1ELb1ELi128EEEEEEEEEvNT_6ParamsE:
        /* <DEDUP_REMOVED lines=18> */
.L_x_475:
[----:B------:R-:W-:Y:S02]  /*0120*/  ULDC.64 UR4, c[0x0][0x550] ;  /* 0x0001540000047ab9 */ /* 0x000fe40000000a00 */
[----:B------:R-:W-:Y:S02]  /*0130*/  UISETP.NE.AND UP0, UPT, UR4, 0x1, UPT ;  /* 0x000000010400788c */ /* 0x000fe4000bf05270 */
[----:B------:R-:W-:-:S02]  /*0140*/  UIMAD.WIDE.U32 UR10, UR7, UR5, URZ ;  /* 0x00000005070a72a5 */ /* 0x000fc4000f8e003f */
[----:B------:R-:W-:Y:S02]  /*0150*/  ULDC UR4, c[0x0][0x558] ;  /* 0x0001560000047ab9 */ /* 0x000fe40000000800 */
[----:B------:R-:W-:-:S05]  /*0160*/  UMOV UR9, UR7 ;  /* 0x0000000700097c82 */ /* 0x000fca0008000000 */
[----:B------:R-:W-:-:S03]  /*0170*/  @UP0 USHF.R.U32.HI UR9, URZ, UR4, UR11 ;  /* 0x000000043f090299 */ /* 0x000fc6000801160b */
.L_x_476:
[----:B------:R-:W-:Y:S01]  /*0180*/  ISETP.LE.AND P0, PT, RZ, UR6, PT ;  /* 0x00000006ff007c0c */ /* 0x000fe2000bf03270 */
[----:B------:R-:W-:Y:S02]  /*0190*/  UIADD3 UR5, -UR9, URZ, URZ ;  /* 0x0000003f09057290 */ /* 0x000fe4000fffe13f */
[----:B------:R-:W-:Y:S02]  /*01a0*/  ULDC UR4, c[0x0][0x550] ;  /* 0x0001540000047ab9 */ /* 0x000fe40000000800 */
[----:B------:R-:W-:-:S08]  /*01b0*/  UIMAD UR7, UR5, UR4, UR7 ;  /* 0x00000004050772a4 */ /* 0x000fd0000f8e0207 */
[----:B------:R-:W-:Y:S05]  /*01c0*/  @!P0 EXIT ;  /* 0x000000000000894d */ /* 0x000fea0003800000 */
[----:B------:R-:W-:Y:S01]  /*01d0*/  ULDC.64 UR4, c[0x0][0x370] ;  /* 0x0000dc0000047ab9 */ /* 0x000fe20000000a00 */
[----:B------:R-:W-:Y:S01]  /*01e0*/  IMAD.MOV.U32 R231, RZ, RZ, RZ ;  /* 0x000000ffffe77224 */ /* 0x000fe200078e00ff */
[----:B------:R-:W-:Y:S02]  /*01f0*/  UISETP.NE.U32.AND UP0, UPT, URZ, UR4, UPT ;  /* 0x000000043f00728c */ /* 0x000fe4000bf05070 */
[----:B------:R-:W-:Y:S02]  /*0200*/  ULDC.64 UR10, c[0x0][0x370] ;  /* 0x0000dc00000a7ab9 */ /* 0x000fe40000000a00 */
[----:B------:R-:W-:Y:S02]  /*0210*/  UISETP.NE.AND.EX UP0, UPT, URZ, UR5, UPT, UP0 ;  /* 0x000000053f00728c */ /* 0x000fe4000bf05300 */
[----:B------:R-:W-:-:S04]  /*0220*/  ULDC.64 UR16, c[0x0][0x118] ;  /* 0x0000460000107ab9 */ /* 0x000fc80000000a00 */
[----:B------:R-:W-:-:S05]  /*0230*/  PLOP3.LUT P0, PT, PT, PT, UP0, 0x80, 0x0 ;  /* 0x000000000000781c */ /* 0x000fca0003f0f008 */
[----:B------:R-:W-:Y:S02]  /*0240*/  @UP0 UMOV UR4, 0x4 ;  /* 0x0000000400040882 */ /* 0x000fe40000000000 */
[----:B------:R-:W-:-:S06]  /*0250*/  @UP0 UIMAD.WIDE UR4, UR6, UR4, UR10 ;  /* 0x00000004060402a5 */ /* 0x000fcc000f8e020a */
[----:B------:R-:W-:Y:S01]  /*0260*/  MOV R2, UR4 ;  /* 0x0000000400027c02 */ /* 0x000fe20008000f00 */
[----:B------:R-:W-:-:S05]  /*0270*/  IMAD.U32 R3, RZ, RZ, UR5 ;  /* 0x00000005ff037e24 */ /* 0x000fca000f8e00ff */
[----:B------:R-:W2:Y:S01]  /*0280*/  @P0 LDG.E R231, [R2.64] ;  /* 0x0000001002e70981 */ /* 0x000ea2000c1e1900 */
[----:B------:R-:W1:Y:S01]  /*0290*/  S2UR UR19, SR_CTAID.X ;  /* 0x00000000001379c3 */ /* 0x000e620000002500 */
[----:B------:R-:W-:Y:S02]  /*02a0*/  ULDC UR4, c[0x0][0x2c4] ;  /* 0x0000b10000047ab9 */ /* 0x000fe40000000800 */
[----:B------:R-:W-:Y:S02]  /*02b0*/  UISETP.NE.AND UP2, UPT, UR4, 0x1, UPT ;  /* 0x000000010400788c */ /* 0x000fe4000bf45270 */
[----:B------:R-:W-:Y:S02]  /*02c0*/  ULDC UR8, c[0x0][0x2ac] ;  /* 0x0000ab0000087ab9 */ /* 0x000fe40000000800 */
[----:B------:R-:W-:Y:S02]  /*02d0*/  ULDC.64 UR4, c[0x0][0x2c8] ;  /* 0x0000b20000047ab9 */ /* 0x000fe40000000a00 */
[----:B-1----:R-:W-:-:S05]  /*02e0*/  USHF.L.U32 UR19, UR19, 0x7, URZ ;  /* 0x0000000713137899 */ /* 0x002fca000800063f */
[----:B------:R-:W-:Y:S02]  /*02f0*/  @UP2 UIADD3 UR12, UR19, 0x7f, URZ ;  /* 0x0000007f130c2890 */ /* 0x000fe4000fffe03f */
[----:B------:R-:W-:Y:S02]  /*0300*/  UIADD3 UR10, UR19, 0x7f, URZ ;  /* 0x0000007f130a7890 */ /* 0x000fe4000fffe03f */
[----:B------:R-:W-:-:S03]  /*0310*/  UIMAD.WIDE.U32 UR12, UR12, UR4, URZ ;  /* 0x000000040c0c72a5 */ /* 0x000fc6000f8e003f */
[----:B------:R-:W-:Y:S02]  /*0320*/  ULDC UR4, c[0x0][0x1d0] ;  /* 0x0000740000047ab9 */ /* 0x000fe40000000800 */
[----:B------:R-:W-:Y:S02]  /*0330*/  UIMAD UR8, UR8, UR4, URZ ;  /* 0x00000004080872a4 */ /* 0x000fe4000f8e023f */
[----:B------:R-:W-:Y:S02]  /*0340*/  @UP2 UMOV UR11, UR13 ;  /* 0x0000000d000b2c82 */ /* 0x000fe40008000000 */
[----:B------:R-:W-:Y:S02]  /*0350*/  @UP2 USHF.R.U32.HI UR10, URZ, UR5, UR11 ;  /* 0x000000053f0a2299 */ /* 0x000fe4000801160b */
[----:B------:R-:W-:Y:S02]  /*0360*/  ULDC UR12, c[0x0][0x168] ;  /* 0x00005a00000c7ab9 */ /* 0x000fe40000000800 */
[----:B------:R-:W-:-:S02]  /*0370*/  UMOV UR11, 0x1 ;  /* 0x00000001000b7882 */ /* 0x000fc40000000000 */
[----:B------:R-:W-:Y:S02]  /*0380*/  ULDC.64 UR4, c[0x0][0x328] ;  /* 0x0000ca0000047ab9 */ /* 0x000fe40000000a00 */
[----:B------:R-:W-:Y:S02]  /*0390*/  UISETP.LE.AND UP1, UPT, UR11, UR5, UPT ;  /* 0x000000050b00728c */ /* 0x000fe4000bf23270 */
[----:B------:R-:W-:-:S04]  /*03a0*/  UIADD3 UR12, UR8, -UR12, UR11 ;  /* 0x8000000c080c7290 */ /* 0x000fc8000fffe00b */
[----:B------:R-:W-:Y:S01]  /*03b0*/  PLOP3.LUT P0, PT, PT, PT, UP1, 0x40, 0x0 ;  /* 0x000000000000781c */ /* 0x000fe20003f0e818 */
[----:B------:R-:W-:-:S04]  /*03c0*/  UIADD3 UR5, UR12, UR10, URZ ;  /* 0x0000000a0c057290 */ /* 0x000fc8000fffe03f */
[----:B------:R-:W-:Y:S01]  /*03d0*/  UIADD3 UR10, UR5, UR4, URZ ;  /* 0x00000004050a7290 */ /* 0x000fe2000fffe03f */
[----:B--2---:R1:W-:Y:S07]  /*03e0*/  STL [R1+0x34], R231 ;  /* 0x000034e701007387 */ /* 0x0043ee0000100800 */
[----:B------:R-:W-:Y:S05]  /*03f0*/  @P0 BRA `(.L_x_477) ;  /* 0x0000016000000947 */ /* 0x000fea0003800000 */
[----:B------:R-:W-:Y:S01]  /*0400*/  ISETP.LT.AND P0, PT, RZ, UR5, PT ;  /* 0x00000005ff007c0c */ /* 0x000fe2000bf01270 */
[----:B------:R-:W-:-:S12]  /*0410*/  UIADD3 UR12, UR5, -0x1, URZ ;  /* 0xffffffff050c7890 */ /* 0x000fd8000fffe03f */
[----:B------:R-:W-:Y:S05]  /*0420*/  @P0 BRA `(.L_x_478) ;  /* 0x0000009000000947 */ /* 0x000fea0003800000 */
[----:B------:R-:W-:Y:S02]  /*0430*/  ULDC UR4, c[0x0][0x32c] ;  /* 0x0000cb0000047ab9 */ /* 0x000fe40000000800 */
[----:B------:R-:W-:Y:S02]  /*0440*/  UISETP.NE.AND UP0, UPT, UR11, UR4, UPT ;  /* 0x000000040b00728c */ /* 0x000fe4000bf05270 */
[----:B------:R-:W-:-:S03]  /*0450*/  UIADD3 UR12, -UR5, URZ, URZ ;  /* 0x0000003f050c7290 */ /* 0x000fc6000fffe13f */
[----:B------:R-:W-:Y:S02]  /*0460*/  ULDC.64 UR4, c[0x0][0x330] ;  /* 0x0000cc0000047ab9 */ /* 0x000fe40000000a00 */
[----:B------:R-:W-:-:S07]  /*0470*/  UIMAD.WIDE.U32 UR14, UR12, UR4, URZ ;  /* 0x000000040c0e72a5 */ /* 0x000fce000f8e003f */
[----:B------:R-:W-:Y:S02]  /*0480*/  @UP0 UMOV UR11, UR15 ;  /* 0x0000000f000b0c82 */ /* 0x000fe40008000000 */
[----:B------:R-:W-:-:S04]  /*0490*/  @UP0 USHF.R.U32.HI UR12, URZ, UR5, UR11 ;  /* 0x000000053f0c0299 */ /* 0x000fc8000801160b */
[----:B------:R-:W-:Y:S01]  /*04a0*/  ULOP3.LUT UR12, URZ, UR12, URZ, 0x33, !UPT ;  /* 0x0000000c3f0c7292 */ /* 0x000fe2000f8e333f */
[----:B------:R-:W-:Y:S05]  /*04b0*/  BRA `(.L_x_479) ;  /* 0x0000006000007947 */ /* 0x000fea0003800000 */
.L_x_478:
[----:B------:R-:W-:Y:S02]  /*04c0*/  ULDC UR4, c[0x0][0x32c] ;  /* 0x0000cb0000047ab9 */ /* 0x000fe40000000800 */
[----:B------:R-:W-:-:S03]  /*04d0*/  UISETP.NE.AND UP0, UPT, UR11, UR4, UPT ;  /* 0x000000040b00728c */ /* 0x000fc6000bf05270 */
[----:B------:R-:W-:Y:S02]  /*04e0*/  ULDC.64 UR4, c[0x0][0x330] ;  /* 0x0000cc0000047ab9 */ /* 0x000fe40000000a00 */
[----:B------:R-:W-:-:S07]  /*04f0*/  UIMAD.WIDE.U32 UR14, UR12, UR4, URZ ;  /* 0x000000040c0e72a5 */ /* 0x000fce000f8e003f */
[----:B------:R-:W-:Y:S02]  /*0500*/  @UP0 UMOV UR11, UR15 ;  /* 0x0000000f000b0c82 */ /* 0x000fe40008000000 */
[----:B------:R-:W-:Y:S02]  /*0510*/  @UP0 USHF.R.U32.HI UR12, URZ, UR5, UR11 ;  /* 0x000000053f0c0299 */ /* 0x000fe4000801160b */
.L_x_479:
[----:B------:R-:W-:Y:S02]  /*0520*/  ULDC UR4, c[0x0][0x32c] ;  /* 0x0000cb0000047ab9 */ /* 0x000fe40000000800 */
[----:B------:R-:W-:-:S04]  /*0530*/  UIMAD UR4, UR12, UR4, UR4 ;  /* 0x000000040c0472a4 */ /* 0x000fc8000f8e0204 */
[----:B------:R-:W-:-:S04]  /*0540*/  UISETP.LT.AND UP0, UPT, UR10, UR4, UPT ;  /* 0x000000040a00728c */ /* 0x000fc8000bf01270 */
[----:B------:R-:W-:Y:S02]  /*0550*/  USEL UR10, UR10, UR4, UP0 ;  /* 0x000000040a0a7287 */ /* 0x000fe40008000000 */
.L_x_477:
[----:B------:R-:W-:Y:S01]  /*0560*/  UIADD3 UR11, UR8, 0x5f, URZ ;  /* 0x0000005f080b7890 */ /* 0x000fe2000fffe03f */
[----:B------:R-:W-:Y:S01]  /*0570*/  PLOP3.LUT P0, PT, PT, PT, UP1, 0x40, 0x0 ;  /* 0x000000000000781c */ /* 0x000fe20003f0e818 */
[----:B------:R-:W-:Y:S02]  /*0580*/  ULDC.64 UR4, c[0x0][0x2c8] ;  /* 0x0000b20000047ab9 */ /* 0x000fe40000000a00 */
[----:B------:R-:W-:Y:S02]  /*0590*/  UIMAD.WIDE.U32 UR12, UR19, UR4, URZ ;  /* 0x00000004130c72a5 */ /* 0x000fe4000f8e003f */
[----:B------:R-:W-:Y:S02]  /*05a0*/  UIMAD.WIDE UR14, UR11, 0x2aaaaaab, URZ ;  /* 0x2aaaaaab0b0e78a5 */ /* 0x000fe4000f8e023f */
[----:B------:R-:W-:Y:S02]  /*05b0*/  UIADD3 UR10, UR10, 0x5f, URZ ;  /* 0x0000005f0a0a7890 */ /* 0x000fe4000fffe03f */
[----:B------:R-:W-:-:S02]  /*05c0*/  UMOV UR4, UR19 ;  /* 0x0000001300047c82 */ /* 0x000fc40008000000 */
[----:B------:R-:W-:Y:S02]  /*05d0*/  UIMAD.WIDE UR10, UR10, 0x2aaaaaab, URZ ;  /* 0x2aaaaaab0a0a78a5 */ /* 0x000fe4000f8e023f */
[----:B------:R-:W-:Y:S02]  /*05e0*/  ULDC UR18, c[0x0][0x168] ;  /* 0x00005a0000127ab9 */ /* 0x000fe40000000800 */
[----:B------:R-:W-:Y:S02]  /*05f0*/  @UP2 USHF.R.U32.HI UR4, URZ, UR5, UR13 ;  /* 0x000000053f042299 */ /* 0x000fe4000801160d */
[----:B------:R-:W-:Y:S02]  /*0600*/  UIADD3 UR18, UR8, -UR18, URZ ;  /* 0x8000001208127290 */ /* 0x000fe4000fffe03f */
[----:B------:R-:W-:Y:S02]  /*0610*/  UMOV UR13, UR15 ;  /* 0x0000000f000d7c82 */ /* 0x000fe40008000000 */
[----:B------:R-:W-:-:S02]  /*0620*/  USHF.R.U32.HI UR12, URZ, 0x1f, UR13 ;  /* 0x0000001f3f0c7899 */ /* 0x000fc4000801160d */
[----:B------:R-:W-:Y:S02]  /*0630*/  USHF.R.U32.HI UR10, URZ, 0x1f, UR11 ;  /* 0x0000001f3f0a7899 */ /* 0x000fe4000801160b */
[----:B------:R-:W-:Y:S02]  /*0640*/  UIADD3 UR4, UR18, UR4, URZ ;  /* 0x0000000412047290 */ /* 0x000fe4000fffe03f */
[----:B------:R-:W-:Y:S02]  /*0650*/  ULDC UR5, c[0x0][0x324] ;  /* 0x0000c90000057ab9 */ /* 0x000fe40000000800 */
[----:B------:R-:W-:Y:S02]  /*0660*/  ULEA.HI.SX32 UR12, UR13, UR12, 0x1c ;  /* 0x0000000c0d0c7291 */ /* 0x000fe4000f8fe23f */
[----:B------:R-:W-:Y:S02]  /*0670*/  ULEA.HI.SX32 UR10, UR11, UR10, 0x1c ;  /* 0x0000000a0b0a7291 */ /* 0x000fe4000f8fe23f */
[----:B------:R-:W-:-:S02]  /*0680*/  UIADD3 UR5, UR4, -UR5, URZ ;  /* 0x8000000504057290 */ /* 0x000fc4000fffe03f */
[----:B------:R-:W-:-:S04]  /*0690*/  UISETP.LT.AND UP0, UPT, UR12, UR10, UPT ;  /* 0x0000000a0c00728c */ /* 0x000fc8000bf01270 */
[----:B------:R-:W-:Y:S01]  /*06a0*/  USEL UR10, UR12, UR10, UP0 ;  /* 0x0000000a0c0a7287 */ /* 0x000fe20008000000 */
[----:B------:R-:W-:Y:S01]  /*06b0*/  MOV R3, UR5 ;  /* 0x0000000500037c02 */ /* 0x000fe20008000f00 */
[----:B------:R-:W-:Y:S05]  /*06c0*/  @P0 BRA `(.L_x_480) ;  /* 0x0000010000000947 */ /* 0x000fea0003800000 */
[----:B------:R-:W-:-:S04]  /*06d0*/  MOV R0, UR4 ;  /* 0x0000000400007c02 */ /* 0x000fc80008000f00 */
[----:B------:R-:W-:-:S13]  /*06e0*/  ISETP.GT.AND P0, PT, R0, -0x1, PT ;  /* 0xffffffff0000780c */ /* 0x000fda0003f04270 */
[----:B------:R-:W-:Y:S05]  /*06f0*/  @P0 BRA `(.L_x_481) ;  /* 0x0000007000000947 */ /* 0x000fea0003800000 */
[----:B------:R-:W-:Y:S01]  /*0700*/  IMAD.MOV.U32 R2, RZ, RZ, c[0x0][0x32c] ;  /* 0x0000cb00ff027624 */ /* 0x000fe200078e00ff */
[----:B------:R-:W-:-:S04]  /*0710*/  LOP3.LUT R0, RZ, R0, RZ, 0x33, !PT ;  /* 0x00000000ff007212 */ /* 0x000fc800078e33ff */
[----:B------:R-:W-:-:S13]  /*0720*/  ISETP.NE.AND P0, PT, R2, 0x1, PT ;  /* 0x000000010200780c */ /* 0x000fda0003f05270 */
[----:B------:R-:W-:-:S05]  /*0730*/  @P0 IMAD.HI.U32 R2, R0, c[0x0][0x330], RZ ;  /* 0x0000cc0000020a27 */ /* 0x000fca00078e00ff */
[----:B------:R-:W-:-:S04]  /*0740*/  @P0 SHF.R.U32.HI R0, RZ, c[0x0][0x334], R2 ;  /* 0x0000cd00ff000a19 */ /* 0x000fc80000011602 */
[----:B------:R-:W-:Y:S01]  /*0750*/  LOP3.LUT R0, RZ, R0, RZ, 0x33, !PT ;  /* 0x00000000ff007212 */ /* 0x000fe200078e33ff */
[----:B------:R-:W-:Y:S05]  /*0760*/  BRA `(.L_x_482) ;  /* 0x0000004000007947 */ /* 0x000fea0003800000 */
.L_x_481:
[----:B------:R-:W-:-:S04]  /*0770*/  MOV R2, c[0x0][0x32c] ;  /* 0x0000cb0000027a02 */ /* 0x000fc80000000f00 */
[----:B------:R-:W-:-:S13]  /*0780*/  ISETP.NE.AND P0, PT, R2, 0x1, PT ;  /* 0x000000010200780c */ /* 0x000fda0003f05270 */
[----:B------:R-:W-:-:S05]  /*0790*/  @P0 IMAD.HI.U32 R2, R0, c[0x0][0x330], RZ ;  /* 0x0000cc0000020a27 */ /* 0x000fca00078e00ff */
[----:B------:R-:W-:-:S05]  /*07a0*/  @P0 SHF.R.U32.HI R0, RZ, c[0x0][0x334], R2 ;  /* 0x0000cd00ff000a19 */ /* 0x000fca0000011602 */
.L_x_482:
[----:B------:R-:W-:-:S05]  /*07b0*/  IMAD R0, R0, c[0x0][0x32c], RZ ;  /* 0x0000cb0000007a24 */ /* 0x000fca00078e02ff */
[----:B------:R-:W-:-:S05]  /*07c0*/  IMNMX R3, R3, R0, !PT ;  /* 0x0000000003037217 */ /* 0x000fca0007800200 */
.L_x_480:
[----:B------:R-:W-:Y:S01]  /*07d0*/  IMAD.HI R0, R3, 0x2aaaaaab, RZ ;  /* 0x2aaaaaab03007827 */ /* 0x000fe200078e02ff */
[----:B------:R-:W-:Y:S02]  /*07e0*/  USHF.R.U32.HI UR5, URZ, 0x10, UR7 ;  /* 0x000000103f057899 */ /* 0x000fe40008011607 */
[----:B------:R-:W-:Y:S02]  /*07f0*/  ULDC UR4, c[0x0][0x338] ;  /* 0x0000ce0000047ab9 */ /* 0x000fe40000000800 */
[----:B------:R-:W-:Y:S01]  /*0800*/  SHF.R.U32.HI R2, RZ, 0x1f, R0 ;  /* 0x0000001fff027819 */ /* 0x000fe20000011600 */
[----:B------:R-:W-:-:S03]  /*0810*/  UISETP.NE.AND UP0, UPT, UR5, URZ, UPT ;  /* 0x0000003f0500728c */ /* 0x000fc6000bf05270 */
[----:B------:R-:W-:Y:S01]  /*0820*/  LEA.HI.SX32 R0, R0, R2, 0x1c ;  /* 0x0000000200007211 */ /* 0x000fe200078fe2ff */
[----:B------:R-:W-:-:S03]  /*0830*/  USEL UR4, UR5, UR4, UP0 ;  /* 0x0000000405047287 */ /* 0x000fc60008000000 */
[----:B------:R-:W-:Y:S01]  /*0840*/  IMNMX R9, RZ, R0, !PT ;  /* 0x00000000ff097217 */ /* 0x000fe20007800200 */
[----:B------:R-:W-:-:S03]  /*0850*/  IMAD.MOV.U32 R0, RZ, RZ, RZ ;  /* 0x000000ffff007224 */ /* 0x000fc600078e00ff */
[----:B------:R-:W-:-:S13]  /*0860*/  ISETP.LT.AND P0, PT, R9, UR10, PT ;  /* 0x0000000a09007c0c */ /* 0x000fda000bf01270 */
[----:B------:R-:W-:Y:S05]  /*0870*/  @!P0 BRA `(.L_x_483) ;  /* 0x000001f000008947 */ /* 0x000fea0003800000 */
[----:B------:R-:W-:Y:S01]  /*0880*/  IMAD.U32 R5, RZ, RZ, UR4 ;  /* 0x00000004ff057e24 */ /* 0x000fe2000f8e00ff */
[----:B------:R-:W-:-:S04]  /*0890*/  UIADD3 UR5, UR4, -0x1, UR10 ;  /* 0xffffffff04057890 */ /* 0x000fc8000fffe00a */
[----:B------:R-:W-:Y:S02]  /*08a0*/  IABS R0, R5 ;  /* 0x0000000500007213 */ /* 0x000fe40000000000 */
[----:B------:R-:W-:-:S03]  /*08b0*/  IADD3 R8, -R9, UR5, RZ ;  /* 0x0000000509087c10 */ /* 0x000fc6000fffe1ff */
[----:B------:R-:W-:Y:S01]  /*08c0*/  IMAD.MOV.U32 R4, RZ, RZ, R0 ;  /* 0x000000ffff047224 */ /* 0x000fe200078e0000 */
[----:B------:R-:W-:-:S03]  /*08d0*/  IABS R7, R8 ;  /* 0x0000000800077213 */ /* 0x000fc60000000000 */
[----:B------:R-:W2:Y:S08]  /*08e0*/  I2F.RP R2, R4 ;  /* 0x0000000400027306 */ /* 0x000eb00000209400 */
[----:B--2---:R-:W2:Y:S02]  /*08f0*/  MUFU.RCP R2, R2 ;  /* 0x0000000200027308 */ /* 0x004ea40000001000 */
[----:B--2---:R-:W-:-:S06]  /*0900*/  IADD3 R2, R2, 0xffffffe, RZ ;  /* 0x0ffffffe02027810 */ /* 0x004fcc0007ffe0ff */
[----:B------:R-:W2:Y:S02]  /*0910*/  F2I.FTZ.U32.TRUNC.NTZ R3, R2 ;  /* 0x0000000200037305 */ /* 0x000ea4000021f000 */
[----:B--2---:R-:W-:-:S04]  /*0920*/  IMAD.MOV R0, RZ, RZ, -R3 ;  /* 0x000000ffff007224 */ /* 0x004fc800078e0a03 */
[----:B------:R-:W-:Y:S01]  /*0930*/  IMAD.MOV.U32 R2, RZ, RZ, R0 ;  /* 0x000000ffff027224 */ /* 0x000fe200078e0000 */
[----:B------:R-:W-:-:S03]  /*0940*/  IABS R0, R5 ;  /* 0x0000000500007213 */ /* 0x000fc60000000000 */
[----:B------:R-:W-:Y:S01]  /*0950*/  IMAD R5, R2, R4, RZ ;  /* 0x0000000402057224 */ /* 0x000fe200078e02ff */
[----:B------:R-:W-:Y:S01]  /*0960*/  MOV R2, RZ ;  /* 0x000000ff00027202 */ /* 0x000fe20000000f00 */
[----:B------:R-:W-:-:S04]  /*0970*/  IMAD.MOV R6, RZ, RZ, -R0 ;  /* 0x000000ffff067224 */ /* 0x000fc800078e0a00 */
[----:B------:R-:W-:-:S04]  /*0980*/  IMAD.HI.U32 R0, R3, R5, R2 ;  /* 0x0000000503007227 */ /* 0x000fc800078e0002 */
[----:B------:R-:W-:Y:S02]  /*0990*/  IMAD.MOV.U32 R2, RZ, RZ, R7 ;  /* 0x000000ffff027224 */ /* 0x000fe400078e0007 */
[----:B------:R-:W-:Y:S02]  /*09a0*/  IMAD.MOV.U32 R3, RZ, RZ, R6 ;  /* 0x000000ffff037224 */ /* 0x000fe400078e0006 */
[----:B------:R-:W-:-:S04]  /*09b0*/  IMAD.HI.U32 R0, R0, R2, RZ ;  /* 0x0000000200007227 */ /* 0x000fc800078e00ff */
[----:B------:R-:W-:-:S05]  /*09c0*/  IMAD R2, R0, R3, R2 ;  /* 0x0000000300027224 */ /* 0x000fca00078e0202 */
[----:B------:R-:W-:-:S13]  /*09d0*/  ISETP.GT.U32.AND P1, PT, R4, R2, PT ;  /* 0x000000020400720c */ /* 0x000fda0003f24070 */
[-C--:B------:R-:W-:Y:S02]  /*09e0*/  @!P1 IADD3 R2, R2, -R4.reuse, RZ ;  /* 0x8000000402029210 */ /* 0x080fe40007ffe0ff */
[----:B------:R-:W-:Y:S02]  /*09f0*/  @!P1 IADD3 R0, R0, 0x1, RZ ;  /* 0x0000000100009810 */ /* 0x000fe40007ffe0ff */
[----:B------:R-:W-:Y:S02]  /*0a00*/  ISETP.GE.U32.AND P2, PT, R2, R4, PT ;  /* 0x000000040200720c */ /* 0x000fe40003f46070 */
[----:B------:R-:W-:Y:S02]  /*0a10*/  LOP3.LUT R2, R8, UR4, RZ, 0x3c, !PT ;  /* 0x0000000408027c12 */ /* 0x000fe4000f8e3cff */
[----:B------:R-:W-:Y:S02]  /*0a20*/  ISETP.NE.AND P1, PT, RZ, UR4, PT ;  /* 0x00000004ff007c0c */ /* 0x000fe4000bf25270 */
[----:B------:R-:W-:-:S07]  /*0a30*/  ISETP.GE.AND P0, PT, R2, RZ, PT ;  /* 0x000000ff0200720c */ /* 0x000fce0003f06270 */
[----:B------:R-:W-:-:S06]  /*0a40*/  @P2 IADD3 R0, R0, 0x1, RZ ;  /* 0x0000000100002810 */ /* 0x000fcc0007ffe0ff */
[----:B------:R-:W-:Y:S01]  /*0a50*/  @!P0 IMAD.MOV R0, RZ, RZ, -R0 ;  /* 0x000000ffff008224 */ /* 0x000fe200078e0a00 */
[----:B------:R-:W-:Y:S02]  /*0a60*/  @!P1 LOP3.LUT R0, RZ, UR4, RZ, 0x33, !PT ;  /* 0x00000004ff009c12 */ /* 0x000fe4000f8e33ff */
.L_x_483:
[----:B------:R-:W-:Y:S01]  /*0a70*/  ULOP3.LUT UR7, UR7, 0xffff, URZ, 0xc0, !UPT ;  /* 0x0000ffff07077892 */ /* 0x000fe2000f8ec03f */
[----:B------:R-:W-:Y:S01]  /*0a80*/  PLOP3.LUT P4, PT, PT, PT, PT, 0x80, 0x0 ;  /* 0x000000000000781c */ /* 0x000fe20003f8f070 */
[----:B------:R-:W-:Y:S01]  /*0a90*/  CS2R R22, SRZ ;  /* 0x0000000000167805 */ /* 0x000fe2000001ff00 */
[----:B------:R-:W-:Y:S01]  /*0aa0*/  CS2R R20, SRZ ;  /* 0x0000000000147805 */ /* 0x000fe2000001ff00 */
[----:B------:R-:W-:Y:S01]  /*0ab0*/  CS2R R162, SRZ ;  /* 0x0000000000a27805 */ /* 0x000fe2000001ff00 */
[----:B------:R-:W-:Y:S01]  /*0ac0*/  CS2R R160, SRZ ;  /* 0x0000000000a07805 */ /* 0x000fe2000001ff00 */
[----:B------:R-:W-:Y:S01]  /*0ad0*/  IMAD R220, R0, UR7, R9 ;  /* 0x0000000700dc7c24 */ /* 0x000fe2000f8e0209 */
[----:B------:R-:W-:Y:S01]  /*0ae0*/  CS2R R166, SRZ ;  /* 0x0000000000a67805 */ /* 0x000fe2000001ff00 */
[----:B------:R-:W-:Y:S01]  /*0af0*/  CS2R R164, SRZ ;  /* 0x0000000000a47805 */ /* 0x000fe2000001ff00 */
[----:B------:R-:W-:Y:S01]  /*0b00*/  CS2R R158, SRZ ;  /* 0x00000000009e7805 */ /* 0x000fe2000001ff00 */
[----:B------:R-:W-:Y:S01]  /*0b10*/  IMAD.IADD R0, R220, 0x1, R0 ;  /* 0x00000001dc007824 */ /* 0x000fe200078e0200 */
[----:B------:R2:W-:Y:S01]  /*0b20*/  STL [R1+0x28], R220 ;  /* 0x000028dc01007387 */ /* 0x0005e20000100800 */
[----:B------:R-:W-:Y:S01]  /*0b30*/  CS2R R156, SRZ ;  /* 0x00000000009c7805 */ /* 0x000fe2000001ff00 */
[----:B------:R-:W-:Y:S01]  /*0b40*/  CS2R R154, SRZ ;  /* 0x00000000009a7805 */ /* 0x000fe2000001ff00 */
[----:B------:R-:W-:Y:S01]  /*0b50*/  CS2R R152, SRZ ;  /* 0x0000000000987805 */ /* 0x000fe2000001ff00 */
[----:B------:R-:W-:Y:S01]  /*0b60*/  IMNMX R229, R0, UR10, PT ;  /* 0x0000000a00e57c17 */ /* 0x000fe2000b800200 */
        /* <DEDUP_REMOVED lines=26> */
[----:B--2---:R-:W-:Y:S02]  /*0d10*/  ULDC.64 UR4, c[0x0][0x340] ;  /* 0x0000d00000047ab9 */ /* 0x004fe40000000a00 */
[----:B------:R-:W-:-:S02]  /*0d20*/  UISETP.NE.U32.AND UP0, UPT, URZ, UR4, UPT ;  /* 0x000000043f00728c */ /* 0x000fc4000bf05070 */
[----:B------:R-:W-:Y:S02]  /*0d30*/  ULDC.64 UR10, c[0x0][0x340] ;  /* 0x0000d000000a7ab9 */ /* 0x000fe40000000a00 */
[----:B------:R-:W-:-:S06]  /*0d40*/  UISETP.NE.AND.EX UP0, UPT, URZ, UR5, UPT, UP0 ;  /* 0x000000053f00728c */ /* 0x000fcc000bf05300 */
[----:B------:R-:W-:-:S05]  /*0d50*/  PLOP3.LUT P1, PT, PT, PT, UP0, 0x80, 0x0 ;  /* 0x000000000000781c */ /* 0x000fca0003f2f008 */
[----:B------:R-:W-:Y:S02]  /*0d60*/  @UP0 UMOV UR4, 0x4 ;  /* 0x0000000400040882 */ /* 0x000fe40000000000 */
[----:B------:R-:W-:-:S06]  /*0d70*/  @UP0 UIMAD.WIDE UR4, UR6, UR4, UR10 ;  /* 0x00000004060402a5 */ /* 0x000fcc000f8e020a */
[----:B------:R-:W-:Y:S02]  /*0d80*/  IMAD.U32 R2, RZ, RZ, UR4 ;  /* 0x00000004ff027e24 */ /* 0x000fe4000f8e00ff */
[----:B------:R-:W-:Y:S01]  /*0d90*/  IMAD.U32 R3, RZ, RZ, UR5 ;  /* 0x00000005ff037e24 */ /* 0x000fe2000f8e00ff */
[----:B------:R-:W-:Y:S01]  /*0da0*/  SHF.R.S32.HI R211, RZ, 0x1f, R212 ;  /* 0x0000001fffd37819 */ /* 0x000fe200000114d4 */
[----:B------:R-:W-:Y:S01]  /*0db0*/  USHF.R.S32.HI UR7, URZ, 0x1f, UR9 ;  /* 0x0000001f3f077899 */ /* 0x000fe20008011409 */
[----:B------:R-:W-:Y:S01]  /*0dc0*/  PLOP3.LUT P2, PT, PT, PT, UP2, 0x80, 0x0 ;  /* 0x000000000000781c */ /* 0x000fe20003f4f028 */
[----:B------:R-:W-:Y:S01]  /*0dd0*/  ULDC.64 UR4, c[0x0][0x1b8] ;  /* 0x00006e0000047ab9 */ /* 0x000fe20000000a00 */
[----:B------:R2:W3:Y:S01]  /*0de0*/  @P1 LDG.E R10, [R2.64] ;  /* 0x00000010020a1981 */ /* 0x0004e2000c1e1900 */
[----:B------:R-:W-:Y:S01]  /*0df0*/  UIMAD UR7, UR7, UR4, URZ ;  /* 0x00000004070772a4 */ /* 0x000fe2000f8e023f */
[----:B------:R-:W-:Y:S01]  /*0e00*/  PLOP3.LUT P0, PT, PT, PT, UP2, 0x80, 0x0 ;  /* 0x000000000000781c */ /* 0x000fe20003f0f028 */
[----:B------:R-:W-:Y:S01]  /*0e10*/  UIMAD.WIDE.U32 UR12, UR9, UR4, URZ ;  /* 0x00000004090c72a5 */ /* 0x000fe2000f8e003f */
[----:B------:R-:W-:Y:S01]  /*0e20*/  LEA.HI R13, R211, R212, RZ, 0x4 ;  /* 0x000000d4d30d7211 */ /* 0x000fe200078f20ff */
[----:B------:R-:W-:Y:S01]  /*0e30*/  UIMAD UR7, UR9, UR5, UR7 ;  /* 0x00000005090772a4 */ /* 0x000fe2000f8e0207 */
[----:B------:R-:W-:Y:S01]  /*0e40*/  BSSY B0, `(.L_x_485) ;  /* 0x000004c000007945 */ /* 0x000fe20003800000 */
[----:B------:R-:W-:-:S02]  /*0e50*/  USHF.R.S32.HI UR10, URZ, 0x1f, UR6 ;  /* 0x0000001f3f0a7899 */ /* 0x000fc40008011406 */
[----:B------:R-:W-:Y:S02]  /*0e60*/  ULDC.64 UR4, c[0x0][0x1c0] ;  /* 0x0000700000047ab9 */ /* 0x000fe40000000a00 */
[----:B------:R-:W-:Y:S02]  /*0e70*/  UIADD3 UR13, UR13, UR7, URZ ;  /* 0x000000070d0d7290 */ /* 0x000fe4000fffe03f */
[----:B------:R-:W-:Y:S02]  /*0e80*/  UIMAD UR10, UR10, UR4, URZ ;  /* 0x000000040a0a72a4 */ /* 0x000fe4000f8e023f */
[----:B------:R-:W-:Y:S02]  /*0e90*/  UIMAD.WIDE.U32 UR12, UR6, UR4, UR12 ;  /* 0x00000004060c72a5 */ /* 0x000fe4000f8e000c */
[----:B------:R-:W-:Y:S02]  /*0ea0*/  UIMAD UR5, UR6, UR5, UR10 ;  /* 0x00000005060572a4 */ /* 0x000fe4000f8e020a */
[----:B------:R-:W-:-:S02]  /*0eb0*/  ULDC UR4, c[0x0][0x2c4] ;  /* 0x0000b10000047ab9 */ /* 0x000fc40000000800 */
[----:B------:R-:W-:Y:S02]  /*0ec0*/  UIADD3 UR5, UR13, UR5, URZ ;  /* 0x000000050d057290 */ /* 0x000fe4000fffe03f */
[----:B------:R-:W-:Y:S01]  /*0ed0*/  ULDC UR7, c[0x0][0x168] ;  /* 0x00005a0000077ab9 */ /* 0x000fe20000000800 */
[----:B--2---:R-:W-:Y:S01]  /*0ee0*/  LEA.HI R2, R211, R212, RZ, 0x3 ;  /* 0x000000d4d3027211 */ /* 0x004fe200078f18ff */
[----:B------:R-:W-:Y:S01]  /*0ef0*/  IMAD.U32 R3, RZ, RZ, UR13 ;  /* 0x0000000dff037e24 */ /* 0x000fe2000f8e00ff */
[----:B------:R-:W-:Y:S01]  /*0f00*/  UIMAD UR7, UR4, UR7, URZ ;  /* 0x00000007040772a4 */ /* 0x000fe2000f8e023f */
[----:B------:R-:W-:Y:S01]  /*0f10*/  IMAD.U32 R3, RZ, RZ, UR5 ;  /* 0x00000005ff037e24 */ /* 0x000fe2000f8e00ff */
[----:B------:R-:W-:Y:S02]  /*0f20*/  LOP3.LUT R0, R2, 0xfffffff8, RZ, 0xc0, !PT ;  /* 0xfffffff802007812 */ /* 0x000fe400078ec0ff */
[----:B------:R-:W-:Y:S01]  /*0f30*/  SHF.R.S32.HI R18, RZ, 0x3, R2 ;  /* 0x00000003ff127819 */ /* 0x000fe20000011402 */
[----:B------:R-:W-:-:S02]  /*0f40*/  IMAD.U32 R2, RZ, RZ, UR12 ;  /* 0x0000000cff027e24 */ /* 0x000fc4000f8e00ff */
[----:B------:R-:W-:-:S04]  /*0f50*/  IMAD.IADD R6, R212, 0x1, -R0 ;  /* 0x00000001d4067824 */ /* 0x000fc800078e0a00 */
[C---:B------:R-:W-:Y:S02]  /*0f60*/  IMAD R230, R6.reuse, 0x10, R18 ;  /* 0x0000001006e67824 */ /* 0x040fe400078e0212 */
[----:B------:R-:W-:-:S03]  /*0f70*/  IMAD.SHL.U32 R6, R6, 0x8, RZ ;  /* 0x0000000806067824 */ /* 0x000fc600078e00ff */
[----:B------:R-:W-:Y:S01]  /*0f80*/  IADD3 R5, R230, UR19, RZ ;  /* 0x00000013e6057c10 */ /* 0x000fe2000fffe0ff */
[----:B------:R2:W-:Y:S04]  /*0f90*/  STL [R1+0x10], R230 ;  /* 0x000010e601007387 */ /* 0x0005e80000100800 */
[----:B------:R-:W-:-:S04]  /*0fa0*/  @P2 IMAD.HI.U32 R0, R5, c[0x0][0x2c8], RZ ;  /* 0x0000b20005002a27 */ /* 0x000fc800078e00ff */
[----:B------:R-:W-:Y:S01]  /*0fb0*/  IMAD.MOV.U32 R4, RZ, RZ, R5 ;  /* 0x000000ffff047224 */ /* 0x000fe200078e0005 */
[----:B------:R-:W-:Y:S02]  /*0fc0*/  @P0 SHF.R.U32.HI R4, RZ, c[0x0][0x2cc], R0 ;  /* 0x0000b300ff040a19 */ /* 0x000fe40000011600 */
[----:B------:R-:W-:Y:S02]  /*0fd0*/  ISETP.GE.AND P0, PT, R6, c[0x0][0x198], PT ;  /* 0x0000660006007a0c */ /* 0x000fe40003f06270 */
[--C-:B------:R-:W-:Y:S01]  /*0fe0*/  SHF.R.S32.HI R0, RZ, 0x1f, R4.reuse ;  /* 0x0000001fff007819 */ /* 0x100fe20000011404 */
[----:B------:R-:W-:Y:S02]  /*0ff0*/  IMAD.MOV R7, RZ, RZ, -R4 ;  /* 0x000000ffff077224 */ /* 0x000fe400078e0a04 */
[----:B------:R-:W-:-:S04]  /*1000*/  IMAD.WIDE.U32 R2, R4, c[0x0][0x1b0], R2 ;  /* 0x00006c0004027a25 */ /* 0x000fc800078e0002 */
[----:B------:R-:W-:-:S04]  /*1010*/  IMAD R0, R0, c[0x0][0x1b0], RZ ;  /* 0x00006c0000007a24 */ /* 0x000fc800078e02ff */
[----:B------:R-:W-:Y:S02]  /*1020*/  IMAD R4, R4, c[0x0][0x1b4], R0 ;  /* 0x00006d0004047a24 */ /* 0x000fe400078e0200 */
[----:B------:R-:W-:Y:S02]  /*1030*/  IMAD R0, R7, c[0x0][0x2c4], R5 ;  /* 0x0000b10007007a24 */ /* 0x000fe400078e0205 */
[----:B------:R-:W-:Y:S02]  /*1040*/  IMAD.IADD R3, R3, 0x1, R4 ;  /* 0x0000000103037824 */ /* 0x000fe400078e0204 */
[----:B------:R-:W-:Y:S01]  /*1050*/  IMAD.SHL.U32 R4, R18, 0x40, RZ ;  /* 0x0000004012047824 */ /* 0x000fe200078e00ff */
[----:B------:R-:W-:Y:S01]  /*1060*/  SHF.R.S32.HI R5, RZ, 0x1f, R0 ;  /* 0x0000001fff057819 */ /* 0x000fe20000011400 */
[----:B------:R-:W-:-:S03]  /*1070*/  IMAD.WIDE.U32 R2, R0, c[0x0][0x1a8], R2 ;  /* 0x00006a0000027a25 */ /* 0x000fc600078e0002 */
[----:B------:R-:W-:Y:S01]  /*1080*/  LOP3.LUT R4, R4, 0x1c0, RZ, 0xc0, !PT ;  /* 0x000001c004047812 */ /* 0x000fe200078ec0ff */
[----:B------:R-:W-:Y:S01]  /*1090*/  IMAD R5, R5, c[0x0][0x1a8], RZ ;  /* 0x00006a0005057a24 */ /* 0x000fe200078e02ff */
[----:B------:R-:W-:-:S03]  /*10a0*/  LEA R8, P2, R2, c[0x0][0x160], 0x1 ;  /* 0x0000580002087a11 */ /* 0x000fc600078408ff */
[----:B------:R-:W-:Y:S01]  /*10b0*/  IMAD R7, R0, c[0x0][0x1ac], R5 ;  /* 0x00006b0000077a24 */ /* 0x000fe200078e0205 */
[----:B------:R-:W-:Y:S02]  /*10c0*/  LOP3.LUT R0, R13, 0xfffffff0, RZ, 0xc0, !PT ;  /* 0xfffffff00d007812 */ /* 0x000fe400078ec0ff */
[----:B------:R-:W-:Y:S01]  /*10d0*/  LOP3.LUT R5, R4, 0x38, R6, 0xf8, !PT ;  /* 0x0000003804057812 */ /* 0x000fe200078ef806 */
[----:B------:R-:W-:Y:S01]  /*10e0*/  IMAD.IADD R3, R3, 0x1, R7 ;  /* 0x0000000103037824 */ /* 0x000fe200078e0207 */
[----:B------:R-:W-:Y:S01]  /*10f0*/  SHF.R.U32.HI R4, RZ, 0x3, R4 ;  /* 0x00000003ff047819 */ /* 0x000fe20000011604 */
[----:B------:R-:W-:Y:S01]  /*1100*/  IMAD.IADD R0, R212, 0x1, -R0 ;  /* 0x00000001d4007824 */ /* 0x000fe200078e0a00 */
[----:B------:R2:W4:Y:S02]  /*1110*/  SHFL.IDX PT, R6, R8, RZ, 0x181f ;  /* 0x00181fff08067589 */ /* 0x00052400000e0000 */
[----:B------:R-:W-:Y:S02]  /*1120*/  LEA.HI.X R9, R2, c[0x0][0x164], R3, 0x1, P2 ;  /* 0x0000590002097a11 */ /* 0x000fe400010f0c03 */
[----:B------:R-:W-:-:S02]  /*1130*/  SHF.R.S32.HI R3, RZ, 0x1f, R0 ;  /* 0x0000001fff037819 */ /* 0x000fc40000011400 */
[----:B------:R-:W-:Y:S01]  /*1140*/  LOP3.LUT R4, R5, R4, RZ, 0x3c, !PT ;  /* 0x0000000405047212 */ /* 0x000fe200078e3cff */
[----:B------:R2:W1:Y:S01]  /*1150*/  SHFL.IDX PT, R7, R9, RZ, 0x181f ;  /* 0x00181fff09077589 */ /* 0x00046200000e0000 */
[----:B------:R-:W-:Y:S02]  /*1160*/  LEA.HI R24, R3, R0, RZ, 0x3 ;  /* 0x0000000003187211 */ /* 0x000fe400078f18ff */
[----:B------:R-:W-:Y:S02]  /*1170*/  IADD3 R5, R18, UR19, RZ ;  /* 0x0000001312057c10 */ /* 0x000fe4000fffe0ff */
[----:B------:R-:W-:Y:S02]  /*1180*/  LEA.HI R2, R211, R212, RZ, 0x3 ;  /* 0x000000d4d3027211 */ /* 0x000fe400078f18ff */
[----:B------:R-:W-:Y:S02]  /*1190*/  LOP3.LUT R3, R24, 0xfffffff8, RZ, 0xc0, !PT ;  /* 0xfffffff818037812 */ /* 0x000fe400078ec0ff */
[----:B------:R-:W-:-:S02]  /*11a0*/  ISETP.GE.AND P3, PT, R5, UR7, PT ;  /* 0x0000000705007c0c */ /* 0x000fc4000bf66270 */
[----:B------:R-:W-:Y:S01]  /*11b0*/  LOP3.LUT R2, R2, 0xfffffff8, RZ, 0xc0, !PT ;  /* 0xfffffff802027812 */ /* 0x000fe200078ec0ff */
[----:B------:R-:W-:Y:S02]  /*11c0*/  IMAD.IADD R19, R0, 0x1, -R3 ;  /* 0x0000000100137824 */ /* 0x000fe400078e0a03 */
[----:B------:R-:W-:Y:S02]  /*11d0*/  IMAD.MOV.U32 R3, RZ, RZ, 0x20 ;  /* 0x00000020ff037424 */ /* 0x000fe400078e00ff */
[----:B------:R-:W-:Y:S02]  /*11e0*/  IMAD.IADD R21, R212, 0x1, -R2 ;  /* 0x00000001d4157824 */ /* 0x000fe400078e0a02 */
[----:B------:R-:W-:Y:S02]  /*11f0*/  IMAD.MOV.U32 R2, RZ, RZ, 0x10 ;  /* 0x00000010ff027424 */ /* 0x000fe400078e00ff */
[----:B------:R-:W-:-:S05]  /*1200*/  IMAD.SHL.U32 R22, R21, 0x8, RZ ;  /* 0x0000000815167824 */ /* 0x000fca00078e00ff */
[----:B------:R-:W-:Y:S01]  /*1210*/  SHF.R.S32.HI R225, RZ, 0x1f, R22 ;  /* 0x0000001fffe17819 */ /* 0x000fe20000011416 */
[----:B---3--:R3:W5:Y:S01]  /*1220*/  @P1 R2UR UR10, R10 ;  /* 0x000000000a0a13c2 */ /* 0x00876200000e0000 */
[----:B------:R-:W-:Y:S01]  /*1230*/  R2P PR, R19, 0x6 ;  /* 0x0000000613007804 */ /* 0x000fe20000000000 */
[----:B-----5:R-:W-:-:S04]  /*1240*/  @!UP0 UMOV UR10, UR6 ;  /* 0x00000006000a8c82 */ /* 0x020fc80008000000 */
[----:B------:R-:W-:Y:S02]  /*1250*/  SEL R2, R2, 0xfffffff0, !P1 ;  /* 0xfffffff002027807 */ /* 0x000fe40004800000 */
[----:B---3--:R-:W-:-:S05]  /*1260*/  LEA.HI R10, R211, R212, RZ, 0x6 ;  /* 0x000000d4d30a7211 */ /* 0x008fca00078f30ff */
[----:B------:R-:W-:-:S05]  /*1270*/  IMAD.SHL.U32 R0, R10, 0x8, RZ ;  /* 0x000000080a007824 */ /* 0x000fca00078e00ff */
[----:B------:R-:W-:Y:S02]  /*1280*/  LOP3.LUT R10, R4, 0xfffffe00, R0, 0xf8, !PT ;  /* 0xfffffe00040a7812 */ /* 0x000fe400078ef800 */
[----:B------:R-:W-:Y:S01]  /*1290*/  SEL R4, R3, 0xffffffe0, !P2 ;  /* 0xffffffe003047807 */ /* 0x000fe20005000000 */
[----:B------:R-:W-:Y:S05]  /*12a0*/  @P3 BRA `(.L_x_486) ;  /* 0x0000005000003947 */ /* 0x000fea0003800000 */
[----:B-12-4-:R-:W-:Y:S01]  /*12b0*/  LEA R6, P1, R22, R6, 0x1 ;  /* 0x0000000616067211 */ /* 0x016fe200078208ff */
[----:B------:R-:W-:-:S03]  /*12c0*/  IMAD.SHL.U32 R0, R10, 0x2, RZ ;  /* 0x000000020a007824 */ /* 0x000fc600078e00ff */
[----:B------:R-:W-:-:S05]  /*12d0*/  LEA.HI.X R7, R22, R7, R225, 0x1, P1 ;  /* 0x0000000716077211 */ /* 0x000fca00008f0ce1 */
[----:B------:R-:W-:Y:S01]  /*12e0*/  @!PT LDS RZ, [RZ] ;  /* 0x00000000fffff984 */ /* 0x000fe20000000800 */
[----:B------:R1:W-:Y:S04]  /*12f0*/  LDGSTS.E.BYPASS.LTC128B.128 [R0+0x6100], [R6.64], !P0 ;  /* 0x0610000006007fae */ /* 0x0003e8000c101d50 */
.L_x_486:
[----:B-12-4-:R-:W-:Y:S05]  /*1300*/  BSYNC B0 ;  /* 0x0000000000007941 */ /* 0x016fea0003800000 */
.L_x_485:
[----:B------:R-:W-:Y:S01]  /*1310*/  IADD3 R0, R5, 0x10, RZ ;  /* 0x0000001005007810 */ /* 0x000fe20007ffe0ff */
[----:B------:R1:W2:Y:S01]  /*1320*/  SHFL.IDX PT, R3, R9, 0x1, 0x181f ;  /* 0x00381f0009037f89 */ /* 0x0002a200000e0000 */
[----:B------:R-:W-:Y:S02]  /*1330*/  BSSY B0, `(.L_x_487) ;  /* 0x0000009000007945 */ /* 0x000fe40003800000 */
[----:B------:R-:W-:Y:S01]  /*1340*/  ISETP.GE.AND P1, PT, R0, UR7, PT ;  /* 0x0000000700007c0c */ /* 0x000fe2000bf26270 */
[----:B------:R1:W3:-:S12]  /*1350*/  SHFL.IDX PT, R6, R8, 0x1, 0x181f ;  /* 0x00381f0008067f89 */ /* 0x0002d800000e0000 */
[----:B------:R-:W-:Y:S05]  /*1360*/  @P1 BRA `(.L_x_488) ;  /* 0x0000005000001947 */ /* 0x000fea0003800000 */
[----:B---3--:R-:W-:Y:S01]  /*1370*/  LEA R6, P1, R22, R6, 0x1 ;  /* 0x0000000616067211 */ /* 0x008fe200078208ff */
[----:B------:R-:W-:-:S03]  /*1380*/  IMAD.SHL.U32 R0, R10, 0x2, RZ ;  /* 0x000000020a007824 */ /* 0x000fc600078e00ff */
[----:B--2---:R-:W-:-:S05]  /*1390*/  LEA.HI.X R7, R22, R3, R225, 0x1, P1 ;  /* 0x0000000316077211 */ /* 0x004fca00008f0ce1 */
[----:B------:R-:W-:Y:S01]  /*13a0*/  @!PT LDS RZ, [RZ] ;  /* 0x00000000fffff984 */ /* 0x000fe20000000800 */
[----:B------:R2:W-:Y:S04]  /*13b0*/  LDGSTS.E.BYPASS.LTC128B.128 [R0+0x6900], [R6.64], !P0 ;  /* 0x0690000006007fae */ /* 0x0005e8000c101d50 */
.L_x_488:
[----:B------:R-:W-:Y:S05]  /*13c0*/  BSYNC B0 ;  /* 0x0000000000007941 */ /* 0x000fea0003800000 */
.L_x_487:
[----:B--2---:R-:W-:Y:S01]  /*13d0*/  IADD3 R0, R5, 0x20, RZ ;  /* 0x0000002005007810 */ /* 0x004fe20007ffe0ff */
[----:B------:R2:W4:Y:S01]  /*13e0*/  SHFL.IDX PT, R3, R9, 0x2, 0x181f ;  /* 0x00581f0009037f89 */ /* 0x00052200000e0000 */
[----:B------:R-:W-:Y:S02]  /*13f0*/  BSSY B0, `(.L_x_489) ;  /* 0x0000009000007945 */ /* 0x000fe40003800000 */
[----:B------:R-:W-:Y:S01]  /*1400*/  ISETP.GE.AND P1, PT, R0, UR7, PT ;  /* 0x0000000700007c0c */ /* 0x000fe2000bf26270 */
[----:B---3--:R2:W3:-:S12]  /*1410*/  SHFL.IDX PT, R6, R8, 0x2, 0x181f ;  /* 0x00581f0008067f89 */ /* 0x0084d800000e0000 */
[----:B------:R-:W-:Y:S05]  /*1420*/  @P1 BRA `(.L_x_490) ;  /* 0x0000005000001947 */ /* 0x000fea0003800000 */
[----:B---3--:R-:W-:Y:S01]  /*1430*/  LEA R6, P1, R22, R6, 0x1 ;  /* 0x0000000616067211 */ /* 0x008fe200078208ff */
[----:B------:R-:W-:-:S03]  /*1440*/  IMAD.SHL.U32 R0, R10, 0x2, RZ ;  /* 0x000000020a007824 */ /* 0x000fc600078e00ff */
[----:B----4-:R-:W-:-:S05]  /*1450*/  LEA.HI.X R7, R22, R3, R225, 0x1, P1 ;  /* 0x0000000316077211 */ /* 0x010fca00008f0ce1 */
[----:B------:R-:W-:Y:S01]  /*1460*/  @!PT LDS RZ, [RZ] ;  /* 0x00000000fffff984 */ /* 0x000fe20000000800 */
[----:B------:R3:W-:Y:S04]  /*1470*/  LDGSTS.E.BYPASS.LTC128B.128 [R0+0x7100], [R6.64], !P0 ;  /* 0x0710000006007fae */ /* 0x0007e8000c101d50 */
.L_x_490:
[----:B------:R-:W-:Y:S05]  /*1480*/  BSYNC B0 ;  /* 0x0000000000007941 */ /* 0x000fea0003800000 */
.L_x_489:
[----:B---3--:R-:W-:Y:S01]  /*1490*/  IADD3 R0, R5, 0x30, RZ ;  /* 0x0000003005007810 */ /* 0x008fe20007ffe0ff */
[----:B----4-:R3:W4:Y:S01]  /*14a0*/  SHFL.IDX PT, R3, R9, 0x3, 0x181f ;  /* 0x00781f0009037f89 */ /* 0x01072200000e0000 */
[----:B------:R-:W-:Y:S02]  /*14b0*/  BSSY B0, `(.L_x_491) ;  /* 0x0000009000007945 */ /* 0x000fe40003800000 */
[----:B------:R-:W-:Y:S01]  /*14c0*/  ISETP.GE.AND P1, PT, R0, UR7, PT ;  /* 0x0000000700007c0c */ /* 0x000fe2000bf26270 */
[----:B------:R3:W1:-:S12]  /*14d0*/  SHFL.IDX PT, R6, R8, 0x3, 0x181f ;  /* 0x00781f0008067f89 */ /* 0x00065800000e0000 */
[----:B------:R-:W-:Y:S05]  /*14e0*/  @P1 BRA `(.L_x_492) ;  /* 0x0000005000001947 */ /* 0x000fea0003800000 */
[----:B-1----:R-:W-:Y:S01]  /*14f0*/  LEA R6, P1, R22, R6, 0x1 ;  /* 0x0000000616067211 */ /* 0x002fe200078208ff */
[----:B------:R-:W-:-:S03]  /*1500*/  IMAD.SHL.U32 R0, R10, 0x2, RZ ;  /* 0x000000020a007824 */ /* 0x000fc600078e00ff */
[----:B----4-:R-:W-:-:S05]  /*1510*/  LEA.HI.X R7, R22, R3, R225, 0x1, P1 ;  /* 0x0000000316077211 */ /* 0x010fca00008f0ce1 */
[----:B------:R-:W-:Y:S01]  /*1520*/  @!PT LDS RZ, [RZ] ;  /* 0x00000000fffff984 */ /* 0x000fe20000000800 */
[----:B------:R1:W-:Y:S04]  /*1530*/  LDGSTS.E.BYPASS.LTC128B.128 [R0+0x7900], [R6.64], !P0 ;  /* 0x0790000006007fae */ /* 0x0003e8000c101d50 */
.L_x_492:
[----:B------:R-:W-:Y:S05]  /*1540*/  BSYNC B0 ;  /* 0x0000000000007941 */ /* 0x000fea0003800000 */
.L_x_491:
[----:B-1----:R-:W-:Y:S01]  /*1550*/  IADD3 R0, R5, 0x40, RZ ;  /* 0x0000004005007810 */ /* 0x002fe20007ffe0ff */
[----:B----4-:R1:W4:Y:S01]  /*1560*/  SHFL.IDX PT, R3, R9, 0x4, 0x181f ;  /* 0x00981f0009037f89 */ /* 0x01032200000e0000 */
[----:B------:R-:W-:Y:S02]  /*1570*/  BSSY B0, `(.L_x_493) ;  /* 0x0000009000007945 */ /* 0x000fe40003800000 */
[----:B------:R-:W-:Y:S01]  /*1580*/  ISETP.GE.AND P1, PT, R0, UR7, PT ;  /* 0x0000000700007c0c */ /* 0x000fe2000bf26270 */
[----:B------:R1:W2:-:S12]  /*1590*/  SHFL.IDX PT, R6, R8, 0x4, 0x181f ;  /* 0x00981f0008067f89 */ /* 0x00029800000e0000 */
[----:B------:R-:W-:Y:S05]  /*15a0*/  @P1 BRA `(.L_x_494) ;  /* 0x0000005000001947 */ /* 0x000fea0003800000 */
[----:B--2---:R-:W-:Y:S01]  /*15b0*/  LEA R6, P1, R22, R6, 0x1 ;  /* 0x0000000616067211 */ /* 0x004fe200078208ff */
[----:B------:R-:W-:-:S03]  /*15c0*/  IMAD.SHL.U32 R0, R10, 0x2, RZ ;  /* 0x000000020a007824 */ /* 0x000fc600078e00ff */
[----:B----4-:R-:W-:-:S05]  /*15d0*/  LEA.HI.X R7, R22, R3, R225, 0x1, P1 ;  /* 0x0000000316077211 */ /* 0x010fca00008f0ce1 */
[----:B------:R-:W-:Y:S01]  /*15e0*/  @!PT LDS RZ, [RZ] ;  /* 0x00000000fffff984 */ /* 0x000fe20000000800 */
[----:B------:R2:W-:Y:S04]  /*15f0*/  LDGSTS.E.BYPASS.LTC128B.128 [R0+0x8100], [R6.64], !P0 ;  /* 0x0810000006007fae */ /* 0x0005e8000c101d50 */
.L_x_494:
[----:B------:R-:W-:Y:S05]  /*1600*/  BSYNC B0 ;  /* 0x0000000000007941 */ /* 0x000fea0003800000 */
.L_x_493:
[----:B--2---:R-:W-:Y:S01]  /*1610*/  IADD3 R0, R5, 0x50, RZ ;  /* 0x0000005005007810 */ /* 0x004fe20007ffe0ff */
        /* <DEDUP_REMOVED lines=10> */
.L_x_496:
[----:B------:R-:W-:Y:S05]  /*16c0*/  BSYNC B0 ;  /* 0x0000000000007941 */ /* 0x000fea0003800000 */
.L_x_495:
        /* <DEDUP_REMOVED lines=11> */
.L_x_498:
[----:B------:R-:W-:Y:S05]  /*1780*/  BSYNC B0 ;  /* 0x0000000000007941 */ /* 0x000fea0003800000 */
.L_x_497:
[----:B-123--:R-:W1:Y:S01]  /*1790*/  SHFL.IDX PT, R8, R8, 0x7, 0x181f ;  /* 0x00f81f0008087f89 */ /* 0x00ee6200000e0000 */
[----:B------:R-:W-:Y:S01]  /*17a0*/  ULDC UR4, c[0x0][0x2b8] ;  /* 0x0000ae0000047ab9 */ /* 0x000fe20000000800 */
[----:B------:R-:W-:Y:S01]  /*17b0*/  IMAD.MOV.U32 R20, RZ, RZ, 0x60 ;  /* 0x00000060ff147424 */ /* 0x000fe200078e00ff */
[----:B------:R-:W-:Y:S01]  /*17c0*/  UISETP.NE.AND UP3, UPT, UR4, 0x1, UPT ;  /* 0x000000010400788c */ /* 0x000fe2000bf65270 */
[----:B------:R-:W2:Y:S01]  /*17d0*/  SHFL.IDX PT, R9, R9, 0x7, 0x181f ;  /* 0x00f81f0009097f89 */ /* 0x000ea200000e0000 */
[----:B----4-:R-:W-:Y:S01]  /*17e0*/  IADD3 R3, R5, 0x70, RZ ;  /* 0x0000007005037810 */ /* 0x010fe20007ffe0ff */
[----:B------:R-:W-:Y:S01]  /*17f0*/  IMAD R202, R229, R20, -0x60 ;  /* 0xffffffa0e5ca7424 */ /* 0x000fe200078e0214 */
[----:B------:R-:W-:Y:S01]  /*1800*/  USHF.R.S32.HI UR6, URZ, 0x1f, UR10 ;  /* 0x0000001f3f067899 */ /* 0x000fe2000801140a */
[----:B------:R-:W-:Y:S01]  /*1810*/  IMAD.SHL.U32 R227, R10, 0x2, RZ ;  /* 0x000000020ae37824 */ /* 0x000fe200078e00ff */
[----:B------:R-:W-:Y:S01]  /*1820*/  PLOP3.LUT P2, PT, PT, PT, UP3, 0x80, 0x0 ;  /* 0x000000000000781c */ /* 0x000fe20003f4f038 */
[----:B------:R-:W-:Y:S01]  /*1830*/  IMAD.IADD R0, R230, 0x1, R202 ;  /* 0x00000001e6007824 */ /* 0x000fe200078e02ca */
[----:B------:R-:W-:Y:S01]  /*1840*/  ISETP.GE.AND P3, PT, R3, UR7, PT ;  /* 0x0000000703007c0c */ /* 0x000fe2000bf66270 */
[----:B------:R-:W-:Y:S01]  /*1850*/  ULDC.64 UR4, c[0x0][0x2b0] ;  /* 0x0000ac0000047ab9 */ /* 0x000fe20000000a00 */
[----:B------:R-:W-:Y:S01]  /*1860*/  PLOP3.LUT P1, PT, PT, PT, UP3, 0x80, 0x0 ;  /* 0x000000000000781c */ /* 0x000fe20003f2f038 */
[C---:B------:R-:W-:Y:S01]  /*1870*/  IMAD.IADD R5, R0.reuse, 0x1, R231 ;  /* 0x0000000100057824 */ /* 0x040fe200078e02e7 */
[----:B------:R-:W-:Y:S01]  /*1880*/  ISETP.GE.AND P4, PT, R0, UR8, PT ;  /* 0x0000000800007c0c */ /* 0x000fe2000bf86270 */
[----:B------:R-:W-:Y:S01]  /*1890*/  UIMAD UR6, UR6, UR4, URZ ;  /* 0x00000004060672a4 */ /* 0x000fe2000f8e023f */
[----:B------:R-:W-:Y:S01]  /*18a0*/  IMAD.MOV.U32 R228, RZ, RZ, RZ ;  /* 0x000000ffffe47224 */ /* 0x000fe200078e00ff */
[----:B------:R-:W-:Y:S01]  /*18b0*/  UIMAD.WIDE.U32 UR14, UR10, UR4, URZ ;  /* 0x000000040a0e72a5 */ /* 0x000fe2000f8e003f */
[----:B------:R-:W-:Y:S01]  /*18c0*/  ISETP.GT.OR P4, PT, R230, 0x5f, P4 ;  /* 0x0000005fe600780c */ /* 0x000fe20002784670 */
[----:B------:R-:W-:Y:S01]  /*18d0*/  UIMAD UR5, UR10, UR5, UR6 ;  /* 0x000000050a0572a4 */ /* 0x000fe2000f8e0206 */
[----:B------:R-:W-:Y:S01]  /*18e0*/  IMAD.MOV.U32 R0, RZ, RZ, R5 ;  /* 0x000000ffff007224 */ /* 0x000fe200078e0005 */
[----:B------:R-:W-:Y:S01]  /*18f0*/  USHF.R.S32.HI UR12, URZ, 0x1f, UR9 ;  /* 0x0000001f3f0c7899 */ /* 0x000fe20008011409 */
[----:B------:R-:W-:Y:S01]  /*1900*/  @P2 IMAD.HI.U32 R3, R5, c[0x0][0x2bc], RZ ;  /* 0x0000af0005032a27 */ /* 0x000fe200078e00ff */
[C---:B-1----:R-:W-:Y:S01]  /*1910*/  @!P3 LEA R8, P2, R22.reuse, R8, 0x1 ;  /* 0x000000081608b211 */ /* 0x042fe200078408ff */
[----:B------:R-:W-:Y:S01]  /*1920*/  UIADD3 UR7, UR15, UR5, URZ ;  /* 0x000000050f077290 */ /* 0x000fe2000fffe03f */
[----:B------:R-:W-:Y:S01]  /*1930*/  SHF.R.S32.HI R14, RZ, 0x4, R13 ;  /* 0x00000004ff0e7819 */ /* 0x000fe2000001140d */
[----:B------:R-:W-:Y:S01]  /*1940*/  IMAD R20, R229, -0x60, R20 ;  /* 0xffffffa0e5147824 */ /* 0x000fe200078e0214 */
[----:B--2---:R-:W-:Y:S01]  /*1950*/  @!P3 LEA.HI.X R9, R22, R9, R225, 0x1, P2 ;  /* 0x000000091609b211 */ /* 0x004fe200010f0ce1 */
[----:B------:R-:W-:Y:S01]  /*1960*/  ULDC.64 UR4, c[0x0][0x1e8] ;  /* 0x00007a0000047ab9 */ /* 0x000fe20000000a00 */
[----:B------:R-:W-:-:S02]  /*1970*/  @P1 SHF.R.U32.HI R0, RZ, c[0x0][0x2c0], R3 ;  /* 0x0000b000ff001a19 */ /* 0x000fc40000011603 */
[----:B------:R-:W-:Y:S01]  /*1980*/  LEA.HI R210, R211, R212, RZ, 0x5 ;  /* 0x000000d4d3d27211 */ /* 0x000fe200078f28ff */
[----:B------:R-:W-:Y:S01]  /*1990*/  @!PT LDS RZ, [RZ] ;  /* 0x00000000fffff984 */ /* 0x000fe20000000800 */
[----:B------:R1:W-:Y:S01]  /*19a0*/  @!P3 LDGSTS.E.BYPASS.LTC128B.128 [R227+0x9900], [R8.64], !P0 ;  /* 0x0990000008e3bfae */ /* 0x0003e2000c101d50 */
[----:B------:R-:W-:-:S03]  /*19b0*/  @!P4 IADD3 R3, P1, R0, UR14, RZ ;  /* 0x0000000e0003cc10 */ /* 0x000fc6000ff3e0ff */
[----:B------:R-:W0:Y:S01]  /*19c0*/  LDGDEPBAR ;  /* 0x00000000000079af */ /* 0x000e220000000000 */
[----:B------:R-:W-:Y:S02]  /*19d0*/  @!P4 LEA.HI.X.SX32 R7, R0, UR7, 0x1, P1 ;  /* 0x000000070007cc11 */ /* 0x000fe400088f0eff */
[C---:B------:R-:W-:Y:S01]  /*19e0*/  @!P4 LEA R6, P1, R3.reuse, c[0x0][0x2a0], 0x2 ;  /* 0x0000a8000306ca11 */ /* 0x040fe200078210ff */
[----:B------:R-:W-:Y:S01]  /*19f0*/  IMAD.SHL.U32 R226, R22, 0x2, RZ ;  /* 0x0000000216e27824 */ /* 0x000fe200078e00ff */
[----:B------:R-:W-:Y:S02]  /*1a00*/  STL [R1+0x8], R227 ;  /* 0x000008e301007387 */ /* 0x000fe40000100800 */
[----:B------:R-:W-:Y:S02]  /*1a10*/  @!P4 LEA.HI.X R7, R3, c[0x0][0x2a4], R7, 0x2, P1 ;  /* 0x0000a9000307ca11 */ /* 0x000fe400008f1407 */
[----:B------:R-:W-:Y:S06]  /*1a20*/  BAR.SYNC.DEFER_BLOCKING 0x0 ;  /* 0x0000000000007b1d */ /* 0x000fec0000010000 */
[----:B------:R2:W3:Y:S01]  /*1a30*/  @!P4 LDG.E R228, [R6.64] ;  /* 0x0000001006e4c981 */ /* 0x0004e2000c1e1900 */
[----:B------:R-:W-:Y:S01]  /*1a40*/  IMAD.MOV R0, RZ, RZ, -R0 ;  /* 0x000000ffff007224 */ /* 0x000fe200078e0a00 */
[----:B------:R-:W-:Y:S01]  /*1a50*/  UIMAD UR6, UR12, UR4, URZ ;  /* 0x000000040c0672a4 */ /* 0x000fe2000f8e023f */
[----:B------:R-:W-:Y:S01]  /*1a60*/  IADD3 R203, R20, UR8, RZ ;  /* 0x0000000814cb7c10 */ /* 0x000fe2000fffe0ff */
[----:B------:R-:W-:Y:S01]  /*1a70*/  UIMAD.WIDE.U32 UR10, UR9, UR4, URZ ;  /* 0x00000004090a72a5 */ /* 0x000fe2000f8e003f */
[----:B------:R-:W-:Y:S01]  /*1a80*/  IMAD R233, R0, c[0x0][0x2b8], R5 ;  /* 0x0000ae0000e97a24 */ /* 0x000fe200078e0205 */
[----:B------:R-:W-:Y:S01]  /*1a90*/  UIMAD UR6, UR9, UR5, UR6 ;  /* 0x00000005090672a4 */ /* 0x000fe2000f8e0206 */
[----:B------:R-:W-:Y:S01]  /*1aa0*/  ISETP.GE.AND P4, PT, R22, c[0x0][0x1d4], PT ;  /* 0x0000750016007a0c */ /* 0x000fe20003f86270 */
[----:B------:R-:W-:Y:S01]  /*1ab0*/  IMAD.IADD R40, R203, 0x1, -R18 ;  /* 0x00000001cb287824 */ /* 0x000fe200078e0a12 */
[----:B------:R-:W-:Y:S01]  /*1ac0*/  SHF.R.S32.HI R209, RZ, 0x5, R210 ;  /* 0x00000005ffd17819 */ /* 0x000fe200000114d2 */
[----:B------:R-:W-:Y:S01]  /*1ad0*/  UIADD3 UR6, UR11, UR6, URZ ;  /* 0x000000060b067290 */ /* 0x000fe2000fffe03f */
[----:B------:R-:W-:Y:S01]  /*1ae0*/  SHF.R.S32.HI R23, RZ, 0x1f, R233 ;  /* 0x0000001fff177819 */ /* 0x000fe200000114e9 */
[----:B------:R-:W-:Y:S01]  /*1af0*/  ULDC.64 UR4, c[0x0][0x210] ;  /* 0x0000840000047ab9 */ /* 0x000fe20000000a00 */
[C---:B------:R-:W-:Y:S01]  /*1b00*/  ISETP.GE.AND P1, PT, R40.reuse, 0x1, PT ;  /* 0x000000012800780c */ /* 0x040fe20003f26270 */
[----:B------:R-:W-:Y:S01]  /*1b10*/  UIMAD UR12, UR12, UR4, URZ ;  /* 0x000000040c0c72a4 */ /* 0x000fe2000f8e023f */
[C---:B------:R-:W-:Y:S01]  /*1b20*/  ISETP.GE.AND P6, PT, R40.reuse, 0x21, PT ;  /* 0x000000212800780c */ /* 0x040fe20003fc6270 */
[----:B------:R-:W-:Y:S01]  /*1b30*/  IMAD R0, R23, c[0x0][0x1e0], RZ ;  /* 0x0000780017007a24 */ /* 0x000fe200078e02ff */
[C---:B------:R-:W-:Y:S01]  /*1b40*/  ISETP.GE.AND P5, PT, R40.reuse, 0x31, PT ;  /* 0x000000312800780c */ /* 0x040fe20003fa6270 */
[----:B------:R-:W-:Y:S01]  /*1b50*/  UIMAD.WIDE.U32 UR20, UR9, UR4, URZ ;  /* 0x00000004091472a5 */ /* 0x000fe2000f8e003f */
[----:B------:R-:W-:Y:S01]  /*1b60*/  ISETP.GE.AND P3, PT, R40, 0x41, PT ;  /* 0x000000412800780c */ /* 0x000fe20003f66270 */
[C---:B------:R-:W-:Y:S01]  /*1b70*/  IMAD R0, R233.reuse, c[0x0][0x1e4], R0 ;  /* 0x00007900e9007a24 */ /* 0x040fe200078e0200 */
[----:B------:R-:W-:Y:S01]  /*1b80*/  UIMAD UR12, UR9, UR5, UR12 ;  /* 0x00000005090c72a4 */ /* 0x000fe2000f8e020c */
[----:B--2---:R-:W-:-:S03]  /*1b90*/  IMAD.WIDE.U32 R6, R233, c[0x0][0x1e0], RZ ;  /* 0x00007800e9067a25 */ /* 0x004fc600078e00ff */
[----:B------:R-:W-:Y:S01]  /*1ba0*/  UIADD3 UR12, UR21, UR12, URZ ;  /* 0x0000000c150c7290 */ /* 0x000fe2000fffe03f */
[----:B------:R-:W-:Y:S01]  /*1bb0*/  IMAD.IADD R7, R7, 0x1, R0 ;  /* 0x0000000107077824 */ /* 0x000fe200078e0200 */
[----:B---3--:R-:W-:-:S03]  /*1bc0*/  SHF.R.S32.HI R41, RZ, 0x1f, R228 ;  /* 0x0000001fff297819 */ /* 0x008fc600000114e4 */
[----:B------:R-:W-:-:S04]  /*1bd0*/  IMAD.WIDE.U32 R6, R228, c[0x0][0x1f0], R6 ;  /* 0x00007c00e4067a25 */ /* 0x000fc800078e0006 */
[----:B------:R-:W-:Y:S01]  /*1be0*/  IMAD R0, R41, c[0x0][0x1f0], RZ ;  /* 0x00007c0029007a24 */ /* 0x000fe200078e02ff */
[----:B------:R-:W-:-:S03]  /*1bf0*/  IADD3 R5, P0, R6, UR10, RZ ;  /* 0x0000000a06057c10 */ /* 0x000fc6000ff1e0ff */
[----:B------:R-:W-:-:S05]  /*1c00*/  IMAD R0, R228, c[0x0][0x1f4], R0 ;  /* 0x00007d00e4007a24 */ /* 0x000fca00078e0200 */
[----:B------:R-:W-:Y:S02]  /*1c10*/  IADD3.X R0, R7, UR6, R0, P0, !PT ;  /* 0x0000000607007c10 */ /* 0x000fe400087fe400 */
[----:B------:R-:W-:-:S04]  /*1c20*/  LEA R3, P0, R5, c[0x0][0x1c8], 0x1 ;  /* 0x0000720005037a11 */ /* 0x000fc800078008ff */
[----:B------:R-:W-:Y:S01]  /*1c30*/  LEA.HI.X R0, R5, c[0x0][0x1cc], R0, 0x1, P0 ;  /* 0x0000730005007a11 */ /* 0x000fe200000f0c00 */
[----:B------:R-:W2:Y:S01]  /*1c40*/  SHFL.IDX PT, R6, R3, RZ, 0x181f ;  /* 0x00181fff03067589 */ /* 0x000ea200000e0000 */
[----:B------:R-:W-:-:S03]  /*1c50*/  ISETP.GE.AND P0, PT, R40, 0x11, PT ;  /* 0x000000112800780c */ /* 0x000fc60003f06270 */
[----:B------:R-:W3:Y:S04]  /*1c60*/  SHFL.IDX PT, R7, R0, RZ, 0x181f ;  /* 0x00181fff00077589 */ /* 0x000ee800000e0000 */
[----:B------:R-:W4:Y:S04]  /*1c70*/  SHFL.IDX PT, R5, R3, 0x1, 0x181f ;  /* 0x00381f0003057f89 */ /* 0x000f2800000e0000 */
[----:B-1----:R-:W1:Y:S04]  /*1c80*/  SHFL.IDX PT, R8, R0, 0x1, 0x181f ;  /* 0x00381f0000087f89 */ /* 0x002e6800000e0000 */
[----:B------:R-:W5:Y:S04]  /*1c90*/  SHFL.IDX PT, R12, R3, 0x2, 0x181f ;  /* 0x00581f00030c7f89 */ /* 0x000f6800000e0000 */
[----:B------:R-:W1:Y:S04]  /*1ca0*/  SHFL.IDX PT, R10, R3, 0x3, 0x181f ;  /* 0x00781f00030a7f89 */ /* 0x000e6800000e0000 */
[----:B------:R-:W1:Y:S01]  /*1cb0*/  SHFL.IDX PT, R11, R0, 0x2, 0x181f ;  /* 0x00581f00000b7f89 */ /* 0x000e6200000e0000 */
[----:B--2---:R-:W-:-:S03]  /*1cc0*/  @P1 LEA R6, P2, R22, R6, 0x1 ;  /* 0x0000000616061211 */ /* 0x004fc600078408ff */
[----:B------:R-:W2:Y:S01]  /*1cd0*/  SHFL.IDX PT, R9, R3, 0x4, 0x181f ;  /* 0x00981f0003097f89 */ /* 0x000ea200000e0000 */
[----:B---3--:R-:W-:Y:S02]  /*1ce0*/  @P1 LEA.HI.X R7, R22, R7, R225, 0x1, P2 ;  /* 0x0000000716071211 */ /* 0x008fe400010f0ce1 */
[----:B------:R-:W-:Y:S01]  /*1cf0*/  ISETP.GE.AND P2, PT, R40, 0x51, PT ;  /* 0x000000512800780c */ /* 0x000fe20003f46270 */
[----:B------:R-:W3:Y:S04]  /*1d00*/  SHFL.IDX PT, R17, R0, 0x3, 0x181f ;  /* 0x00781f0000117f89 */ /* 0x000ee800000e0000 */
[----:B------:R-:W-:Y:S04]  /*1d10*/  SHFL.IDX PT, R3, R3, 0x5, 0x181f ;  /* 0x00b81f0003037f89 */ /* 0x000fe800000e0000 */
[----:B------:R-:W1:Y:S04]  /*1d20*/  SHFL.IDX PT, R16, R0, 0x4, 0x181f ;  /* 0x00981f0000107f89 */ /* 0x000e6800000e0000 */
[----:B------:R1:W2:Y:S04]  /*1d30*/  SHFL.IDX PT, R15, R0, 0x5, 0x181f ;  /* 0x00b81f00000f7f89 */ /* 0x0002a800000e0000 */
[----:B------:R4:W-:Y:S01]  /*1d40*/  @P1 LDGSTS.E.BYPASS.LTC128B.128 [R227+0x3100], [R6.64], !P4 ;  /* 0x0310000006e31fae */ /* 0x0009e2000e101d50 */
[----:B-1----:R-:W-:-:S04]  /*1d50*/  LEA.HI R0, R13, R14, RZ, 0x1 ;  /* 0x0000000e0d007211 */ /* 0x002fc800078f08ff */
[----:B------:R-:W-:Y:S02]  /*1d60*/  LOP3.LUT R0, R0, 0xfffffffe, RZ, 0xc0, !PT ;  /* 0xfffffffe00007812 */ /* 0x000fe400078ec0ff */
[----:B----4-:R-:W-:-:S03]  /*1d70*/  @P0 LEA R6, P1, R22, R5, 0x1 ;  /* 0x0000000516060211 */ /* 0x010fc600078208ff */
[----:B------:R-:W-:Y:S02]  /*1d80*/  IMAD.IADD R14, R14, 0x1, -R0 ;  /* 0x000000010e0e7824 */ /* 0x000fe400078e0a00 */
[----:B------:R-:W-:Y:S01]  /*1d90*/  IMAD.SHL.U32 R0, R21, 0x40, RZ ;  /* 0x0000004015007824 */ /* 0x000fe200078e00ff */
[--C-:B------:R-:W-:Y:S01]  /*1da0*/  @P0 LEA.HI.X R7, R22, R8, R225.reuse, 0x1, P1 ;  /* 0x0000000816070211 */ /* 0x100fe200008f0ce1 */
[----:B------:R-:W-:Y:S01]  /*1db0*/  IMAD.SHL.U32 R5, R24, 0x40, RZ ;  /* 0x0000004018057824 */ /* 0x000fe200078e00ff */
[----:B-----5:R-:W-:Y:S02]  /*1dc0*/  @P6 LEA R12, P1, R22, R12, 0x1 ;  /* 0x0000000c160c6211 */ /* 0x020fe400078208ff */
[----:B------:R-:W-:Y:S01]  /*1dd0*/  LOP3.LUT R0, R0, 0x1c0, RZ, 0xc0, !PT ;  /* 0x000001c000007812 */ /* 0x000fe200078ec0ff */
[----:B------:R1:W-:Y:S01]  /*1de0*/  @P0 LDGSTS.E.BYPASS.LTC128B.128 [R227+0x3900], [R6.64], !P4 ;  /* 0x0390000006e30fae */ /* 0x0003e2000e101d50 */
[C---:B------:R-:W-:Y:S02]  /*1df0*/  @P5 LEA R10, P0, R22.reuse, R10, 0x1 ;  /* 0x0000000a160a5211 */ /* 0x040fe400078008ff */
[----:B------:R-:W-:-:S02]  /*1e00*/  @P6 LEA.HI.X R13, R22, R11, R225, 0x1, P1 ;  /* 0x0000000b160d6211 */ /* 0x000fc400008f0ce1 */
[C---:B--2---:R-:W-:Y:S02]  /*1e10*/  @P3 LEA R8, P1, R22.reuse, R9, 0x1 ;  /* 0x0000000916083211 */ /* 0x044fe400078208ff */
[C-C-:B---3--:R-:W-:Y:S01]  /*1e20*/  @P5 LEA.HI.X R11, R22.reuse, R17, R225.reuse, 0x1, P0 ;  /* 0x00000011160b5211 */ /* 0x148fe200000f0ce1 */
[----:B------:R2:W-:Y:S01]  /*1e30*/  @P6 LDGSTS.E.BYPASS.LTC128B.128 [R227+0x4100], [R12.64], !P4 ;  /* 0x041000000ce36fae */ /* 0x0005e2000e101d50 */
[----:B------:R-:W-:Y:S02]  /*1e40*/  @P3 LEA.HI.X R9, R22, R16, R225, 0x1, P1 ;  /* 0x0000001016093211 */ /* 0x000fe400008f0ce1 */
[----:B------:R-:W-:Y:S01]  /*1e50*/  LOP3.LUT R201, R5, 0xfffffe00, RZ, 0xc0, !PT ;  /* 0xfffffe0005c97812 */ /* 0x000fe200078ec0ff */
[----:B------:R3:W-:Y:S01]  /*1e60*/  @P5 LDGSTS.E.BYPASS.LTC128B.128 [R227+0x4900], [R10.64], !P4 ;  /* 0x049000000ae35fae */ /* 0x0007e2000e101d50 */
[----:B------:R-:W-:-:S03]  /*1e70*/  LOP3.LUT P1, RZ, R21, 0x2, RZ, 0xc0, !PT ;  /* 0x0000000215ff7812 */ /* 0x000fc6000782c0ff */
[----:B------:R3:W-:Y:S01]  /*1e80*/  @P3 LDGSTS.E.BYPASS.LTC128B.128 [R227+0x5100], [R8.64], !P4 ;  /* 0x0510000008e33fae */ /* 0x0007e2000e101d50 */
[----:B-1----:R-:W-:Y:S01]  /*1e90*/  @P2 LEA R6, P0, R22, R3, 0x1 ;  /* 0x0000000316062211 */ /* 0x002fe200078008ff */
[----:B------:R-:W-:-:S03]  /*1ea0*/  IMAD.SHL.U32 R3, R19, 0x40, RZ ;  /* 0x0000004013037824 */ /* 0x000fc600078e00ff */
[C-C-:B------:R-:W-:Y:S02]  /*1eb0*/  @P2 LEA.HI.X R7, R22.reuse, R15, R225.reuse, 0x1, P0 ;  /* 0x0000000f16072211 */ /* 0x140fe400000f0ce1 */
[----:B------:R-:W-:Y:S02]  /*1ec0*/  LOP3.LUT R3, R3, 0x1c0, RZ, 0xc0, !PT ;  /* 0x000001c003037812 */ /* 0x000fe400078ec0ff */
[C---:B------:R-:W-:Y:S01]  /*1ed0*/  SHF.L.U64.HI R225, R22.reuse, 0x1, R225 ;  /* 0x0000000116e17819 */ /* 0x040fe200000102e1 */
[----:B------:R1:W-:Y:S01]  /*1ee0*/  @P2 LDGSTS.E.BYPASS.LTC128B.128 [R227+0x5900], [R6.64], !P4 ;  /* 0x0590000006e32fae */ /* 0x0003e2000e101d50 */
[----:B------:R-:W-:-:S03]  /*1ef0*/  ISETP.GE.AND P2, PT, R22, c[0x0][0x1d4], PT ;  /* 0x0000750016007a0c */ /* 0x000fc60003f46270 */
[----:B------:R-:W0:Y:S01]  /*1f00*/  LDGDEPBAR ;  /* 0x00000000000079af */ /* 0x000e220000000000 */
[----:B------:R-:W-:Y:S01]  /*1f10*/  ISETP.LT.OR P5, PT, R40, 0x1, P2 ;  /* 0x000000012800780c */ /* 0x000fe200017a1670 */
[----:B-1----:R-:W-:Y:S01]  /*1f20*/  IMAD.SHL.U32 R7, R18, 0x8, RZ ;  /* 0x0000000812077824 */ /* 0x002fe200078e00ff */
[----:B------:R-:W-:-:S04]  /*1f30*/  DEPBAR.LE SB0, 0x1 ;  /* 0x000080400000791a */ /* 0x000fc80000000000 */
[----:B------:R-:W-:-:S04]  /*1f40*/  DEPBAR.LE SB0, 0x0 ;  /* 0x000080000000791a */ /* 0x000fc80000000000 */
[----:B------:R-:W-:Y:S01]  /*1f50*/  IMAD.SHL.U32 R6, R14, 0x8, RZ ;  /* 0x000000080e067824 */ /* 0x000fe200078e00ff */
[----:B------:R-:W-:Y:S02]  /*1f60*/  LOP3.LUT R7, R0, 0x8, R7, 0xf8, !PT ;  /* 0x0000000800077812 */ /* 0x000fe400078ef807 */
[----:B------:R-:W-:Y:S02]  /*1f70*/  SHF.R.U32.HI R0, RZ, 0x3, R0 ;  /* 0x00000003ff007819 */ /* 0x000fe40000011600 */
[----:B------:R-:W-:Y:S02]  /*1f80*/  LOP3.LUT R5, R3, 0x8, R6, 0xf8, !PT ;  /* 0x0000000803057812 */ /* 0x000fe400078ef806 */
[----:B------:R-:W-:Y:S02]  /*1f90*/  SHF.R.U32.HI R3, RZ, 0x3, R3 ;  /* 0x00000003ff037819 */ /* 0x000fe40000011603 */
[----:B------:R-:W-:Y:S01]  /*1fa0*/  LOP3.LUT R0, R7, R0, RZ, 0x3c, !PT ;  /* 0x0000000007007212 */ /* 0x000fe200078e3cff */
[----:B------:R-:W-:Y:S01]  /*1fb0*/  IMAD.WIDE.U32 R6, R233, c[0x0][0x208], RZ ;  /* 0x00008200e9067a25 */ /* 0x000fe200078e00ff */
[----:B------:R-:W-:-:S03]  /*1fc0*/  LOP3.LUT R200, R5, R3, RZ, 0x3c, !PT ;  /* 0x0000000305c87212 */ /* 0x000fc600078e3cff */
[----:B------:R-:W-:Y:S02]  /*1fd0*/  IMAD R3, R209, 0x400, R201 ;  /* 0x00000400d1037824 */ /* 0x000fe400078e02c9 */
[----:B------:R-:W-:Y:S02]  /*1fe0*/  IMAD R0, R14, 0x200, R0 ;  /* 0x000002000e007824 */ /* 0x000fe400078e0200 */
[----:B------:R-:W-:Y:S02]  /*1ff0*/  IMAD.IADD R3, R200, 0x1, R3 ;  /* 0x00000001c8037824 */ /* 0x000fe400078e0203 */
[----:B------:R-:W-:Y:S01]  /*2000*/  IMAD.SHL.U32 R208, R0, 0x2, RZ ;  /* 0x0000000200d07824 */ /* 0x000fe200078e00ff */
[----:B------:R-:W-:Y:S01]  /*2010*/  BAR.SYNC.DEFER_BLOCKING 0x0 ;  /* 0x0000000000007b1d */ /* 0x000fe20000010000 */
[----:B------:R-:W-:Y:S02]  /*2020*/  IMAD.SHL.U32 R215, R3, 0x2, RZ ;  /* 0x0000000203d77824 */ /* 0x000fe400078e00ff */
[----:B------:R-:W-:Y:S01]  /*2030*/  IMAD R0, R23, c[0x0][0x208], RZ ;  /* 0x0000820017007a24 */ /* 0x000fe200078e02ff */
[C---:B------:R-:W-:Y:S01]  /*2040*/  IADD3 R5, R208.reuse, 0x3100, RZ ;  /* 0x00003100d0057810 */ /* 0x040fe20007ffe0ff */
[----:B------:R-:W-:Y:S01]  /*2050*/  IMAD R3, R41, c[0x0][0x218], RZ ;  /* 0x0000860029037a24 */ /* 0x000fe200078e02ff */
[----:B------:R-:W-:Y:S01]  /*2060*/  IADD3 R219, R208, 0x3120, RZ ;  /* 0x00003120d0db7810 */ /* 0x000fe20007ffe0ff */
[----:B------:R-:W-:Y:S01]  /*2070*/  IMAD R0, R233, c[0x0][0x20c], R0 ;  /* 0x00008300e9007a24 */ /* 0x000fe200078e0200 */
[----:B------:R-:W-:Y:S01]  /*2080*/  @P1 IADD3 R219, R5, -0x20, RZ ;  /* 0xffffffe005db1810 */ /* 0x000fe20007ffe0ff */
[----:B------:R-:W-:Y:S01]  /*2090*/  IMAD R3, R228, c[0x0][0x21c], R3 ;  /* 0x00008700e4037a24 */ /* 0x000fe200078e0203 */
[----:B------:R-:W-:Y:S01]  /*20a0*/  LOP3.LUT P1, RZ, R21, 0x4, RZ, 0xc0, !PT ;  /* 0x0000000415ff7812 */ /* 0x000fe2000782c0ff */
[----:B------:R-:W-:Y:S01]  /*20b0*/  IMAD.IADD R7, R7, 0x1, R0 ;  /* 0x0000000107077824 */ /* 0x000fe200078e0200 */
[C---:B------:R-:W-:Y:S01]  /*20c0*/  IADD3 R224, R219.reuse, 0x800, RZ ;  /* 0x00000800dbe07810 */ /* 0x040fe20007ffe0ff */
[----:B------:R-:W-:Y:S01]  /*20d0*/  IMAD R218, R2, 0x2, R215 ;  /* 0x0000000202da7824 */ /* 0x000fe200078e02d7 */
[C---:B------:R-:W-:Y:S01]  /*20e0*/  IADD3 R223, R219.reuse, 0x1000, RZ ;  /* 0x00001000dbdf7810 */ /* 0x040fe20007ffe0ff */
[----:B------:R-:W-:Y:S01]  /*20f0*/  IMAD.WIDE.U32 R6, R228, c[0x0][0x218], R6 ;  /* 0x00008600e4067a25 */ /* 0x000fe200078e0006 */
[----:B------:R-:W-:-:S02]  /*2100*/  IADD3 R222, R219, 0x1800, RZ ;  /* 0x00001800dbde7810 */ /* 0x000fc40007ffe0ff */
[----:B------:R-:W-:Y:S01]  /*2110*/  IADD3 R221, R219, 0x2000, RZ ;  /* 0x00002000dbdd7810 */ /* 0x000fe20007ffe0ff */
[----:B------:R-:W-:Y:S01]  /*2120*/  IMAD R216, R4, 0x2, R215 ;  /* 0x0000000204d87824 */ /* 0x000fe200078e02d7 */
[----:B------:R-:W-:-:S03]  /*2130*/  IADD3 R0, P0, R6, UR20, RZ ;  /* 0x0000001406007c10 */ /* 0x000fc6000ff1e0ff */
[----:B------:R-:W-:Y:S01]  /*2140*/  IMAD R217, R2, 0x2, R216 ;  /* 0x0000000202d97824 */ /* 0x000fe200078e02d8 */
[----:B--2---:R-:W-:Y:S01]  /*2150*/  LDSM.16.M88.4 R12, [R215+0x6100] ;  /* 0x00610000d70c783b */ /* 0x004fe20000000200 */
[----:B------:R-:W-:Y:S02]  /*2160*/  IADD3.X R6, R7, UR12, R3, P0, !PT ;  /* 0x0000000c07067c10 */ /* 0x000fe400087fe403 */
[C---:B------:R-:W-:Y:S01]  /*2170*/  LEA R3, P0, R0.reuse, c[0x0][0x1f8], 0x1 ;  /* 0x00007e0000037a11 */ /* 0x040fe200078008ff */
[----:B---3--:R-:W-:Y:S03]  /*2180*/  LDSM.16.M88.4 R8, [R215+0x8100] ;  /* 0x00810000d708783b */ /* 0x008fe60000000200 */
[----:B------:R-:W-:Y:S01]  /*2190*/  LEA.HI.X R0, R0, c[0x0][0x1fc], R6, 0x1, P0 ;  /* 0x00007f0000007a11 */ /* 0x000fe200000f0c06 */
[----:B------:R-:W1:Y:S01]  /*21a0*/  LDSM.16.M88.4 R24, [R208+0x4100] ;  /* 0x00410000d018783b */ /* 0x000e620000000200 */
[----:B------:R-:W-:-:S03]  /*21b0*/  ISETP.LT.OR P0, PT, R40, 0x11, P2 ;  /* 0x000000112800780c */ /* 0x000fc60001701670 */
[----:B------:R-:W-:Y:S04]  /*21c0*/  LDSM.16.M88.4 R32, [R208+0x3100] ;  /* 0x00310000d020783b */ /* 0x000fe80000000200 */
[----:B------:R-:W-:Y:S04]  /*21d0*/  LDSM.16.M88.4 R28, [R208+0x3900] ;  /* 0x00390000d01c783b */ /* 0x000fe80000000200 */
[----:B------:R-:W-:Y:S04]  /*21e0*/  LDSM.16.M88.4 R16, [R208+0x4900] ;  /* 0x00490000d010783b */ /* 0x000fe80000000200 */
[----:B------:R-:W-:Y:S04]  /*21f0*/  LDSM.16.M88.4 R36, [R208+0x5100] ;  /* 0x00510000d024783b */ /* 0x000fe80000000200 */
[----:B------:R-:W2:Y:S04]  /*2200*/  SHFL.IDX PT, R5, R3, RZ, 0x181f ;  /* 0x00181fff03057589 */ /* 0x000ea800000e0000 */
[----:B------:R-:W-:Y:S04]  /*2210*/  SHFL.IDX PT, R6, R3, 0x1, 0x181f ;  /* 0x00381f0003067f89 */ /* 0x000fe800000e0000 */
[----:B------:R-:W-:Y:S04]  /*2220*/  SHFL.IDX PT, R7, R3, 0x2, 0x181f ;  /* 0x00581f0003077f89 */ /* 0x000fe800000e0000 */
[----:B------:R-:W3:Y:S04]  /*2230*/  SHFL.IDX PT, R23, R0, RZ, 0x181f ;  /* 0x00181fff00177589 */ /* 0x000ee800000e0000 */
[----:B------:R-:W-:Y:S01]  /*2240*/  SHFL.IDX PT, R41, R0, 0x2, 0x181f ;  /* 0x00581f0000297f89 */ /* 0x000fe200000e0000 */
[----:B-1----:R-:W-:Y:S03]  /*2250*/  HMMA.16816.F32.BF16 R184, R12, R24, RZ ;  /* 0x000000180cb8723c */ /* 0x002fe600000418ff */
[----:B------:R-:W-:Y:S01]  /*2260*/  SHFL.IDX PT, R42, R0, 0x3, 0x181f ;  /* 0x00781f00002a7f89 */ /* 0x000fe200000e0000 */
[----:B--2---:R-:W-:-:S03]  /*2270*/  IADD3 R22, P6, R5, R226, RZ ;  /* 0x000000e205167210 */ /* 0x004fc60007fde0ff */
[----:B------:R-:W-:Y:S01]  /*2280*/  LDSM.16.M88.4 R68, [R219] ;  /* 0x00000000db44783b */ /* 0x000fe20000000200 */
[C---:B------:R-:W-:Y:S03]  /*2290*/  HMMA.16816.F32.BF16 R80, R8.reuse, R24, RZ ;  /* 0x000000180850723c */ /* 0x040fe600000418ff */
[----:B------:R-:W-:Y:S04]  /*22a0*/  SHFL.IDX PT, R5, R3, 0x4, 0x181f ;  /* 0x00981f0003057f89 */ /* 0x000fe800000e0000 */
[----:B------:R-:W-:Y:S01]  /*22b0*/  SHFL.IDX PT, R21, R0, 0x5, 0x181f ;  /* 0x00b81f0000157f89 */ /* 0x000fe200000e0000 */
[-C--:B------:R-:W-:Y:S01]  /*22c0*/  HMMA.16816.F32.BF16 R96, R8, R26.reuse, RZ ;  /* 0x0000001a0860723c */ /* 0x080fe200000418ff */
[----:B---3--:R-:W-:Y:S01]  /*22d0*/  IMAD.X R23, R23, 0x1, R225, P6 ;  /* 0x0000000117177824 */ /* 0x008fe200030e06e1 */
[----:B------:R-:W-:Y:S01]  /*22e0*/  ISETP.LT.OR P6, PT, R40, 0x21, P2 ;  /* 0x000000212800780c */ /* 0x000fe200017c1670 */
[----:B------:R-:W-:Y:S04]  /*22f0*/  LDSM.16.M88.4 R48, [R219+0x800] ;  /* 0x00080000db30783b */ /* 0x000fe80000000200 */
[----:B------:R-:W-:Y:S01]  /*2300*/  LDSM.16.M88.4 R44, [R219+0x1000] ;  /* 0x00100000db2c783b */ /* 0x000fe20000000200 */
[----:B------:R-:W-:Y:S03]  /*2310*/  HMMA.16816.F32.BF16 R144, R12, R26, RZ ;  /* 0x0000001a0c90723c */ /* 0x000fe600000418ff */
[----:B------:R-:W1:Y:S05]  /*2320*/  LDSM.16.M88.4 R24, [R208+0x5900] ;  /* 0x00590000d018783b */ /* 0x000e6a0000000200 */
[C---:B------:R-:W-:Y:S08]  /*2330*/  HMMA.16816.F32.BF16 R52, R8.reuse, R32, RZ ;  /* 0x000000200834723c */ /* 0x040ff000000418ff */
[C---:B------:R-:W-:Y:S08]  /*2340*/  HMMA.16816.F32.BF16 R92, R8.reuse, R34, RZ ;  /* 0x00000022085c723c */ /* 0x040ff000000418ff */
[C---:B------:R-:W-:Y:S08]  /*2350*/  HMMA.16816.F32.BF16 R84, R8.reuse, R28, RZ ;  /* 0x0000001c0854723c */ /* 0x040ff000000418ff */
[C---:B------:R-:W-:Y:S08]  /*2360*/  HMMA.16816.F32.BF16 R100, R8.reuse, R30, RZ ;  /* 0x0000001e0864723c */ /* 0x040ff000000418ff */
[----:B------:R-:W-:Y:S08]  /*2370*/  HMMA.16816.F32.BF16 R60, R8, R16, RZ ;  /* 0x00000010083c723c */ /* 0x000ff000000418ff */
[-C--:B-1----:R-:W-:Y:S08]  /*2380*/  HMMA.16816.F32.BF16 R120, R12, R24.reuse, RZ ;  /* 0x000000180c78723c */ /* 0x082ff000000418ff */
[C---:B------:R-:W-:Y:S01]  /*2390*/  HMMA.16816.F32.BF16 R76, R8.reuse, R24, RZ ;  /* 0x00000018084c723c */ /* 0x040fe200000418ff */
[----:B------:R-:W-:Y:S04]  /*23a0*/  SHFL.IDX PT, R24, R0, 0x1, 0x181f ;  /* 0x00381f0000187f89 */ /* 0x000fe800000e0000 */
[----:B------:R1:W-:Y:S03]  /*23b0*/  SHFL.IDX PT, R25, R0, 0x4, 0x181f ;  /* 0x00981f0000197f89 */ /* 0x0003e600000e0000 */
[C---:B------:R-:W-:Y:S08]  /*23c0*/  HMMA.16816.F32.BF16 R108, R8.reuse, R18, RZ ;  /* 0x00000012086c723c */ /* 0x040ff000000418ff */
[C---:B------:R-:W-:Y:S08]  /*23d0*/  HMMA.16816.F32.BF16 R56, R8.reuse, R36, RZ ;  /* 0x000000240838723c */ /* 0x040ff000000418ff */
[----:B------:R-:W-:Y:S01]  /*23e0*/  HMMA.16816.F32.BF16 R124, R8, R38, RZ ;  /* 0x00000026087c723c */ /* 0x000fe200000418ff */
[----:B-1----:R-:W-:-:S07]  /*23f0*/  IMAD.MOV.U32 R0, RZ, RZ, 0x40 ;  /* 0x00000040ff007424 */ /* 0x002fce00078e00ff */
[----:B------:R-:W-:Y:S01]  /*2400*/  HMMA.16816.F32.BF16 R116, R8, R26, RZ ;  /* 0x0000001a0874723c */ /* 0x000fe200000418ff */
[----:B------:R-:W-:Y:S01]  /*2410*/  SHFL.IDX PT, R8, R3, 0x3, 0x181f ;  /* 0x00781f0003087f89 */ /* 0x000fe200000e0000 */
[----:B------:R-:W-:-:S03]  /*2420*/  SEL R0, R0, 0xffffffc0, !P1 ;  /* 0xffffffc000007807 */ /* 0x000fc60004800000 */
[----:B------:R-:W-:Y:S02]  /*2430*/  SHFL.IDX PT, R3, R3, 0x5, 0x181f ;  /* 0x00b81f0003037f89 */ /* 0x000fe400000e0000 */
[----:B------:R-:W-:Y:S01]  /*2440*/  IMAD.IADD R214, R208, 0x1, R0 ;  /* 0x00000001d0d67824 */ /* 0x000fe200078e0200 */
[----:B------:R-:W-:Y:S01]  /*2450*/  HMMA.16816.F32.BF16 R132, R12, R16, RZ ;  /* 0x000000100c84723c */ /* 0x000fe200000418ff */
[----:B------:R-:W-:Y:S01]  /*2460*/  IMAD.IADD R213, R0, 0x1, R219 ;  /* 0x0000000100d57824 */ /* 0x000fe200078e02db */
[----:B------:R-:W-:-:S06]  /*2470*/  IADD3 R0, R229, -0x1, RZ ;  /* 0xffffffffe5007810 */ /* 0x000fcc0007ffe0ff */
[C---:B------:R-:W-:Y:S01]  /*2480*/  HMMA.16816.F32.BF16 R164, R12.reuse, R18, RZ ;  /* 0x000000120ca4723c */ /* 0x040fe200000418ff */
[----:B------:R-:W1:Y:S07]  /*2490*/  LDSM.16.M88.4 R16, [R218+0x8100] ;  /* 0x00810000da10783b */ /* 0x000e6e0000000200 */
[C---:B------:R-:W-:Y:S08]  /*24a0*/  HMMA.16816.F32.BF16 R148, R12.reuse, R32, RZ ;  /* 0x000000200c94723c */ /* 0x040ff000000418ff */
[C---:B------:R-:W-:Y:S01]  /*24b0*/  HMMA.16816.F32.BF16 R152, R12.reuse, R34, RZ ;  /* 0x000000220c98723c */ /* 0x040fe200000418ff */
[----:B------:R-:W-:Y:S07]  /*24c0*/  LDSM.16.M88.4 R32, [R219+0x2000] ;  /* 0x00200000db20783b */ /* 0x000fee0000000200 */
[C---:B------:R-:W-:Y:S08]  /*24d0*/  HMMA.16816.F32.BF16 R168, R12.reuse, R28, RZ ;  /* 0x0000001c0ca8723c */ /* 0x040ff000000418ff */
[C---:B------:R-:W-:Y:S01]  /*24e0*/  HMMA.16816.F32.BF16 R136, R12.reuse, R30, RZ ;  /* 0x0000001e0c88723c */ /* 0x040fe200000418ff */
[----:B------:R-:W-:Y:S07]  /*24f0*/  LDSM.16.M88.4 R28, [R219+0x2800] ;  /* 0x00280000db1c783b */ /* 0x000fee0000000200 */
[C---:B------:R-:W-:Y:S08]  /*2500*/  HMMA.16816.F32.BF16 R128, R12.reuse, R36, RZ ;  /* 0x000000240c80723c */ /* 0x040ff000000418ff */
[C---:B------:R-:W-:Y:S01]  /*2510*/  HMMA.16816.F32.BF16 R180, R12.reuse, R38, RZ ;  /* 0x000000260cb4723c */ /* 0x040fe200000418ff */
[----:B------:R-:W2:Y:S07]  /*2520*/  LDSM.16.M88.4 R36, [R219+0x1800] ;  /* 0x00180000db24783b */ /* 0x000eae0000000200 */
[----:B------:R-:W-:Y:S07]  /*2530*/  HMMA.16816.F32.BF16 R112, R12, R26, RZ ;  /* 0x0000001a0c70723c */ /* 0x000fee00000418ff */
[-C--:B------:R-:W-:Y:S01]  /*2540*/  IADD3 R12, P3, R6, R226.reuse, RZ ;  /* 0x000000e2060c7210 */ /* 0x080fe20007f7e0ff */
[----:B-1----:R-:W-:Y:S04]  /*2550*/  HMMA.16816.F32.BF16 R104, R16, R68, R52 ;  /* 0x000000441068723c */ /* 0x002fe80000041834 */
[----:B------:R-:W-:Y:S01]  /*2560*/  IMAD.X R13, R24, 0x1, R225, P3 ;  /* 0x00000001180d7824 */ /* 0x000fe200018e06e1 */
[----:B------:R-:W-:-:S03]  /*2570*/  IADD3 R14, P3, R7, R226, RZ ;  /* 0x000000e2070e7210 */ /* 0x000fc60007f7e0ff */
[C---:B------:R-:W-:Y:S02]  /*2580*/  HMMA.16816.F32.BF16 R84, R16.reuse, R48, R84 ;  /* 0x000000301054723c */ /* 0x040fe40000041854 */
[--C-:B------:R-:W-:Y:S01]  /*2590*/  IMAD.X R15, R41, 0x1, R225.reuse, P3 ;  /* 0x00000001290f7824 */ /* 0x100fe200018e06e1 */
[----:B------:R-:W-:Y:S02]  /*25a0*/  IADD3 R6, P3, R8, R226, RZ ;  /* 0x000000e208067210 */ /* 0x000fe40007f7e0ff */
[----:B------:R-:W1:Y:S03]  /*25b0*/  LDSM.16.M88.4 R8, [R218+0x6100] ;  /* 0x00610000da08783b */ /* 0x000e660000000200 */
[----:B------:R-:W-:Y:S01]  /*25c0*/  IMAD.X R7, R42, 0x1, R225, P3 ;  /* 0x000000012a077824 */ /* 0x000fe200018e06e1 */
[----:B------:R-:W-:Y:S01]  /*25d0*/  @!PT LDS RZ, [RZ] ;  /* 0x00000000fffff984 */ /* 0x000fe20000000800 */
[----:B------:R-:W-:Y:S01]  /*25e0*/  @!PT LDS RZ, [RZ] ;  /* 0x00000000fffff984 */ /* 0x000fe20000000800 */
[----:B------:R-:W-:Y:S01]  /*25f0*/  @!PT LDS RZ, [RZ] ;  /* 0x00000000fffff984 */ /* 0x000fe20000000800 */
[----:B------:R3:W-:Y:S01]  /*2600*/  LDGSTS.E.BYPASS.LTC128B.128 [R227+0x100], [R22.64], !P5 ;  /* 0x0010000016e37fae */ /* 0x0007e2000e901d50 */
[C---:B------:R-:W-:Y:S01]  /*2610*/  ISETP.LT.OR P5, PT, R40.reuse, 0x31, P2 ;  /* 0x000000312800780c */ /* 0x040fe200017a1670 */
[----:B------:R-:W-:Y:S01]  /*2620*/  HMMA.16816.F32.BF16 R80, R16, R44, R80 ;  /* 0x0000002c1050723c */ /* 0x000fe20000041850 */
[C---:B------:R-:W-:Y:S01]  /*2630*/  ISETP.LT.OR P3, PT, R40.reuse, 0x41, P2 ;  /* 0x000000412800780c */ /* 0x040fe20001761670 */
[----:B------:R4:W-:Y:S01]  /*2640*/  LDGSTS.E.BYPASS.LTC128B.128 [R227+0x900], [R12.64], !P0 ;  /* 0x009000000ce37fae */ /* 0x0009e2000c101d50 */
[----:B------:R-:W-:-:S03]  /*2650*/  ISETP.LT.OR P2, PT, R40, 0x51, P2 ;  /* 0x000000512800780c */ /* 0x000fc60001741670 */
[----:B------:R5:W-:Y:S02]  /*2660*/  LDGSTS.E.BYPASS.LTC128B.128 [R227+0x1100], [R14.64], !P6 ;  /* 0x011000000ee37fae */ /* 0x000be4000f101d50 */
[C---:B--2---:R-:W-:Y:S04]  /*2670*/  HMMA.16816.F32.BF16 R40, R16.reuse, R36, R60 ;  /* 0x000000241028723c */ /* 0x044fe8000004183c */
[----:B------:R3:W-:Y:S04]  /*2680*/  LDGSTS.E.BYPASS.LTC128B.128 [R227+0x1900], [R6.64], !P5 ;  /* 0x0190000006e37fae */ /* 0x0007e8000e901d50 */
[C---:B------:R-:W-:Y:S08]  /*2690*/  HMMA.16816.F32.BF16 R76, R16.reuse, R28, R76 ;  /* 0x0000001c104c723c */ /* 0x040ff0000004184c */
[----:B------:R-:W-:Y:S01]  /*26a0*/  HMMA.16816.F32.BF16 R92, R16, R70, R92 ;  /* 0x00000046105c723c */ /* 0x000fe2000004185c */
[----:B----4-:R-:W-:-:S07]  /*26b0*/  IADD3 R12, P0, R5, R226, RZ ;  /* 0x000000e2050c7210 */ /* 0x010fce0007f1e0ff */
[C---:B------:R-:W-:Y:S01]  /*26c0*/  HMMA.16816.F32.BF16 R100, R16.reuse, R50, R100 ;  /* 0x000000321064723c */ /* 0x040fe20000041864 */
[--C-:B------:R-:W-:Y:S01]  /*26d0*/  IMAD.X R13, R25, 0x1, R225.reuse, P0 ;  /* 0x00000001190d7824 */ /* 0x100fe200000e06e1 */
[----:B-----5:R-:W-:Y:S02]  /*26e0*/  IADD3 R14, P0, R3, R226, RZ ;  /* 0x000000e2030e7210 */ /* 0x020fe40007f1e0ff */
[----:B------:R-:W-:Y:S02]  /*26f0*/  IADD3 R3, R227, 0x100, RZ ;  /* 0x00000100e3037810 */ /* 0x000fe40007ffe0ff */
[----:B------:R2:W-:Y:S01]  /*2700*/  LDGSTS.E.BYPASS.LTC128B.128 [R227+0x2100], [R12.64], !P3 ;  /* 0x021000000ce37fae */ /* 0x0005e2000d901d50 */
[----:B------:R-:W-:Y:S01]  /*2710*/  IMAD.X R15, R21, 0x1, R225, P0 ;  /* 0x00000001150f7824 */ /* 0x000fe200000e06e1 */
[----:B------:R-:W-:Y:S01]  /*2720*/  HMMA.16816.F32.BF16 R96, R16, R46, R96 ;  /* 0x0000002e1060723c */ /* 0x000fe20000041860 */
[----:B------:R-:W-:Y:S01]  /*2730*/  ISETP.GT.AND P0, PT, R0, R220, PT ;  /* 0x000000dc0000720c */ /* 0x000fe20003f04270 */
[----:B------:R-:W-:Y:S01]  /*2740*/  STL [R1+0xc], R3 ;  /* 0x00000c0301007387 */ /* 0x000fe20000100800 */
[----:B------:R-:W-:-:S02]  /*2750*/  LOP3.LUT R0, R200, R201, RZ, 0xfc, !PT ;  /* 0x000000c9c8007212 */ /* 0x000fc400078efcff */
[----:B------:R-:W-:Y:S01]  /*2760*/  ISETP.GT.AND P3, PT, R230, 0x5f, PT ;  /* 0x0000005fe600780c */ /* 0x000fe20003f64270 */
[----:B------:R2:W-:Y:S01]  /*2770*/  LDGSTS.E.BYPASS.LTC128B.128 [R227+0x2900], [R14.64], !P2 ;  /* 0x029000000ee37fae */ /* 0x0005e2000d101d50 */
[----:B------:R-:W-:Y:S01]  /*2780*/  IADD3 R220, R219, 0x2800, RZ ;  /* 0x00002800dbdc7810 */ /* 0x000fe20007ffe0ff */
[C---:B------:R-:W-:Y:S02]  /*2790*/  HMMA.16816.F32.BF16 R108, R16.reuse, R38, R108 ;  /* 0x00000026106c723c */ /* 0x040fe4000004186c */
[----:B------:R-:W-:Y:S04]  /*27a0*/  LDSM.16.M88.4 R24, [R216+0x8100] ;  /* 0x00810000d818783b */ /* 0x000fe80000000200 */
[----:B------:R-:W4:Y:S02]  /*27b0*/  LDSM.16.M88.4 R72, [R214+0x5100] ;  /* 0x00510000d648783b */ /* 0x000f240000000200 */
[C---:B------:R-:W-:Y:S02]  /*27c0*/  HMMA.16816.F32.BF16 R156, R16.reuse, R34, R124 ;  /* 0x00000022109c723c */ /* 0x040fe4000004187c */
[----:B------:R-:W5:Y:S04]  /*27d0*/  LDSM.16.M88.4 R52, [R214+0x4900] ;  /* 0x00490000d634783b */ /* 0x000f680000000200 */
[----:B------:R-:W3:Y:S02]  /*27e0*/  LDSM.16.M88.4 R60, [R214+0x3900] ;  /* 0x00390000d63c783b */ /* 0x000ee40000000200 */
[----:B------:R-:W-:Y:S02]  /*27f0*/  HMMA.16816.F32.BF16 R140, R16, R30, R116 ;  /* 0x0000001e108c723c */ /* 0x000fe40000041874 */
[----:B------:R-:W-:Y:S04]  /*2800*/  LDSM.16.M88.4 R64, [R214+0x3100] ;  /* 0x00310000d640783b */ /* 0x000fe80000000200 */
[----:B------:R-:W-:Y:S02]  /*2810*/  LDSM.16.M88.4 R88, [R214+0x5900] ;  /* 0x00590000d658783b */ /* 0x000fe40000000200 */
[----:B-1----:R-:W-:Y:S02]  /*2820*/  HMMA.16816.F32.BF16 R148, R8, R68, R148 ;  /* 0x000000440894723c */ /* 0x002fe40000041894 */
[----:B------:R-:W0:Y:S06]  /*2830*/  LDGDEPBAR ;  /* 0x00000000000079af */ /* 0x000e2c0000000000 */
[----:B--2---:R-:W-:Y:S01]  /*2840*/  HMMA.16816.F32.BF16 R12, R16, R32, R56 ;  /* 0x00000020100c723c */ /* 0x004fe20000041838 */
[----:B------:R-:W1:Y:S04]  /*2850*/  LDSM.16.M88.4 R56, [R214+0x4100] ;  /* 0x00410000d638783b */ /* 0x000e680000000200 */
[----:B------:R-:W2:Y:S03]  /*2860*/  LDSM.16.M88.4 R16, [R216+0x6100] ;  /* 0x00610000d810783b */ /* 0x000ea60000000200 */
[C---:B------:R-:W-:Y:S08]  /*2870*/  HMMA.16816.F32.BF16 R188, R8.reuse, R36, R132 ;  /* 0x0000002408bc723c */ /* 0x040ff00000041884 */
[C---:B------:R-:W-:Y:S08]  /*2880*/  HMMA.16816.F32.BF16 R168, R8.reuse, R48, R168 ;  /* 0x0000003008a8723c */ /* 0x040ff000000418a8 */
[C---:B------:R-:W-:Y:S08]  /*2890*/  HMMA.16816.F32.BF16 R68, R8.reuse, R70, R152 ;  /* 0x000000460844723c */ /* 0x040ff00000041898 */
[C---:B------:R-:W-:Y:S01]  /*28a0*/  HMMA.16816.F32.BF16 R132, R8.reuse, R50, R136 ;  /* 0x000000320884723c */ /* 0x040fe20000041888 */
[----:B------:R-:W-:Y:S07]  /*28b0*/  LDSM.16.M88.4 R48, [R213] ;  /* 0x00000000d530783b */ /* 0x000fee0000000200 */
[C---:B------:R-:W-:Y:S08]  /*28c0*/  HMMA.16816.F32.BF16 R184, R8.reuse, R44, R184 ;  /* 0x0000002c08b8723c */ /* 0x040ff000000418b8 */
[C---:B------:R-:W-:Y:S01]  /*28d0*/  HMMA.16816.F32.BF16 R144, R8.reuse, R46, R144 ;  /* 0x0000002e0890723c */ /* 0x040fe20000041890 */
[----:B------:R-:W-:Y:S07]  /*28e0*/  LDSM.16.M88.4 R44, [R213+0x800] ;  /* 0x00080000d52c783b */ /* 0x000fee0000000200 */
[C---:B------:R-:W-:Y:S01]  /*28f0*/  HMMA.16816.F32.BF16 R164, R8.reuse, R38, R164 ;  /* 0x0000002608a4723c */ /* 0x040fe200000418a4 */
[----:B------:R-:W-:Y:S07]  /*2900*/  LDSM.16.M88.4 R36, [R213+0x1800] ;  /* 0x00180000d524783b */ /* 0x000fee0000000200 */
[C---:B------:R-:W-:Y:S08]  /*2910*/  HMMA.16816.F32.BF16 R192, R8.reuse, R32, R128 ;  /* 0x0000002008c0723c */ /* 0x040ff00000041880 */
[C---:B------:R-:W-:Y:S08]  /*2920*/  HMMA.16816.F32.BF16 R196, R8.reuse, R28, R120 ;  /* 0x0000001c08c4723c */ /* 0x040ff00000041878 */
[C---:B------:R-:W-:Y:S01]  /*2930*/  HMMA.16816.F32.BF16 R180, R8.reuse, R34, R180 ;  /* 0x0000002208b4723c */ /* 0x040fe200000418b4 */
[----:B------:R-:W-:Y:S07]  /*2940*/  LDSM.16.M88.4 R32, [R213+0x2000] ;  /* 0x00200000d520783b */ /* 0x000fee0000000200 */
[----:B------:R-:W-:Y:S01]  /*2950*/  HMMA.16816.F32.BF16 R176, R8, R30, R112 ;  /* 0x0000001e08b0723c */ /* 0x000fe20000041870 */
[----:B------:R-:W2:Y:S04]  /*2960*/  LDSM.16.M88.4 R8, [R217+0x8100] ;  /* 0x00810000d908783b */ /* 0x000ea80000000200 */
[----:B------:R-:W2:Y:S03]  /*2970*/  LDSM.16.M88.4 R28, [R213+0x2800] ;  /* 0x00280000d51c783b */ /* 0x000ea60000000200 */
[C---:B----4-:R-:W-:Y:S01]  /*2980*/  HMMA.16816.F32.BF16 R128, R24.reuse, R72, R12 ;  /* 0x000000481880723c */ /* 0x050fe2000004180c */
[----:B------:R-:W4:Y:S07]  /*2990*/  LDSM.16.M88.4 R12, [R217+0x6100] ;  /* 0x00610000d90c783b */ /* 0x000f2e0000000200 */
[----:B-----5:R-:W-:Y:S01]  /*29a0*/  HMMA.16816.F32.BF16 R136, R24, R52, R40 ;  /* 0x000000341888723c */ /* 0x020fe20000041828 */
[----:B------:R-:W5:Y:S01]  /*29b0*/  LDSM.16.M88.4 R40, [R213+0x1000] ;  /* 0x00100000d528783b */ /* 0x000f620000000200 */
[----:B------:R-:W-:-:S06]  /*29c0*/  DEPBAR.LE SB0, 0x0 ;  /* 0x000080000000791a */ /* 0x000fcc0000000000 */
[C---:B---3--:R-:W-:Y:S08]  /*29d0*/  HMMA.16816.F32.BF16 R116, R24.reuse, R62, R100 ;  /* 0x0000003e1874723c */ /* 0x048ff00000041864 */
[C---:B------:R-:W-:Y:S08]  /*29e0*/  HMMA.16816.F32.BF16 R160, R24.reuse, R60, R84 ;  /* 0x0000003c18a0723c */ /* 0x040ff00000041854 */
[C---:B-1----:R-:W-:Y:S08]  /*29f0*/  HMMA.16816.F32.BF16 R152, R24.reuse, R56, R80 ;  /* 0x000000381898723c */ /* 0x042ff00000041850 */
[C---:B------:R-:W-:Y:S08]  /*2a00*/  HMMA.16816.F32.BF16 R120, R24.reuse, R66, R92 ;  /* 0x000000421878723c */ /* 0x040ff0000004185c */
[C---:B------:R-:W-:Y:S08]  /*2a10*/  HMMA.16816.F32.BF16 R112, R24.reuse, R58, R96 ;  /* 0x0000003a1870723c */ /* 0x040ff00000041860 */
[C---:B------:R-:W-:Y:S08]  /*2a20*/  HMMA.16816.F32.BF16 R100, R24.reuse, R90, R140 ;  /* 0x0000005a1864723c */ /* 0x040ff0000004188c */
[C---:B------:R-:W-:Y:S08]  /*2a30*/  HMMA.16816.F32.BF16 R172, R24.reuse, R64, R104 ;  /* 0x0000004018ac723c */ /* 0x040ff00000041868 */
[----:B------:R-:W-:Y:S08]  /*2a40*/  HMMA.16816.F32.BF16 R124, R24, R88, R76 ;  /* 0x00000058187c723c */ /* 0x000ff0000004184c */
[C---:B--2---:R-:W-:Y:S08]  /*2a50*/  HMMA.16816.F32.BF16 R96, R16.reuse, R64, R148 ;  /* 0x000000401060723c */ /* 0x044ff00000041894 */
[C---:B------:R-:W-:Y:S08]  /*2a60*/  HMMA.16816.F32.BF16 R92, R16.reuse, R66, R68 ;  /* 0x00000042105c723c */ /* 0x040ff00000041844 */
[C---:B------:R-:W-:Y:S08]  /*2a70*/  HMMA.16816.F32.BF16 R84, R16.reuse, R60, R168 ;  /* 0x0000003c1054723c */ /* 0x040ff000000418a8 */
[----:B------:R-:W-:Y:S08]  /*2a80*/  HMMA.16816.F32.BF16 R80, R16, R62, R132 ;  /* 0x0000003e1050723c */ /* 0x000ff00000041884 */
[C---:B------:R-:W-:Y:S08]  /*2a90*/  HMMA.16816.F32.BF16 R108, R24.reuse, R54, R108 ;  /* 0x00000036186c723c */ /* 0x040ff0000004186c */
[----:B------:R-:W-:Y:S08]  /*2aa0*/  HMMA.16816.F32.BF16 R104, R24, R74, R156 ;  /* 0x0000004a1868723c */ /* 0x000ff0000004189c */
[C---:B------:R-:W-:Y:S08]  /*2ab0*/  HMMA.16816.F32.BF16 R76, R16.reuse, R56, R184 ;  /* 0x00000038104c723c */ /* 0x040ff000000418b8 */
[C---:B------:R-:W-:Y:S08]  /*2ac0*/  HMMA.16816.F32.BF16 R68, R16.reuse, R58, R144 ;  /* 0x0000003a1044723c */ /* 0x040ff00000041890 */
[C---:B------:R-:W-:Y:S08]  /*2ad0*/  HMMA.16816.F32.BF16 R64, R16.reuse, R52, R188 ;  /* 0x000000341040723c */ /* 0x040ff000000418bc */
[C---:B------:R-:W-:Y:S08]  /*2ae0*/  HMMA.16816.F32.BF16 R60, R16.reuse, R54, R164 ;  /* 0x00000036103c723c */ /* 0x040ff000000418a4 */
[C---:B------:R-:W-:Y:S08]  /*2af0*/  HMMA.16816.F32.BF16 R56, R16.reuse, R72, R192 ;  /* 0x000000481038723c */ /* 0x040ff000000418c0 */
[C---:B------:R-:W-:Y:S08]  /*2b00*/  HMMA.16816.F32.BF16 R52, R16.reuse, R74, R180 ;  /* 0x0000004a1034723c */ /* 0x040ff000000418b4 */
[C---:B------:R-:W-:Y:S08]  /*2b10*/  HMMA.16816.F32.BF16 R24, R16.reuse, R88, R196 ;  /* 0x000000581018723c */ /* 0x040ff000000418c4 */
[----:B------:R-:W-:Y:S08]  /*2b20*/  HMMA.16816.F32.BF16 R16, R16, R90, R176 ;  /* 0x0000005a1010723c */ /* 0x000ff000000418b0 */
[C---:B------:R-:W-:Y:S08]  /*2b30*/  HMMA.16816.F32.BF16 R132, R8.reuse, R46, R116 ;  /* 0x0000002e0884723c */ /* 0x040ff00000041874 */
[----:B------:R-:W-:Y:S08]  /*2b40*/  HMMA.16816.F32.BF16 R116, R8, R30, R100 ;  /* 0x0000001e0874723c */ /* 0x000ff00000041864 */
[C---:B----4-:R-:W-:Y:S08]  /*2b50*/  HMMA.16816.F32.BF16 R100, R12.reuse, R48, R96 ;  /* 0x000000300c64723c */ /* 0x050ff00000041860 */
[C---:B------:R-:W-:Y:S08]  /*2b60*/  HMMA.16816.F32.BF16 R88, R12.reuse, R44, R84 ;  /* 0x0000002c0c58723c */ /* 0x040ff00000041854 */
[C---:B------:R-:W-:Y:S08]  /*2b70*/  HMMA.16816.F32.BF16 R96, R12.reuse, R50, R92 ;  /* 0x000000320c60723c */ /* 0x040ff0000004185c */
[----:B------:R-:W-:Y:S08]  /*2b80*/  HMMA.16816.F32.BF16 R84, R12, R46, R80 ;  /* 0x0000002e0c54723c */ /* 0x000ff00000041850 */
[C---:B------:R-:W-:Y:S08]  /*2b90*/  HMMA.16816.F32.BF16 R204, R8.reuse, R50, R120 ;  /* 0x0000003208cc723c */ /* 0x040ff00000041878 */
[-C--:B-----5:R-:W-:Y:S08]  /*2ba0*/  HMMA.16816.F32.BF16 R188, R8, R42.reuse, R112 ;  /* 0x0000002a08bc723c */ /* 0x0a0ff00000041870 */
        /* <DEDUP_REMOVED lines=11> */
[C---:B------:R-:W-:Y:S08]  /*2c60*/  HMMA.16816.F32.BF16 R60, R12.reuse, R38, R60 ;  /* 0x000000260c3c723c */ /* 0x040ff0000004183c */
[C---:B------:R-:W-:Y:S08]  /*2c70*/  HMMA.16816.F32.BF16 R56, R12.reuse, R32, R56 ;  /* 0x000000200c38723c */ /* 0x040ff00000041838 */
[C---:B------:R-:W-:Y:S08]  /*2c80*/  HMMA.16816.F32.BF16 R64, R12.reuse, R34, R52 ;  /* 0x000000220c40723c */ /* 0x040ff00000041834 */
[C---:B------:R-:W-:Y:S08]  /*2c90*/  HMMA.16816.F32.BF16 R72, R12.reuse, R28, R24 ;  /* 0x0000001c0c48723c */ /* 0x040ff00000041818 */
[----:B------:R-:W-:Y:S01]  /*2ca0*/  HMMA.16816.F32.BF16 R68, R12, R30, R16 ;  /* 0x0000001e0c44723c */ /* 0x000fe20000041810 */
[----:B------:R-:W-:Y:S06]  /*2cb0*/  BAR.SYNC.DEFER_BLOCKING 0x0 ;  /* 0x0000000000007b1d */ /* 0x000fec0000010000 */
[----:B------:R-:W-:Y:S05]  /*2cc0*/  @!P0 BRA `(.L_x_499) ;  /* 0x000003a000008947 */ /* 0x000fea0003800000 */
[----:B------:R-:W-:Y:S01]  /*2cd0*/  PLOP3.LUT P1, PT, PT, PT, UP3, 0x80, 0x0 ;  /* 0x000000000000781c */ /* 0x000fe20003f2f038 */
[----:B------:R-:W-:Y:S01]  /*2ce0*/  IMAD.MOV.U32 R228, RZ, RZ, RZ ;  /* 0x000000ffffe47224 */ /* 0x000fe200078e00ff */
[----:B------:R-:W-:-:S02]  /*2cf0*/  IADD3 R3, R230, R202, R231 ;  /* 0x000000cae6037210 */ /* 0x000fc40007ffe0e7 */
[----:B------:R-:W-:Y:S02]  /*2d00*/  PLOP3.LUT P0, PT, PT, PT, UP3, 0x80, 0x0 ;  /* 0x000000000000781c */ /* 0x000fe40003f0f038 */
[----:B------:R-:W-:-:S05]  /*2d10*/  IADD3 R5, R3, -0x60, RZ ;  /* 0xffffffa003057810 */ /* 0x000fca0007ffe0ff */
[----:B------:R-:W-:Y:S02]  /*2d20*/  IMAD.MOV.U32 R3, RZ, RZ, R5 ;  /* 0x000000ffff037224 */ /* 0x000fe400078e0005 */
[----:B------:R-:W-:-:S05]  /*2d30*/  @P1 IMAD.HI.U32 R6, R5, c[0x0][0x2bc], RZ ;  /* 0x0000af0005061a27 */ /* 0x000fca00078e00ff */
[----:B------:R-:W-:-:S04]  /*2d40*/  @P0 SHF.R.U32.HI R3, RZ, c[0x0][0x2c0], R6 ;  /* 0x0000b000ff030a19 */ /* 0x000fc80000011606 */
[----:B------:R-:W-:-:S04]  /*2d50*/  @!P3 IADD3 R7, P0, R3, UR14, RZ ;  /* 0x0000000e0307bc10 */ /* 0x000fc8000ff1e0ff */
[----:B------:R-:W-:Y:S02]  /*2d60*/  @!P3 LEA.HI.X.SX32 R8, R3, UR7, 0x1, P0 ;  /* 0x000000070308bc11 */ /* 0x000fe400080f0eff */
[----:B------:R-:W-:-:S04]  /*2d70*/  @!P3 LEA R6, P0, R7, c[0x0][0x2a0], 0x2 ;  /* 0x0000a8000706ba11 */ /* 0x000fc800078010ff */
[----:B------:R-:W-:-:S05]  /*2d80*/  @!P3 LEA.HI.X R7, R7, c[0x0][0x2a4], R8, 0x2, P0 ;  /* 0x0000a9000707ba11 */ /* 0x000fca00000f1408 */
[----:B------:R1:W2:Y:S01]  /*2d90*/  @!P3 LDG.E R228, [R6.64] ;  /* 0x0000001006e4b981 */ /* 0x0002a2000c1e1900 */
[----:B------:R-:W-:-:S04]  /*2da0*/  IMAD.MOV R3, RZ, RZ, -R3 ;  /* 0x000000ffff037224 */ /* 0x000fc800078e0a03 */
[----:B------:R-:W-:-:S05]  /*2db0*/  IMAD R233, R3, c[0x0][0x2b8], R5 ;  /* 0x0000ae0003e97a24 */ /* 0x000fca00078e0205 */
[----:B------:R-:W-:-:S05]  /*2dc0*/  SHF.R.S32.HI R3, RZ, 0x1f, R233 ;  /* 0x0000001fff037819 */ /* 0x000fca00000114e9 */
[----:B------:R-:W-:-:S04]  /*2dd0*/  IMAD R3, R3, c[0x0][0x1e0], RZ ;  /* 0x0000780003037a24 */ /* 0x000fc800078e02ff */
[C---:B------:R-:W-:Y:S02]  /*2de0*/  IMAD R3, R233.reuse, c[0x0][0x1e4], R3 ;  /* 0x00007900e9037a24 */ /* 0x040fe400078e0203 */
[----:B-1----:R-:W-:-:S04]  /*2df0*/  IMAD.WIDE.U32 R6, R233, c[0x0][0x1e0], RZ ;  /* 0x00007800e9067a25 */ /* 0x002fc800078e00ff */
[----:B------:R-:W-:Y:S01]  /*2e00*/  IMAD.IADD R7, R7, 0x1, R3 ;  /* 0x0000000107077824 */ /* 0x000fe200078e0203 */
[----:B--2---:R-:W-:-:S03]  /*2e10*/  SHF.R.S32.HI R3, RZ, 0x1f, R228 ;  /* 0x0000001fff037819 */ /* 0x004fc600000114e4 */
[----:B------:R-:W-:-:S04]  /*2e20*/  IMAD.WIDE.U32 R6, R228, c[0x0][0x1f0], R6 ;  /* 0x00007c00e4067a25 */ /* 0x000fc800078e0006 */
[----:B------:R-:W-:-:S04]  /*2e30*/  IMAD R3, R3, c[0x0][0x1f0], RZ ;  /* 0x00007c0003037a24 */ /* 0x000fc800078e02ff */
[----:B------:R-:W-:Y:S01]  /*2e40*/  IMAD R5, R228, c[0x0][0x1f4], R3 ;  /* 0x00007d00e4057a24 */ /* 0x000fe200078e0203 */
[----:B------:R-:W-:-:S04]  /*2e50*/  IADD3 R3, P0, R6, UR10, RZ ;  /* 0x0000000a06037c10 */ /* 0x000fc8000ff1e0ff */
[----:B------:R-:W-:Y:S02]  /*2e60*/  IADD3.X R6, R7, UR6, R5, P0, !PT ;  /* 0x0000000607067c10 */ /* 0x000fe400087fe405 */
[----:B------:R-:W-:-:S04]  /*2e70*/  LEA R5, P0, R3, c[0x0][0x1c8], 0x1 ;  /* 0x0000720003057a11 */ /* 0x000fc800078008ff */
[----:B------:R-:W-:Y:S01]  /*2e80*/  LEA.HI.X R3, R3, c[0x0][0x1cc], R6, 0x1, P0 ;  /* 0x0000730003037a11 */ /* 0x000fe200000f0c06 */
[----:B------:R-:W-:Y:S04]  /*2e90*/  SHFL.IDX PT, R8, R5, 0x1, 0x181f ;  /* 0x00381f0005087f89 */ /* 0x000fe800000e0000 */
[----:B------:R-:W1:Y:S04]  /*2ea0*/  SHFL.IDX PT, R6, R5, RZ, 0x181f ;  /* 0x00181fff05067589 */ /* 0x000e6800000e0000 */
[----:B------:R-:W2:Y:S04]  /*2eb0*/  SHFL.IDX PT, R7, R3, RZ, 0x181f ;  /* 0x00181fff03077589 */ /* 0x000ea800000e0000 */
[----:B------:R-:W3:Y:S04]  /*2ec0*/  SHFL.IDX PT, R9, R5, 0x2, 0x181f ;  /* 0x00581f0005097f89 */ /* 0x000ee800000e0000 */
[----:B------:R-:W4:Y:S04]  /*2ed0*/  SHFL.IDX PT, R10, R5, 0x3, 0x181f ;  /* 0x00781f00050a7f89 */ /* 0x000f2800000e0000 */
[----:B------:R-:W5:Y:S04]  /*2ee0*/  SHFL.IDX PT, R11, R3, 0x1, 0x181f ;  /* 0x00381f00030b7f89 */ /* 0x000f6800000e0000 */
[----:B------:R-:W5:Y:S04]  /*2ef0*/  SHFL.IDX PT, R13, R5, 0x4, 0x181f ;  /* 0x00981f00050d7f89 */ /* 0x000f6800000e0000 */
[----:B------:R-:W-:Y:S01]  /*2f00*/  SHFL.IDX PT, R5, R5, 0x5, 0x181f ;  /* 0x00b81f0005057f89 */ /* 0x000fe200000e0000 */
[----:B-1----:R-:W-:-:S03]  /*2f10*/  IADD3 R6, P0, R6, R226, RZ ;  /* 0x000000e206067210 */ /* 0x002fc60007f1e0ff */
[----:B------:R-:W1:Y:S02]  /*2f20*/  SHFL.IDX PT, R18, R3, 0x2, 0x181f ;  /* 0x00581f0003127f89 */ /* 0x000e6400000e0000 */
[----:B--2---:R-:W-:Y:S01]  /*2f30*/  IMAD.X R7, R7, 0x1, R225, P0 ;  /* 0x0000000107077824 */ /* 0x004fe200000e06e1 */
[-C--:B------:R-:W-:Y:S01]  /*2f40*/  IADD3 R14, P0, R8, R226.reuse, RZ ;  /* 0x000000e2080e7210 */ /* 0x080fe20007f1e0ff */
[----:B------:R-:W2:Y:S01]  /*2f50*/  SHFL.IDX PT, R17, R3, 0x3, 0x181f ;  /* 0x00781f0003117f89 */ /* 0x000ea200000e0000 */
[----:B---3--:R-:W-:-:S03]  /*2f60*/  IADD3 R12, P5, R9, R226, RZ ;  /* 0x000000e2090c7210 */ /* 0x008fc60007fbe0ff */
[----:B------:R-:W3:Y:S01]  /*2f70*/  SHFL.IDX PT, R16, R3, 0x4, 0x181f ;  /* 0x00981f0003107f89 */ /* 0x000ee200000e0000 */
[----:B----4-:R-:W-:-:S03]  /*2f80*/  IADD3 R10, P2, R10, R226, RZ ;  /* 0x000000e20a0a7210 */ /* 0x010fc60007f5e0ff */
[----:B------:R-:W4:Y:S01]  /*2f90*/  SHFL.IDX PT, R3, R3, 0x5, 0x181f ;  /* 0x00b81f0003037f89 */ /* 0x000f2200000e0000 */
[----:B-----5:R-:W-:-:S03]  /*2fa0*/  IMAD.X R15, R11, 0x1, R225, P0 ;  /* 0x000000010b0f7824 */ /* 0x020fc600000e06e1 */
[----:B------:R5:W-:Y:S01]  /*2fb0*/  LDGSTS.E.BYPASS.LTC128B.128 [R227+0x3100], [R6.64], !P4 ;  /* 0x0310000006e37fae */ /* 0x000be2000e101d50 */
[----:B------:R-:W-:-:S03]  /*2fc0*/  IADD3 R8, P1, R13, R226, RZ ;  /* 0x000000e20d087210 */ /* 0x000fc60007f3e0ff */
[----:B------:R4:W-:Y:S01]  /*2fd0*/  LDGSTS.E.BYPASS.LTC128B.128 [R227+0x3900], [R14.64], !P4 ;  /* 0x039000000ee37fae */ /* 0x0009e2000e101d50 */
[--C-:B-1----:R-:W-:Y:S02]  /*2fe0*/  IMAD.X R13, R18, 0x1, R225.reuse, P5 ;  /* 0x00000001120d7824 */ /* 0x102fe400028e06e1 */
[----:B--2---:R-:W-:-:S03]  /*2ff0*/  IMAD.X R11, R17, 0x1, R225, P2 ;  /* 0x00000001110b7824 */ /* 0x004fc600010e06e1 */
[----:B------:R1:W-:Y:S01]  /*3000*/  LDGSTS.E.BYPASS.LTC128B.128 [R227+0x4100], [R12.64], !P4 ;  /* 0x041000000ce37fae */ /* 0x0003e2000e101d50 */
[----:B---3--:R-:W-:-:S03]  /*3010*/  IMAD.X R9, R16, 0x1, R225, P1 ;  /* 0x0000000110097824 */ /* 0x008fc600008e06e1 */
[----:B------:R1:W-:Y:S04]  /*3020*/  LDGSTS.E.BYPASS.LTC128B.128 [R227+0x4900], [R10.64], !P4 ;  /* 0x049000000ae37fae */ /* 0x0003e8000e101d50 */
[----:B------:R1:W-:Y:S01]  /*3030*/  LDGSTS.E.BYPASS.LTC128B.128 [R227+0x5100], [R8.64], !P4 ;  /* 0x0510000008e37fae */ /* 0x0003e2000e101d50 */
[----:B-----5:R-:W-:-:S05]  /*3040*/  IADD3 R6, P0, R5, R226, RZ ;  /* 0x000000e205067210 */ /* 0x020fca0007f1e0ff */
[----:B----4-:R-:W-:-:S05]  /*3050*/  IMAD.X R7, R3, 0x1, R225, P0 ;  /* 0x0000000103077824 */ /* 0x010fca00000e06e1 */
[----:B------:R1:W-:Y:S03]  /*3060*/  LDGSTS.E.BYPASS.LTC128B.128 [R227+0x5900], [R6.64], !P4 ;  /* 0x0590000006e37fae */ /* 0x0003e6000e101d50 */
.L_x_499:
[----:B------:R-:W-:Y:S01]  /*3070*/  FMUL.FTZ R3, R97, c[0x0][0x320] ;  /* 0x0000c80061037a20 */ /* 0x000fe20000410000 */
[----:B-1----:R-:W-:Y:S01]  /*3080*/  SHF.R.S32.HI R7, RZ, 0x1f, R209 ;  /* 0x0000001fff077819 */ /* 0x002fe200000114d1 */
[----:B------:R-:W-:Y:S01]  /*3090*/  FMUL.FTZ R5, R65, c[0x0][0x320] ;  /* 0x0000c80041057a20 */ /* 0x000fe20000410000 */
[-C--:B------:R-:W-:Y:S01]  /*30a0*/  LEA.HI R6, R211, R212.reuse, RZ, 0x2 ;  /* 0x000000d4d3067211 */ /* 0x080fe200078f10ff */
[----:B------:R1:W2:Y:S01]  /*30b0*/  MUFU.TANH R37, R3 ;  /* 0x0000000300257308 */ /* 0x0002a20000002400 */
[----:B------:R-:W-:Y:S01]  /*30c0*/  FMUL.FTZ R8, R72, c[0x0][0x320] ;  /* 0x0000c80048087a20 */ /* 0x000fe20000410000 */
[----:B------:R-:W-:Y:S01]  /*30d0*/  PLOP3.LUT P1, PT, PT, PT, UP2, 0x80, 0x0 ;  /* 0x000000000000781c */ /* 0x000fe20003f2f028 */
[----:B------:R-:W-:Y:S01]  /*30e0*/  FMUL.FTZ R10, R73, c[0x0][0x320] ;  /* 0x0000c800490a7a20 */ /* 0x000fe20000410000 */
[----:B------:R-:W-:Y:S01]  /*30f0*/  LOP3.LUT R6, R6, 0xfffffffc, RZ, 0xc0, !PT ;  /* 0xfffffffc06067812 */ /* 0x000fe200078ec0ff */
[----:B------:R-:W-:Y:S01]  /*3100*/  ULDC UR13, c[0x0][0x324] ;  /* 0x0000c900000d7ab9 */ /* 0x000fe20000000800 */
[----:B------:R-:W-:Y:S01]  /*3110*/  PLOP3.LUT P0, PT, PT, PT, UP2, 0x80, 0x0 ;  /* 0x000000000000781c */ /* 0x000fe20003f0f028 */
[----:B------:R-:W-:Y:S01]  /*3120*/  ULOP3.LUT UR13, URZ, UR13, URZ, 0x33, !UPT ;  /* 0x0000000d3f0d7292 */ /* 0x000fe2000f8e333f */
[----:B------:R3:W4:Y:S01]  /*3130*/  MUFU.TANH R16, R5 ;  /* 0x0000000500107308 */ /* 0x0007220000002400 */
[----:B------:R-:W-:Y:S01]  /*3140*/  IADD3 R6, -R6, R212, RZ ;  /* 0x000000d406067210 */ /* 0x000fe20007ffe1ff */
[----:B------:R-:W0:Y:S01]  /*3150*/  LDGDEPBAR ;  /* 0x00000000000079af */ /* 0x000e220000000000 */
[----:B-1----:R-:W-:-:S05]  /*3160*/  FMUL.FTZ R3, R88, c[0x0][0x320] ;  /* 0x0000c80058037a20 */ /* 0x002fca0000410000 */
[----:B------:R-:W1:Y:S01]  /*3170*/  MUFU.TANH R15, R8 ;  /* 0x00000008000f7308 */ /* 0x000e620000002400 */
[----:B---3--:R-:W-:-:S07]  /*3180*/  LEA.HI R5, R7, R209, RZ, 0x2 ;  /* 0x000000d107057211 */ /* 0x008fce00078f10ff */
[----:B------:R3:W1:Y:S01]  /*3190*/  MUFU.TANH R33, R3 ;  /* 0x0000000300217308 */ /* 0x0006620000002400 */
[----:B------:R-:W-:-:S05]  /*31a0*/  LOP3.LUT R5, R5, 0xffffffc, RZ, 0xc0, !PT ;  /* 0x0ffffffc05057812 */ /* 0x000fca00078ec0ff */
[----:B------:R-:W-:Y:S01]  /*31b0*/  IMAD.IADD R9, R209, 0x1, -R5 ;  /* 0x00000001d1097824 */ /* 0x000fe200078e0a05 */
[----:B------:R-:W-:Y:S01]  /*31c0*/  LEA.HI R5, R6, R6, RZ, 0x1 ;  /* 0x0000000606057211 */ /* 0x000fe200078f08ff */
[----:B------:R5:W1:Y:S01]  /*31d0*/  MUFU.TANH R14, R10 ;  /* 0x0000000a000e7308 */ /* 0x000a620000002400 */
[----:B---3--:R-:W-:-:S07]  /*31e0*/  FMUL.FTZ R3, R89, c[0x0][0x320] ;  /* 0x0000c80059037a20 */ /* 0x008fce0000410000 */
[----:B------:R3:W1:Y:S01]  /*31f0*/  MUFU.TANH R32, R3 ;  /* 0x0000000300207308 */ /* 0x0006620000002400 */
[----:B-----5:R-:W-:-:S07]  /*3200*/  FMUL.FTZ R10, R68, c[0x0][0x320] ;  /* 0x0000c800440a7a20 */ /* 0x020fce0000410000 */
[----:B------:R-:W1:Y:S01]  /*3210*/  MUFU.TANH R13, R10 ;  /* 0x0000000a000d7308 */ /* 0x000e620000002400 */
[----:B---3--:R-:W-:-:S07]  /*3220*/  FMUL.FTZ R3, R84, c[0x0][0x320] ;  /* 0x0000c80054037a20 */ /* 0x008fce0000410000 */
[----:B------:R3:W1:Y:S02]  /*3230*/  MUFU.TANH R30, R3 ;  /* 0x00000003001e7308 */ /* 0x0006640000002400 */
[----:B---3--:R-:W-:-:S06]  /*3240*/  FMUL.FTZ R3, R85, c[0x0][0x320] ;  /* 0x0000c80055037a20 */ /* 0x008fcc0000410000 */
        /* <DEDUP_REMOVED lines=21> */
[----:B---3--:R-:W-:-:S04]  /*33a0*/  LOP3.LUT R3, R210, 0xffffffe0, RZ, 0xc0, !PT ;  /* 0xffffffe0d2037812 */ /* 0x008fc800078ec0ff */
[----:B------:R-:W-:-:S04]  /*33b0*/  IADD3 R3, -R3, R212, RZ ;  /* 0x000000d403037210 */ /* 0x000fc80007ffe1ff */
[----:B------:R-:W-:-:S04]  /*33c0*/  SHF.R.S32.HI R7, RZ, 0x1f, R3 ;  /* 0x0000001fff077819 */ /* 0x000fc80000011403 */
[----:B------:R-:W-:-:S04]  /*33d0*/  LEA.HI R7, R7, R3, RZ, 0x2 ;  /* 0x0000000307077211 */ /* 0x000fc800078f10ff */
[----:B------:R-:W-:-:S04]  /*33e0*/  LEA.HI.SX32 R8, R7, UR19, 0x1e ;  /* 0x0000001307087c11 */ /* 0x000fc8000f8ff2ff */
[----:B------:R-:W-:Y:S01]  /*33f0*/  LEA R11, R9, R8, 0x4 ;  /* 0x00000008090b7211 */ /* 0x000fe200078e20ff */
[C---:B------:R-:W-:Y:S01]  /*3400*/  IMAD.SHL.U32 R8, R5.reuse, 0x20, RZ ;  /* 0x0000002005087824 */ /* 0x040fe200078e00ff */
[----:B------:R-:W-:-:S04]  /*3410*/  LOP3.LUT R9, R5, 0x1ffffffe, RZ, 0xc0, !PT ;  /* 0x1ffffffe05097812 */ /* 0x000fc800078ec0ff */
[----:B------:R-:W-:Y:S01]  /*3420*/  LOP3.LUT R5, R8, 0xffffffc0, RZ, 0xc0, !PT ;  /* 0xffffffc008057812 */ /* 0x000fe200078ec0ff */
[----:B------:R-:W-:Y:S01]  /*3430*/  FMUL.FTZ R8, R101, c[0x0][0x320] ;  /* 0x0000c80065087a20 */ /* 0x000fe20000410000 */
[----:B------:R-:W-:-:S03]  /*3440*/  IADD3 R6, R6, -R9, RZ ;  /* 0x8000000906067210 */ /* 0x000fc60007ffe0ff */
[----:B------:R-:W-:Y:S01]  /*3450*/  IMAD.IADD R5, R5, 0x1, R11 ;  /* 0x0000000105057824 */ /* 0x000fe200078e020b */
[----:B------:R-:W3:Y:S04]  /*3460*/  MUFU.TANH R10, R8 ;  /* 0x00000008000a7308 */ /* 0x000ee80000002400 */
[----:B------:R-:W-:Y:S01]  /*3470*/  LEA R21, R6, R5, 0x3 ;  /* 0x0000000506157211 */ /* 0x000fe200078e18ff */
[----:B------:R-:W-:-:S04]  /*3480*/  FMUL.FTZ R5, R69, c[0x0][0x320] ;  /* 0x0000c80045057a20 */ /* 0x000fc80000410000 */
[----:B------:R-:W-:Y:S01]  /*3490*/  @P1 IMAD.HI.U32 R6, R21, c[0x0][0x2c8], RZ ;  /* 0x0000b20015061a27 */ /* 0x000fe200078e00ff */
[----:B------:R5:W1:Y:S01]  /*34a0*/  MUFU.TANH R12, R5 ;  /* 0x00000005000c7308 */ /* 0x000a620000002400 */
[----:B------:R1:W-:Y:S02]  /*34b0*/  STL [R1+0x2c], R21 ;  /* 0x00002c1501007387 */ /* 0x0003e40000100800 */
[----:B-----5:R-:W-:-:S05]  /*34c0*/  FMUL.FTZ R5, R100, c[0x0][0x320] ;  /* 0x0000c80064057a20 */ /* 0x020fca0000410000 */
[----:B------:R5:W2:Y:S01]  /*34d0*/  MUFU.TANH R11, R5 ;  /* 0x00000005000b7308 */ /* 0x000aa20000002400 */
[----:B-1----:R-:W-:Y:S02]  /*34e0*/  @P0 SHF.R.U32.HI R21, RZ, c[0x0][0x2cc], R6 ;  /* 0x0000b300ff150a19 */ /* 0x002fe40000011606 */
[----:B------:R-:W-:-:S03]  /*34f0*/  PLOP3.LUT P0, PT, PT, PT, UP1, 0x40, 0x0 ;  /* 0x000000000000781c */ /* 0x000fc60003f0e818 */
[----:B------:R-:W1:Y:S01]  /*3500*/  SHFL.IDX PT, R6, R21, RZ, 0x1c1f ;  /* 0x001c1fff15067589 */ /* 0x000e6200000e0000 */
[----:B-----5:R-:W-:Y:S01]  /*3510*/  LOP3.LUT R5, R7, 0x7ffffffc, RZ, 0xc0, !PT ;  /* 0x7ffffffc07057812 */ /* 0x020fe200078ec0ff */
[----:B------:R-:W-:-:S03]  /*3520*/  FMUL.FTZ R7, R93, c[0x0][0x320] ;  /* 0x0000c8005d077a20 */ /* 0x000fc60000410000 */
[----:B------:R-:W-:Y:S01]  /*3530*/  IADD3 R5, R3, -R5, RZ ;  /* 0x8000000503057210 */ /* 0x000fe20007ffe0ff */
[----:B------:R-:W-:Y:S01]  /*3540*/  FMUL.FTZ R3, R96, c[0x0][0x320] ;  /* 0x0000c80060037a20 */ /* 0x000fe20000410000 */
[----:B------:R-:W1:Y:S03]  /*3550*/  MUFU.TANH R8, R7 ;  /* 0x0000000700087308 */ /* 0x000e660000002400 */
[----:B------:R-:W-:Y:S01]  /*3560*/  IMAD.SHL.U32 R36, R5, 0x2, RZ ;  /* 0x0000000205247824 */ /* 0x000fe200078e00ff */
[----:B------:R-:W-:-:S04]  /*3570*/  MOV R5, c[0x0][0x2ac] ;  /* 0x0000ab0000057a02 */ /* 0x000fc80000000f00 */
[----:B------:R5:W1:Y:S01]  /*3580*/  MUFU.TANH R9, R3 ;  /* 0x0000000300097308 */ /* 0x000a620000002400 */
[----:B------:R-:W-:Y:S01]  /*3590*/  IMAD R5, R5, c[0x0][0x1d0], R20 ;  /* 0x0000740005057a24 */ /* 0x000fe200078e0214 */
[----:B------:R1:W-:Y:S04]  /*35a0*/  STL [R1+0x24], R36 ;  /* 0x0000242401007387 */ /* 0x0003e80000100800 */
[C---:B------:R-:W-:Y:S02]  /*35b0*/  IADD3 R34, -R36.reuse, R5, RZ ;  /* 0x0000000524227210 */ /* 0x040fe40007ffe1ff */
[----:B-----5:R-:W-:-:S04]  /*35c0*/  IADD3 R3, -R36, 0x1, R203 ;  /* 0x0000000124037810 */ /* 0x020fc80007ffe1cb */
[----:B------:R-:W-:-:S04]  /*35d0*/  IADD3 R3, R3, -c[0x0][0x168], RZ ;  /* 0x80005a0003037a10 */ /* 0x000fc80007ffe0ff */
[C---:B------:R-:W-:Y:S02]  /*35e0*/  IADD3 R31, R3.reuse, c[0x0][0x328], RZ ;  /* 0x0000ca00031f7a10 */ /* 0x040fe40007ffe0ff */
[----:B------:R-:W-:Y:S02]  /*35f0*/  IADD3 R35, R3, UR13, RZ ;  /* 0x0000000d03237c10 */ /* 0x000fe4000fffe0ff */
[----:B-1----:R-:W-:Y:S01]  /*3600*/  IADD3 R36, R20, -R36, RZ ;  /* 0x8000002414247210 */ /* 0x002fe20007ffe0ff */
[----:B------:R-:W-:Y:S01]  /*3610*/  IMAD.IADD R5, R31, 0x1, R6 ;  /* 0x000000011f057824 */ /* 0x000fe200078e0206 */
[----:B------:R-:W-:-:S04]  /*3620*/  IADD3 R3, R35, R6, RZ ;  /* 0x0000000623037210 */ /* 0x000fc80007ffe0ff */
[----:B------:R-:W-:Y:S01]  /*3630*/  IMNMX R5, R5, R34, PT ;  /* 0x0000002205057217 */ /* 0x000fe20003800200 */
[----:B------:R-:W-:Y:S05]  /*3640*/  @P0 BRA `(.L_x_500) ;  /* 0x0000015000000947 */ /* 0x000fea0003800000 */
[----:B--234-:R-:W-:Y:S01]  /*3650*/  IMAD.U32 R7, RZ, RZ, UR8 ;  /* 0x00000008ff077e24 */ /* 0x01cfe2000f8e00ff */
[----:B------:R-:W-:Y:S04]  /*3660*/  BSSY B0, `(.L_x_501) ;  /* 0x000000f000007945 */ /* 0x000fe80003800000 */
[----:B------:R-:W-:-:S04]  /*3670*/  IADD3 R6, R7, -c[0x0][0x168], R6 ;  /* 0x80005a0007067a10 */ /* 0x000fc80007ffe006 */
        /* <DEDUP_REMOVED lines=9> */
.L_x_502:
[----:B------:R-:W-:-:S04]  /*3710*/  MOV R7, c[0x0][0x32c] ;  /* 0x0000cb0000077a02 */ /* 0x000fc80000000f00 */
[----:B------:R-:W-:-:S13]  /*3720*/  ISETP.NE.AND P0, PT, R7, 0x1, PT ;  /* 0x000000010700780c */ /* 0x000fda0003f05270 */
[----:B------:R-:W-:-:S05]  /*3730*/  @P0 IMAD.HI.U32 R7, R6, c[0x0][0x330], RZ ;  /* 0x0000cc0006070a27 */ /* 0x000fca00078e00ff */
[----:B------:R-:W-:Y:S02]  /*3740*/  @P0 SHF.R.U32.HI R6, RZ, c[0x0][0x334], R7 ;  /* 0x0000cd00ff060a19 */ /* 0x000fe40000011607 */
.L_x_503:
[----:B------:R-:W-:Y:S05]  /*3750*/  BSYNC B0 ;  /* 0x0000000000007941 */ /* 0x000fea0003800000 */
.L_x_501:
[----:B------:R-:W-:-:S05]  /*3760*/  IMAD R6, R6, c[0x0][0x32c], R36 ;  /* 0x0000cb0006067a24 */ /* 0x000fca00078e0224 */
[----:B------:R-:W-:Y:S02]  /*3770*/  IADD3 R7, R6, c[0x0][0x32c], RZ ;  /* 0x0000cb0006077a10 */ /* 0x000fe40007ffe0ff */
[----:B------:R-:W-:Y:S02]  /*3780*/  IMNMX R3, R3, R6, !PT ;  /* 0x0000000603037217 */ /* 0x000fe40007800200 */
[----:B------:R-:W-:Y:S02]  /*3790*/  IMNMX R5, R5, R7, PT ;  /* 0x0000000705057217 */ /* 0x000fe40003800200 */
.L_x_500:
[C---:B--234-:R-:W-:Y:S01]  /*37a0*/  ISETP.GE.AND P0, PT, R20.reuse, 0x2, PT ;  /* 0x000000021400780c */ /* 0x05cfe20003f06270 */
[----:B------:R-:W1:Y:S01]  /*37b0*/  SHFL.IDX PT, R6, R21, 0x1, 0x1c1f ;  /* 0x003c1f0015067f89 */ /* 0x000e6200000e0000 */
[----:B------:R-:W-:Y:S02]  /*37c0*/  ISETP.GE.AND P2, PT, R20, 0xa, PT ;  /* 0x0000000a1400780c */ /* 0x000fe40003f46270 */
[----:B------:R-:W-:Y:S02]  /*37d0*/  P2R R55, PR, RZ, 0x1 ;  /* 0x00000001ff377803 */ /* 0x000fe40000000000 */
[----:B------:R-:W-:-:S02]  /*37e0*/  ISETP.GT.AND P0, PT, R3, 0x1, !P0 ;  /* 0x000000010300780c */ /* 0x000fc40004704270 */
[----:B------:R-:W-:Y:S02]  /*37f0*/  ISETP.GE.AND P1, PT, R20, 0x9, PT ;  /* 0x000000091400780c */ /* 0x000fe40003f26270 */
[----:B------:R-:W-:Y:S02]  /*3800*/  ISETP.LT.OR P0, PT, R5, 0x2, P0 ;  /* 0x000000020500780c */ /* 0x000fe40000701670 */
[----:B------:R-:W-:Y:S02]  /*3810*/  P2R R54, PR, RZ, 0x2 ;  /* 0x00000002ff367803 */ /* 0x000fe40000000000 */
[----:B------:R-:W-:Y:S02]  /*3820*/  FSEL R64, R10, -INF , !P0 ;  /* 0xff8000000a407808 */ /* 0x000fe40004000000 */
[----:B------:R-:W-:Y:S02]  /*3830*/  ISETP.GT.AND P0, PT, R3, 0x9, !P2 ;  /* 0x000000090300780c */ /* 0x000fe40005704270 */
[----:B------:R-:W-:-:S02]  /*3840*/  P2R R53, PR, RZ, 0x4 ;  /* 0x00000004ff357803 */ /* 0x000fc40000000000 */
[----:B------:R-:W-:Y:S02]  /*3850*/  ISETP.LT.OR P0, PT, R5, 0xa, P0 ;  /* 0x0000000a0500780c */ /* 0x000fe40000701670 */
[----:B------:R-:W-:Y:S02]  /*3860*/  ISETP.GT.AND P1, PT, R3, 0x8, !P1 ;  /* 0x000000080300780c */ /* 0x000fe40004f24270 */
[----:B------:R-:W-:Y:S02]  /*3870*/  ISETP.GE.AND P2, PT, R20, 0x11, PT ;  /* 0x000000111400780c */ /* 0x000fe40003f46270 */
[----:B------:R-:W-:Y:S02]  /*3880*/  FSEL R76, R37, -INF , !P0 ;  /* 0xff800000254c7808 */ /* 0x000fe40004000000 */
[----:B------:R-:W-:Y:S02]  /*3890*/  ISETP.LT.OR P1, PT, R5, 0x9, P1 ;  /* 0x000000090500780c */ /* 0x000fe40000f21670 */
[----:B------:R-:W-:-:S02]  /*38a0*/  ISETP.GT.AND P0, PT, R3, 0x10, !P2 ;  /* 0x000000100300780c */ /* 0x000fc40005704270 */
[----:B------:R-:W-:Y:S02]  /*38b0*/  FSEL R65, R9, -INF , !P1 ;  /* 0xff80000009417808 */ /* 0x000fe40004800000 */
[----:B------:R-:W-:Y:S02]  /*38c0*/  ISETP.LT.OR P0, PT, R5, 0x11, P0 ;  /* 0x000000110500780c */ /* 0x000fe40000701670 */
[----:B------:R-:W-:Y:S02]  /*38d0*/  ISETP.GE.AND P1, PT, R20, 0x12, PT ;  /* 0x000000121400780c */ /* 0x000fe40003f26270 */
[----:B------:R-:W-:Y:S02]  /*38e0*/  FSEL R84, R33, -INF , !P0 ;  /* 0xff80000021547808 */ /* 0x000fe40004000000 */
[----:B------:R-:W-:Y:S02]  /*38f0*/  ISETP.GT.AND P0, PT, R3, 0x11, !P1 ;  /* 0x000000110300780c */ /* 0x000fe40004f04270 */
[----:B------:R-:W-:-:S02]  /*3900*/  P2R R51, PR, RZ, 0x2 ;  /* 0x00000002ff337803 */ /* 0x000fc40000000000 */
[----:B------:R-:W-:Y:S02]  /*3910*/  ISETP.LT.OR P0, PT, R5, 0x12, P0 ;  /* 0x000000120500780c */ /* 0x000fe40000701670 */
[----:B------:R-:W-:Y:S02]  /*3920*/  ISETP.GE.AND P1, PT, R20, 0x19, PT ;  /* 0x000000191400780c */ /* 0x000fe40003f26270 */
[----:B------:R-:W-:Y:S02]  /*3930*/  FSEL R85, R32, -INF , !P0 ;  /* 0xff80000020557808 */ /* 0x000fe40004000000 */
[----:B------:R-:W-:Y:S02]  /*3940*/  ISETP.GT.AND P0, PT, R3, 0x18, !P1 ;  /* 0x000000180300780c */ /* 0x000fe40004f04270 */
[----:B------:R-:W-:Y:S02]  /*3950*/  P2R R50, PR, RZ, 0x2 ;  /* 0x00000002ff327803 */ /* 0x000fe40000000000 */
[----:B------:R-:W-:-:S02]  /*3960*/  ISETP.LT.OR P0, PT, R5, 0x19, P0 ;  /* 0x000000190500780c */ /* 0x000fc40000701670 */
[----:B------:R-:W-:Y:S02]  /*3970*/  ISETP.GE.AND P1, PT, R20, 0x1a, PT ;  /* 0x0000001a1400780c */ /* 0x000fe40003f26270 */
[----:B------:R-:W-:Y:S02]  /*3980*/  FSEL R93, R30, -INF , !P0 ;  /* 0xff8000001e5d7808 */ /* 0x000fe40004000000 */
[----:B------:R-:W-:Y:S02]  /*3990*/  ISETP.GT.AND P0, PT, R3, 0x19, !P1 ;  /* 0x000000190300780c */ /* 0x000fe40004f04270 */
[----:B------:R-:W-:Y:S02]  /*39a0*/  P2R R49, PR, RZ, 0x2 ;  /* 0x00000002ff317803 */ /* 0x000fe40000000000 */
[----:B------:R-:W-:Y:S02]  /*39b0*/  ISETP.LT.OR P0, PT, R5, 0x1a, P0 ;  /* 0x0000001a0500780c */ /* 0x000fe40000701670 */
[----:B------:R-:W-:-:S02]  /*39c0*/  ISETP.GE.AND P1, PT, R20, 0x21, PT ;  /* 0x000000211400780c */ /* 0x000fc40003f26270 */
[----:B------:R-:W-:Y:S02]  /*39d0*/  FSEL R96, R29, -INF , !P0 ;  /* 0xff8000001d607808 */ /* 0x000fe40004000000 */
[----:B------:R-:W-:Y:S02]  /*39e0*/  ISETP.GT.AND P0, PT, R3, 0x20, !P1 ;  /* 0x000000200300780c */ /* 0x000fe40004f04270 */
[----:B------:R-:W-:Y:S02]  /*39f0*/  P2R R48, PR, RZ, 0x2 ;  /* 0x00000002ff307803 */ /* 0x000fe40000000000 */
[----:B------:R-:W-:Y:S02]  /*3a00*/  ISETP.LT.OR P0, PT, R5, 0x21, P0 ;  /* 0x000000210500780c */ /* 0x000fe40000701670 */
[----:B------:R-:W-:Y:S02]  /*3a10*/  ISETP.GE.AND P1, PT, R20, 0x22, PT ;  /* 0x000000221400780c */ /* 0x000fe40003f26270 */
[----:B------:R-:W-:-:S02]  /*3a20*/  FSEL R105, R28, -INF , !P0 ;  /* 0xff8000001c697808 */ /* 0x000fc40004000000 */
[----:B------:R-:W-:Y:S02]  /*3a30*/  ISETP.GT.AND P0, PT, R3, 0x21, !P1 ;  /* 0x000000210300780c */ /* 0x000fe40004f04270 */
[----:B------:R-:W-:Y:S02]  /*3a40*/  P2R R47, PR, RZ, 0x2 ;  /* 0x00000002ff2f7803 */ /* 0x000fe40000000000 */
[----:B------:R-:W-:Y:S02]  /*3a50*/  ISETP.LT.OR P0, PT, R5, 0x22, P0 ;  /* 0x000000220500780c */ /* 0x000fe40000701670 */
[----:B------:R-:W-:Y:S02]  /*3a60*/  ISETP.GE.AND P1, PT, R20, 0x29, PT ;  /* 0x000000291400780c */ /* 0x000fe40003f26270 */
[----:B------:R-:W-:Y:S02]  /*3a70*/  FSEL R106, R27, -INF , !P0 ;  /* 0xff8000001b6a7808 */ /* 0x000fe40004000000 */
[----:B------:R-:W-:-:S02]  /*3a80*/  ISETP.GT.AND P0, PT, R3, 0x28, !P1 ;  /* 0x000000280300780c */ /* 0x000fc40004f04270 */
[----:B------:R-:W-:Y:S02]  /*3a90*/  P2R R46, PR, RZ, 0x2 ;  /* 0x00000002ff2e7803 */ /* 0x000fe40000000000 */
        /* <DEDUP_REMOVED lines=41> */
[C---:B------:R-:W-:Y:S02]  /*3d30*/  ISETP.GE.AND P1, PT, R20.reuse, 0x4a, PT ;  /* 0x0000004a1400780c */ /* 0x040fe40003f26270 */
[----:B------:R-:W-:Y:S02]  /*3d40*/  FSEL R157, R17, -INF , !P0 ;  /* 0xff800000119d7808 */ /* 0x000fe40004000000 */
[----:B------:R-:W-:Y:S02]  /*3d50*/  ISETP.GT.AND P0, PT, R3, 0x49, !P1 ;  /* 0x000000490300780c */ /* 0x000fe40004f04270 */
[C---:B------:R-:W-:Y:S02]  /*3d60*/  ISETP.GE.AND P6, PT, R20.reuse, 0x51, PT ;  /* 0x000000511400780c */ /* 0x040fe40003fc6270 */
        /* <DEDUP_REMOVED lines=15> */
[----:B------:R-:W-:-:S04]  /*3e60*/  ISETP.LT.OR P0, PT, R5, 0x59, P0 ;  /* 0x000000590500780c */ /* 0x000fc80000701670 */
[----:B------:R-:W-:Y:S02]  /*3e70*/  FSEL R202, R13, -INF , !P0 ;  /* 0xff8000000dca7808 */ /* 0x000fe40004000000 */
[----:B------:R-:W-:Y:S02]  /*3e80*/  ISETP.GT.AND P0, PT, R3, RZ, !P1 ;  /* 0x000000ff0300720c */ /* 0x000fe40004f04270 */
[----:B------:R-:W-:Y:S02]  /*3e90*/  ISETP.GE.AND P1, PT, R20, 0x5a, PT ;  /* 0x0000005a1400780c */ /* 0x000fe40003f26270 */
[----:B------:R-:W-:-:S04]  /*3ea0*/  ISETP.LT.OR P0, PT, R5, 0x1, P0 ;  /* 0x000000010500780c */ /* 0x000fc80000701670 */
[----:B------:R-:W-:Y:S02]  /*3eb0*/  FSEL R61, R11, -INF , !P0 ;  /* 0xff8000000b3d7808 */ /* 0x000fe40004000000 */
[----:B------:R-:W-:Y:S01]  /*3ec0*/  ISETP.GT.AND P0, PT, R3, 0x59, !P1 ;  /* 0x000000590300780c */ /* 0x000fe20004f04270 */
[----:B------:R-:W-:-:S03]  /*3ed0*/  FMUL.FTZ R3, R62, c[0x0][0x320] ;  /* 0x0000c8003e037a20 */ /* 0x000fc60000410000 */
[----:B------:R-:W-:Y:S01]  /*3ee0*/  ISETP.LT.OR P0, PT, R5, 0x5a, P0 ;  /* 0x0000005a0500780c */ /* 0x000fe20000701670 */
[----:B------:R2:W3:Y:S01]  /*3ef0*/  MUFU.TANH R33, R3 ;  /* 0x0000000300217308 */ /* 0x0004e20000002400 */
[----:B------:R-:W-:Y:S02]  /*3f00*/  FMUL.FTZ R5, R98, c[0x0][0x320] ;  /* 0x0000c80062057a20 */ /* 0x000fe40000410000 */
[----:B------:R-:W-:Y:S02]  /*3f10*/  FSEL R201, R12, -INF , !P0 ;  /* 0xff8000000cc97808 */ /* 0x000fe40004000000 */
[----:B------:R-:W-:-:S03]  /*3f20*/  PLOP3.LUT P0, PT, PT, PT, UP1, 0x40, 0x0 ;  /* 0x000000000000781c */ /* 0x000fc60003f0e818 */
[----:B------:R1:W4:Y:S01]  /*3f30*/  MUFU.TANH R12, R5 ;  /* 0x00000005000c7308 */ /* 0x0003220000002400 */
[----:B--2---:R-:W-:-:S07]  /*3f40*/  FMUL.FTZ R3, R63, c[0x0][0x320] ;  /* 0x0000c8003f037a20 */ /* 0x004fce0000410000 */
[----:B------:R2:W2:Y:S01]  /*3f50*/  MUFU.TANH R32, R3 ;  /* 0x0000000300207308 */ /* 0x0004a20000002400 */
[----:B-1----:R-:W-:-:S05]  /*3f60*/  IMAD.IADD R5, R31, 0x1, R6 ;  /* 0x000000011f057824 */ /* 0x002fca00078e0206 */
[----:B------:R-:W-:Y:S01]  /*3f70*/  IMNMX R5, R5, R34, PT ;  /* 0x0000002205057217 */ /* 0x000fe20003800200 */
[----:B--2---:R-:W-:-:S04]  /*3f80*/  FMUL.FTZ R3, R87, c[0x0][0x320] ;  /* 0x0000c80057037a20 */ /* 0x004fc80000410000 */
[----:B------:R1:W2:Y:S02]  /*3f90*/  MUFU.TANH R30, R3 ;  /* 0x00000003001e7308 */ /* 0x0002a40000002400 */
        /* <DEDUP_REMOVED lines=40> */
[----:B-1----:R-:W-:Y:S01]  /*4220*/  IMAD.IADD R3, R35, 0x1, R6 ;  /* 0x0000000123037824 */ /* 0x002fe200078e0206 */
        /* <DEDUP_REMOVED lines=13> */
.L_x_506:
[----:B------:R-:W-:-:S04]  /*4300*/  MOV R7, c[0x0][0x32c] ;  /* 0x0000cb0000077a02 */ /* 0x000fc80000000f00 */
[----:B------:R-:W-:-:S13]  /*4310*/  ISETP.NE.AND P0, PT, R7, 0x1, PT ;  /* 0x000000010700780c */ /* 0x000fda0003f05270 */
[----:B------:R-:W-:-:S05]  /*4320*/  @P0 IMAD.HI.U32 R7, R6, c[0x0][0x330], RZ ;  /* 0x0000cc0006070a27 */ /* 0x000fca00078e00ff */
[----:B------:R-:W-:Y:S02]  /*4330*/  @P0 SHF.R.U32.HI R6, RZ, c[0x0][0x334], R7 ;  /* 0x0000cd00ff060a19 */ /* 0x000fe40000011607 */
.L_x_507:
[----:B------:R-:W-:Y:S05]  /*4340*/  BSYNC B0 ;  /* 0x0000000000007941 */ /* 0x000fea0003800000 */
.L_x_505:
[----:B------:R-:W-:-:S05]  /*4350*/  IMAD R6, R6, c[0x0][0x32c], R36 ;  /* 0x0000cb0006067a24 */ /* 0x000fca00078e0224 */
[----:B------:R-:W-:Y:S02]  /*4360*/  IADD3 R7, R6, c[0x0][0x32c], RZ ;  /* 0x0000cb0006077a10 */ /* 0x000fe40007ffe0ff */
[----:B------:R-:W-:Y:S02]  /*4370*/  IMNMX R3, R3, R6, !PT ;  /* 0x0000000603037217 */ /* 0x000fe40007800200 */
[----:B------:R-:W-:Y:S02]  /*4380*/  IMNMX R5, R5, R7, PT ;  /* 0x0000000705057217 */ /* 0x000fe40003800200 */
.L_x_504:
[----:B--234-:R-:W-:Y:S01]  /*4390*/  ISETP.NE.AND P0, PT, R55, RZ, PT ;  /* 0x000000ff3700720c */ /* 0x01cfe20003f05270 */
[----:B------:R-:W1:Y:S03]  /*43a0*/  SHFL.IDX PT, R6, R21, 0x2, 0x1c1f ;  /* 0x005c1f0015067f89 */ /* 0x000e6600000e0000 */
[----:B------:R-:W-:-:S04]  /*43b0*/  ISETP.GT.AND P0, PT, R3, 0x1, !P0 ;  /* 0x000000010300780c */ /* 0x000fc80004704270 */
[----:B------:R-:W-:-:S04]  /*43c0*/  ISETP.LT.OR P0, PT, R5, 0x2, P0 ;  /* 0x000000020500780c */ /* 0x000fc80000701670 */
[----:B------:R-:W-:Y:S02]  /*43d0*/  FSEL R58, R26, -INF , !P0 ;  /* 0xff8000001a3a7808 */ /* 0x000fe40004000000 */
[----:B------:R-:W-:-:S04]  /*43e0*/  ISETP.NE.AND P0, PT, R54, RZ, PT ;  /* 0x000000ff3600720c */ /* 0x000fc80003f05270 */
        /* <DEDUP_REMOVED lines=80> */
[----:B------:R-:W-:-:S04]  /*48f0*/  ISETP.NE.AND P0, PT, R37, RZ, PT ;  /* 0x000000ff2500720c */ /* 0x000fc80003f05270 */
[----:B------:R-:W-:-:S04]  /*4900*/  ISETP.GT.AND P0, PT, R3, RZ, !P0 ;  /* 0x000000ff0300720c */ /* 0x000fc80004704270 */
        /* <DEDUP_REMOVED lines=70> */
.L_x_510:
[----:B------:R-:W-:-:S04]  /*4d70*/  MOV R7, c[0x0][0x32c] ;  /* 0x0000cb0000077a02 */ /* 0x000fc80000000f00 */
[----:B------:R-:W-:-:S13]  /*4d80*/  ISETP.NE.AND P0, PT, R7, 0x1, PT ;  /* 0x000000010700780c */ /* 0x000fda0003f05270 */
[----:B------:R-:W-:-:S05]  /*4d90*/  @P0 IMAD.HI.U32 R7, R6, c[0x0][0x330], RZ ;  /* 0x0000cc0006070a27 */ /* 0x000fca00078e00ff */
[----:B------:R-:W-:Y:S02]  /*4da0*/  @P0 SHF.R.U32.HI R6, RZ, c[0x0][0x334], R7 ;  /* 0x0000cd00ff060a19 */ /* 0x000fe40000011607 */
.L_x_511:
[----:B------:R-:W-:Y:S05]  /*4db0*/  BSYNC B0 ;  /* 0x0000000000007941 */ /* 0x000fea0003800000 */
.L_x_509:
[----:B------:R-:W-:-:S05]  /*4dc0*/  IMAD R6, R6, c[0x0][0x32c], R36 ;  /* 0x0000cb0006067a24 */ /* 0x000fca00078e0224 */
[----:B------:R-:W-:Y:S02]  /*4dd0*/  IADD3 R7, R6, c[0x0][0x32c], RZ ;  /* 0x0000cb0006077a10 */ /* 0x000fe40007ffe0ff */
[----:B------:R-:W-:Y:S02]  /*4de0*/  IMNMX R3, R3, R6, !PT ;  /* 0x0000000603037217 */ /* 0x000fe40007800200 */
[----:B------:R-:W-:Y:S02]  /*4df0*/  IMNMX R5, R5, R7, PT ;  /* 0x0000000705057217 */ /* 0x000fe40003800200 */
.L_x_508:
        /* <DEDUP_REMOVED lines=94> */
[----:B-1----:R-:W-:Y:S02]  /*53e0*/  IMAD.IADD R5, R31, 0x1, R6 ;  /* 0x000000011f057824 */ /* 0x002fe400078e0206 */
[----:B------:R-:W-:Y:S02]  /*53f0*/  FSEL R197, R11, -INF , !P0 ;  /* 0xff8000000bc57808 */ /* 0x000fe40004000000 */
[----:B------:R-:W-:Y:S02]  /*5400*/  PLOP3.LUT P0, PT, PT, PT, UP1, 0x40, 0x0 ;  /* 0x000000000000781c */ /* 0x000fe40003f0e818 */
[----:B------:R-:W-:Y:S01]  /*5410*/  IMNMX R5, R5, R34, PT ;  /* 0x0000002205057217 */ /* 0x000fe20003800200 */
[----:B--2---:R-:W-:-:S04]  /*5420*/  FMUL.FTZ R3, R114, c[0x0][0x320] ;  /* 0x0000c80072037a20 */ /* 0x004fc80000410000 */
[----:B------:R1:W2:Y:S02]  /*5430*/  MUFU.TANH R26, R3 ;  /* 0x00000003001a7308 */ /* 0x0002a40000002400 */
[----:B-1----:R-:W-:-:S06]  /*5440*/  FMUL.FTZ R3, R115, c[0x0][0x320] ;  /* 0x0000c80073037a20 */ /* 0x002fcc0000410000 */
[----:B------:R1:W4:Y:S02]  /*5450*/  MUFU.TANH R94, R3 ;  /* 0x00000003005e7308 */ /* 0x0003240000002400 */
        /* <DEDUP_REMOVED lines=56> */
.L_x_514:
[----:B------:R-:W-:-:S04]  /*57e0*/  MOV R7, c[0x0][0x32c] ;  /* 0x0000cb0000077a02 */ /* 0x000fc80000000f00 */
[----:B------:R-:W-:-:S13]  /*57f0*/  ISETP.NE.AND P0, PT, R7, 0x1, PT ;  /* 0x000000010700780c */ /* 0x000fda0003f05270 */
[----:B------:R-:W-:-:S05]  /*5800*/  @P0 IMAD.HI.U32 R7, R6, c[0x0][0x330], RZ ;  /* 0x0000cc0006070a27 */ /* 0x000fca00078e00ff */
[----:B------:R-:W-:Y:S02]  /*5810*/  @P0 SHF.R.U32.HI R6, RZ, c[0x0][0x334], R7 ;  /* 0x0000cd00ff060a19 */ /* 0x000fe40000011607 */
.L_x_515:
[----:B------:R-:W-:Y:S05]  /*5820*/  BSYNC B0 ;  /* 0x0000000000007941 */ /* 0x000fea0003800000 */
.L_x_513:
[----:B------:R-:W-:-:S05]  /*5830*/  IMAD R6, R6, c[0x0][0x32c], R36 ;  /* 0x0000cb0006067a24 */ /* 0x000fca00078e0224 */
[----:B------:R-:W-:Y:S02]  /*5840*/  IADD3 R7, R6, c[0x0][0x32c], RZ ;  /* 0x0000cb0006077a10 */ /* 0x000fe40007ffe0ff */
[----:B------:R-:W-:Y:S02]  /*5850*/  IMNMX R3, R3, R6, !PT ;  /* 0x0000000603037217 */ /* 0x000fe40007800200 */
[----:B------:R-:W-:Y:S02]  /*5860*/  IMNMX R5, R5, R7, PT ;  /* 0x0000000705057217 */ /* 0x000fe40003800200 */
.L_x_512:
[----:B--234-:R-:W-:Y:S01]  /*5870*/  FMNMX.FTZ R72, R61, R64, !PT ;  /* 0x000000403d487209 */ /* 0x01cfe20007810000 */
[----:B------:R-:W-:Y:S01]  /*5880*/  IMAD.SHL.U32 R209, R0, 0x2, RZ ;  /* 0x0000000200d17824 */ /* 0x000fe200078e00ff */
[----:B------:R-:W-:Y:S01]  /*5890*/  ISETP.NE.AND P0, PT, R55, RZ, PT ;  /* 0x000000ff3700720c */ /* 0x000fe20003f05270 */
[----:B------:R-:W-:Y:S01]  /*58a0*/  STL [R1+0x4c], R217 ;  /* 0x00004cd901007387 */ /* 0x000fe20000100800 */
[----:B------:R-:W-:Y:S01]  /*58b0*/  FMNMX.FTZ R72, R65, R72, !PT ;  /* 0x0000004841487209 */ /* 0x000fe20007810000 */
[--C-:B------:R-:W-:Y:S01]  /*58c0*/  IMAD R210, R4, 0x2, R209.reuse ;  /* 0x0000000204d27824 */ /* 0x100fe200078e02d1 */
[----:B------:R-:W-:Y:S01]  /*58d0*/  ISETP.GT.AND P0, PT, R3, 0x1, !P0 ;  /* 0x000000010300780c */ /* 0x000fe20004704270 */
[----:B------:R-:W-:Y:S01]  /*58e0*/  IMAD R212, R2, 0x2, R209 ;  /* 0x0000000202d47824 */ /* 0x000fe200078e02d1 */
[----:B------:R-:W-:Y:S01]  /*58f0*/  FMNMX.FTZ R72, R76, R72, !PT ;  /* 0x000000484c487209 */ /* 0x000fe20007810000 */
[----:B------:R-:W-:Y:S01]  /*5900*/  STL [R1+0x48], R216 ;  /* 0x000048d801007387 */ /* 0x000fe20000100800 */
[----:B------:R-:W-:Y:S01]  /*5910*/  ISETP.LT.OR P0, PT, R5, 0x2, P0 ;  /* 0x000000020500780c */ /* 0x000fe20000701670 */
[----:B------:R-:W-:Y:S01]  /*5920*/  ULDC.64 UR4, c[0x0][0x2c8] ;  /* 0x0000b20000047ab9 */ /* 0x000fe20000000a00 */
[----:B------:R-:W-:Y:S01]  /*5930*/  FMNMX.FTZ R72, R84, R72, !PT ;  /* 0x0000004854487209 */ /* 0x000fe20007810000 */
[----:B------:R-:W-:Y:S01]  /*5940*/  STL [R1+0x44], R215 ;  /* 0x000044d701007387 */ /* 0x000fe20000100800 */
[----:B------:R-:W-:-:S02]  /*5950*/  FSEL R69, R13, -INF , !P0 ;  /* 0xff8000000d457808 */ /* 0x000fc40004000000 */
[----:B------:R-:W-:Y:S01]  /*5960*/  FMNMX.FTZ R72, R85, R72, !PT ;  /* 0x0000004855487209 */ /* 0x000fe20007810000 */
[----:B------:R-:W-:Y:S01]  /*5970*/  STL [R1+0x40], R214 ;  /* 0x000040d601007387 */ /* 0x000fe20000100800 */
[----:B------:R-:W-:Y:S02]  /*5980*/  ISETP.NE.AND P0, PT, R54, RZ, PT ;  /* 0x000000ff3600720c */ /* 0x000fe40003f05270 */
[----:B------:R-:W-:Y:S01]  /*5990*/  FMNMX.FTZ R72, R93, R72, !PT ;  /* 0x000000485d487209 */ /* 0x000fe20007810000 */
[----:B------:R-:W-:Y:S01]  /*59a0*/  STL [R1+0x3c], R213 ;  /* 0x00003cd501007387 */ /* 0x000fe20000100800 */
[----:B------:R-:W-:Y:S02]  /*59b0*/  ISETP.GT.AND P0, PT, R3, 0x8, !P0 ;  /* 0x000000080300780c */ /* 0x000fe40004704270 */
[----:B------:R-:W-:Y:S01]  /*59c0*/  FMNMX.FTZ R72, R96, R72, !PT ;  /* 0x0000004860487209 */ /* 0x000fe20007810000 */
[----:B------:R-:W-:Y:S01]  /*59d0*/  LDSM.16.MT88.4 R80, [R210+0x100] ;  /* 0x00010000d250783b */ /* 0x000fe20000004200 */
[----:B------:R-:W-:-:S02]  /*59e0*/  ISETP.LT.OR P0, PT, R5, 0x9, P0 ;  /* 0x000000090500780c */ /* 0x000fc40000701670 */
[----:B------:R-:W-:Y:S01]  /*59f0*/  FMNMX.FTZ R72, R105, R72, !PT ;  /* 0x0000004869487209 */ /* 0x000fe20007810000 */
[----:B------:R-:W-:Y:S01]  /*5a00*/  STL [R1+0x38], R208 ;  /* 0x000038d001007387 */ /* 0x000fe20000100800 */
[----:B------:R-:W-:Y:S02]  /*5a10*/  FSEL R73, R20, -INF , !P0 ;  /* 0xff80000014497808 */ /* 0x000fe40004000000 */
[----:B------:R-:W-:Y:S01]  /*5a20*/  FMNMX.FTZ R72, R106, R72, !PT ;  /* 0x000000486a487209 */ /* 0x000fe20007810000 */
[----:B------:R-:W-:Y:S01]  /*5a30*/  LDSM.16.MT88.4 R128, [R212+0x1100] ;  /* 0x00110000d480783b */ /* 0x000fe20000004200 */
[----:B------:R-:W-:Y:S02]  /*5a40*/  ISETP.NE.AND P0, PT, R53, RZ, PT ;  /* 0x000000ff3500720c */ /* 0x000fe40003f05270 */
[----:B------:R-:W-:Y:S01]  /*5a50*/  FMNMX.FTZ R72, R107, R72, !PT ;  /* 0x000000486b487209 */ /* 0x000fe20007810000 */
[----:B------:R-:W-:Y:S01]  /*5a60*/  LDSM.16.MT88.4 R120, [R209+0x1100] ;  /* 0x00110000d178783b */ /* 0x000fe20000004200 */
[----:B------:R-:W-:-:S02]  /*5a70*/  ISETP.GT.AND P0, PT, R3, 0x9, !P0 ;  /* 0x000000090300780c */ /* 0x000fc40004704270 */
[----:B------:R-:W-:Y:S01]  /*5a80*/  FMNMX.FTZ R72, R108, R72, !PT ;  /* 0x000000486c487209 */ /* 0x000fe20007810000 */
[----:B------:R-:W-:Y:S01]  /*5a90*/  LDSM.16.MT88.4 R132, [R210+0x1100] ;  /* 0x00110000d284783b */ /* 0x000fe20000004200 */
[----:B------:R-:W-:Y:S02]  /*5aa0*/  ISETP.LT.OR P0, PT, R5, 0xa, P0 ;  /* 0x0000000a0500780c */ /* 0x000fe40000701670 */
[----:B------:R-:W-:Y:S02]  /*5ab0*/  FMNMX.FTZ R72, R148, R72, !PT ;  /* 0x0000004894487209 */ /* 0x000fe40007810000 */
[----:B------:R-:W-:Y:S02]  /*5ac0*/  FSEL R74, R19, -INF , !P0 ;  /* 0xff800000134a7808 */ /* 0x000fe40004000000 */
[----:B------:R-:W-:Y:S02]  /*5ad0*/  FMNMX.FTZ R72, R149, R72, !PT ;  /* 0x0000004895487209 */ /* 0x000fe40007810000 */
[----:B------:R-:W-:-:S02]  /*5ae0*/  ISETP.NE.AND P0, PT, R52, RZ, PT ;  /* 0x000000ff3400720c */ /* 0x000fc40003f05270 */
[----:B------:R-:W-:Y:S01]  /*5af0*/  FMNMX.FTZ R72, R150, R72, !PT ;  /* 0x0000004896487209 */ /* 0x000fe20007810000 */
[----:B------:R-:W-:Y:S01]  /*5b00*/  LDSM.16.MT88.4 R52, [R209+0x100] ;  /* 0x00010000d134783b */ /* 0x000fe20000004200 */
[----:B------:R-:W-:Y:S02]  /*5b10*/  ISETP.GT.AND P0, PT, R3, 0x10, !P0 ;  /* 0x000000100300780c */ /* 0x000fe40004704270 */
[----:B------:R-:W-:Y:S02]  /*5b20*/  FMNMX.FTZ R72, R151, R72, !PT ;  /* 0x0000004897487209 */ /* 0x000fe40007810000 */
[----:B------:R-:W-:Y:S02]  /*5b30*/  ISETP.LT.OR P0, PT, R5, 0x11, P0 ;  /* 0x000000110500780c */ /* 0x000fe40000701670 */
[----:B------:R-:W-:Y:S02]  /*5b40*/  FMNMX.FTZ R72, R156, R72, !PT ;  /* 0x000000489c487209 */ /* 0x000fe40007810000 */
[----:B------:R-:W-:-:S02]  /*5b50*/  FSEL R124, R18, -INF , !P0 ;  /* 0xff800000127c7808 */ /* 0x000fc40004000000 */
[----:B------:R-:W-:Y:S02]  /*5b60*/  FMNMX.FTZ R72, R158, R72, !PT ;  /* 0x000000489e487209 */ /* 0x000fe40007810000 */
[----:B------:R-:W-:Y:S02]  /*5b70*/  ISETP.NE.AND P0, PT, R51, RZ, PT ;  /* 0x000000ff3300720c */ /* 0x000fe40003f05270 */
[----:B------:R-:W-:Y:S02]  /*5b80*/  FMNMX.FTZ R72, R157, R72, !PT ;  /* 0x000000489d487209 */ /* 0x000fe40007810000 */
[----:B------:R-:W-:Y:S02]  /*5b90*/  ISETP.GT.AND P0, PT, R3, 0x11, !P0 ;  /* 0x000000110300780c */ /* 0x000fe40004704270 */
[----:B------:R-:W-:Y:S02]  /*5ba0*/  FMNMX.FTZ R72, R184, R72, !PT ;  /* 0x00000048b8487209 */ /* 0x000fe40007810000 */
[----:B------:R-:W-:-:S02]  /*5bb0*/  ISETP.LT.OR P0, PT, R5, 0x12, P0 ;  /* 0x000000120500780c */ /* 0x000fc40000701670 */
[----:B------:R-:W-:Y:S02]  /*5bc0*/  FMNMX.FTZ R72, R227, R72, !PT ;  /* 0x00000048e3487209 */ /* 0x000fe40007810000 */
[----:B------:R-:W-:Y:S02]  /*5bd0*/  FSEL R125, R17, -INF , !P0 ;  /* 0xff800000117d7808 */ /* 0x000fe40004000000 */
[----:B------:R-:W-:Y:S02]  /*5be0*/  FMNMX.FTZ R72, R203, R72, !PT ;  /* 0x00000048cb487209 */ /* 0x000fe40007810000 */
[----:B------:R-:W-:Y:S02]  /*5bf0*/  ISETP.NE.AND P0, PT, R50, RZ, PT ;  /* 0x000000ff3200720c */ /* 0x000fe40003f05270 */
[----:B------:R-:W-:Y:S02]  /*5c00*/  FMNMX.FTZ R72, R202, R72, !PT ;  /* 0x00000048ca487209 */ /* 0x000fe40007810000 */
[----:B------:R-:W-:-:S02]  /*5c10*/  ISETP.GT.AND P0, PT, R3, 0x18, !P0 ;  /* 0x000000180300780c */ /* 0x000fc40004704270 */
[----:B------:R-:W-:Y:S02]  /*5c20*/  FMNMX.FTZ R72, R201, R72, !PT ;  /* 0x00000048c9487209 */ /* 0x000fe40007810000 */
[----:B------:R-:W-:Y:S02]  /*5c30*/  ISETP.LT.OR P0, PT, R5, 0x19, P0 ;  /* 0x000000190500780c */ /* 0x000fe40000701670 */
[----:B------:R-:W-:Y:S01]  /*5c40*/  ISETP.GT.AND P6, PT, R3, 0x50, !P6 ;  /* 0x000000500300780c */ /* 0x000fe200077c4270 */
[----:B------:R-:W1:Y:S01]  /*5c50*/  SHFL.BFLY PT, R6, R72, 0x2, 0x1f ;  /* 0x0c401f0048067f89 */ /* 0x000e6200000e0000 */
[----:B------:R-:W-:Y:S02]  /*5c60*/  FSEL R126, R8, -INF , !P0 ;  /* 0xff800000087e7808 */ /* 0x000fe40004000000 */
[----:B------:R-:W-:Y:S02]  /*5c70*/  ISETP.NE.AND P0, PT, R49, RZ, PT ;  /* 0x000000ff3100720c */ /* 0x000fe40003f05270 */
[----:B------:R-:W-:-:S02]  /*5c80*/  ISETP.GT.AND P5, PT, R3, 0x51, !P5 ;  /* 0x000000510300780c */ /* 0x000fc40006fa4270 */
[C---:B------:R-:W-:Y:S02]  /*5c90*/  ISETP.GT.AND P0, PT, R3.reuse, 0x19, !P0 ;  /* 0x000000190300780c */ /* 0x040fe40004704270 */
[----:B------:R-:W-:Y:S02]  /*5ca0*/  ISETP.GT.AND P2, PT, R3, 0x58, !P2 ;  /* 0x000000580300780c */ /* 0x000fe40005744270 */
[----:B------:R-:W-:Y:S02]  /*5cb0*/  ISETP.LT.OR P0, PT, R5, 0x1a, P0 ;  /* 0x0000001a0500780c */ /* 0x000fe40000701670 */
[----:B------:R-:W-:Y:S02]  /*5cc0*/  ISETP.GT.AND P1, PT, R3, 0x59, !P1 ;  /* 0x000000590300780c */ /* 0x000fe40004f24270 */
[----:B------:R-:W-:Y:S02]  /*5cd0*/  FSEL R127, R27, -INF , !P0 ;  /* 0xff8000001b7f7808 */ /* 0x000fe40004000000 */
[----:B------:R-:W-:-:S02]  /*5ce0*/  ISETP.NE.AND P0, PT, R48, RZ, PT ;  /* 0x000000ff3000720c */ /* 0x000fc40003f05270 */
[----:B------:R-:W-:Y:S02]  /*5cf0*/  LEA R211, R2, R210, 0x1 ;  /* 0x000000d202d37211 */ /* 0x000fe400078e08ff */
[----:B------:R-:W-:Y:S02]  /*5d00*/  ISETP.GT.AND P0, PT, R3, 0x20, !P0 ;  /* 0x000000200300780c */ /* 0x000fe40004704270 */
[C---:B------:R-:W-:Y:S01]  /*5d10*/  ISETP.LT.OR P6, PT, R5.reuse, 0x51, P6 ;  /* 0x000000510500780c */ /* 0x040fe200037c1670 */
[----:B------:R-:W-:Y:S01]  /*5d20*/  LDSM.16.MT88.4 R88, [R211+0x100] ;  /* 0x00010000d358783b */ /* 0x000fe20000004200 */
[----:B-1----:R-:W-:Y:S02]  /*5d30*/  FMNMX.FTZ R72, R72, R6, !PT ;  /* 0x0000000648487209 */ /* 0x002fe40007810000 */
[C---:B------:R-:W-:Y:S01]  /*5d40*/  ISETP.LT.OR P0, PT, R5.reuse, 0x21, P0 ;  /* 0x000000210500780c */ /* 0x040fe20000701670 */
[----:B------:R-:W-:Y:S01]  /*5d50*/  LDSM.16.MT88.4 R136, [R211+0x1100] ;  /* 0x00110000d388783b */ /* 0x000fe20000004200 */
[----:B------:R-:W-:-:S02]  /*5d60*/  ISETP.LT.OR P5, PT, R5, 0x52, P5 ;  /* 0x000000520500780c */ /* 0x000fc40002fa1670 */
[----:B------:R-:W-:Y:S01]  /*5d70*/  FSEL R152, R25, -INF , !P0 ;  /* 0xff80000019987808 */ /* 0x000fe20004000000 */
[----:B------:R-:W1:Y:S01]  /*5d80*/  SHFL.BFLY PT, R6, R72, 0x1, 0x1f ;  /* 0x0c201f0048067f89 */ /* 0x000e6200000e0000 */
[----:B------:R-:W-:Y:S02]  /*5d90*/  ISETP.NE.AND P0, PT, R47, RZ, PT ;  /* 0x000000ff2f00720c */ /* 0x000fe40003f05270 */
[----:B------:R-:W-:Y:S02]  /*5da0*/  FSEL R163, R67, -INF , !P6 ;  /* 0xff80000043a37808 */ /* 0x000fe40007000000 */
[----:B------:R-:W-:Y:S02]  /*5db0*/  ISETP.GT.AND P0, PT, R3, 0x21, !P0 ;  /* 0x000000210300780c */ /* 0x000fe40004704270 */
[C---:B------:R-:W-:Y:S02]  /*5dc0*/  ISETP.LT.OR P2, PT, R5.reuse, 0x59, P2 ;  /* 0x000000590500780c */ /* 0x040fe40001741670 */
[----:B------:R-:W-:-:S02]  /*5dd0*/  ISETP.LT.OR P0, PT, R5, 0x22, P0 ;  /* 0x000000220500780c */ /* 0x000fc40000701670 */
[----:B------:R-:W-:Y:S02]  /*5de0*/  FSEL R168, R97, -INF , !P5 ;  /* 0xff80000061a87808 */ /* 0x000fe40006800000 */
[----:B------:R-:W-:Y:S02]  /*5df0*/  FSEL R153, R24, -INF , !P0 ;  /* 0xff80000018997808 */ /* 0x000fe40004000000 */
[----:B------:R-:W-:Y:S02]  /*5e00*/  ISETP.NE.AND P0, PT, R46, RZ, PT ;  /* 0x000000ff2e00720c */ /* 0x000fe40003f05270 */
[----:B------:R-:W-:Y:S02]  /*5e10*/  ISETP.LT.OR P1, PT, R5, 0x5a, P1 ;  /* 0x0000005a0500780c */ /* 0x000fe40000f21670 */
[----:B------:R-:W-:Y:S02]  /*5e20*/  ISETP.GT.AND P0, PT, R3, 0x28, !P0 ;  /* 0x000000280300780c */ /* 0x000fe40004704270 */
[----:B------:R-:W-:-:S02]  /*5e30*/  FSEL R169, R103, -INF , !P2 ;  /* 0xff80000067a97808 */ /* 0x000fc40005000000 */
[----:B------:R-:W-:Y:S02]  /*5e40*/  ISETP.LT.OR P0, PT, R5, 0x29, P0 ;  /* 0x000000290500780c */ /* 0x000fe40000701670 */
[----:B-1----:R-:W-:Y:S02]  /*5e50*/  FMNMX.FTZ R72, R72, R6, !PT ;  /* 0x0000000648487209 */ /* 0x002fe40007810000 */
[----:B------:R-:W-:Y:S02]  /*5e60*/  FMNMX.FTZ R6, R57, R58, !PT ;  /* 0x0000003a39067209 */ /* 0x000fe40007810000 */
[----:B------:R-:W-:Y:S01]  /*5e70*/  FSEL R154, R12, -INF , !P0 ;  /* 0xff8000000c9a7808 */ /* 0x000fe20004000000 */
[----:B------:R-:W-:Y:S01]  /*5e80*/  FMUL.FTZ R7, R72, c[0x0][0x2d0] ;  /* 0x0000b40048077a20 */ /* 0x000fe20000410000 */
[----:B------:R-:W-:Y:S02]  /*5e90*/  FMNMX.FTZ R6, R59, R6, !PT ;  /* 0x000000063b067209 */ /* 0x000fe40007810000 */
[----:B------:R-:W-:-:S02]  /*5ea0*/  ISETP.NE.AND P0, PT, R45, RZ, PT ;  /* 0x000000ff2d00720c */ /* 0x000fc40003f05270 */
[----:B------:R-:W-:Y:S02]  /*5eb0*/  FMNMX.FTZ R6, R60, R6, !PT ;  /* 0x000000063c067209 */ /* 0x000fe40007810000 */
        /* <DEDUP_REMOVED lines=13> */
[----:B------:R-:W-:Y:S02]  /*5f90*/  ISETP.NE.AND P0, PT, R43, RZ, PT ;  /* 0x000000ff2b00720c */ /* 0x000fe40003f05270 */
[----:B------:R-:W-:Y:S02]  /*5fa0*/  FMNMX.FTZ R6, R102, R6, !PT ;  /* 0x0000000666067209 */ /* 0x000fe40007810000 */
[----:B------:R-:W-:Y:S02]  /*5fb0*/  ISETP.GT.AND P0, PT, R3, 0x31, !P0 ;  /* 0x000000310300780c */ /* 0x000fe40004704270 */
[----:B------:R-:W-:-:S02]  /*5fc0*/  FMNMX.FTZ R6, R104, R6, !PT ;  /* 0x0000000668067209 */ /* 0x000fc40007810000 */
[----:B------:R-:W-:Y:S02]  /*5fd0*/  ISETP.LT.OR P0, PT, R5, 0x32, P0 ;  /* 0x000000320500780c */ /* 0x000fe40000701670 */
[----:B------:R-:W-:Y:S02]  /*5fe0*/  FMNMX.FTZ R6, R144, R6, !PT ;  /* 0x0000000690067209 */ /* 0x000fe40007810000 */
[----:B------:R-:W-:Y:S02]  /*5ff0*/  FSEL R174, R22, -INF , !P0 ;  /* 0xff80000016ae7808 */ /* 0x000fe40004000000 */
[----:B------:R-:W-:Y:S02]  /*6000*/  FMNMX.FTZ R6, R146, R6, !PT ;  /* 0x0000000692067209 */ /* 0x000fe40007810000 */
[----:B------:R-:W-:Y:S02]  /*6010*/  ISETP.NE.AND P0, PT, R42, RZ, PT ;  /* 0x000000ff2a00720c */ /* 0x000fe40003f05270 */
[----:B------:R-:W-:-:S02]  /*6020*/  FMNMX.FTZ R6, R145, R6, !PT ;  /* 0x0000000691067209 */ /* 0x000fc40007810000 */
[----:B------:R-:W-:Y:S02]  /*6030*/  ISETP.GT.AND P0, PT, R3, 0x38, !P0 ;  /* 0x000000380300780c */ /* 0x000fe40004704270 */
[----:B------:R-:W-:Y:S02]  /*6040*/  FMNMX.FTZ R6, R147, R6, !PT ;  /* 0x0000000693067209 */ /* 0x000fe40007810000 */
[----:B------:R-:W-:Y:S02]  /*6050*/  ISETP.LT.OR P0, PT, R5, 0x39, P0 ;  /* 0x000000390500780c */ /* 0x000fe40000701670 */
[----:B------:R-:W-:Y:S02]  /*6060*/  FMNMX.FTZ R6, R166, R6, !PT ;  /* 0x00000006a6067209 */ /* 0x000fe40007810000 */
[----:B------:R-:W-:Y:S02]  /*6070*/  FSEL R175, R10, -INF , !P0 ;  /* 0xff8000000aaf7808 */ /* 0x000fe40004000000 */
[----:B------:R-:W-:-:S02]  /*6080*/  ISETP.NE.AND P0, PT, R41, RZ, PT ;  /* 0x000000ff2900720c */ /* 0x000fc40003f05270 */
[----:B------:R-:W-:Y:S02]  /*6090*/  FMNMX.FTZ R6, R167, R6, !PT ;  /* 0x00000006a7067209 */ /* 0x000fe40007810000 */
[----:B------:R-:W-:Y:S02]  /*60a0*/  ISETP.GT.AND P0, PT, R3, 0x39, !P0 ;  /* 0x000000390300780c */ /* 0x000fe40004704270 */
[----:B------:R-:W-:Y:S02]  /*60b0*/  FMNMX.FTZ R6, R171, R6, !PT ;  /* 0x00000006ab067209 */ /* 0x000fe40007810000 */
[----:B------:R-:W-:Y:S02]  /*60c0*/  ISETP.LT.OR P0, PT, R5, 0x3a, P0 ;  /* 0x0000003a0500780c */ /* 0x000fe40000701670 */
[----:B------:R-:W-:Y:S02]  /*60d0*/  FMNMX.FTZ R6, R172, R6, !PT ;  /* 0x00000006ac067209 */ /* 0x000fe40007810000 */
[----:B------:R-:W-:-:S02]  /*60e0*/  FSEL R176, R9, -INF , !P0 ;  /* 0xff80000009b07808 */ /* 0x000fc40004000000 */
[----:B------:R-:W-:Y:S02]  /*60f0*/  ISETP.NE.AND P0, PT, R40, RZ, PT ;  /* 0x000000ff2800720c */ /* 0x000fe40003f05270 */
[----:B------:R-:W-:Y:S02]  /*6100*/  FMNMX.FTZ R6, R192, R6, !PT ;  /* 0x00000006c0067209 */ /* 0x000fe40007810000 */
[----:B------:R-:W-:Y:S02]  /*6110*/  ISETP.GT.AND P0, PT, R3, 0x40, !P0 ;  /* 0x000000400300780c */ /* 0x000fe40004704270 */
[----:B------:R-:W-:Y:S02]  /*6120*/  FMNMX.FTZ R6, R187, R6, !PT ;  /* 0x00000006bb067209 */ /* 0x000fe40007810000 */
[----:B------:R-:W-:Y:S02]  /*6130*/  ISETP.LT.OR P0, PT, R5, 0x41, P0 ;  /* 0x000000410500780c */ /* 0x000fe40000701670 */
[----:B------:R-:W-:-:S02]  /*6140*/  FMNMX.FTZ R6, R186, R6, !PT ;  /* 0x00000006ba067209 */ /* 0x000fc40007810000 */
[----:B------:R-:W-:Y:S02]  /*6150*/  FSEL R183, R16, -INF , !P0 ;  /* 0xff80000010b77808 */ /* 0x000fe40004000000 */
[----:B------:R-:W-:Y:S02]  /*6160*/  ISETP.NE.AND P0, PT, R39, RZ, PT ;  /* 0x000000ff2700720c */ /* 0x000fe40003f05270 */
[----:B------:R-:W-:Y:S02]  /*6170*/  FMNMX.FTZ R6, R185, R6, !PT ;  /* 0x00000006b9067209 */ /* 0x000fe40007810000 */
[----:B------:R-:W-:Y:S02]  /*6180*/  ISETP.GT.AND P0, PT, R3, 0x41, !P0 ;  /* 0x000000410300780c */ /* 0x000fe40004704270 */
[----:B------:R-:W-:Y:S01]  /*6190*/  FSEL R170, R101, -INF , !P1 ;  /* 0xff80000065aa7808 */ /* 0x000fe20004800000 */
[----:B------:R-:W1:Y:S01]  /*61a0*/  SHFL.BFLY PT, R8, R6, 0x2, 0x1f ;  /* 0x0c401f0006087f89 */ /* 0x000e6200000e0000 */
[----:B------:R-:W-:-:S04]  /*61b0*/  ISETP.LT.OR P0, PT, R5, 0x42, P0 ;  /* 0x000000420500780c */ /* 0x000fc80000701670 */
[----:B------:R-:W-:Y:S02]  /*61c0*/  FSEL R182, R15, -INF , !P0 ;  /* 0xff8000000fb67808 */ /* 0x000fe40004000000 */
[----:B------:R-:W-:-:S04]  /*61d0*/  ISETP.NE.AND P0, PT, R38, RZ, PT ;  /* 0x000000ff2600720c */ /* 0x000fc80003f05270 */
[----:B------:R-:W-:-:S04]  /*61e0*/  ISETP.GT.AND P0, PT, R3, 0x48, !P0 ;  /* 0x000000480300780c */ /* 0x000fc80004704270 */
[----:B------:R-:W-:-:S04]  /*61f0*/  ISETP.LT.OR P0, PT, R5, 0x49, P0 ;  /* 0x000000490500780c */ /* 0x000fc80000701670 */
[----:B------:R-:W-:Y:S02]  /*6200*/  FSEL R181, R26, -INF , !P0 ;  /* 0xff8000001ab57808 */ /* 0x000fe40004000000 */
[----:B------:R-:W-:Y:S02]  /*6210*/  ISETP.NE.AND P0, PT, R37, RZ, PT ;  /* 0x000000ff2500720c */ /* 0x000fe40003f05270 */
[----:B-1----:R-:W-:Y:S02]  /*6220*/  FMNMX.FTZ R6, R6, R8, !PT ;  /* 0x0000000806067209 */ /* 0x002fe40007810000 */
[----:B------:R-:W-:-:S03]  /*6230*/  ISETP.GT.AND P0, PT, R3, RZ, !P0 ;  /* 0x000000ff0300720c */ /* 0x000fc60004704270 */
[----:B------:R-:W1:Y:S01]  /*6240*/  SHFL.BFLY PT, R71, R6, 0x1, 0x1f ;  /* 0x0c201f0006477f89 */ /* 0x000e6200000e0000 */
[----:B------:R-:W-:-:S04]  /*6250*/  ISETP.LT.OR P0, PT, R5, 0x1, P0 ;  /* 0x000000010500780c */ /* 0x000fc80000701670 */
[----:B------:R-:W-:Y:S02]  /*6260*/  FSEL R68, R14, -INF , !P0 ;  /* 0xff8000000e447808 */ /* 0x000fe40004000000 */
[----:B------:R-:W-:-:S04]  /*6270*/  FSETP.NEU.FTZ.AND P0, PT, R72, -INF , PT ;  /* 0xff8000004800780b */ /* 0x000fc80003f1d000 */
[----:B------:R-:W-:-:S05]  /*6280*/  FSEL R7, R7, RZ, P0 ;  /* 0x000000ff07077208 */ /* 0x000fca0000000000 */
[--C-:B------:R-:W-:Y:S02]  /*6290*/  FFMA.FTZ R8, R61, c[0x0][0x2d0], -R7.reuse ;  /* 0x0000b4003d087a23 */ /* 0x100fe40000010807 */
[----:B------:R-:W-:Y:S02]  /*62a0*/  FFMA.FTZ R9, R65, c[0x0][0x2d0], -R7 ;  /* 0x0000b40041097a23 */ /* 0x000fe40000010807 */
[----:B------:R2:W-:Y:S01]  /*62b0*/  MUFU.EX2 R207, R8 ;  /* 0x0000000800cf7308 */ /* 0x0005e20000000800 */
[----:B-1----:R-:W-:-:S04]  /*62c0*/  FMNMX.FTZ R71, R6, R71, !PT ;  /* 0x0000004706477209 */ /* 0x002fc80007810000 */
[C---:B------:R-:W-:Y:S01]  /*62d0*/  FSETP.NEU.FTZ.AND P0, PT, R71.reuse, -INF , PT ;  /* 0xff8000004700780b */ /* 0x040fe20003f1d000 */
[----:B------:R-:W-:Y:S02]  /*62e0*/  FMUL.FTZ R6, R71, c[0x0][0x2d0] ;  /* 0x0000b40047067a20 */ /* 0x000fe40000410000 */
[----:B------:R1:W-:Y:S03]  /*62f0*/  MUFU.EX2 R213, R9 ;  /* 0x0000000900d57308 */ /* 0x0003e60000000800 */
[----:B------:R-:W-:Y:S01]  /*6300*/  FSEL R6, R6, RZ, P0 ;  /* 0x000000ff06067208 */ /* 0x000fe20000000000 */
[----:B--2---:R-:W-:Y:S01]  /*6310*/  FFMA.FTZ R8, R64, c[0x0][0x2d0], -R7 ;  /* 0x0000b40040087a23 */ /* 0x004fe20000010807 */
[----:B------:R-:W-:-:S03]  /*6320*/  ISETP.NE.AND P0, PT, R56, RZ, PT ;  /* 0x000000ff3800720c */ /* 0x000fc60003f05270 */
[----:B------:R-:W-:Y:S01]  /*6330*/  FFMA.FTZ R4, R60, c[0x0][0x2d0], -R6 ;  /* 0x0000b4003c047a23 */ /* 0x000fe20000010806 */
[----:B------:R2:W-:Y:S01]  /*6340*/  MUFU.EX2 R205, R8 ;  /* 0x0000000800cd7308 */ /* 0x0005e20000000800 */
[----:B------:R-:W-:-:S04]  /*6350*/  ISETP.GT.AND P0, PT, R3, 0x49, !P0 ;  /* 0x000000490300780c */ /* 0x000fc80004704270 */
[----:B------:R-:W-:Y:S01]  /*6360*/  ISETP.LT.OR P0, PT, R5, 0x4a, P0 ;  /* 0x0000004a0500780c */ /* 0x000fe20000701670 */
[----:B-1----:R-:W-:Y:S02]  /*6370*/  FFMA.FTZ R9, R76, c[0x0][0x2d0], -R7 ;  /* 0x0000b4004c097a23 */ /* 0x002fe40000010807 */
[----:B------:R-:W-:Y:S01]  /*6380*/  MUFU.EX2 R239, R4 ;  /* 0x0000000400ef7308 */ /* 0x000fe20000000800 */
[----:B------:R-:W-:Y:S01]  /*6390*/  FSEL R160, R94, -INF , !P0 ;  /* 0xff8000005ea07808 */ /* 0x000fe20004000000 */
[----:B------:R-:W1:Y:S01]  /*63a0*/  LDSM.16.MT88.4 R76, [R212+0x100] ;  /* 0x00010000d44c783b */ /* 0x000e620000004200 */
[----:B--2---:R-:W-:-:S05]  /*63b0*/  FMNMX.FTZ R8, R75, R92, !PT ;  /* 0x0000005c4b087209 */ /* 0x004fca0007810000 */
[----:B------:R2:W3:Y:S01]  /*63c0*/  MUFU.EX2 R236, R9 ;  /* 0x0000000900ec7308 */ /* 0x0004e20000000800 */
[----:B------:R-:W-:-:S04]  /*63d0*/  FMNMX.FTZ R8, R98, R8, !PT ;  /* 0x0000000862087209 */ /* 0x000fc80007810000 */
[----:B------:R-:W-:-:S04]  /*63e0*/  FMNMX.FTZ R8, R100, R8, !PT ;  /* 0x0000000864087209 */ /* 0x000fc80007810000 */
[----:B------:R-:W-:-:S04]  /*63f0*/  FMNMX.FTZ R8, R140, R8, !PT ;  /* 0x000000088c087209 */ /* 0x000fc80007810000 */
[----:B------:R-:W-:Y:S01]  /*6400*/  FMNMX.FTZ R3, R141, R8, !PT ;  /* 0x000000088d037209 */ /* 0x000fe20007810000 */
[--C-:B--2---:R-:W-:Y:S01]  /*6410*/  FFMA.FTZ R9, R57, c[0x0][0x2d0], -R6.reuse ;  /* 0x0000b40039097a23 */ /* 0x104fe20000010806 */
[----:B------:R-:W-:Y:S02]  /*6420*/  FMNMX.FTZ R8, R68, R69, !PT ;  /* 0x0000004544087209 */ /* 0x000fe40007810000 */
[----:B------:R-:W-:Y:S01]  /*6430*/  FMNMX.FTZ R0, R142, R3, !PT ;  /* 0x000000038e007209 */ /* 0x000fe20007810000 */
[----:B------:R-:W-:Y:S01]  /*6440*/  MUFU.EX2 R244, R9 ;  /* 0x0000000900f47308 */ /* 0x000fe20000000800 */
[----:B------:R-:W-:Y:S01]  /*6450*/  FMNMX.FTZ R3, R73, R8, !PT ;  /* 0x0000000849037209 */ /* 0x000fe20007810000 */
[----:B------:R-:W-:Y:S01]  /*6460*/  FFMA.FTZ R8, R58, c[0x0][0x2d0], -R6 ;  /* 0x0000b4003a087a23 */ /* 0x000fe20000010806 */
[----:B------:R-:W-:Y:S02]  /*6470*/  FMNMX.FTZ R0, R143, R0, !PT ;  /* 0x000000008f007209 */ /* 0x000fe40007810000 */
[----:B------:R-:W-:-:S02]  /*6480*/  FMNMX.FTZ R3, R74, R3, !PT ;  /* 0x000000034a037209 */ /* 0x000fc40007810000 */
[----:B------:R-:W-:Y:S01]  /*6490*/  FMNMX.FTZ R0, R161, R0, !PT ;  /* 0x00000000a1007209 */ /* 0x000fe20007810000 */
[----:B------:R2:W4:Y:S01]  /*64a0*/  MUFU.EX2 R243, R8 ;  /* 0x0000000800f37308 */ /* 0x0005220000000800 */
[----:B------:R-:W-:Y:S02]  /*64b0*/  FMNMX.FTZ R3, R124, R3, !PT ;  /* 0x000000037c037209 */ /* 0x000fe40007810000 */
[----:B------:R-:W-:Y:S02]  /*64c0*/  FMNMX.FTZ R0, R162, R0, !PT ;  /* 0x00000000a2007209 */ /* 0x000fe40007810000 */
[----:B------:R-:W-:Y:S02]  /*64d0*/  FMNMX.FTZ R3, R125, R3, !PT ;  /* 0x000000037d037209 */ /* 0x000fe40007810000 */
[----:B------:R-:W-:Y:S02]  /*64e0*/  FMNMX.FTZ R0, R164, R0, !PT ;  /* 0x00000000a4007209 */ /* 0x000fe40007810000 */
[----:B------:R-:W-:-:S02]  /*64f0*/  FMNMX.FTZ R3, R126, R3, !PT ;  /* 0x000000037e037209 */ /* 0x000fc40007810000 */
[----:B------:R-:W-:Y:S02]  /*6500*/  FMNMX.FTZ R0, R165, R0, !PT ;  /* 0x00000000a5007209 */ /* 0x000fe40007810000 */
[----:B------:R-:W-:Y:S01]  /*6510*/  FMNMX.FTZ R2, R127, R3, !PT ;  /* 0x000000037f027209 */ /* 0x000fe20007810000 */
[----:B------:R-:W-:Y:S01]  /*6520*/  FFMA.FTZ R3, R84, c[0x0][0x2d0], -R7 ;  /* 0x0000b40054037a23 */ /* 0x000fe20000010807 */
[----:B------:R-:W-:Y:S01]  /*6530*/  FMNMX.FTZ R0, R179, R0, !PT ;  /* 0x00000000b3007209 */ /* 0x000fe20007810000 */
[----:B--2---:R-:W-:Y:S01]  /*6540*/  FFMA.FTZ R8, R59, c[0x0][0x2d0], -R6 ;  /* 0x0000b4003b087a23 */ /* 0x004fe20000010806 */
[----:B------:R-:W-:Y:S01]  /*6550*/  FMNMX.FTZ R2, R152, R2, !PT ;  /* 0x0000000298027209 */ /* 0x000fe20007810000 */
[----:B------:R2:W-:Y:S01]  /*6560*/  MUFU.EX2 R198, R3 ;  /* 0x0000000300c67308 */ /* 0x0005e20000000800 */
[----:B------:R-:W-:Y:S01]  /*6570*/  FMNMX.FTZ R0, R178, R0, !PT ;  /* 0x00000000b2007209 */ /* 0x000fe20007810000 */
[----:B------:R-:W-:Y:S01]  /*6580*/  LDSM.16.MT88.4 R56, [R211+0x900] ;  /* 0x00090000d338783b */ /* 0x000fe20000004200 */
[----:B------:R-:W-:-:S02]  /*6590*/  FMNMX.FTZ R2, R153, R2, !PT ;  /* 0x0000000299027209 */ /* 0x000fc40007810000 */
[----:B------:R-:W-:Y:S02]  /*65a0*/  FMNMX.FTZ R0, R177, R0, !PT ;  /* 0x00000000b1007209 */ /* 0x000fe40007810000 */
[----:B---3--:R-:W-:Y:S01]  /*65b0*/  F2FP.BF16.PACK_AB R10, R236, R213 ;  /* 0x000000d5ec0a723e */ /* 0x008fe200000010ff */
[----:B------:R3:W1:Y:S01]  /*65c0*/  MUFU.EX2 R208, R8 ;  /* 0x0000000800d07308 */ /* 0x0006620000000800 */
[----:B----4-:R-:W-:Y:S02]  /*65d0*/  F2FP.BF16.PACK_AB R9, R243, R244 ;  /* 0x000000f4f309723e */ /* 0x010fe400000010ff */
[----:B--2---:R-:W-:Y:S02]  /*65e0*/  FMNMX.FTZ R3, R154, R2, !PT ;  /* 0x000000029a037209 */ /* 0x004fe40007810000 */
[----:B------:R-:W-:Y:S01]  /*65f0*/  FMNMX.FTZ R2, R180, R0, !PT ;  /* 0x00000000b4027209 */ /* 0x000fe20007810000 */
[----:B------:R-:W-:Y:S01]  /*6600*/  FFMA.FTZ R0, R85, c[0x0][0x2d0], -R7 ;  /* 0x0000b40055007a23 */ /* 0x000fe20000010807 */
[----:B------:R-:W-:Y:S01]  /*6610*/  FMNMX.FTZ R3, R155, R3, !PT ;  /* 0x000000039b037209 */ /* 0x000fe20007810000 */
[----:B------:R-:W-:Y:S01]  /*6620*/  LDSM.16.MT88.4 R84, [R209+0x900] ;  /* 0x00090000d154783b */ /* 0x000fe20000004200 */
[----:B------:R-:W-:Y:S01]  /*6630*/  FMNMX.FTZ R2, R188, R2, !PT ;  /* 0x00000002bc027209 */ /* 0x000fe20007810000 */
[----:B------:R2:W4:Y:S01]  /*6640*/  MUFU.EX2 R242, R0 ;  /* 0x0000000000f27308 */ /* 0x0005220000000800 */
[----:B------:R-:W-:-:S02]  /*6650*/  FMNMX.FTZ R3, R173, R3, !PT ;  /* 0x00000003ad037209 */ /* 0x000fc40007810000 */
[----:B------:R-:W-:Y:S02]  /*6660*/  FMNMX.FTZ R2, R189, R2, !PT ;  /* 0x00000002bd027209 */ /* 0x000fe40007810000 */
[----:B------:R-:W-:Y:S02]  /*6670*/  FMNMX.FTZ R3, R174, R3, !PT ;  /* 0x00000003ae037209 */ /* 0x000fe40007810000 */
[----:B---3--:R-:W-:Y:S02]  /*6680*/  F2FP.BF16.PACK_AB R8, R205, R207 ;  /* 0x000000cfcd08723e */ /* 0x008fe400000010ff */
[----:B------:R-:W-:Y:S02]  /*6690*/  FMNMX.FTZ R3, R175, R3, !PT ;  /* 0x00000003af037209 */ /* 0x000fe40007810000 */
[----:B-1----:R-:W-:Y:S02]  /*66a0*/  F2FP.BF16.PACK_AB R11, R239, R208 ;  /* 0x000000d0ef0b723e */ /* 0x002fe400000010ff */
[----:B------:R-:W-:Y:S01]  /*66b0*/  FMNMX.FTZ R3, R176, R3, !PT ;  /* 0x00000003b0037209 */ /* 0x000fe20007810000 */
[----:B--2---:R-:W-:-:S03]  /*66c0*/  FFMA.FTZ R0, R93, c[0x0][0x2d0], -R7 ;  /* 0x0000b4005d007a23 */ /* 0x004fc60000010807 */
[----:B------:R-:W-:Y:S01]  /*66d0*/  FMNMX.FTZ R3, R183, R3, !PT ;  /* 0x00000003b7037209 */ /* 0x000fe20007810000 */
[----:B------:R-:W-:Y:S01]  /*66e0*/  HMMA.16816.F32.BF16 R32, R8, R52, RZ ;  /* 0x000000340820723c */ /* 0x000fe200000418ff */
[----:B----4-:R-:W-:Y:S01]  /*66f0*/  F2FP.BF16.PACK_AB R12, R242, R198 ;  /* 0x000000c6f20c723e */ /* 0x010fe200000010ff */
[----:B------:R1:W-:Y:S01]  /*6700*/  MUFU.EX2 R245, R0 ;  /* 0x0000000000f57308 */ /* 0x0003e20000000800 */
[----:B------:R-:W-:-:S04]  /*6710*/  FMNMX.FTZ R3, R182, R3, !PT ;  /* 0x00000003b6037209 */ /* 0x000fc80007810000 */
[----:B------:R-:W-:Y:S01]  /*6720*/  FMNMX.FTZ R3, R181, R3, !PT ;  /* 0x00000003b5037209 */ /* 0x000fe20007810000 */
[----:B------:R-:W-:Y:S03]  /*6730*/  HMMA.16816.F32.BF16 R28, R8, R76, RZ ;  /* 0x0000004c081c723c */ /* 0x000fe600000418ff */
[----:B------:R-:W-:-:S04]  /*6740*/  FMNMX.FTZ R3, R160, R3, !PT ;  /* 0x00000003a0037209 */ /* 0x000fc80007810000 */
[----:B------:R-:W-:Y:S01]  /*6750*/  FMNMX.FTZ R3, R163, R3, !PT ;  /* 0x00000003a3037209 */ /* 0x000fe20007810000 */
[C---:B------:R-:W-:Y:S01]  /*6760*/  HMMA.16816.F32.BF16 R24, R8.reuse, R80, RZ ;  /* 0x000000500818723c */ /* 0x040fe200000418ff */
[----:B-1----:R-:W-:Y:S01]  /*6770*/  FMNMX.FTZ R0, R193, R2, !PT ;  /* 0x00000002c1007209 */ /* 0x002fe20007810000 */
[----:B------:R-:W-:Y:S01]  /*6780*/  FFMA.FTZ R2, R96, c[0x0][0x2d0], -R7 ;  /* 0x0000b40060027a23 */ /* 0x000fe20000010807 */
[----:B------:R-:W-:Y:S02]  /*6790*/  FMNMX.FTZ R3, R168, R3, !PT ;  /* 0x00000003a8037209 */ /* 0x000fe40007810000 */
[----:B------:R-:W-:Y:S01]  /*67a0*/  FMNMX.FTZ R0, R194, R0, !PT ;  /* 0x00000000c2007209 */ /* 0x000fe20007810000 */
[----:B------:R1:W2:Y:S01]  /*67b0*/  MUFU.EX2 R237, R2 ;  /* 0x0000000200ed7308 */ /* 0x0002a20000000800 */
[----:B------:R-:W-:Y:S01]  /*67c0*/  FMNMX.FTZ R3, R169, R3, !PT ;  /* 0x00000003a9037209 */ /* 0x000fe20007810000 */
[----:B------:R-:W-:Y:S01]  /*67d0*/  HMMA.16816.F32.BF16 R16, R8, R88, RZ ;  /* 0x000000580810723c */ /* 0x000fe200000418ff */
[----:B------:R-:W-:-:S02]  /*67e0*/  FMNMX.FTZ R0, R195, R0, !PT ;  /* 0x00000000c3007209 */ /* 0x000fc40007810000 */
[----:B------:R-:W-:Y:S02]  /*67f0*/  FMNMX.FTZ R3, R170, R3, !PT ;  /* 0x00000003aa037209 */ /* 0x000fe40007810000 */
[----:B------:R-:W-:-:S03]  /*6800*/  FMNMX.FTZ R0, R196, R0, !PT ;  /* 0x00000000c4007209 */ /* 0x000fc60007810000 */
[----:B------:R-:W3:Y:S01]  /*6810*/  SHFL.BFLY PT, R5, R3, 0x2, 0x1f ;  /* 0x0c401f0003057f89 */ /* 0x000ee200000e0000 */
[----:B------:R-:W-:Y:S01]  /*6820*/  FMNMX.FTZ R0, R200, R0, !PT ;  /* 0x00000000c8007209 */ /* 0x000fe20007810000 */
[----:B------:R-:W-:Y:S03]  /*6830*/  HMMA.16816.F32.BF16 R20, R8, R54, RZ ;  /* 0x000000360814723c */ /* 0x000fe600000418ff */
[----:B------:R-:W-:Y:S01]  /*6840*/  FMNMX.FTZ R0, R197, R0, !PT ;  /* 0x00000000c5007209 */ /* 0x000fe20007810000 */
[----:B-1----:R-:W-:Y:S01]  /*6850*/  FFMA.FTZ R2, R62, c[0x0][0x2d0], -R6 ;  /* 0x0000b4003e027a23 */ /* 0x002fe20000010806 */
[----:B--2---:R-:W-:-:S03]  /*6860*/  F2FP.BF16.PACK_AB R14, R237, R245 ;  /* 0x000000f5ed0e723e */ /* 0x004fc600000010ff */
[----:B------:R-:W1:Y:S01]  /*6870*/  SHFL.BFLY PT, R4, R0, 0x2, 0x1f ;  /* 0x0c401f0000047f89 */ /* 0x000e6200000e0000 */
[----:B------:R2:W-:Y:S01]  /*6880*/  MUFU.EX2 R199, R2 ;  /* 0x0000000200c77308 */ /* 0x0005e20000000800 */
[C---:B------:R-:W-:Y:S08]  /*6890*/  HMMA.16816.F32.BF16 R36, R8.reuse, R78, RZ ;  /* 0x0000004e0824723c */ /* 0x040ff000000418ff */
[----:B------:R-:W-:Y:S01]  /*68a0*/  HMMA.16816.F32.BF16 R40, R8, R82, RZ ;  /* 0x000000520828723c */ /* 0x000fe200000418ff */
[----:B---3--:R-:W-:Y:S01]  /*68b0*/  FMNMX.FTZ R3, R3, R5, !PT ;  /* 0x0000000503037209 */ /* 0x008fe20007810000 */
[----:B--2---:R-:W-:-:S06]  /*68c0*/  FFMA.FTZ R2, R63, c[0x0][0x2d0], -R6 ;  /* 0x0000b4003f027a23 */ /* 0x004fcc0000010806 */
[----:B------:R-:W-:Y:S01]  /*68d0*/  HMMA.16816.F32.BF16 R8, R8, R90, RZ ;  /* 0x0000005a0808723c */ /* 0x000fe200000418ff */
[----:B------:R-:W2:Y:S01]  /*68e0*/  SHFL.BFLY PT, R5, R3, 0x1, 0x1f ;  /* 0x0c201f0003057f89 */ /* 0x000ea200000e0000 */
[----:B------:R3:W4:Y:S03]  /*68f0*/  MUFU.EX2 R232, R2 ;  /* 0x0000000200e87308 */ /* 0x0007260000000800 */
[----:B------:R-:W-:Y:S01]  /*6900*/  LDSM.16.MT88.4 R60, [R210+0x900] ;  /* 0x00090000d23c783b */ /* 0x000fe20000004200 */
[----:B-1----:R-:W-:-:S05]  /*6910*/  FMNMX.FTZ R0, R0, R4, !PT ;  /* 0x0000000400007209 */ /* 0x002fca0007810000 */
[----:B------:R-:W1:Y:S01]  /*6920*/  SHFL.BFLY PT, R4, R0, 0x1, 0x1f ;  /* 0x0c201f0000047f89 */ /* 0x000e6200000e0000 */
[--C-:B---3--:R-:W-:Y:S01]  /*6930*/  FFMA.FTZ R2, R66, c[0x0][0x2d0], -R6.reuse ;  /* 0x0000b40042027a23 */ /* 0x108fe20000010806 */
[----:B----4-:R-:W-:Y:S02]  /*6940*/  F2FP.BF16.PACK_AB R13, R232, R199 ;  /* 0x000000c7e80d723e */ /* 0x010fe400000010ff */
[----:B------:R-:W3:Y:S01]  /*6950*/  LDSM.16.MT88.4 R64, [R212+0x900] ;  /* 0x00090000d440783b */ /* 0x000ee20000004200 */
[----:B------:R4:W-:Y:S01]  /*6960*/  MUFU.EX2 R116, R2 ;  /* 0x0000000200747308 */ /* 0x0009e20000000800 */
[----:B--2---:R-:W-:Y:S01]  /*6970*/  FMNMX.FTZ R3, R5, R3, !PT ;  /* 0x0000000305037209 */ /* 0x004fe20007810000 */
[--C-:B----4-:R-:W-:Y:S01]  /*6980*/  FFMA.FTZ R2, R70, c[0x0][0x2d0], -R6.reuse ;  /* 0x0000b40046027a23 */ /* 0x110fe20000010806 */
[----:B-1----:R-:W-:Y:S01]  /*6990*/  FMNMX.FTZ R70, R0, R4, !PT ;  /* 0x0000000400467209 */ /* 0x002fe20007810000 */
[----:B------:R-:W-:-:S04]  /*69a0*/  FFMA.FTZ R0, R102, c[0x0][0x2d0], -R6 ;  /* 0x0000b40066007a23 */ /* 0x000fc80000010806 */
[----:B------:R1:W2:Y:S01]  /*69b0*/  MUFU.EX2 R204, R2 ;  /* 0x0000000200cc7308 */ /* 0x0002a20000000800 */
[----:B------:R-:W-:-:S07]  /*69c0*/  FSETP.NEU.FTZ.AND P0, PT, R70, -INF , PT ;  /* 0xff8000004600780b */ /* 0x000fce0003f1d000 */
[----:B------:R4:W-:Y:S01]  /*69d0*/  MUFU.EX2 R206, R0 ;  /* 0x0000000000ce7308 */ /* 0x0009e20000000800 */
[----:B-1----:R-:W-:Y:S01]  /*69e0*/  FFMA.FTZ R2, R105, c[0x0][0x2d0], -R7 ;  /* 0x0000b40069027a23 */ /* 0x002fe20000010807 */
[----:B--2---:R-:W-:-:S06]  /*69f0*/  F2FP.BF16.PACK_AB R15, R204, R116 ;  /* 0x00000074cc0f723e */ /* 0x004fcc00000010ff */
[----:B------:R1:W-:Y:S01]  /*6a00*/  MUFU.EX2 R241, R2 ;  /* 0x0000000200f17308 */ /* 0x0003e20000000800 */
[----:B----4-:R-:W-:Y:S01]  /*6a10*/  FFMA.FTZ R0, R104, c[0x0][0x2d0], -R6 ;  /* 0x0000b40068007a23 */ /* 0x010fe20000010806 */
[C---:B------:R-:W-:Y:S06]  /*6a20*/  HMMA.16816.F32.BF16 R48, R12.reuse, R84, R32 ;  /* 0x000000540c30723c */ /* 0x040fec0000041820 */
[----:B------:R-:W-:Y:S02]  /*6a30*/  MUFU.EX2 R234, R0 ;  /* 0x0000000000ea7308 */ /* 0x000fe40000000800 */
[----:B---3--:R-:W-:Y:S01]  /*6a40*/  HMMA.16816.F32.BF16 R44, R12, R64, R28 ;  /* 0x000000400c2c723c */ /* 0x008fe2000004181c */
[----:B-1----:R-:W-:-:S05]  /*6a50*/  FFMA.FTZ R2, R106, c[0x0][0x2d0], -R7 ;  /* 0x0000b4006a027a23 */ /* 0x002fca0000010807 */
[----:B------:R1:W2:Y:S02]  /*6a60*/  MUFU.EX2 R191, R2 ;  /* 0x0000000200bf7308 */ /* 0x0002a40000000800 */
[C---:B------:R-:W-:Y:S08]  /*6a70*/  HMMA.16816.F32.BF16 R32, R12.reuse, R60, R24 ;  /* 0x0000003c0c20723c */ /* 0x040ff00000041818 */
[----:B------:R-:W-:Y:S01]  /*6a80*/  HMMA.16816.F32.BF16 R28, R12, R56, R16 ;  /* 0x000000380c1c723c */ /* 0x000fe20000041810 */
[----:B-1----:R-:W-:-:S07]  /*6a90*/  FFMA.FTZ R2, R107, c[0x0][0x2d0], -R7 ;  /* 0x0000b4006b027a23 */ /* 0x002fce0000010807 */
[C---:B------:R-:W-:Y:S01]  /*6aa0*/  HMMA.16816.F32.BF16 R24, R12.reuse, R86, R20 ;  /* 0x000000560c18723c */ /* 0x040fe20000041814 */
[----:B------:R1:W-:Y:S07]  /*6ab0*/  MUFU.EX2 R109, R2 ;  /* 0x00000002006d7308 */ /* 0x0003ee0000000800 */
[C---:B------:R-:W-:Y:S08]  /*6ac0*/  HMMA.16816.F32.BF16 R20, R12.reuse, R66, R36 ;  /* 0x000000420c14723c */ /* 0x040ff00000041824 */
[----:B------:R-:W-:Y:S01]  /*6ad0*/  HMMA.16816.F32.BF16 R16, R12, R62, R40 ;  /* 0x0000003e0c10723c */ /* 0x000fe20000041828 */
[----:B-1----:R-:W-:-:S04]  /*6ae0*/  FFMA.FTZ R2, R108, c[0x0][0x2d0], -R7 ;  /* 0x0000b4006c027a23 */ /* 0x002fc80000010807 */
[----:B------:R1:W-:Y:S03]  /*6af0*/  MUFU.EX2 R231, R2 ;  /* 0x0000000200e77308 */ /* 0x0003e60000000800 */
[----:B------:R-:W-:Y:S07]  /*6b00*/  HMMA.16816.F32.BF16 R12, R12, R58, R8 ;  /* 0x0000003a0c0c723c */ /* 0x000fee0000041808 */
[----:B--2---:R-:W-:-:S02]  /*6b10*/  F2FP.BF16.PACK_AB R8, R191, R241 ;  /* 0x000000f1bf08723e */ /* 0x004fc400000010ff */
[----:B------:R-:W-:Y:S01]  /*6b20*/  F2FP.BF16.PACK_AB R11, R234, R206 ;  /* 0x000000ceea0b723e */ /* 0x000fe200000010ff */
[----:B-1----:R-:W-:-:S04]  /*6b30*/  FFMA.FTZ R2, R95, c[0x0][0x2d0], -R6 ;  /* 0x0000b4005f027a23 */ /* 0x002fc80000010806 */
[----:B------:R1:W-:Y:S02]  /*6b40*/  MUFU.EX2 R240, R2 ;  /* 0x0000000200f07308 */ /* 0x0003e40000000800 */
[----:B-1----:R-:W-:-:S06]  /*6b50*/  FFMA.FTZ R2, R99, c[0x0][0x2d0], -R6 ;  /* 0x0000b40063027a23 */ /* 0x002fcc0000010806 */
[----:B------:R1:W2:Y:S02]  /*6b60*/  MUFU.EX2 R190, R2 ;  /* 0x0000000200be7308 */ /* 0x0002a40000000800 */
[----:B-1----:R-:W-:Y:S01]  /*6b70*/  FMUL.FTZ R2, R70, c[0x0][0x2d0] ;  /* 0x0000b40046027a20 */ /* 0x002fe20000410000 */
[----:B--2---:R-:W-:-:S04]  /*6b80*/  F2FP.BF16.PACK_AB R9, R190, R240 ;  /* 0x000000f0be09723e */ /* 0x004fc800000010ff */
[----:B------:R-:W-:Y:S02]  /*6b90*/  FSEL R2, R2, RZ, P0 ;  /* 0x000000ff02027208 */ /* 0x000fe40000000000 */
[----:B------:R-:W-:-:S03]  /*6ba0*/  FSETP.NEU.FTZ.AND P0, PT, R3, -INF , PT ;  /* 0xff8000000300780b */ /* 0x000fc60003f1d000 */
[--C-:B------:R-:W-:Y:S02]  /*6bb0*/  FFMA.FTZ R0, R75, c[0x0][0x2d0], -R2.reuse ;  /* 0x0000b4004b007a23 */ /* 0x100fe40000010802 */
[----:B------:R-:W-:Y:S02]  /*6bc0*/  FFMA.FTZ R4, R100, c[0x0][0x2d0], -R2 ;  /* 0x0000b40064047a23 */ /* 0x000fe40000010802 */
[----:B------:R1:W-:Y:S01]  /*6bd0*/  MUFU.EX2 R214, R0 ;  /* 0x0000000000d67308 */ /* 0x0003e20000000800 */
[----:B------:R-:W-:-:S05]  /*6be0*/  IMAD.MOV.U32 R75, RZ, RZ, R109 ;  /* 0x000000ffff4b7224 */ /* 0x000fca00078e006d */
[----:B------:R-:W-:Y:S02]  /*6bf0*/  F2FP.BF16.PACK_AB R10, R231, R75 ;  /* 0x0000004be70a723e */ /* 0x000fe400000010ff */
[----:B------:R-:W-:Y:S05]  /*6c00*/  MUFU.EX2 R159, R4 ;  /* 0x00000004009f7308 */ /* 0x000fea0000000800 */
[----:B------:R-:W-:Y:S01]  /*6c10*/  HMMA.16816.F32.BF16 R108, R8, R128, R44 ;  /* 0x00000080086c723c */ /* 0x000fe2000004182c */
[----:B-1----:R-:W-:-:S04]  /*6c20*/  FFMA.FTZ R0, R92, c[0x0][0x2d0], -R2 ;  /* 0x0000b4005c007a23 */ /* 0x002fc80000010802 */
[----:B------:R1:W2:Y:S03]  /*6c30*/  MUFU.EX2 R215, R0 ;  /* 0x0000000000d77308 */ /* 0x0002a60000000800 */
[C---:B------:R-:W-:Y:S08]  /*6c40*/  HMMA.16816.F32.BF16 R104, R8.reuse, R120, R48 ;  /* 0x000000780868723c */ /* 0x040ff00000041830 */
[----:B------:R-:W-:Y:S01]  /*6c50*/  HMMA.16816.F32.BF16 R112, R8, R132, R32 ;  /* 0x000000840870723c */ /* 0x000fe20000041820 */
[----:B-1----:R-:W-:-:S07]  /*6c60*/  FFMA.FTZ R0, R98, c[0x0][0x2d0], -R2 ;  /* 0x0000b40062007a23 */ /* 0x002fce0000010802 */
[C---:B------:R-:W-:Y:S01]  /*6c70*/  HMMA.16816.F32.BF16 R44, R8.reuse, R122, R24 ;  /* 0x0000007a082c723c */ /* 0x040fe20000041818 */
[----:B------:R1:W3:Y:S07]  /*6c80*/  MUFU.EX2 R235, R0 ;  /* 0x0000000000eb7308 */ /* 0x0002ee0000000800 */
[C---:B------:R-:W-:Y:S08]  /*6c90*/  HMMA.16816.F32.BF16 R92, R8.reuse, R130, R20 ;  /* 0x00000082085c723c */ /* 0x040ff00000041814 */
[----:B------:R-:W-:Y:S01]  /*6ca0*/  HMMA.16816.F32.BF16 R96, R8, R134, R16 ;  /* 0x000000860860723c */ /* 0x000fe20000041810 */
[----:B-1----:R-:W-:-:S05]  /*6cb0*/  FMUL.FTZ R0, R3, c[0x0][0x2d0] ;  /* 0x0000b40003007a20 */ /* 0x002fca0000410000 */
[----:B------:R-:W-:Y:S02]  /*6cc0*/  FSEL R0, R0, RZ, P0 ;  /* 0x000000ff00007208 */ /* 0x000fe40000000000 */
[----:B------:R-:W-:Y:S03]  /*6cd0*/  HMMA.16816.F32.BF16 R100, R8, R138, R12 ;  /* 0x0000008a0864723c */ /* 0x000fe6000004180c */
[----:B------:R-:W-:-:S04]  /*6ce0*/  FFMA.FTZ R4, R68, c[0x0][0x2d0], -R0 ;  /* 0x0000b40044047a23 */ /* 0x000fc80000010800 */
[----:B------:R1:W-:Y:S02]  /*6cf0*/  MUFU.EX2 R238, R4 ;  /* 0x0000000400ee7308 */ /* 0x0003e40000000800 */
[----:B-1----:R-:W-:Y:S02]  /*6d00*/  FFMA.FTZ R4, R69, c[0x0][0x2d0], -R0 ;  /* 0x0000b40045047a23 */ /* 0x002fe40000010800 */
[----:B------:R-:W-:-:S04]  /*6d10*/  IMAD.MOV.U32 R69, RZ, RZ, R116 ;  /* 0x000000ffff457224 */ /* 0x000fc800078e0074 */
[----:B------:R1:W4:Y:S01]  /*6d20*/  MUFU.EX2 R217, R4 ;  /* 0x0000000400d97308 */ /* 0x0003220000000800 */
[----:B------:R-:W-:Y:S07]  /*6d30*/  HMMA.16816.F32.BF16 R116, R8, R136, R28 ;  /* 0x000000880874723c */ /* 0x000fee000004181c */
[----:B--2---:R-:W-:Y:S02]  /*6d40*/  F2FP.BF16.PACK_AB R8, R215, R214 ;  /* 0x000000d6d708723e */ /* 0x004fe400000010ff */
[----:B---3--:R-:W-:Y:S01]  /*6d50*/  F2FP.BF16.PACK_AB R10, R159, R235 ;  /* 0x000000eb9f0a723e */ /* 0x008fe200000010ff */
[----:B-1----:R-:W-:Y:S01]  /*6d60*/  FFMA.FTZ R4, R73, c[0x0][0x2d0], -R0 ;  /* 0x0000b40049047a23 */ /* 0x002fe20000010800 */
[----:B----4-:R-:W-:-:S03]  /*6d70*/  F2FP.BF16.PACK_AB R9, R217, R238 ;  /* 0x000000eed909723e */ /* 0x010fc600000010ff */
[----:B------:R1:W-:Y:S02]  /*6d80*/  MUFU.EX2 R230, R4 ;  /* 0x0000000400e67308 */ /* 0x0003e40000000800 */
[----:B-1----:R-:W-:Y:S02]  /*6d90*/  FFMA.FTZ R4, R74, c[0x0][0x2d0], -R0 ;  /* 0x0000b4004a047a23 */ /* 0x002fe40000010800 */
[----:B------:R-:W-:-:S04]  /*6da0*/  IMAD.MOV.U32 R74, RZ, RZ, R236 ;  /* 0x000000ffff4a7224 */ /* 0x000fc800078e00ec */
[----:B------:R1:W2:Y:S02]  /*6db0*/  MUFU.EX2 R68, R4 ;  /* 0x0000000400447308 */ /* 0x0002a40000000800 */
[----:B-1----:R-:W-:Y:S01]  /*6dc0*/  FFMA.FTZ R4, R140, c[0x0][0x2d0], -R2 ;  /* 0x0000b4008c047a23 */ /* 0x002fe20000010802 */
[----:B--2---:R-:W-:-:S05]  /*6dd0*/  F2FP.BF16.PACK_AB R11, R68, R230 ;  /* 0x000000e6440b723e */ /* 0x004fca00000010ff */
[----:B------:R1:W-:Y:S02]  /*6de0*/  MUFU.EX2 R216, R4 ;  /* 0x0000000400d87308 */ /* 0x0003e40000000800 */
[C---:B------:R-:W-:Y:S07]  /*6df0*/  HMMA.16816.F32.BF16 R16, R8.reuse, R80, RZ ;  /* 0x000000500810723c */ /* 0x040fee00000418ff */
[----:B------:R-:W-:Y:S01]  /*6e00*/  MOV R80, R245 ;  /* 0x000000f500507202 */ /* 0x000fe20000000f00 */
[----:B------:R-:W-:Y:S01]  /*6e10*/  HMMA.16816.F32.BF16 R28, R8, R52, RZ ;  /* 0x00000034081c723c */ /* 0x000fe200000418ff */
[----:B-1----:R-:W-:-:S04]  /*6e20*/  FFMA.FTZ R4, R141, c[0x0][0x2d0], -R2 ;  /* 0x0000b4008d047a23 */ /* 0x002fc80000010802 */
[----:B------:R1:W-:Y:S03]  /*6e30*/  MUFU.EX2 R252, R4 ;  /* 0x0000000400fc7308 */ /* 0x0003e60000000800 */
[C---:B------:R-:W-:Y:S07]  /*6e40*/  HMMA.16816.F32.BF16 R32, R8.reuse, R82, RZ ;  /* 0x000000520820723c */ /* 0x040fee00000418ff */
[----:B------:R-:W-:Y:S01]  /*6e50*/  IMAD.MOV.U32 R82, RZ, RZ, R243 ;  /* 0x000000ffff527224 */ /* 0x000fe200078e00f3 */
[----:B------:R-:W-:Y:S01]  /*6e60*/  HMMA.16816.F32.BF16 R40, R8, R54, RZ ;  /* 0x000000360828723c */ /* 0x000fe200000418ff */
[----:B------:R-:W2:Y:S01]  /*6e70*/  LDSM.16.MT88.4 R52, [R209+0x1900] ;  /* 0x00190000d134783b */ /* 0x000ea20000004200 */
[----:B-1----:R-:W-:-:S06]  /*6e80*/  FFMA.FTZ R4, R142, c[0x0][0x2d0], -R2 ;  /* 0x0000b4008e047a23 */ /* 0x002fcc0000010802 */
[C---:B------:R-:W-:Y:S01]  /*6e90*/  HMMA.16816.F32.BF16 R24, R8.reuse, R76, RZ ;  /* 0x0000004c0818723c */ /* 0x040fe200000418ff */
[----:B------:R1:W3:Y:S07]  /*6ea0*/  MUFU.EX2 R5, R4 ;  /* 0x0000000400057308 */ /* 0x0002ee0000000800 */
[C---:B------:R-:W-:Y:S08]  /*6eb0*/  HMMA.16816.F32.BF16 R36, R8.reuse, R78, RZ ;  /* 0x0000004e0824723c */ /* 0x040ff000000418ff */
[----:B------:R-:W-:Y:S01]  /*6ec0*/  HMMA.16816.F32.BF16 R12, R8, R88, RZ ;  /* 0x00000058080c723c */ /* 0x000fe200000418ff */
[----:B-1----:R-:W-:-:S02]  /*6ed0*/  FFMA.FTZ R4, R143, c[0x0][0x2d0], -R2 ;  /* 0x0000b4008f047a23 */ /* 0x002fc40000010802 */
[----:B---3--:R-:W-:Y:S02]  /*6ee0*/  IMAD.MOV.U32 R83, RZ, RZ, R5 ;  /* 0x000000ffff537224 */ /* 0x008fe400078e0005 */
[----:B------:R1:W3:Y:S03]  /*6ef0*/  MUFU.EX2 R236, R4 ;  /* 0x0000000400ec7308 */ /* 0x0002e60000000800 */
[----:B------:R-:W-:Y:S01]  /*6f00*/  HMMA.16816.F32.BF16 R20, R8, R90, RZ ;  /* 0x0000005a0814723c */ /* 0x000fe200000418ff */
[----:B------:R-:W-:-:S06]  /*6f10*/  IMAD.MOV.U32 R5, RZ, RZ, R244 ;  /* 0x000000ffff057224 */ /* 0x000fcc00078e00f4 */
[----:B------:R-:W-:Y:S01]  /*6f20*/  F2FP.BF16.PACK_AB R8, R252, R216 ;  /* 0x000000d8fc08723e */ /* 0x000fe200000010ff */
        /* <DEDUP_REMOVED lines=11> */
[----:B---3--:R-:W-:-:S05]  /*6fe0*/  F2FP.BF16.PACK_AB R11, R250, R251 ;  /* 0x000000fbfa0b723e */ /* 0x008fca00000010ff */
[----:B------:R1:W-:Y:S02]  /*6ff0*/  MUFU.EX2 R81, R4 ;  /* 0x0000000400517308 */ /* 0x0003e40000000800 */
[C---:B------:R-:W-:Y:S07]  /*7000*/  HMMA.16816.F32.BF16 R76, R8.reuse, R84, R28 ;  /* 0x00000054084c723c */ /* 0x040fee000004181c */
[----:B------:R-:W-:Y:S01]  /*7010*/  IMAD.MOV.U32 R31, RZ, RZ, R241 ;  /* 0x000000ffff1f7224 */ /* 0x000fe200078e00f1 */
[----:B------:R-:W-:Y:S01]  /*7020*/  HMMA.16816.F32.BF16 R140, R8, R60, R16 ;  /* 0x0000003c088c723c */ /* 0x000fe20000041810 */
[----:B------:R-:W-:Y:S01]  /*7030*/  MOV R30, R159 ;  /* 0x0000009f001e7202 */ /* 0x000fe20000000f00 */
[----:B------:R-:W-:-:S02]  /*7040*/  IMAD.MOV.U32 R29, RZ, RZ, R240 ;  /* 0x000000ffff1d7224 */ /* 0x000fc400078e00f0 */
[----:B-1----:R-:W-:-:S03]  /*7050*/  FFMA.FTZ R4, R149, c[0x0][0x2d0], -R7 ;  /* 0x0000b40095047a23 */ /* 0x002fc60000010807 */
[----:B------:R-:W-:Y:S01]  /*7060*/  IMAD.MOV.U32 R19, RZ, RZ, R242 ;  /* 0x000000ffff137224 */ /* 0x000fe200078e00f2 */
[----:B------:R1:W-:Y:S01]  /*7070*/  MUFU.EX2 R73, R4 ;  /* 0x0000000400497308 */ /* 0x0003e20000000800 */
[C---:B------:R-:W-:Y:S08]  /*7080*/  HMMA.16816.F32.BF16 R124, R8.reuse, R64, R24 ;  /* 0x00000040087c723c */ /* 0x040ff00000041818 */
[----:B------:R-:W-:Y:S01]  /*7090*/  HMMA.16816.F32.BF16 R84, R8, R86, R40 ;  /* 0x000000560854723c */ /* 0x000fe20000041828 */
[----:B-1----:R-:W-:-:S07]  /*70a0*/  FFMA.FTZ R4, R150, c[0x0][0x2d0], -R7 ;  /* 0x0000b40096047a23 */ /* 0x002fce0000010807 */
[C---:B------:R-:W-:Y:S01]  /*70b0*/  HMMA.16816.F32.BF16 R64, R8.reuse, R66, R36 ;  /* 0x000000420840723c */ /* 0x040fe20000041824 */
[----:B------:R1:W3:Y:S07]  /*70c0*/  MUFU.EX2 R48, R4 ;  /* 0x0000000400307308 */ /* 0x0002ee0000000800 */
[----:B------:R-:W-:Y:S01]  /*70d0*/  HMMA.16816.F32.BF16 R88, R8, R62, R32 ;  /* 0x0000003e0858723c */ /* 0x000fe20000041820 */
[----:B------:R-:W-:Y:S01]  /*70e0*/  LDSM.16.MT88.4 R60, [R209+0x2100] ;  /* 0x00210000d13c783b */ /* 0x000fe20000004200 */
[----:B-1----:R-:W-:Y:S01]  /*70f0*/  FFMA.FTZ R4, R151, c[0x0][0x2d0], -R7 ;  /* 0x0000b40097047a23 */ /* 0x002fe20000010807 */
[----:B---3--:R-:W-:-:S05]  /*7100*/  MOV R18, R48 ;  /* 0x0000003000127202 */ /* 0x008fca0000000f00 */
[----:B------:R-:W-:Y:S01]  /*7110*/  HMMA.16816.F32.BF16 R148, R8, R56, R12 ;  /* 0x000000380894723c */ /* 0x000fe2000004180c */
[----:B------:R-:W-:Y:S01]  /*7120*/  LDSM.16.MT88.4 R48, [R212+0x1900] ;  /* 0x00190000d430783b */ /* 0x000fe20000004200 */
[----:B------:R1:W-:Y:S02]  /*7130*/  MUFU.EX2 R249, R4 ;  /* 0x0000000400f97308 */ /* 0x0003e40000000800 */
[----:B-1----:R-:W-:-:S06]  /*7140*/  FFMA.FTZ R4, R156, c[0x0][0x2d0], -R7 ;  /* 0x0000b4009c047a23 */ /* 0x002fcc0000010807 */
[----:B------:R1:W-:Y:S02]  /*7150*/  MUFU.EX2 R246, R4 ;  /* 0x0000000400f67308 */ /* 0x0003e40000000800 */
[----:B-1----:R-:W-:-:S06]  /*7160*/  FFMA.FTZ R4, R144, c[0x0][0x2d0], -R6 ;  /* 0x0000b40090047a23 */ /* 0x002fcc0000010806 */
[----:B------:R1:W-:Y:S02]  /*7170*/  MUFU.EX2 R245, R4 ;  /* 0x0000000400f57308 */ /* 0x0003e40000000800 */
[----:B-1----:R-:W-:-:S06]  /*7180*/  FFMA.FTZ R4, R146, c[0x0][0x2d0], -R6 ;  /* 0x0000b40092047a23 */ /* 0x002fcc0000010806 */
[----:B------:R1:W3:Y:S02]  /*7190*/  MUFU.EX2 R244, R4 ;  /* 0x0000000400f47308 */ /* 0x0002e40000000800 */
[----:B-1----:R-:W-:-:S06]  /*71a0*/  FFMA.FTZ R4, R145, c[0x0][0x2d0], -R6 ;  /* 0x0000b40091047a23 */ /* 0x002fcc0000010806 */
[----:B------:R1:W-:Y:S02]  /*71b0*/  MUFU.EX2 R241, R4 ;  /* 0x0000000400f17308 */ /* 0x0003e40000000800 */
[----:B-1----:R-:W-:Y:S02]  /*71c0*/  FFMA.FTZ R4, R147, c[0x0][0x2d0], -R6 ;  /* 0x0000b40093047a23 */ /* 0x002fe40000010806 */
[----:B------:R-:W1:Y:S04]  /*71d0*/  LDSM.16.MT88.4 R144, [R210+0x1900] ;  /* 0x00190000d290783b */ /* 0x000e680000004200 */
[----:B------:R4:W1:Y:S02]  /*71e0*/  MUFU.EX2 R243, R4 ;  /* 0x0000000400f37308 */ /* 0x0008640000000800 */
[----:B----4-:R-:W-:-:S06]  /*71f0*/  FFMA.FTZ R4, R158, c[0x0][0x2d0], -R7 ;  /* 0x0000b4009e047a23 */ /* 0x010fcc0000010807 */
[----:B------:R4:W1:Y:S02]  /*7200*/  MUFU.EX2 R242, R4 ;  /* 0x0000000400f27308 */ /* 0x0008640000000800 */
[----:B----4-:R-:W-:Y:S02]  /*7210*/  FFMA.FTZ R4, R157, c[0x0][0x2d0], -R7 ;  /* 0x0000b4009d047a23 */ /* 0x010fe40000010807 */
[----:B------:R-:W-:Y:S01]  /*7220*/  HMMA.16816.F32.BF16 R156, R8, R58, R20 ;  /* 0x0000003a089c723c */ /* 0x000fe20000041814 */
[----:B------:R-:W4:Y:S03]  /*7230*/  LDSM.16.MT88.4 R56, [R211+0x1900] ;  /* 0x00190000d338783b */ /* 0x000f260000004200 */
[----:B------:R2:W-:Y:S03]  /*7240*/  MUFU.EX2 R240, R4 ;  /* 0x0000000400f07308 */ /* 0x0005e60000000800 */
[----:B------:R-:W-:-:S02]  /*7250*/  F2FP.BF16.PACK_AB R8, R73, R81 ;  /* 0x000000514908723e */ /* 0x000fc400000010ff */
[----:B---3--:R-:W-:Y:S02]  /*7260*/  F2FP.BF16.PACK_AB R9, R244, R245 ;  /* 0x000000f5f409723e */ /* 0x008fe400000010ff */
[----:B------:R-:W-:Y:S02]  /*7270*/  F2FP.BF16.PACK_AB R10, R249, R18 ;  /* 0x00000012f90a723e */ /* 0x000fe400000010ff */
[----:B-1----:R-:W-:Y:S01]  /*7280*/  F2FP.BF16.PACK_AB R11, R243, R241 ;  /* 0x000000f1f30b723e */ /* 0x002fe200000010ff */
[----:B--2---:R-:W-:-:S06]  /*7290*/  FFMA.FTZ R4, R184, c[0x0][0x2d0], -R7 ;  /* 0x0000b400b8047a23 */ /* 0x004fcc0000010807 */
[----:B------:R-:W-:Y:S01]  /*72a0*/  HMMA.16816.F32.BF16 R40, R8, R52, R104 ;  /* 0x000000340828723c */ /* 0x000fe20000041868 */
[----:B------:R-:W-:-:S06]  /*72b0*/  IMAD.MOV.U32 R184, RZ, RZ, R82 ;  /* 0x000000ffffb87224 */ /* 0x000fcc00078e0052 */
[----:B------:R-:W-:Y:S01]  /*72c0*/  MOV R104, R239 ;  /* 0x000000ef00687202 */ /* 0x000fe20000000f00 */
[C---:B------:R-:W-:Y:S01]  /*72d0*/  HMMA.16816.F32.BF16 R24, R8.reuse, R144, R112 ;  /* 0x000000900818723c */ /* 0x040fe20000041870 */
[----:B------:R1:W-:Y:S01]  /*72e0*/  MUFU.EX2 R239, R4 ;  /* 0x0000000400ef7308 */ /* 0x0003e20000000800 */
[----:B------:R-:W-:Y:S02]  /*72f0*/  IMAD.MOV.U32 R107, RZ, RZ, R29 ;  /* 0x000000ffff6b7224 */ /* 0x000fe400078e001d */
[----:B------:R-:W-:Y:S02]  /*7300*/  IMAD.MOV.U32 R106, RZ, RZ, R30 ;  /* 0x000000ffff6a7224 */ /* 0x000fe400078e001e */
[----:B------:R-:W-:Y:S01]  /*7310*/  IMAD.MOV.U32 R105, RZ, RZ, R31 ;  /* 0x000000ffff697224 */ /* 0x000fe200078e001f */
[----:B------:R-:W-:Y:S01]  /*7320*/  MOV R115, R18 ;  /* 0x0000001200737202 */ /* 0x000fe20000000f00 */
[----:B------:R-:W-:Y:S01]  /*7330*/  IMAD.MOV.U32 R112, RZ, RZ, R235 ;  /* 0x000000ffff707224 */ /* 0x000fe200078e00eb */
[----:B------:R-:W-:Y:S01]  /*7340*/  HMMA.16816.F32.BF16 R20, R8, R146, R96 ;  /* 0x000000920814723c */ /* 0x000fe20000041860 */
[----:B------:R-:W-:Y:S01]  /*7350*/  MOV R114, R83 ;  /* 0x0000005300727202 */ /* 0x000fe20000000f00 */
[----:B------:R-:W-:-:S05]  /*7360*/  IMAD.MOV.U32 R113, RZ, RZ, R80 ;  /* 0x000000ffff717224 */ /* 0x000fca00078e0050 */
[----:B------:R-:W-:Y:S01]  /*7370*/  IMAD.MOV.U32 R98, RZ, RZ, R234 ;  /* 0x000000ffff627224 */ /* 0x000fe200078e00ea */
[----:B------:R-:W-:Y:S01]  /*7380*/  MOV R96, R231 ;  /* 0x000000e700607202 */ /* 0x000fe20000000f00 */
[----:B-1----:R-:W-:Y:S01]  /*7390*/  FFMA.FTZ R4, R166, c[0x0][0x2d0], -R6 ;  /* 0x0000b400a6047a23 */ /* 0x002fe20000010806 */
[C---:B------:R-:W-:Y:S01]  /*73a0*/  HMMA.16816.F32.BF16 R36, R8.reuse, R54, R44 ;  /* 0x000000360824723c */ /* 0x040fe2000004182c */
[----:B------:R-:W-:Y:S01]  /*73b0*/  IMAD.MOV.U32 R166, RZ, RZ, R238 ;  /* 0x000000ffffa67224 */ /* 0x000fe200078e00ee */
[----:B------:R-:W-:Y:S01]  /*73c0*/  MOV R99, R81 ;  /* 0x0000005100637202 */ /* 0x000fe20000000f00 */
[----:B------:R1:W-:Y:S01]  /*73d0*/  MUFU.EX2 R238, R4 ;  /* 0x0000000400ee7308 */ /* 0x0003e20000000800 */
[----:B------:R-:W-:Y:S01]  /*73e0*/  IMAD.MOV.U32 R97, RZ, RZ, R232 ;  /* 0x000000ffff617224 */ /* 0x000fe200078e00e8 */
[----:B------:R-:W2:Y:S02]  /*73f0*/  LDSM.16.MT88.4 R80, [R212+0x2100] ;  /* 0x00210000d450783b */ /* 0x000ea40000004200 */
[----:B------:R-:W-:Y:S01]  /*7400*/  IMAD.MOV.U32 R47, RZ, RZ, R19 ;  /* 0x000000ffff2f7224 */ /* 0x000fe200078e0013 */
[C---:B------:R-:W-:Y:S01]  /*7410*/  HMMA.16816.F32.BF16 R28, R8.reuse, R50, R92 ;  /* 0x00000032081c723c */ /* 0x040fe2000004185c */
[----:B------:R-:W3:Y:S07]  /*7420*/  LDSM.16.MT88.4 R92, [R210+0x2100] ;  /* 0x00210000d25c783b */ /* 0x000eee0000004200 */
[----:B----4-:R-:W-:Y:S01]  /*7430*/  HMMA.16816.F32.BF16 R16, R8, R56, R116 ;  /* 0x000000380810723c */ /* 0x010fe20000041874 */
[----:B-1----:R-:W-:-:S02]  /*7440*/  FFMA.FTZ R4, R167, c[0x0][0x2d0], -R6 ;  /* 0x0000b400a7047a23 */ /* 0x002fc40000010806 */
[----:B------:R-:W-:Y:S02]  /*7450*/  IMAD.MOV.U32 R167, RZ, RZ, R237 ;  /* 0x000000ffffa77224 */ /* 0x000fe400078e00ed */
[----:B------:R1:W4:Y:S02]  /*7460*/  MUFU.EX2 R237, R4 ;  /* 0x0000000400ed7308 */ /* 0x0003240000000800 */
[----:B------:R-:W-:Y:S01]  /*7470*/  MOV R118, R204 ;  /* 0x000000cc00767202 */ /* 0x000fe20000000f00 */
[----:B------:R-:W-:Y:S01]  /*7480*/  HMMA.16816.F32.BF16 R12, R8, R58, R100 ;  /* 0x0000003a080c723c */ /* 0x000fe20000041864 */
[----:B------:R-:W2:Y:S01]  /*7490*/  LDSM.16.MT88.4 R100, [R211+0x2100] ;  /* 0x00210000d364783b */ /* 0x000ea20000004200 */
[----:B------:R-:W-:Y:S01]  /*74a0*/  IMAD.MOV.U32 R116, RZ, RZ, R5 ;  /* 0x000000ffff747224 */ /* 0x000fe200078e0005 */
[----:B------:R-:W-:Y:S01]  /*74b0*/  MOV R117, R75 ;  /* 0x0000004b00757202 */ /* 0x000fe20000000f00 */
[----:B------:R-:W-:Y:S02]  /*74c0*/  IMAD.MOV.U32 R5, RZ, RZ, R198 ;  /* 0x000000ffff057224 */ /* 0x000fe400078e00c6 */
[----:B------:R-:W-:-:S02]  /*74d0*/  IMAD.MOV.U32 R119, RZ, RZ, R199 ;  /* 0x000000ffff777224 */ /* 0x000fc400078e00c7 */
[----:B------:R-:W-:Y:S01]  /*74e0*/  HMMA.16816.F32.BF16 R32, R8, R48, R108 ;  /* 0x000000300820723c */ /* 0x000fe2000004186c */
[----:B-1----:R-:W-:-:S06]  /*74f0*/  FFMA.FTZ R4, R171, c[0x0][0x2d0], -R6 ;  /* 0x0000b400ab047a23 */ /* 0x002fcc0000010806 */
[----:B------:R-:W-:Y:S01]  /*7500*/  F2FP.BF16.PACK_AB R8, R242, R246 ;  /* 0x000000f6f208723e */ /* 0x000fe200000010ff */
[----:B------:R-:W-:Y:S01]  /*7510*/  IMAD.MOV.U32 R171, RZ, RZ, R236 ;  /* 0x000000ffffab7224 */ /* 0x000fe200078e00ec */
[----:B----4-:R-:W-:Y:S01]  /*7520*/  F2FP.BF16.PACK_AB R9, R237, R238 ;  /* 0x000000eeed09723e */ /* 0x010fe200000010ff */
[----:B------:R1:W-:Y:S01]  /*7530*/  MUFU.EX2 R236, R4 ;  /* 0x0000000400ec7308 */ /* 0x0003e20000000800 */
[----:B------:R-:W-:Y:S01]  /*7540*/  F2FP.BF16.PACK_AB R10, R239, R240 ;  /* 0x000000f0ef0a723e */ /* 0x000fe200000010ff */
[----:B-1----:R-:W-:-:S06]  /*7550*/  FFMA.FTZ R4, R172, c[0x0][0x2d0], -R6 ;  /* 0x0000b400ac047a23 */ /* 0x002fcc0000010806 */
[----:B------:R1:W4:Y:S02]  /*7560*/  MUFU.EX2 R235, R4 ;  /* 0x0000000400eb7308 */ /* 0x0003240000000800 */
[----:B-1----:R-:W-:Y:S01]  /*7570*/  FFMA.FTZ R4, R161, c[0x0][0x2d0], -R2 ;  /* 0x0000b400a1047a23 */ /* 0x002fe20000010802 */
[----:B----4-:R-:W-:Y:S01]  /*7580*/  F2FP.BF16.PACK_AB R11, R235, R236 ;  /* 0x000000eceb0b723e */ /* 0x010fe200000010ff */
[----:B------:R-:W-:-:S04]  /*7590*/  IMAD.MOV.U32 R161, RZ, RZ, R205 ;  /* 0x000000ffffa17224 */ /* 0x000fc800078e00cd */
[----:B------:R1:W-:Y:S02]  /*75a0*/  MUFU.EX2 R234, R4 ;  /* 0x0000000400ea7308 */ /* 0x0003e40000000800 */
[C---:B------:R-:W-:Y:S08]  /*75b0*/  HMMA.16816.F32.BF16 R40, R8.reuse, R60, R40 ;  /* 0x0000003c0828723c */ /* 0x040ff00000041828 */
[----:B------:R-:W-:Y:S01]  /*75c0*/  HMMA.16816.F32.BF16 R36, R8, R62, R36 ;  /* 0x0000003e0824723c */ /* 0x000fe20000041824 */
[----:B-1----:R-:W-:-:S02]  /*75d0*/  FFMA.FTZ R4, R162, c[0x0][0x2d0], -R2 ;  /* 0x0000b400a2047a23 */ /* 0x002fc40000010802 */
[----:B------:R-:W-:Y:S02]  /*75e0*/  IMAD.MOV.U32 R162, RZ, RZ, R207 ;  /* 0x000000ffffa27224 */ /* 0x000fe400078e00cf */
[----:B------:R1:W4:Y:S03]  /*75f0*/  MUFU.EX2 R232, R4 ;  /* 0x0000000400e87308 */ /* 0x0003260000000800 */
[C---:B--2---:R-:W-:Y:S08]  /*7600*/  HMMA.16816.F32.BF16 R32, R8.reuse, R80, R32 ;  /* 0x000000500820723c */ /* 0x044ff00000041820 */
[----:B------:R-:W-:Y:S01]  /*7610*/  HMMA.16816.F32.BF16 R28, R8, R82, R28 ;  /* 0x00000052081c723c */ /* 0x000fe2000004181c */
[----:B-1----:R-:W-:-:S07]  /*7620*/  FFMA.FTZ R4, R164, c[0x0][0x2d0], -R2 ;  /* 0x0000b400a4047a23 */ /* 0x002fce0000010802 */
[C---:B---3--:R-:W-:Y:S01]  /*7630*/  HMMA.16816.F32.BF16 R24, R8.reuse, R92, R24 ;  /* 0x0000005c0818723c */ /* 0x048fe20000041818 */
[----:B------:R-:W-:Y:S02]  /*7640*/  IMAD.MOV.U32 R164, RZ, RZ, R230 ;  /* 0x000000ffffa47224 */ /* 0x000fe400078e00e6 */
[----:B------:R1:W-:Y:S05]  /*7650*/  MUFU.EX2 R230, R4 ;  /* 0x0000000400e67308 */ /* 0x0003ea0000000800 */
[C---:B------:R-:W-:Y:S08]  /*7660*/  HMMA.16816.F32.BF16 R20, R8.reuse, R94, R20 ;  /* 0x0000005e0814723c */ /* 0x040ff00000041814 */
[----:B------:R-:W-:Y:S01]  /*7670*/  HMMA.16816.F32.BF16 R16, R8, R100, R16 ;  /* 0x000000640810723c */ /* 0x000fe20000041810 */
[----:B-1----:R-:W-:-:S02]  /*7680*/  FFMA.FTZ R4, R165, c[0x0][0x2d0], -R2 ;  /* 0x0000b400a5047a23 */ /* 0x002fc40000010802 */
[----:B------:R-:W-:Y:S02]  /*7690*/  IMAD.MOV.U32 R165, RZ, RZ, R206 ;  /* 0x000000ffffa57224 */ /* 0x000fe400078e00ce */
[----:B------:R1:W2:Y:S03]  /*76a0*/  MUFU.EX2 R231, R4 ;  /* 0x0000000400e77308 */ /* 0x0002a60000000800 */
[----:B------:R-:W-:Y:S07]  /*76b0*/  HMMA.16816.F32.BF16 R12, R8, R102, R12 ;  /* 0x00000066080c723c */ /* 0x000fee000004180c */
[----:B----4-:R-:W-:Y:S01]  /*76c0*/  F2FP.BF16.PACK_AB R8, R232, R234 ;  /* 0x000000eae808723e */ /* 0x010fe200000010ff */
[----:B-1----:R-:W-:Y:S01]  /*76d0*/  FFMA.FTZ R4, R152, c[0x0][0x2d0], -R0 ;  /* 0x0000b40098047a23 */ /* 0x002fe20000010800 */
[----:B--2---:R-:W-:Y:S01]  /*76e0*/  F2FP.BF16.PACK_AB R10, R231, R230 ;  /* 0x000000e6e70a723e */ /* 0x004fe200000010ff */
[----:B------:R-:W-:-:S02]  /*76f0*/  IMAD.MOV.U32 R152, RZ, RZ, R184 ;  /* 0x000000ffff987224 */ /* 0x000fc400078e00b8 */
[----:B------:R1:W-:Y:S02]  /*7700*/  MUFU.EX2 R206, R4 ;  /* 0x0000000400ce7308 */ /* 0x0003e40000000800 */
[----:B-1----:R-:W-:Y:S01]  /*7710*/  FFMA.FTZ R4, R153, c[0x0][0x2d0], -R0 ;  /* 0x0000b40099047a23 */ /* 0x002fe20000010800 */
[----:B------:R-:W-:-:S05]  /*7720*/  MOV R153, R47 ;  /* 0x0000002f00997202 */ /* 0x000fca0000000f00 */
[----:B------:R1:W2:Y:S02]  /*7730*/  MUFU.EX2 R207, R4 ;  /* 0x0000000400cf7308 */ /* 0x0002a40000000800 */
[----:B-1----:R-:W-:Y:S01]  /*7740*/  FFMA.FTZ R4, R154, c[0x0][0x2d0], -R0 ;  /* 0x0000b4009a047a23 */ /* 0x002fe20000010800 */
[----:B------:R-:W-:Y:S02]  /*7750*/  MOV R154, R191 ;  /* 0x000000bf009a7202 */ /* 0x000fe40000000f00 */
[----:B--2---:R-:W-:-:S03]  /*7760*/  F2FP.BF16.PACK_AB R9, R207, R206 ;  /* 0x000000cecf09723e */ /* 0x004fc600000010ff */
[----:B------:R1:W-:Y:S02]  /*7770*/  MUFU.EX2 R205, R4 ;  /* 0x0000000400cd7308 */ /* 0x0003e40000000800 */
[----:B-1----:R-:W-:Y:S02]  /*7780*/  FFMA.FTZ R4, R155, c[0x0][0x2d0], -R0 ;  /* 0x0000b4009b047a23 */ /* 0x002fe40000010800 */
[----:B------:R-:W-:-:S04]  /*7790*/  IMAD.MOV.U32 R155, RZ, RZ, R190 ;  /* 0x000000ffff9b7224 */ /* 0x000fc800078e00be */
[----:B------:R1:W2:Y:S02]  /*77a0*/  MUFU.EX2 R204, R4 ;  /* 0x0000000400cc7308 */ /* 0x0002a40000000800 */
[----:B-1----:R-:W-:Y:S01]  /*77b0*/  FFMA.FTZ R4, R227, c[0x0][0x2d0], -R7 ;  /* 0x0000b400e3047a23 */ /* 0x002fe20000010807 */
[----:B--2---:R-:W-:-:S05]  /*77c0*/  F2FP.BF16.PACK_AB R11, R204, R205 ;  /* 0x000000cdcc0b723e */ /* 0x004fca00000010ff */
[----:B------:R1:W-:Y:S02]  /*77d0*/  MUFU.EX2 R190, R4 ;  /* 0x0000000400be7308 */ /* 0x0003e40000000800 */
[C---:B------:R-:W-:Y:S08]  /*77e0*/  HMMA.16816.F32.BF16 R44, R8.reuse, R122, R84 ;  /* 0x0000007a082c723c */ /* 0x040ff00000041854 */
[----:B------:R-:W-:Y:S01]  /*77f0*/  HMMA.16816.F32.BF16 R140, R8, R132, R140 ;  /* 0x00000084088c723c */ /* 0x000fe2000004188c */
[----:B-1----:R-:W-:Y:S01]  /*7800*/  FFMA.FTZ R4, R203, c[0x0][0x2d0], -R7 ;  /* 0x0000b400cb047a23 */ /* 0x002fe20000010807 */
[----:B------:R-:W-:-:S03]  /*7810*/  MOV R203, R73 ;  /* 0x0000004900cb7202 */ /* 0x000fc60000000f00 */
[----:B------:R1:W-:Y:S03]  /*7820*/  MUFU.EX2 R198, R4 ;  /* 0x0000000400c67308 */ /* 0x0003e60000000800 */
[C---:B------:R-:W-:Y:S07]  /*7830*/  HMMA.16816.F32.BF16 R84, R8.reuse, R136, R148 ;  /* 0x000000880854723c */ /* 0x040fee0000041894 */
[----:B------:R-:W-:Y:S01]  /*7840*/  IMAD.MOV.U32 R150, RZ, RZ, R167 ;  /* 0x000000ffff967224 */ /* 0x000fe200078e00a7 */
[----:B------:R-:W-:Y:S01]  /*7850*/  HMMA.16816.F32.BF16 R124, R8, R128, R124 ;  /* 0x00000080087c723c */ /* 0x000fe2000004187c */
[----:B------:R-:W-:Y:S01]  /*7860*/  MOV R151, R166 ;  /* 0x000000a600977202 */ /* 0x000fe20000000f00 */
[----:B-1----:R-:W-:-:S06]  /*7870*/  FFMA.FTZ R4, R202, c[0x0][0x2d0], -R7 ;  /* 0x0000b400ca047a23 */ /* 0x002fcc0000010807 */
[C---:B------:R-:W-:Y:S01]  /*7880*/  HMMA.16816.F32.BF16 R64, R8.reuse, R130, R64 ;  /* 0x000000820840723c */ /* 0x040fe20000041840 */
[----:B------:R-:W-:Y:S01]  /*7890*/  FFMA.FTZ R7, R201, c[0x0][0x2d0], -R7 ;  /* 0x0000b400c9077a23 */ /* 0x000fe20000010807 */
[----:B------:R-:W-:Y:S01]  /*78a0*/  LDSM.16.MT88.4 R128, [R212+0x2900] ;  /* 0x00290000d480783b */ /* 0x000fe20000004200 */
[----:B------:R1:W-:Y:S01]  /*78b0*/  MUFU.EX2 R199, R4 ;  /* 0x0000000400c77308 */ /* 0x0003e20000000800 */
[----:B------:R-:W-:Y:S02]  /*78c0*/  IMAD.MOV.U32 R202, RZ, RZ, R68 ;  /* 0x000000ffffca7224 */ /* 0x000fe400078e0044 */
[----:B------:R-:W-:Y:S02]  /*78d0*/  IMAD.MOV.U32 R201, RZ, RZ, R69 ;  /* 0x000000ffffc97224 */ /* 0x000fe400078e0045 */
[C---:B------:R-:W-:Y:S03]  /*78e0*/  HMMA.16816.F32.BF16 R88, R8.reuse, R134, R88 ;  /* 0x000000860858723c */ /* 0x040fe60000041858 */
[----:B------:R-:W2:Y:S04]  /*78f0*/  MUFU.EX2 R191, R7 ;  /* 0x0000000700bf7308 */ /* 0x000ea80000000800 */
[----:B------:R-:W-:Y:S01]  /*7900*/  IMAD.MOV.U32 R135, RZ, RZ, R74 ;  /* 0x000000ffff877224 */ /* 0x000fe200078e004a */
[----:B------:R-:W-:Y:S01]  /*7910*/  HMMA.16816.F32.BF16 R108, R8, R120, R76 ;  /* 0x00000078086c723c */ /* 0x000fe2000004184c */
[----:B------:R-:W-:Y:S01]  /*7920*/  LDSM.16.MT88.4 R76, [R210+0x2900] ;  /* 0x00290000d24c783b */ /* 0x000fe20000004200 */
[----:B------:R-:W-:-:S02]  /*7930*/  IMAD.MOV.U32 R134, RZ, RZ, R107 ;  /* 0x000000ffff867224 */ /* 0x000fc400078e006b */
[----:B-1----:R-:W-:Y:S02]  /*7940*/  FFMA.FTZ R4, R192, c[0x0][0x2d0], -R6 ;  /* 0x0000b400c0047a23 */ /* 0x002fe40000010806 */
[----:B------:R-:W-:Y:S02]  /*7950*/  IMAD.MOV.U32 R192, RZ, RZ, R105 ;  /* 0x000000ffffc07224 */ /* 0x000fe400078e0069 */
[----:B------:R1:W-:Y:S01]  /*7960*/  MUFU.EX2 R184, R4 ;  /* 0x0000000400b87308 */ /* 0x0003e20000000800 */
[----:B------:R-:W-:Y:S01]  /*7970*/  HMMA.16816.F32.BF16 R156, R8, R138, R156 ;  /* 0x0000008a089c723c */ /* 0x000fe2000004189c */
[----:B------:R-:W-:Y:S01]  /*7980*/  IMAD.MOV.U32 R136, RZ, RZ, R192 ;  /* 0x000000ffff887224 */ /* 0x000fe200078e00c0 */
[----:B--2---:R-:W-:Y:S02]  /*7990*/  F2FP.BF16.PACK_AB R166, R191, R199 ;  /* 0x000000c7bfa6723e */ /* 0x004fe400000010ff */
[----:B------:R-:W-:-:S04]  /*79a0*/  MOV R7, R106 ;  /* 0x0000006a00077202 */ /* 0x000fc80000000f00 */
[----:B------:R-:W-:Y:S01]  /*79b0*/  MOV R137, R7 ;  /* 0x0000000700897202 */ /* 0x000fe20000000f00 */
[----:B-1----:R-:W-:-:S04]  /*79c0*/  FFMA.FTZ R4, R187, c[0x0][0x2d0], -R6 ;  /* 0x0000b400bb047a23 */ /* 0x002fc80000010806 */
[----:B------:R1:W-:Y:S02]  /*79d0*/  MUFU.EX2 R187, R4 ;  /* 0x0000000400bb7308 */ /* 0x0003e40000000800 */
[--C-:B-1----:R-:W-:Y:S02]  /*79e0*/  FFMA.FTZ R4, R186, c[0x0][0x2d0], -R6.reuse ;  /* 0x0000b400ba047a23 */ /* 0x102fe40000010806 */
[----:B------:R-:W-:-:S04]  /*79f0*/  FFMA.FTZ R6, R185, c[0x0][0x2d0], -R6 ;  /* 0x0000b400b9067a23 */ /* 0x000fc80000010806 */
[----:B------:R1:W-:Y:S01]  /*7a00*/  MUFU.EX2 R186, R4 ;  /* 0x0000000400ba7308 */ /* 0x0003e20000000800 */
[----:B------:R-:W-:-:S07]  /*7a10*/  IMAD.MOV.U32 R185, RZ, RZ, R104 ;  /* 0x000000ffffb97224 */ /* 0x000fce00078e0068 */
[----:B------:R-:W2:Y:S01]  /*7a20*/  MUFU.EX2 R172, R6 ;  /* 0x0000000600ac7308 */ /* 0x000ea20000000800 */
[----:B-1----:R-:W-:Y:S01]  /*7a30*/  FFMA.FTZ R4, R179, c[0x0][0x2d0], -R2 ;  /* 0x0000b400b3047a23 */ /* 0x002fe20000010802 */
[----:B------:R-:W-:Y:S01]  /*7a40*/  MOV R179, R151 ;  /* 0x0000009700b37202 */ /* 0x000fe20000000f00 */
[----:B------:R-:W-:-:S05]  /*7a50*/  IMAD.MOV.U32 R151, RZ, RZ, R202 ;  /* 0x000000ffff977224 */ /* 0x000fca00078e00ca */
[----:B------:R1:W-:Y:S01]  /*7a60*/  MUFU.EX2 R75, R4 ;  /* 0x00000004004b7308 */ /* 0x0003e20000000800 */
[----:B--2---:R-:W-:Y:S01]  /*7a70*/  F2FP.BF16.PACK_AB R167, R172, R186 ;  /* 0x000000baaca7723e */ /* 0x004fe200000010ff */
[----:B------:R-:W-:Y:S02]  /*7a80*/  IMAD.MOV.U32 R6, RZ, RZ, R185 ;  /* 0x000000ffff067224 */ /* 0x000fe400078e00b9 */
[----:B-1----:R-:W-:Y:S02]  /*7a90*/  FFMA.FTZ R4, R178, c[0x0][0x2d0], -R2 ;  /* 0x0000b400b2047a23 */ /* 0x002fe40000010802 */
[----:B------:R-:W-:Y:S01]  /*7aa0*/  IMAD.MOV.U32 R178, RZ, RZ, R155 ;  /* 0x000000ffffb27224 */ /* 0x000fe200078e009b */
[----:B------:R-:W-:Y:S01]  /*7ab0*/  MOV R155, R154 ;  /* 0x0000009a009b7202 */ /* 0x000fe20000000f00 */
[----:B------:R-:W-:Y:S02]  /*7ac0*/  IMAD.MOV.U32 R154, RZ, RZ, R165 ;  /* 0x000000ffff9a7224 */ /* 0x000fe400078e00a5 */
[----:B------:R-:W-:Y:S01]  /*7ad0*/  IMAD.MOV.U32 R165, RZ, RZ, R164 ;  /* 0x000000ffffa57224 */ /* 0x000fe200078e00a4 */
[----:B------:R-:W-:Y:S01]  /*7ae0*/  MOV R164, R96 ;  /* 0x0000006000a47202 */ /* 0x000fe20000000f00 */
[----:B------:R-:W-:-:S02]  /*7af0*/  IMAD.MOV.U32 R96, RZ, RZ, R97 ;  /* 0x000000ffff607224 */ /* 0x000fc400078e0061 */
[----:B------:R-:W-:Y:S01]  /*7b00*/  IMAD.MOV.U32 R97, RZ, RZ, R98 ;  /* 0x000000ffff617224 */ /* 0x000fe200078e0062 */
[----:B------:R-:W-:Y:S01]  /*7b10*/  MOV R98, R99 ;  /* 0x0000006300627202 */ /* 0x000fe20000000f00 */
        /* <DEDUP_REMOVED lines=11> */
[----:B------:R1:W-:Y:S01]  /*7bd0*/  MUFU.EX2 R171, R4 ;  /* 0x0000000400ab7308 */ /* 0x0003e20000000800 */
[----:B------:R-:W-:Y:S01]  /*7be0*/  IMAD.MOV.U32 R149, RZ, RZ, R115 ;  /* 0x000000ffff957224 */ /* 0x000fe200078e0073 */
[----:B------:R-:W-:Y:S01]  /*7bf0*/  MOV R192, R133 ;  /* 0x0000008500c07202 */ /* 0x000fe20000000f00 */
[----:B------:R-:W2:Y:S01]  /*7c00*/  LDSM.16.MT88.4 R112, [R209+0x2900] ;  /* 0x00290000d170783b */ /* 0x000ea20000004200 */
[----:B------:R-:W-:-:S02]  /*7c10*/  IMAD.MOV.U32 R123, RZ, RZ, R97 ;  /* 0x000000ffff7b7224 */ /* 0x000fc400078e0061 */
[----:B------:R-:W-:Y:S02]  /*7c20*/  IMAD.MOV.U32 R122, RZ, RZ, R98 ;  /* 0x000000ffff7a7224 */ /* 0x000fe400078e0062 */
[----:B------:R-:W3:Y:S01]  /*7c30*/  LDSM.16.MT88.4 R96, [R211+0x2900] ;  /* 0x00290000d360783b */ /* 0x000ee20000004200 */
[----:B------:R-:W-:Y:S01]  /*7c40*/  IMAD.MOV.U32 R121, RZ, RZ, R164 ;  /* 0x000000ffff797224 */ /* 0x000fe200078e00a4 */
[----:B------:R-:W-:Y:S01]  /*7c50*/  F2FP.BF16.PACK_AB R164, R198, R190 ;  /* 0x000000bec6a4723e */ /* 0x000fe200000010ff */
[----:B------:R-:W-:Y:S01]  /*7c60*/  IMAD.MOV.U32 R185, RZ, RZ, R132 ;  /* 0x000000ffffb97224 */ /* 0x000fe200078e0084 */
[----:B------:R-:W-:Y:S01]  /*7c70*/  MOV R132, R154 ;  /* 0x0000009a00847202 */ /* 0x000fe20000000f00 */
[----:B------:R-:W-:Y:S01]  /*7c80*/  IMAD.MOV.U32 R133, RZ, RZ, R153 ;  /* 0x000000ffff857224 */ /* 0x000fe200078e0099 */
[----:B------:R-:W-:Y:S01]  /*7c90*/  MOV R154, R116 ;  /* 0x00000074009a7202 */ /* 0x000fe20000000f00 */
[----:B------:R-:W-:Y:S02]  /*7ca0*/  IMAD.MOV.U32 R153, RZ, RZ, R117 ;  /* 0x000000ffff997224 */ /* 0x000fe400078e0075 */
[----:B-1----:R-:W-:Y:S01]  /*7cb0*/  FFMA.FTZ R4, R177, c[0x0][0x2d0], -R2 ;  /* 0x0000b400b1047a23 */ /* 0x002fe20000010802 */
[----:B------:R-:W-:Y:S01]  /*7cc0*/  MOV R177, R155 ;  /* 0x0000009b00b17202 */ /* 0x000fe20000000f00 */
[----:B------:R-:W-:Y:S01]  /*7cd0*/  IMAD.MOV.U32 R155, RZ, RZ, R165 ;  /* 0x000000ffff9b7224 */ /* 0x000fe200078e00a5 */
[----:B------:R-:W-:Y:S01]  /*7ce0*/  F2FP.BF16.PACK_AB R165, R187, R184 ;  /* 0x000000b8bba5723e */ /* 0x000fe200000010ff */
[----:B------:R1:W-:Y:S01]  /*7cf0*/  MUFU.EX2 R73, R4 ;  /* 0x0000000400497308 */ /* 0x0003e20000000800 */
[----:B------:R-:W-:Y:S01]  /*7d00*/  IMAD.MOV.U32 R202, RZ, RZ, R122 ;  /* 0x000000ffffca7224 */ /* 0x000fe200078e007a */
[----:B------:R-:W-:Y:S01]  /*7d10*/  MOV R9, R133 ;  /* 0x0000008500097202 */ /* 0x000fe20000000f00 */
[----:B------:R-:W-:-:S02]  /*7d20*/  IMAD.MOV.U32 R11, RZ, RZ, R154 ;  /* 0x000000ffff0b7224 */ /* 0x000fc400078e009a */
[----:B-1----:R-:W-:-:S04]  /*7d30*/  FFMA.FTZ R4, R180, c[0x0][0x2d0], -R2 ;  /* 0x0000b400b4047a23 */ /* 0x002fc80000010802 */
[----:B------:R1:W4:Y:S01]  /*7d40*/  MUFU.EX2 R74, R4 ;  /* 0x00000004004a7308 */ /* 0x0003220000000800 */
[----:B--2---:R-:W-:Y:S07]  /*7d50*/  HMMA.16816.F32.BF16 R104, R164, R112, R40 ;  /* 0x00000070a468723c */ /* 0x004fee0000041828 */
[----:B------:R-:W-:Y:S01]  /*7d60*/  MOV R42, R148 ;  /* 0x00000094002a7202 */ /* 0x000fe20000000f00 */
[----:B------:R-:W-:Y:S02]  /*7d70*/  IMAD.MOV.U32 R148, RZ, RZ, R134 ;  /* 0x000000ffff947224 */ /* 0x000fe400078e0086 */
[----:B------:R-:W-:-:S02]  /*7d80*/  IMAD.MOV.U32 R134, RZ, RZ, R121 ;  /* 0x000000ffff867224 */ /* 0x000fc400078e0079 */
[----:B------:R-:W-:Y:S01]  /*7d90*/  IMAD.MOV.U32 R43, RZ, RZ, R150 ;  /* 0x000000ffff2b7224 */ /* 0x000fe200078e0096 */
[----:B------:R-:W-:Y:S01]  /*7da0*/  MOV R150, R201 ;  /* 0x000000c900967202 */ /* 0x000fe20000000f00 */
[----:B-1----:R-:W-:Y:S01]  /*7db0*/  FFMA.FTZ R4, R173, c[0x0][0x2d0], -R0 ;  /* 0x0000b400ad047a23 */ /* 0x002fe20000010800 */
[----:B------:R-:W-:Y:S01]  /*7dc0*/  MOV R173, R136 ;  /* 0x0000008800ad7202 */ /* 0x000fe20000000f00 */
[----:B------:R-:W-:Y:S02]  /*7dd0*/  IMAD.MOV.U32 R201, RZ, RZ, R123 ;  /* 0x000000ffffc97224 */ /* 0x000fe400078e007b */
[----:B------:R1:W-:Y:S01]  /*7de0*/  MUFU.EX2 R68, R4 ;  /* 0x0000000400447308 */ /* 0x0003e20000000800 */
[----:B------:R-:W-:Y:S01]  /*7df0*/  HMMA.16816.F32.BF16 R120, R164, R128, R32 ;  /* 0x00000080a478723c */ /* 0x000fe20000041820 */
[----:B------:R-:W-:-:S06]  /*7e00*/  IMAD.MOV.U32 R180, RZ, RZ, R148 ;  /* 0x000000ffffb47224 */ /* 0x000fcc00078e0094 */
[----:B------:R-:W-:Y:S01]  /*7e10*/  IMAD.MOV.U32 R33, RZ, RZ, R6 ;  /* 0x000000ffff217224 */ /* 0x000fe200078e0006 */
[----:B----4-:R-:W-:Y:S01]  /*7e20*/  F2FP.BF16.PACK_AB R6, R74, R73 ;  /* 0x000000494a06723e */ /* 0x010fe200000010ff */
[----:B------:R-:W-:Y:S01]  /*7e30*/  IMAD.MOV.U32 R34, RZ, RZ, R179 ;  /* 0x000000ffff227224 */ /* 0x000fe200078e00b3 */
[----:B------:R-:W-:Y:S01]  /*7e40*/  MOV R179, R153 ;  /* 0x0000009900b37202 */ /* 0x000fe20000000f00 */
[----:B------:R-:W-:Y:S02]  /*7e50*/  IMAD.MOV.U32 R32, RZ, RZ, R137 ;  /* 0x000000ffff207224 */ /* 0x000fe400078e0089 */
[----:B------:R-:W-:Y:S01]  /*7e60*/  HMMA.16816.F32.BF16 R136, R164, R76, R24 ;  /* 0x0000004ca488723c */ /* 0x000fe20000041818 */
[----:B-1----:R-:W-:Y:S02]  /*7e70*/  FFMA.FTZ R4, R174, c[0x0][0x2d0], -R0 ;  /* 0x0000b400ae047a23 */ /* 0x002fe40000010800 */
[----:B------:R-:W-:Y:S02]  /*7e80*/  IMAD.MOV.U32 R174, RZ, RZ, R149 ;  /* 0x000000ffffae7224 */ /* 0x000fe400078e0095 */
[----:B------:R1:W2:Y:S01]  /*7e90*/  MUFU.EX2 R69, R4 ;  /* 0x0000000400457308 */ /* 0x0002a20000000800 */
[----:B------:R-:W-:-:S02]  /*7ea0*/  IMAD.MOV.U32 R149, RZ, RZ, R135 ;  /* 0x000000ffff957224 */ /* 0x000fc400078e0087 */
[----:B------:R-:W-:Y:S02]  /*7eb0*/  IMAD.MOV.U32 R135, RZ, RZ, R155 ;  /* 0x000000ffff877224 */ /* 0x000fe400078e009b */
[----:B------:R-:W-:Y:S01]  /*7ec0*/  IMAD.MOV.U32 R155, RZ, RZ, R152 ;  /* 0x000000ffff9b7224 */ /* 0x000fe200078e0098 */
[----:B------:R-:W-:Y:S01]  /*7ed0*/  MOV R152, R119 ;  /* 0x0000007700987202 */ /* 0x000fe20000000f00 */
[----:B------:R-:W-:Y:S01]  /*7ee0*/  IMAD.MOV.U32 R8, RZ, RZ, R135 ;  /* 0x000000ffff087224 */ /* 0x000fe200078e0087 */
[----:B------:R-:W-:Y:S01]  /*7ef0*/  MOV R35, R149 ;  /* 0x0000009500237202 */ /* 0x000fe20000000f00 */
[----:B------:R-:W-:Y:S02]  /*7f00*/  IMAD.MOV.U32 R10, RZ, RZ, R155 ;  /* 0x000000ffff0a7224 */ /* 0x000fe400078e009b */
[----:B-1----:R-:W-:Y:S02]  /*7f10*/  FFMA.FTZ R4, R175, c[0x0][0x2d0], -R0 ;  /* 0x0000b400af047a23 */ /* 0x002fe40000010800 */
[----:B------:R-:W-:-:S02]  /*7f20*/  IMAD.MOV.U32 R175, RZ, RZ, R118 ;  /* 0x000000ffffaf7224 */ /* 0x000fc400078e0076 */
[----:B------:R1:W-:Y:S01]  /*7f30*/  MUFU.EX2 R41, R4 ;  /* 0x0000000400297308 */ /* 0x0003e20000000800 */
[----:B------:R-:W-:Y:S07]  /*7f40*/  HMMA.16816.F32.BF16 R116, R164, R114, R36 ;  /* 0x00000072a474723c */ /* 0x000fee0000041824 */
[----:B------:R-:W-:Y:S01]  /*7f50*/  MOV R37, R185 ;  /* 0x000000b900257202 */ /* 0x000fe20000000f00 */
[----:B------:R-:W-:Y:S01]  /*7f60*/  IMAD.MOV.U32 R38, RZ, RZ, R192 ;  /* 0x000000ffff267224 */ /* 0x000fe200078e00c0 */
[----:B------:R-:W-:Y:S01]  /*7f70*/  MOV R192, R134 ;  /* 0x0000008600c07202 */ /* 0x000fe20000000f00 */
[----:B------:R-:W-:-:S02]  /*7f80*/  IMAD.MOV.U32 R185, RZ, RZ, R132 ;  /* 0x000000ffffb97224 */ /* 0x000fc400078e0084 */
[----:B------:R-:W-:Y:S01]  /*7f90*/  HMMA.16816.F32.BF16 R132, R164, R130, R28 ;  /* 0x00000082a484723c */ /* 0x000fe2000004181c */
[----:B------:R-:W-:Y:S02]  /*7fa0*/  IMAD.MOV.U32 R39, RZ, RZ, R7 ;  /* 0x000000ffff277224 */ /* 0x000fe400078e0007 */
[----:B-1----:R-:W-:Y:S02]  /*7fb0*/  FFMA.FTZ R4, R176, c[0x0][0x2d0], -R0 ;  /* 0x0000b400b0047a23 */ /* 0x002fe40000010800 */
[----:B------:R-:W-:Y:S02]  /*7fc0*/  IMAD.MOV.U32 R176, RZ, RZ, R150 ;  /* 0x000000ffffb07224 */ /* 0x000fe400078e0096 */
[----:B------:R1:W4:Y:S01]  /*7fd0*/  MUFU.EX2 R40, R4 ;  /* 0x0000000400287308 */ /* 0x0003220000000800 */
[----:B------:R-:W-:Y:S01]  /*7fe0*/  IMAD.MOV.U32 R31, RZ, RZ, R5 ;  /* 0x000000ffff1f7224 */ /* 0x000fe200078e0005 */
[----:B--2---:R-:W-:Y:S01]  /*7ff0*/  F2FP.BF16.PACK_AB R5, R69, R68 ;  /* 0x000000444505723e */ /* 0x004fe200000010ff */
[----:B------:R-:W-:-:S02]  /*8000*/  IMAD.MOV.U32 R36, RZ, RZ, R151 ;  /* 0x000000ffff247224 */ /* 0x000fc400078e0097 */
[----:B------:R-:W-:Y:S01]  /*8010*/  IMAD.MOV.U32 R30, RZ, RZ, R152 ;  /* 0x000000ffff1e7224 */ /* 0x000fe200078e0098 */
[C---:B------:R-:W-:Y:S08]  /*8020*/  HMMA.16816.F32.BF16 R148, R164.reuse, R78, R20 ;  /* 0x0000004ea494723c */ /* 0x040ff00000041814 */
[----:B---3--:R-:W-:Y:S01]  /*8030*/  HMMA.16816.F32.BF16 R152, R164, R96, R16 ;  /* 0x00000060a498723c */ /* 0x008fe20000041810 */
[----:B-1----:R-:W-:-:S02]  /*8040*/  F2FP.BF16.PACK_AB R4, R171, R75 ;  /* 0x0000004bab04723e */ /* 0x002fc400000010ff */
[----:B----4-:R-:W-:-:S05]  /*8050*/  F2FP.BF16.PACK_AB R7, R40, R41 ;  /* 0x000000292807723e */ /* 0x010fca00000010ff */
[----:B------:R-:W-:Y:S08]  /*8060*/  HMMA.16816.F32.BF16 R164, R164, R98, R12 ;  /* 0x00000062a4a4723c */ /* 0x000ff0000004180c */
[C---:B------:R-:W-:Y:S07]  /*8070*/  HMMA.16816.F32.BF16 R12, R4.reuse, R54, R44 ;  /* 0x00000036040c723c */ /* 0x040fee000004182c */
[----:B------:R-:W-:Y:S01]  /*8080*/  IMAD.MOV.U32 R46, RZ, RZ, R8 ;  /* 0x000000ffff2e7224 */ /* 0x000fe200078e0008 */
[----:B------:R-:W-:Y:S01]  /*8090*/  MOV R44, R30 ;  /* 0x0000001e002c7202 */ /* 0x000fe20000000f00 */
[----:B------:R-:W-:Y:S01]  /*80a0*/  FFMA.FTZ R8, R188, c[0x0][0x2d0], -R2 ;  /* 0x0000b400bc087a23 */ /* 0x000fe20000010802 */
[----:B------:R-:W-:Y:S01]  /*80b0*/  HMMA.16816.F32.BF16 R124, R4, R48, R124 ;  /* 0x00000030047c723c */ /* 0x000fe2000004187c */
[----:B------:R-:W-:Y:S01]  /*80c0*/  MOV R47, R39 ;  /* 0x00000027002f7202 */ /* 0x000fe20000000f00 */
[----:B------:R-:W-:Y:S01]  /*80d0*/  IMAD.MOV.U32 R54, RZ, RZ, R31 ;  /* 0x000000ffff367224 */ /* 0x000fe200078e001f */
[----:B------:R1:W-:Y:S01]  /*80e0*/  MUFU.EX2 R30, R8 ;  /* 0x00000008001e7308 */ /* 0x0003e20000000800 */
[----:B------:R-:W-:-:S02]  /*80f0*/  IMAD.MOV.U32 R45, RZ, RZ, R9 ;  /* 0x000000ffff2d7224 */ /* 0x000fc400078e0009 */
[----:B------:R-:W-:Y:S01]  /*8100*/  IMAD.MOV.U32 R55, RZ, RZ, R34 ;  /* 0x000000ffff377224 */ /* 0x000fe200078e0022 */
[----:B------:R-:W-:Y:S01]  /*8110*/  MOV R48, R33 ;  /* 0x0000002100307202 */ /* 0x000fe20000000f00 */
[----:B------:R-:W-:Y:S01]  /*8120*/  IMAD.MOV.U32 R49, RZ, RZ, R32 ;  /* 0x000000ffff317224 */ /* 0x000fe200078e0020 */
[C---:B------:R-:W-:Y:S07]  /*8130*/  HMMA.16816.F32.BF16 R16, R4.reuse, R50, R64 ;  /* 0x000000320410723c */ /* 0x040fee0000041840 */
[----:B------:R-:W-:Y:S01]  /*8140*/  IMAD.MOV.U32 R67, RZ, RZ, R35 ;  /* 0x000000ffff437224 */ /* 0x000fe200078e0023 */
[----:B------:R-:W-:Y:S01]  /*8150*/  HMMA.16816.F32.BF16 R108, R4, R52, R108 ;  /* 0x00000034046c723c */ /* 0x000fe2000004186c */
[----:B------:R-:W-:Y:S01]  /*8160*/  IMAD.MOV.U32 R66, RZ, RZ, R38 ;  /* 0x000000ffff427224 */ /* 0x000fe200078e0026 */
[----:B------:R-:W-:Y:S01]  /*8170*/  MOV R65, R10 ;  /* 0x0000000a00417202 */ /* 0x000fe20000000f00 */
[----:B-1----:R-:W-:Y:S01]  /*8180*/  FFMA.FTZ R8, R189, c[0x0][0x2d0], -R2 ;  /* 0x0000b400bd087a23 */ /* 0x002fe20000010802 */
[----:B------:R-:W-:Y:S01]  /*8190*/  MOV R50, R161 ;  /* 0x000000a100327202 */ /* 0x000fe20000000f00 */
[----:B------:R-:W-:-:S02]  /*81a0*/  IMAD.MOV.U32 R64, RZ, RZ, R11 ;  /* 0x000000ffff407224 */ /* 0x000fc400078e000b */
[----:B------:R1:W-:Y:S01]  /*81b0*/  MUFU.EX2 R32, R8 ;  /* 0x0000000800207308 */ /* 0x0003e20000000800 */
[----:B------:R-:W-:Y:S01]  /*81c0*/  MOV R53, R36 ;  /* 0x0000002400357202 */ /* 0x000fe20000000f00 */
[----:B------:R-:W-:Y:S01]  /*81d0*/  IMAD.MOV.U32 R52, RZ, RZ, R37 ;  /* 0x000000ffff347224 */ /* 0x000fe200078e0025 */
[----:B------:R-:W-:Y:S01]  /*81e0*/  HMMA.16816.F32.BF16 R140, R4, R144, R140 ;  /* 0x00000090048c723c */ /* 0x000fe2000004188c */
[----:B------:R-:W-:-:S07]  /*81f0*/  IMAD.MOV.U32 R51, RZ, RZ, R162 ;  /* 0x000000ffff337224 */ /* 0x000fce00078e00a2 */
[----:B------:R-:W-:Y:S01]  /*8200*/  HMMA.16816.F32.BF16 R144, R4, R146, R88 ;  /* 0x000000920490723c */ /* 0x000fe20000041858 */
[----:B-1----:R-:W-:-:S07]  /*8210*/  FFMA.FTZ R8, R193, c[0x0][0x2d0], -R2 ;  /* 0x0000b400c1087a23 */ /* 0x002fce0000010802 */
[----:B------:R-:W-:Y:S01]  /*8220*/  HMMA.16816.F32.BF16 R20, R4, R56, R84 ;  /* 0x000000380414723c */ /* 0x000fe20000041854 */
[----:B------:R1:W-:Y:S02]  /*8230*/  MUFU.EX2 R35, R8 ;  /* 0x0000000800237308 */ /* 0x0003e40000000800 */
[----:B-1----:R-:W-:-:S06]  /*8240*/  FFMA.FTZ R8, R194, c[0x0][0x2d0], -R2 ;  /* 0x0000b400c2087a23 */ /* 0x002fcc0000010802 */
[----:B------:R1:W-:Y:S02]  /*8250*/  MUFU.EX2 R36, R8 ;  /* 0x0000000800247308 */ /* 0x0003e40000000800 */
[----:B-1----:R-:W-:-:S06]  /*8260*/  FFMA.FTZ R8, R195, c[0x0][0x2d0], -R2 ;  /* 0x0000b400c3087a23 */ /* 0x002fcc0000010802 */
[----:B------:R1:W-:Y:S02]  /*8270*/  MUFU.EX2 R37, R8 ;  /* 0x0000000800257308 */ /* 0x0003e40000000800 */
[----:B-1----:R-:W-:-:S06]  /*8280*/  FFMA.FTZ R8, R196, c[0x0][0x2d0], -R2 ;  /* 0x0000b400c4087a23 */ /* 0x002fcc0000010802 */
[----:B------:R1:W2:Y:S02]  /*8290*/  MUFU.EX2 R39, R8 ;  /* 0x0000000800277308 */ /* 0x0002a40000000800 */
[----:B-1----:R-:W-:-:S06]  /*82a0*/  FFMA.FTZ R8, R183, c[0x0][0x2d0], -R0 ;  /* 0x0000b400b7087a23 */ /* 0x002fcc0000010800 */
[----:B------:R1:W-:Y:S02]  /*82b0*/  MUFU.EX2 R29, R8 ;  /* 0x00000008001d7308 */ /* 0x0003e40000000800 */
[----:B-1----:R-:W-:-:S06]  /*82c0*/  FFMA.FTZ R8, R182, c[0x0][0x2d0], -R0 ;  /* 0x0000b400b6087a23 */ /* 0x002fcc0000010800 */
[----:B------:R1:W3:Y:S02]  /*82d0*/  MUFU.EX2 R31, R8 ;  /* 0x00000008001f7308 */ /* 0x0002e40000000800 */
[----:B-1----:R-:W-:-:S06]  /*82e0*/  FFMA.FTZ R8, R181, c[0x0][0x2d0], -R0 ;  /* 0x0000b400b5087a23 */ /* 0x002fcc0000010800 */
[----:B------:R1:W-:Y:S02]  /*82f0*/  MUFU.EX2 R33, R8 ;  /* 0x0000000800217308 */ /* 0x0003e40000000800 */
[----:B-1----:R-:W-:Y:S01]  /*8300*/  FFMA.FTZ R8, R160, c[0x0][0x2d0], -R0 ;  /* 0x0000b400a0087a23 */ /* 0x002fe20000010800 */
[----:B------:R-:W-:Y:S01]  /*8310*/  UIMAD.WIDE.U32 UR22, UR19, UR4, URZ ;  /* 0x00000004131672a5 */ /* 0x000fe2000f8e003f */
[----:B------:R-:W-:-:S04]  /*8320*/  PLOP3.LUT P0, PT, PT, PT, UP1, 0x40, 0x0 ;  /* 0x000000000000781c */ /* 0x000fc80003f0e818 */
[----:B------:R1:W4:Y:S01]  /*8330*/  MUFU.EX2 R28, R8 ;  /* 0x00000008001c7308 */ /* 0x0003220000000800 */
[----:B--2---:R-:W-:Y:S01]  /*8340*/  F2FP.BF16.PACK_AB R160, R39, R37 ;  /* 0x0000002527a0723e */ /* 0x004fe200000010ff */
[--C-:B-1----:R-:W-:Y:S02]  /*8350*/  FFMA.FTZ R8, R200, c[0x0][0x2d0], -R2.reuse ;  /* 0x0000b400c8087a23 */ /* 0x102fe40000010802 */
[----:B------:R-:W-:-:S04]  /*8360*/  FFMA.FTZ R2, R197, c[0x0][0x2d0], -R2 ;  /* 0x0000b400c5027a23 */ /* 0x000fc80000010802 */
[----:B------:R1:W-:Y:S08]  /*8370*/  MUFU.EX2 R38, R8 ;  /* 0x0000000800267308 */ /* 0x0003f00000000800 */
[----:B------:R2:W2:Y:S01]  /*8380*/  MUFU.EX2 R34, R2 ;  /* 0x0000000200227308 */ /* 0x0004a20000000800 */
[----:B-1----:R-:W-:Y:S07]  /*8390*/  HMMA.16816.F32.BF16 R8, R4, R58, R156 ;  /* 0x0000003a0408723c */ /* 0x002fee000004189c */
[----:B------:R-:W-:Y:S01]  /*83a0*/  F2FP.BF16.PACK_AB R4, R32, R30 ;  /* 0x0000001e2004723e */ /* 0x000fe200000010ff */
[----:B--2---:R-:W-:Y:S01]  /*83b0*/  FFMA.FTZ R2, R163, c[0x0][0x2d0], -R0 ;  /* 0x0000b400a3027a23 */ /* 0x004fe20000010800 */
[----:B------:R-:W-:-:S02]  /*83c0*/  F2FP.BF16.PACK_AB R6, R36, R35 ;  /* 0x000000232406723e */ /* 0x000fc400000010ff */
[----:B---3--:R-:W-:Y:S01]  /*83d0*/  F2FP.BF16.PACK_AB R5, R31, R29 ;  /* 0x0000001d1f05723e */ /* 0x008fe200000010ff */
[----:B------:R1:W-:Y:S01]  /*83e0*/  MUFU.EX2 R27, R2 ;  /* 0x00000002001b7308 */ /* 0x0003e20000000800 */
[----:B----4-:R-:W-:Y:S01]  /*83f0*/  F2FP.BF16.PACK_AB R7, R28, R33 ;  /* 0x000000211c07723e */ /* 0x010fe200000010ff */
[----:B------:R-:W-:Y:S01]  /*8400*/  @UP2 USHF.R.U32.HI UR19, URZ, UR5, UR23 ;  /* 0x000000053f132299 */ /* 0x000fe20008011617 */
[----:B------:R-:W-:-:S05]  /*8410*/  F2FP.BF16.PACK_AB R162, R34, R38 ;  /* 0x0000002622a2723e */ /* 0x000fca00000010ff */
[----:B------:R-:W-:Y:S01]  /*8420*/  HMMA.16816.F32.BF16 R108, R4, R60, R108 ;  /* 0x0000003c046c723c */ /* 0x000fe2000004186c */
[----:B-1----:R-:W-:-:S07]  /*8430*/  FFMA.FTZ R2, R168, c[0x0][0x2d0], -R0 ;  /* 0x0000b400a8027a23 */ /* 0x002fce0000010800 */
[C---:B------:R-:W-:Y:S01]  /*8440*/  HMMA.16816.F32.BF16 R12, R4.reuse, R62, R12 ;  /* 0x0000003e040c723c */ /* 0x040fe2000004180c */
[----:B------:R1:W2:Y:S07]  /*8450*/  MUFU.EX2 R26, R2 ;  /* 0x00000002001a7308 */ /* 0x0002ae0000000800 */
[C---:B------:R-:W-:Y:S08]  /*8460*/  HMMA.16816.F32.BF16 R124, R4.reuse, R80, R124 ;  /* 0x00000050047c723c */ /* 0x040ff0000004187c */
[----:B------:R-:W-:Y:S01]  /*8470*/  HMMA.16816.F32.BF16 R16, R4, R82, R16 ;  /* 0x000000520410723c */ /* 0x000fe20000041810 */
[--C-:B-1----:R-:W-:Y:S01]  /*8480*/  FFMA.FTZ R2, R169, c[0x0][0x2d0], -R0.reuse ;  /* 0x0000b400a9027a23 */ /* 0x102fe20000010800 */
[----:B--2---:R-:W-:Y:S01]  /*8490*/  F2FP.BF16.PACK_AB R161, R26, R27 ;  /* 0x0000001b1aa1723e */ /* 0x004fe200000010ff */
[----:B------:R-:W-:-:S02]  /*84a0*/  FFMA.FTZ R0, R170, c[0x0][0x2d0], -R0 ;  /* 0x0000b400aa007a23 */ /* 0x000fc40000010800 */
[----:B------:R1:W-:Y:S03]  /*84b0*/  MUFU.EX2 R25, R2 ;  /* 0x0000000200197308 */ /* 0x0003e60000000800 */
[C---:B------:R-:W-:Y:S05]  /*84c0*/  HMMA.16816.F32.BF16 R140, R4.reuse, R92, R140 ;  /* 0x0000005c048c723c */ /* 0x040fea000004188c */
[----:B------:R2:W3:Y:S03]  /*84d0*/  MUFU.EX2 R24, R0 ;  /* 0x0000000000187308 */ /* 0x0004e60000000800 */
[----:B------:R-:W-:Y:S01]  /*84e0*/  HMMA.16816.F32.BF16 R144, R4, R94, R144 ;  /* 0x0000005e0490723c */ /* 0x000fe20000041890 */
[----:B-1----:R-:W-:-:S07]  /*84f0*/  FADD.FTZ R2, R51, R50 ;  /* 0x0000003233027221 */ /* 0x002fce0000010000 */
[C---:B------:R-:W-:Y:S01]  /*8500*/  HMMA.16816.F32.BF16 R20, R4.reuse, R100, R20 ;  /* 0x000000640414723c */ /* 0x040fe20000041814 */
[----:B------:R-:W-:Y:S01]  /*8510*/  IMAD.MOV.U32 R51, RZ, RZ, R64 ;  /* 0x000000ffff337224 */ /* 0x000fe200078e0040 */
[----:B------:R-:W-:Y:S01]  /*8520*/  MOV R64, R66 ;  /* 0x0000004200407202 */ /* 0x000fe20000000f00 */
[----:B------:R-:W-:Y:S02]  /*8530*/  IMAD.MOV.U32 R50, RZ, RZ, R65 ;  /* 0x000000ffff327224 */ /* 0x000fe400078e0041 */
[----:B------:R-:W-:Y:S01]  /*8540*/  IMAD.MOV.U32 R65, RZ, RZ, R67 ;  /* 0x000000ffff417224 */ /* 0x000fe200078e0043 */
[----:B------:R-:W-:Y:S01]  /*8550*/  MOV R67, R49 ;  /* 0x0000003100437202 */ /* 0x000fe20000000f00 */
[----:B--2---:R-:W-:Y:S01]  /*8560*/  FADD.FTZ R0, R51, R50 ;  /* 0x0000003233007221 */ /* 0x004fe20000010000 */
[----:B------:R-:W-:Y:S01]  /*8570*/  HMMA.16816.F32.BF16 R8, R4, R102, R8 ;  /* 0x000000660408723c */ /* 0x000fe20000041808 */
[----:B------:R-:W-:Y:S01]  /*8580*/  IMAD.MOV.U32 R66, RZ, RZ, R48 ;  /* 0x000000ffff427224 */ /* 0x000fe200078e0030 */
[----:B---3--:R-:W-:Y:S01]  /*8590*/  F2FP.BF16.PACK_AB R163, R24, R25 ;  /* 0x0000001918a3723e */ /* 0x008fe200000010ff */
[----:B------:R-:W-:Y:S01]  /*85a0*/  IMAD.MOV.U32 R48, RZ, RZ, R54 ;  /* 0x000000ffff307224 */ /* 0x000fe200078e0036 */
[----:B------:R-:W-:Y:S01]  /*85b0*/  MOV R54, R217 ;  /* 0x000000d900367202 */ /* 0x000fe20000000f00 */
[----:B------:R-:W-:Y:S01]  /*85c0*/  FADD.FTZ R2, R213, R2 ;  /* 0x00000002d5027221 */ /* 0x000fe20000010000 */
[----:B------:R1:W5:Y:S01]  /*85d0*/  LDL.LU R217, [R1+0x4c] ;  /* 0x00004c0001d97983 */ /* 0x0003620000300800 */
[----:B------:R-:W-:-:S02]  /*85e0*/  FADD.FTZ R4, R214, R215 ;  /* 0x000000d7d6047221 */ /* 0x000fc40000010000 */
[----:B------:R-:W-:Y:S01]  /*85f0*/  FADD.FTZ R0, R208, R0 ;  /* 0x00000000d0007221 */ /* 0x000fe20000010000 */
[----:B------:R-:W-:Y:S01]  /*8600*/  UIADD3 UR4, UR18, UR19, URZ ;  /* 0x0000001312047290 */ /* 0x000fe2000fffe03f */
[----:B------:R-:W-:Y:S01]  /*8610*/  FADD.FTZ R4, R64, R4 ;  /* 0x0000000440047221 */ /* 0x000fe20000010000 */
[----:B------:R-:W-:Y:S01]  /*8620*/  HMMA.16816.F32.BF16 R108, R160, R112, R108 ;  /* 0x00000070a06c723c */ /* 0x000fe2000004186c */
[----:B------:R-:W-:Y:S02]  /*8630*/  IMAD.MOV.U32 R49, RZ, RZ, R44 ;  /* 0x000000ffff317224 */ /* 0x000fe400078e002c */
[----:B------:R-:W-:Y:S02]  /*8640*/  FADD.FTZ R2, R65, R2 ;  /* 0x0000000241027221 */ /* 0x000fe40000010000 */
[----:B------:R-:W-:Y:S02]  /*8650*/  IMAD.MOV.U32 R44, RZ, RZ, R216 ;  /* 0x000000ffff2c7224 */ /* 0x000fe400078e00d8 */
[----:B------:R-:W-:Y:S01]  /*8660*/  FADD.FTZ R0, R66, R0 ;  /* 0x0000000042007221 */ /* 0x000fe20000010000 */
[----:B------:R1:W5:Y:S01]  /*8670*/  LDL.LU R216, [R1+0x48] ;  /* 0x0000480001d87983 */ /* 0x0003620000300800 */
[----:B------:R-:W-:-:S02]  /*8680*/  FADD.FTZ R4, R67, R4 ;  /* 0x0000000443047221 */ /* 0x000fc40000010000 */
[----:B------:R-:W-:Y:S01]  /*8690*/  FADD.FTZ R7, R55, R54 ;  /* 0x0000003637077221 */ /* 0x000fe20000010000 */
[----:B------:R1:W5:Y:S01]  /*86a0*/  LDL.LU R215, [R1+0x44] ;  /* 0x0000440001d77983 */ /* 0x0003620000300800 */
[----:B------:R-:W-:Y:S01]  /*86b0*/  FADD.FTZ R2, R48, R2 ;  /* 0x0000000230027221 */ /* 0x000fe20000010000 */
[C---:B------:R-:W-:Y:S01]  /*86c0*/  HMMA.16816.F32.BF16 R124, R160.reuse, R128, R124 ;  /* 0x00000080a07c723c */ /* 0x040fe2000004187c */
[----:B------:R-:W-:Y:S01]  /*86d0*/  FADD.FTZ R0, R49, R0 ;  /* 0x0000000031007221 */ /* 0x000fe20000010000 */
[----:B------:R1:W5:Y:S01]  /*86e0*/  LDL.LU R214, [R1+0x40] ;  /* 0x0000400001d67983 */ /* 0x0003620000300800 */
[----:B------:R-:W-:Y:S02]  /*86f0*/  FADD.FTZ R4, R44, R4 ;  /* 0x000000042c047221 */ /* 0x000fe40000010000 */
[----:B------:R-:W-:Y:S01]  /*8700*/  FADD.FTZ R7, R46, R7 ;  /* 0x000000072e077221 */ /* 0x000fe20000010000 */
[----:B------:R1:W5:Y:S01]  /*8710*/  LDL.LU R213, [R1+0x3c] ;  /* 0x00003c0001d57983 */ /* 0x0003620000300800 */
[----:B------:R-:W-:Y:S01]  /*8720*/  FADD.FTZ R2, R45, R2 ;  /* 0x000000022d027221 */ /* 0x000fe20000010000 */
[----:B------:R-:W-:Y:S01]  /*8730*/  ULDC UR18, c[0x0][0x328] ;  /* 0x0000ca0000127ab9 */ /* 0x000fe20000000800 */
[----:B------:R-:W-:Y:S01]  /*8740*/  FADD.FTZ R0, R47, R0 ;  /* 0x000000002f007221 */ /* 0x000fe20000010000 */
[----:B------:R1:W5:Y:S01]  /*8750*/  LDL.LU R208, [R1+0x38] ;  /* 0x0000380001d07983 */ /* 0x0003620000300800 */
[----:B------:R-:W-:Y:S01]  /*8760*/  FADD.FTZ R6, R252, R4 ;  /* 0x00000004fc067221 */ /* 0x000fe20000010000 */
[----:B------:R-:W-:Y:S01]  /*8770*/  HMMA.16816.F32.BF16 R112, R160, R114, R12 ;  /* 0x00000072a070723c */ /* 0x000fe2000004180c */
        /* <DEDUP_REMOVED lines=74> */
[----:B------:R-:W-:Y:S01]  /*8c20*/  FADD.FTZ R0, R24, R0 ;  /* 0x0000000018007221 */ /* 0x000fe20000010000 */
[----:B------:R1:W-:Y:S04]  /*8c30*/  STL [R1+0x14], R5 ;  /* 0x0000140501007387 */ /* 0x0003e80000100800 */
[----:B------:R1:W-:Y:S04]  /*8c40*/  STL [R1+0x18], R4 ;  /* 0x0000180401007387 */ /* 0x0003e80000100800 */
[----:B------:R1:W-:Y:S04]  /*8c50*/  STL [R1+0x1c], R2 ;  /* 0x00001c0201007387 */ /* 0x0003e80000100800 */
[----:B------:R1:W-:Y:S01]  /*8c60*/  STL [R1+0x20], R0 ;  /* 0x0000200001007387 */ /* 0x0003e20000100800 */
[----:B------:R-:W-:Y:S01]  /*8c70*/  HMMA.16816.F32.BF16 R128, R160, R130, R16 ;  /* 0x00000082a080723c */ /* 0x000fe20000041810 */
[----:B------:R-:W-:Y:S01]  /*8c80*/  UIADD3 UR18, UR4, UR18, URZ ;  /* 0x0000001204127290 */ /* 0x000fe2000fffe03f */
[----:B------:R-:W-:-:S06]  /*8c90*/  IADD3 R227, R229, -0x2, RZ ;  /* 0xfffffffee5e37810 */ /* 0x000fcc0007ffe0ff */
[C---:B------:R-:W-:Y:S08]  /*8ca0*/  HMMA.16816.F32.BF16 R140, R160.reuse, R76, R140 ;  /* 0x0000004ca08c723c */ /* 0x040ff0000004188c */
[C---:B------:R-:W-:Y:S08]  /*8cb0*/  HMMA.16816.F32.BF16 R144, R160.reuse, R78, R144 ;  /* 0x0000004ea090723c */ /* 0x040ff00000041890 */
[C---:B------:R-:W-:Y:S08]  /*8cc0*/  HMMA.16816.F32.BF16 R156, R160.reuse, R96, R20 ;  /* 0x00000060a09c723c */ /* 0x040ff00000041814 */
[----:B------:R-:W-:Y:S01]  /*8cd0*/  HMMA.16816.F32.BF16 R160, R160, R98, R8 ;  /* 0x00000062a0a0723c */ /* 0x000fe20000041808 */
[----:B------:R-:W-:Y:S07]  /*8ce0*/  @P0 BRA `(.L_x_516) ;  /* 0x0000016000000947 */ /* 0x000fee0003800000 */
[----:B-1----:R-:W-:Y:S01]  /*8cf0*/  ISETP.LT.AND P0, PT, RZ, UR4, PT ;  /* 0x00000004ff007c0c */ /* 0x002fe2000bf01270 */
[----:B------:R-:W-:-:S12]  /*8d00*/  UIADD3 UR19, UR4, -0x1, URZ ;  /* 0xffffffff04137890 */ /* 0x000fd8000fffe03f */
[----:B------:R-:W-:Y:S05]  /*8d10*/  @P0 BRA `(.L_x_517) ;  /* 0x0000009000000947 */ /* 0x000fea0003800000 */
[----:B------:R-:W-:Y:S02]  /*8d20*/  UMOV UR19, 0x1 ;  /* 0x0000000100137882 */ /* 0x000fe40000000000 */
[----:B------:R-:W-:Y:S02]  /*8d30*/  ULDC UR5, c[0x0][0x32c] ;  /* 0x0000cb0000057ab9 */ /* 0x000fe40000000800 */
[----:B------:R-:W-:Y:S02]  /*8d40*/  UISETP.NE.AND UP0, UPT, UR19, UR5, UPT ;  /* 0x000000051300728c */ /* 0x000fe4000bf05270 */
[----:B------:R-:W-:-:S03]  /*8d50*/  UIADD3 UR19, -UR4, URZ, URZ ;  /* 0x0000003f04137290 */ /* 0x000fc6000fffe13f */
[----:B------:R-:W-:Y:S02]  /*8d60*/  ULDC.64 UR4, c[0x0][0x330] ;  /* 0x0000cc0000047ab9 */ /* 0x000fe40000000a00 */
[----:B------:R-:W-:-:S04]  /*8d70*/  UIMAD.WIDE.U32 UR22, UR19, UR4, URZ ;  /* 0x00000004131672a5 */ /* 0x000fc8000f8e003f */
[----:B------:R-:W-:-:S04]  /*8d80*/  @UP0 USHF.R.U32.HI UR19, URZ, UR5, UR23 ;  /* 0x000000053f130299 */ /* 0x000fc80008011617 */
[----:B------:R-:W-:Y:S01]  /*8d90*/  ULOP3.LUT UR19, URZ, UR19, URZ, 0x33, !UPT ;  /* 0x000000133f137292 */ /* 0x000fe2000f8e333f */
[----:B------:R-:W-:Y:S05]  /*8da0*/  BRA `(.L_x_518) ;  /* 0x0000006000007947 */ /* 0x000fea0003800000 */
.L_x_517:
[----:B------:R-:W-:Y:S02]  /*8db0*/  UMOV UR5, 0x1 ;  /* 0x0000000100057882 */ /* 0x000fe40000000000 */
[----:B------:R-:W-:Y:S02]  /*8dc0*/  ULDC UR4, c[0x0][0x32c] ;  /* 0x0000cb0000047ab9 */ /* 0x000fe40000000800 */
[----:B------:R-:W-:-:S03]  /*8dd0*/  UISETP.NE.AND UP0, UPT, UR5, UR4, UPT ;  /* 0x000000040500728c */ /* 0x000fc6000bf05270 */
[----:B------:R-:W-:Y:S02]  /*8de0*/  ULDC.64 UR4, c[0x0][0x330] ;  /* 0x0000cc0000047ab9 */ /* 0x000fe40000000a00 */
[----:B------:R-:W-:-:S06]  /*8df0*/  UIMAD.WIDE.U32 UR22, UR19, UR4, URZ ;  /* 0x00000004131672a5 */ /* 0x000fcc000f8e003f */
[----:B------:R-:W-:Y:S02]  /*8e00*/  @UP0 USHF.R.U32.HI UR19, URZ, UR5, UR23 ;  /* 0x000000053f130299 */ /* 0x000fe40008011617 */
.L_x_518:
[----:B------:R-:W-:Y:S02]  /*8e10*/  ULDC UR4, c[0x0][0x32c] ;  /* 0x0000cb0000047ab9 */ /* 0x000fe40000000800 */
[----:B------:R-:W-:-:S04]  /*8e20*/  UIMAD UR4, UR19, UR4, UR4 ;  /* 0x00000004130472a4 */ /* 0x000fc8000f8e0204 */
[----:B------:R-:W-:-:S04]  /*8e30*/  UISETP.LT.AND UP0, UPT, UR18, UR4, UPT ;  /* 0x000000041200728c */ /* 0x000fc8000bf01270 */
[----:B------:R-:W-:-:S03]  /*8e40*/  USEL UR18, UR18, UR4, UP0 ;  /* 0x0000000412127287 */ /* 0x000fc60008000000 */
.L_x_516:
[----:B-1----:R-:W2:Y:S01]  /*8e50*/  LDL R0, [R1+0x28] ;  /* 0x0000280001007983 */ /* 0x002ea20000100800 */
[----:B------:R-:W-:-:S04]  /*8e60*/  UIMAD.WIDE UR18, UR18, 0x2aaaaaab, URZ ;  /* 0x2aaaaaab121278a5 */ /* 0x000fc8000f8e023f */
[----:B------:R-:W-:-:S04]  /*8e70*/  USHF.R.U32.HI UR5, URZ, 0x1f, UR19 ;  /* 0x0000001f3f057899 */ /* 0x000fc80008011613 */
[----:B------:R-:W-:Y:S01]  /*8e80*/  ULEA.HI.SX32 UR5, UR19, UR5, 0x1c ;  /* 0x0000000513057291 */ /* 0x000fe2000f8fe23f */
[----:B--2---:R-:W1:Y:S03]  /*8e90*/  R2UR UR4, R0 ;  /* 0x00000000000473c2 */ /* 0x004e6600000e0000 */
[----:B-1----:R-:W-:-:S04]  /*8ea0*/  UISETP.LT.AND UP0, UPT, UR4, UR5, UPT ;  /* 0x000000050400728c */ /* 0x002fc8000bf01270 */
[----:B------:R-:W-:-:S06]  /*8eb0*/  USEL UR4, UR4, UR5, !UP0 ;  /* 0x0000000504047287 */ /* 0x000fcc000c000000 */
[----:B------:R-:W-:-:S13]  /*8ec0*/  ISETP.GE.AND P0, PT, R227, UR4, PT ;  /* 0x00000004e3007c0c */ /* 0x000fda000bf06270 */
[----:B------:R-:W-:Y:S05]  /*8ed0*/  @!P0 BRA `(.L_x_519) ;  /* 0x00006af000008947 */ /* 0x000fea0003800000 */
[----:B------:R-:W-:Y:S01]  /*8ee0*/  IMAD.MOV.U32 R101, RZ, RZ, R71 ;  /* 0x000000ffff657224 */ /* 0x000fe200078e0047 */
[----:B------:R-:W-:Y:S01]  /*8ef0*/  MOV R103, R3 ;  /* 0x0000000300677202 */ /* 0x000fe20000000f00 */
[----:B------:R-:W-:Y:S01]  /*8f00*/  IMAD.MOV.U32 R100, RZ, RZ, R72 ;  /* 0x000000ffff647224 */ /* 0x000fe200078e0048 */
[----:B------:R-:W-:Y:S02]  /*8f10*/  MOV R102, R70 ;  /* 0x0000004600667202 */ /* 0x000fe40000000f00 */
.L_x_538:
[----:B------:R-:W2:Y:S01]  /*8f20*/  LDL R230, [R1+0x28] ;  /* 0x0000280001e67983 */ /* 0x000ea20000100800 */
[----:B------:R-:W-:Y:S04]  /*8f30*/  DEPBAR.LE SB0, 0x0 ;  /* 0x000080000000791a */ /* 0x000fe80000000000 */
[----:B------:R-:W-:Y:S06]  /*8f40*/  BAR.SYNC.DEFER_BLOCKING 0x0 ;  /* 0x0000000000007b1d */ /* 0x000fec0000010000 */
[----:B-1---5:R1:W3:Y:S04]  /*8f50*/  LDSM.16.M88.4 R96, [R215+0x6100] ;  /* 0x00610000d760783b */ /* 0x0222e80000000200 */
[----:B------:R1:W4:Y:S04]  /*8f60*/  LDSM.16.M88.4 R92, [R215+0x8100] ;  /* 0x00810000d75c783b */ /* 0x0003280000000200 */
[----:B------:R1:W1:Y:S04]  /*8f70*/  LDSM.16.M88.4 R16, [R208+0x3100] ;  /* 0x00310000d010783b */ /* 0x0002680000000200 */
[----:B------:R1:W1:Y:S04]  /*8f80*/  LDSM.16.M88.4 R32, [R208+0x3900] ;  /* 0x00390000d020783b */ /* 0x0002680000000200 */
[----:B------:R1:W1:Y:S04]  /*8f90*/  LDSM.16.M88.4 R48, [R208+0x4100] ;  /* 0x00410000d030783b */ /* 0x0002680000000200 */
[----:B------:R1:W1:Y:S04]  /*8fa0*/  LDSM.16.M88.4 R64, [R208+0x4900] ;  /* 0x00490000d040783b */ /* 0x0002680000000200 */
[----:B------:R1:W1:Y:S04]  /*8fb0*/  LDSM.16.M88.4 R80, [R208+0x5100] ;  /* 0x00510000d050783b */ /* 0x0002680000000200 */
[----:B------:R1:W1:Y:S04]  /*8fc0*/  LDSM.16.M88.4 R168, [R208+0x5900] ;  /* 0x00590000d0a8783b */ /* 0x0002680000000200 */
[----:B------:R1:W1:Y:S04]  /*8fd0*/  LDSM.16.M88.4 R172, [R218+0x6100] ;  /* 0x00610000daac783b */ /* 0x0002680000000200 */
[----:B------:R1:W1:Y:S04]  /*8fe0*/  LDSM.16.M88.4 R180, [R218+0x8100] ;  /* 0x00810000dab4783b */ /* 0x0002680000000200 */
[----:B------:R1:W1:Y:S04]  /*8ff0*/  LDSM.16.M88.4 R176, [R219] ;  /* 0x00000000dbb0783b */ /* 0x0002680000000200 */
[----:B------:R1:W1:Y:S04]  /*9000*/  LDSM.16.M88.4 R184, [R224] ;  /* 0x00000000e0b8783b */ /* 0x0002680000000200 */
[----:B------:R1:W1:Y:S04]  /*9010*/  LDSM.16.M88.4 R188, [R223] ;  /* 0x00000000dfbc783b */ /* 0x0002680000000200 */
[----:B------:R1:W1:Y:S04]  /*9020*/  LDSM.16.M88.4 R192, [R222] ;  /* 0x00000000dec0783b */ /* 0x0002680000000200 */
[----:B------:R1:W1:Y:S04]  /*9030*/  LDSM.16.M88.4 R196, [R221] ;  /* 0x00000000ddc4783b */ /* 0x0002680000000200 */
[----:B------:R1:W1:Y:S01]  /*9040*/  LDSM.16.M88.4 R200, [R220] ;  /* 0x00000000dcc8783b */ /* 0x0002620000000200 */
[----:B--2---:R-:W-:Y:S11]  /*9050*/  ISETP.GT.AND P0, PT, R230, R227, PT ;  /* 0x000000e3e600720c */ /* 0x004ff60003f04270 */
[----:B------:R-:W-:Y:S02]  /*9060*/  @!UPT UIADD3 URZ, URZ, URZ, URZ ;  /* 0x0000003f3f3ff290 */ /* 0x000fe4000fffe03f */
[----:B------:R-:W-:-:S05]  /*9070*/  @P0 BRA `(.L_x_520) ;  /* 0x000002c000000947 */ /* 0x000fca0003800000 */
[----:B-1-34-:R-:W2:Y:S01]  /*9080*/  LDL R15, [R1+0xc] ;  /* 0x00000c00010f7983 */ /* 0x01aea20000100800 */
[----:B------:R-:W-:Y:S01]  /*9090*/  SHF.R.S32.HI R0, RZ, 0x1f, R233 ;  /* 0x0000001fff007819 */ /* 0x000fe200000114e9 */
[C---:B------:R-:W-:Y:S01]  /*90a0*/  IMAD.WIDE.U32 R2, R233.reuse, c[0x0][0x208], RZ ;  /* 0x00008200e9027a25 */ /* 0x040fe200078e00ff */
[----:B------:R-:W-:Y:S03]  /*90b0*/  SHF.R.S32.HI R4, RZ, 0x1f, R228 ;  /* 0x0000001fff047819 */ /* 0x000fe600000114e4 */
[----:B------:R-:W-:Y:S02]  /*90c0*/  IMAD R0, R0, c[0x0][0x208], RZ ;  /* 0x0000820000007a24 */ /* 0x000fe400078e02ff */
[----:B------:R-:W-:Y:S02]  /*90d0*/  IMAD R4, R4, c[0x0][0x218], RZ ;  /* 0x0000860004047a24 */ /* 0x000fe400078e02ff */
[----:B------:R-:W-:Y:S02]  /*90e0*/  IMAD R0, R233, c[0x0][0x20c], R0 ;  /* 0x00008300e9007a24 */ /* 0x000fe400078e0200 */
[C---:B------:R-:W-:Y:S02]  /*90f0*/  IMAD R4, R228.reuse, c[0x0][0x21c], R4 ;  /* 0x00008700e4047a24 */ /* 0x040fe400078e0204 */
[----:B------:R-:W-:Y:S04]  /*9100*/  IMAD.IADD R3, R3, 0x1, R0 ;  /* 0x0000000103037824 */ /* 0x000fe800078e0200 */
[----:B------:R-:W-:Y:S05]  /*9110*/  IMAD.WIDE.U32 R2, R228, c[0x0][0x218], R2 ;  /* 0x00008600e4027a25 */ /* 0x000fea00078e0002 */
[----:B------:R-:W-:Y:S04]  /*9120*/  IADD3 R0, P0, R2, UR20, RZ ;  /* 0x0000001402007c10 */ /* 0x000fe8000ff1e0ff */
[----:B------:R-:W-:Y:S02]  /*9130*/  IADD3.X R3, R3, UR12, R4, P0, !PT ;  /* 0x0000000c03037c10 */ /* 0x000fe400087fe404 */
[C---:B------:R-:W-:Y:S04]  /*9140*/  LEA R2, P0, R0.reuse, c[0x0][0x1f8], 0x1 ;  /* 0x00007e0000027a11 */ /* 0x040fe800078008ff */
[----:B------:R-:W-:Y:S01]  /*9150*/  LEA.HI.X R0, R0, c[0x0][0x1fc], R3, 0x1, P0 ;  /* 0x00007f0000007a11 */ /* 0x000fe200000f0c03 */
[----:B------:R-:W1:Y:S04]  /*9160*/  SHFL.IDX PT, R4, R2, RZ, 0x181f ;  /* 0x00181fff02047589 */ /* 0x000e6800000e0000 */
[----:B------:R-:W-:Y:S04]  /*9170*/  SHFL.IDX PT, R3, R0, RZ, 0x181f ;  /* 0x00181fff00037589 */ /* 0x000fe800000e0000 */
[----:B------:R-:W-:Y:S04]  /*9180*/  SHFL.IDX PT, R10, R2, 0x1, 0x181f ;  /* 0x00381f00020a7f89 */ /* 0x000fe800000e0000 */
[----:B------:R-:W3:Y:S04]  /*9190*/  SHFL.IDX PT, R8, R2, 0x2, 0x181f ;  /* 0x00581f0002087f89 */ /* 0x000ee800000e0000 */
[----:B------:R-:W-:Y:S04]  /*91a0*/  SHFL.IDX PT, R7, R0, 0x1, 0x181f ;  /* 0x00381f0000077f89 */ /* 0x000fe800000e0000 */
[----:B------:R-:W4:Y:S04]  /*91b0*/  SHFL.IDX PT, R6, R2, 0x3, 0x181f ;  /* 0x00781f0002067f89 */ /* 0x000f2800000e0000 */
[----:B------:R-:W-:Y:S04]  /*91c0*/  SHFL.IDX PT, R9, R2, 0x4, 0x181f ;  /* 0x00981f0002097f89 */ /* 0x000fe800000e0000 */
[----:B------:R-:W-:Y:S04]  /*91d0*/  SHFL.IDX PT, R14, R0, 0x2, 0x181f ;  /* 0x00581f00000e7f89 */ /* 0x000fe800000e0000 */
[----:B------:R-:W5:Y:S04]  /*91e0*/  SHFL.IDX PT, R13, R0, 0x3, 0x181f ;  /* 0x00781f00000d7f89 */ /* 0x000f6800000e0000 */
[----:B------:R-:W5:Y:S04]  /*91f0*/  SHFL.IDX PT, R2, R2, 0x5, 0x181f ;  /* 0x00b81f0002027f89 */ /* 0x000f6800000e0000 */
[----:B------:R-:W-:Y:S04]  /*9200*/  SHFL.IDX PT, R12, R0, 0x4, 0x181f ;  /* 0x00981f00000c7f89 */ /* 0x000fe800000e0000 */
[----:B------:R-:W5:Y:S01]  /*9210*/  SHFL.IDX PT, R0, R0, 0x5, 0x181f ;  /* 0x00b81f0000007f89 */ /* 0x000f6200000e0000 */
[-C--:B-1----:R-:W-:Y:S02]  /*9220*/  IADD3 R4, P0, R4, R226.reuse, RZ ;  /* 0x000000e204047210 */ /* 0x082fe40007f1e0ff */
[-C--:B---3--:R-:W-:Y:S02]  /*9230*/  IADD3 R8, P5, R8, R226.reuse, RZ ;  /* 0x000000e208087210 */ /* 0x088fe40007fbe0ff */
[-C--:B----4-:R-:W-:Y:S01]  /*9240*/  IADD3 R6, P2, R6, R226.reuse, RZ ;  /* 0x000000e206067210 */ /* 0x090fe20007f5e0ff */
[--C-:B------:R-:W-:Y:S01]  /*9250*/  IMAD.X R5, R3, 0x1, R225.reuse, P0 ;  /* 0x0000000103057824 */ /* 0x100fe200000e06e1 */
[-C--:B------:R-:W-:Y:S05]  /*9260*/  IADD3 R10, P0, R10, R226.reuse, RZ ;  /* 0x000000e20a0a7210 */ /* 0x080fea0007f1e0ff */
[--C-:B------:R-:W-:Y:S02]  /*9270*/  IMAD.X R11, R7, 0x1, R225.reuse, P0 ;  /* 0x00000001070b7824 */ /* 0x100fe400000e06e1 */
[--C-:B-----5:R-:W-:Y:S01]  /*9280*/  IMAD.X R7, R13, 0x1, R225.reuse, P2 ;  /* 0x000000010d077824 */ /* 0x120fe200010e06e1 */
[-C--:B------:R-:W-:Y:S04]  /*9290*/  IADD3 R2, P0, R2, R226.reuse, RZ ;  /* 0x000000e202027210 */ /* 0x080fe80007f1e0ff */
[-C--:B------:R-:W-:Y:S01]  /*92a0*/  IADD3.X R3, R0, R225.reuse, RZ, P0, !PT ;  /* 0x000000e100037210 */ /* 0x080fe200007fe4ff */
[----:B--2---:R1:W-:Y:S04]  /*92b0*/  LDGSTS.E.BYPASS.LTC128B.128 [R15], [R4.64], !P4 ;  /* 0x00000000040f7fae */ /* 0x0043e8000e101d50 */
[----:B------:R2:W-:Y:S01]  /*92c0*/  LDGSTS.E.BYPASS.LTC128B.128 [R15+0x800], [R10.64], !P4 ;  /* 0x008000000a0f7fae */ /* 0x0005e2000e101d50 */
[----:B-1----:R-:W-:Y:S02]  /*92d0*/  IADD3 R4, P1, R9, R226, RZ ;  /* 0x000000e209047210 */ /* 0x002fe40007f3e0ff */
[----:B------:R-:W-:Y:S03]  /*92e0*/  IADD3.X R9, R14, R225, RZ, P5, !PT ;  /* 0x000000e10e097210 */ /* 0x000fe60002ffe4ff */
[----:B------:R-:W-:Y:S02]  /*92f0*/  IMAD.X R5, R12, 0x1, R225, P1 ;  /* 0x000000010c057824 */ /* 0x000fe400008e06e1 */
[----:B------:R2:W-:Y:S04]  /*9300*/  LDGSTS.E.BYPASS.LTC128B.128 [R15+0x1000], [R8.64], !P4 ;  /* 0x01000000080f7fae */ /* 0x0005e8000e101d50 */
[----:B------:R2:W-:Y:S04]  /*9310*/  LDGSTS.E.BYPASS.LTC128B.128 [R15+0x1800], [R6.64], !P4 ;  /* 0x01800000060f7fae */ /* 0x0005e8000e101d50 */
[----:B------:R2:W-:Y:S04]  /*9320*/  LDGSTS.E.BYPASS.LTC128B.128 [R15+0x2000], [R4.64], !P4 ;  /* 0x02000000040f7fae */ /* 0x0005e8000e101d50 */
[----:B------:R2:W-:Y:S02]  /*9330*/  LDGSTS.E.BYPASS.LTC128B.128 [R15+0x2800], [R2.64], !P4 ;  /* 0x02800000020f7fae */ /* 0x0005e4000e101d50 */
.L_x_520:
[----:B-1-34-:R-:W-:Y:S01]  /*9340*/  LDSM.16.M88.4 R204, [R214+0x5900] ;  /* 0x00590000d6cc783b */ /* 0x01afe20000000200 */
[-C--:B--2---:R-:W-:Y:S03]  /*9350*/  HMMA.16816.F32.BF16 R4, R96, R16.reuse, RZ ;  /* 0x000000106004723c */ /* 0x084fe600000418ff */
[----:B------:R-:W-:Y:S04]  /*9360*/  ISETP.GT.AND P0, PT, R227, R230, PT ;  /* 0x000000e6e300720c */ /* 0x000fe80003f04270 */
[----:B------:R-:W0:Y:S01]  /*9370*/  LDGDEPBAR ;  /* 0x00000000000079af */ /* 0x000e220000000000 */
        /* <DEDUP_REMOVED lines=22> */
[----:B------:R-:W-:Y:S01]  /*94e0*/  HMMA.16816.F32.BF16 R96, R96, R170, RZ ;  /* 0x000000aa6060723c */ /* 0x000fe200000418ff */
[----:B------:R-:W-:Y:S07]  /*94f0*/  LDSM.16.M88.4 R168, [R216+0x6100] ;  /* 0x00610000d8a8783b */ /* 0x000fee0000000200 */
[-C--:B------:R-:W-:Y:S08]  /*9500*/  HMMA.16816.F32.BF16 R4, R172, R176.reuse, R4 ;  /* 0x000000b0ac04723c */ /* 0x080ff00000041804 */
[C---:B------:R-:W-:Y:S08]  /*9510*/  HMMA.16816.F32.BF16 R8, R180.reuse, R176, R8 ;  /* 0x000000b0b408723c */ /* 0x040ff00000041808 */
[-C--:B------:R-:W-:Y:S08]  /*9520*/  HMMA.16816.F32.BF16 R12, R180, R178.reuse, R12 ;  /* 0x000000b2b40c723c */ /* 0x080ff0000004180c */
        /* <DEDUP_REMOVED lines=24> */
[-C--:B------:R-:W-:Y:S01]  /*96b0*/  HMMA.16816.F32.BF16 R92, R180, R202.reuse, R92 ;  /* 0x000000cab45c723c */ /* 0x080fe2000004185c */
[----:B------:R-:W3:Y:S07]  /*96c0*/  LDSM.16.M88.4 R180, [R214+0x5100] ;  /* 0x00510000d6b4783b */ /* 0x000eee0000000200 */
[----:B------:R-:W-:Y:S01]  /*96d0*/  HMMA.16816.F32.BF16 R96, R172, R202, R96 ;  /* 0x000000caac60723c */ /* 0x000fe20000041860 */
[----:B------:R-:W-:Y:S08]  /*96e0*/  LDSM.16.M88.4 R172, [R217+0x6100] ;  /* 0x00610000d9ac783b */ /* 0x000ff00000000200 */
[----:B------:R-:W4:Y:S01]  /*96f0*/  LDSM.16.M88.4 R200, [R213] ;  /* 0x00000000d5c8783b */ /* 0x000f220000000200 */
[-C--:B-1----:R-:W-:Y:S08]  /*9700*/  HMMA.16816.F32.BF16 R4, R168, R176.reuse, R4 ;  /* 0x000000b0a804723c */ /* 0x082ff00000041804 */
[C---:B--2---:R-:W-:Y:S08]  /*9710*/  HMMA.16816.F32.BF16 R8, R184.reuse, R176, R8 ;  /* 0x000000b0b808723c */ /* 0x044ff00000041808 */
[-C--:B------:R-:W-:Y:S08]  /*9720*/  HMMA.16816.F32.BF16 R12, R184, R178.reuse, R12 ;  /* 0x000000b2b80c723c */ /* 0x080ff0000004180c */
[C---:B------:R-:W-:Y:S01]  /*9730*/  HMMA.16816.F32.BF16 R16, R168.reuse, R178, R16 ;  /* 0x000000b2a810723c */ /* 0x040fe20000041810 */
[----:B------:R-:W1:Y:S07]  /*9740*/  LDSM.16.M88.4 R176, [R217+0x8100] ;  /* 0x00810000d9b0783b */ /* 0x000e6e0000000200 */
[-C--:B---3--:R-:W-:Y:S08]  /*9750*/  HMMA.16816.F32.BF16 R20, R168, R188.reuse, R20 ;  /* 0x000000bca814723c */ /* 0x088ff00000041814 */
[C---:B------:R-:W-:Y:S08]  /*9760*/  HMMA.16816.F32.BF16 R24, R184.reuse, R188, R24 ;  /* 0x000000bcb818723c */ /* 0x040ff00000041818 */
[-C--:B------:R-:W-:Y:S08]  /*9770*/  HMMA.16816.F32.BF16 R28, R184, R190.reuse, R28 ;  /* 0x000000beb81c723c */ /* 0x080ff0000004181c */
[C---:B------:R-:W-:Y:S08]  /*9780*/  HMMA.16816.F32.BF16 R32, R168.reuse, R190, R32 ;  /* 0x000000bea820723c */ /* 0x040ff00000041820 */
        /* <DEDUP_REMOVED lines=16> */
[-C--:B------:R-:W-:Y:S08]  /*9890*/  HMMA.16816.F32.BF16 R4, R172, R200.reuse, R4 ;  /* 0x000000c8ac04723c */ /* 0x080ff00000041804 */
[C---:B-1----:R-:W-:Y:S08]  /*98a0*/  HMMA.16816.F32.BF16 R8, R176.reuse, R200, R8 ;  /* 0x000000c8b008723c */ /* 0x042ff00000041808 */
        /* <DEDUP_REMOVED lines=25> */
[----:B------:R-:W2:Y:S10]  /*9a40*/  MUFU.TANH R2, R10 ;  /* 0x0000000a00027308 */ /* 0x000eb40000002400 */
[----:B------:R3:W4:Y:S10]  /*9a50*/  MUFU.TANH R0, R11 ;  /* 0x0000000b00007308 */ /* 0x0007340000002400 */
[----:B------:R4:W4:Y:S01]  /*9a60*/  MUFU.TANH R229, R12 ;  /* 0x0000000c00e57308 */ /* 0x0009220000002400 */
[----:B--2---:R-:W-:Y:S09]  /*9a70*/  STL [R1+0x4], R2 ;  /* 0x0000040201007387 */ /* 0x004ff20000100800 */
[----:B------:R2:W2:Y:S01]  /*9a80*/  MUFU.TANH R207, R13 ;  /* 0x0000000d00cf7308 */ /* 0x0004a20000002400 */
[----:B---3--:R-:W3:Y:S01]  /*9a90*/  LDSM.16.M88.4 R8, [R213+0x1000] ;  /* 0x00100000d508783b */ /* 0x008ee20000000200 */
[-C--:B-1----:R-:W-:Y:S08]  /*9aa0*/  HMMA.16816.F32.BF16 R20, R172, R4.reuse, R20 ;  /* 0x00000004ac14723c */ /* 0x082ff00000041814 */
[----:B------:R1:W1:Y:S01]  /*9ab0*/  MUFU.TANH R251, R14 ;  /* 0x0000000e00fb7308 */ /* 0x0002620000002400 */
[----:B----4-:R-:W-:Y:S01]  /*9ac0*/  STL [R1], R0 ;  /* 0x0000000001007387 */ /* 0x010fe20000100800 */
[C---:B------:R-:W-:Y:S08]  /*9ad0*/  HMMA.16816.F32.BF16 R24, R176.reuse, R4, R24 ;  /* 0x00000004b018723c */ /* 0x040ff00000041818 */
[----:B------:R4:W1:Y:S01]  /*9ae0*/  MUFU.TANH R249, R15 ;  /* 0x0000000f00f97308 */ /* 0x0008620000002400 */
[-C--:B------:R-:W-:Y:S08]  /*9af0*/  HMMA.16816.F32.BF16 R28, R176, R6.reuse, R28 ;  /* 0x00000006b01c723c */ /* 0x080ff0000004181c */
[C---:B------:R-:W-:Y:S01]  /*9b00*/  HMMA.16816.F32.BF16 R32, R172.reuse, R6, R32 ;  /* 0x00000006ac20723c */ /* 0x040fe20000041820 */
[----:B------:R-:W1:Y:S01]  /*9b10*/  MUFU.TANH R16, R16 ;  /* 0x0000001000107308 */ /* 0x000e620000002400 */
[----:B------:R-:W5:Y:S02]  /*9b20*/  LDSM.16.M88.4 R4, [R213+0x1800] ;  /* 0x00180000d504783b */ /* 0x000f640000000200 */
[----:B------:R-:W-:Y:S02]  /*9b30*/  FMUL.FTZ R20, R20, c[0x0][0x320] ;  /* 0x0000c80014147a20 */ /* 0x000fe40000410000 */
[----:B------:R-:W-:Y:S02]  /*9b40*/  FMUL.FTZ R21, R21, c[0x0][0x320] ;  /* 0x0000c80015157a20 */ /* 0x000fe40000410000 */
[----:B------:R-:W-:Y:S03]  /*9b50*/  FMUL.FTZ R22, R22, c[0x0][0x320] ;  /* 0x0000c80016167a20 */ /* 0x000fe60000410000 */
[----:B------:R-:W1:Y:S01]  /*9b60*/  MUFU.TANH R17, R17 ;  /* 0x0000001100117308 */ /* 0x000e620000002400 */
[----:B------:R-:W-:Y:S02]  /*9b70*/  FMUL.FTZ R23, R23, c[0x0][0x320] ;  /* 0x0000c80017177a20 */ /* 0x000fe40000410000 */
[----:B------:R-:W-:Y:S01]  /*9b80*/  FMUL.FTZ R24, R24, c[0x0][0x320] ;  /* 0x0000c80018187a20 */ /* 0x000fe20000410000 */
[-C--:B---3--:R-:W-:Y:S03]  /*9b90*/  HMMA.16816.F32.BF16 R36, R172, R8.reuse, R36 ;  /* 0x00000008ac24723c */ /* 0x088fe60000041824 */
[----:B------:R-:W-:Y:S02]  /*9ba0*/  FMUL.FTZ R30, R30, c[0x0][0x320] ;  /* 0x0000c8001e1e7a20 */ /* 0x000fe40000410000 */
[----:B------:R-:W-:Y:S01]  /*9bb0*/  FMUL.FTZ R25, R25, c[0x0][0x320] ;  /* 0x0000c80019197a20 */ /* 0x000fe20000410000 */
[----:B------:R4:W3:Y:S01]  /*9bc0*/  MUFU.TANH R192, R18 ;  /* 0x0000001200c07308 */ /* 0x0008e20000002400 */
[----:B------:R-:W-:Y:S01]  /*9bd0*/  FMUL.FTZ R26, R26, c[0x0][0x320] ;  /* 0x0000c8001a1a7a20 */ /* 0x000fe20000410000 */
[C---:B------:R-:W-:Y:S04]  /*9be0*/  HMMA.16816.F32.BF16 R40, R176.reuse, R8, R40 ;  /* 0x00000008b028723c */ /* 0x040fe80000041828 */
[----:B------:R-:W-:Y:S02]  /*9bf0*/  FMUL.FTZ R33, R33, c[0x0][0x320] ;  /* 0x0000c80021217a20 */ /* 0x000fe40000410000 */
[----:B------:R-:W-:Y:S02]  /*9c00*/  FMUL.FTZ R35, R35, c[0x0][0x320] ;  /* 0x0000c80023237a20 */ /* 0x000fe40000410000 */
[----:B------:R4:W1:Y:S01]  /*9c10*/  MUFU.TANH R189, R19 ;  /* 0x0000001300bd7308 */ /* 0x0008620000002400 */
[-C--:B------:R-:W-:Y:S03]  /*9c20*/  HMMA.16816.F32.BF16 R44, R176, R10.reuse, R44 ;  /* 0x0000000ab02c723c */ /* 0x080fe6000004182c */
[----:B------:R-:W-:Y:S02]  /*9c30*/  FMUL.FTZ R27, R27, c[0x0][0x320] ;  /* 0x0000c8001b1b7a20 */ /* 0x000fe40000410000 */
[----:B------:R-:W-:Y:S02]  /*9c40*/  FMUL.FTZ R28, R28, c[0x0][0x320] ;  /* 0x0000c8001c1c7a20 */ /* 0x000fe40000410000 */
[----:B------:R-:W-:Y:S01]  /*9c50*/  FMUL.FTZ R36, R36, c[0x0][0x320] ;  /* 0x0000c80024247a20 */ /* 0x000fe20000410000 */
[C---:B------:R-:W-:Y:S01]  /*9c60*/  HMMA.16816.F32.BF16 R48, R172.reuse, R10, R48 ;  /* 0x0000000aac30723c */ /* 0x040fe20000041830 */
[----:B------:R-:W1:Y:S01]  /*9c70*/  MUFU.TANH R20, R20 ;  /* 0x0000001400147308 */ /* 0x000e620000002400 */
[----:B------:R-:W1:Y:S02]  /*9c80*/  LDSM.16.M88.4 R8, [R213+0x2000] ;  /* 0x00200000d508783b */ /* 0x000e640000000200 */
[----:B------:R-:W-:Y:S02]  /*9c90*/  FMUL.FTZ R37, R37, c[0x0][0x320] ;  /* 0x0000c80025257a20 */ /* 0x000fe40000410000 */
[----:B------:R-:W-:Y:S02]  /*9ca0*/  FMUL.FTZ R38, R38, c[0x0][0x320] ;  /* 0x0000c80026267a20 */ /* 0x000fe40000410000 */
[-C--:B-----5:R-:W-:Y:S03]  /*9cb0*/  HMMA.16816.F32.BF16 R52, R172, R4.reuse, R52 ;  /* 0x00000004ac34723c */ /* 0x0a0fe60000041834 */
[----:B------:R-:W1:Y:S01]  /*9cc0*/  MUFU.TANH R21, R21 ;  /* 0x0000001500157308 */ /* 0x000e620000002400 */
[----:B------:R-:W-:Y:S02]  /*9cd0*/  FMUL.FTZ R29, R29, c[0x0][0x320] ;  /* 0x0000c8001d1d7a20 */ /* 0x000fe40000410000 */
[----:B------:R-:W-:Y:S02]  /*9ce0*/  FMUL.FTZ R31, R31, c[0x0][0x320] ;  /* 0x0000c8001f1f7a20 */ /* 0x000fe40000410000 */
[C---:B------:R-:W-:Y:S04]  /*9cf0*/  HMMA.16816.F32.BF16 R56, R176.reuse, R4, R56 ;  /* 0x00000004b038723c */ /* 0x040fe80000041838 */
[----:B------:R-:W-:Y:S01]  /*9d00*/  FMUL.FTZ R32, R32, c[0x0][0x320] ;  /* 0x0000c80020207a20 */ /* 0x000fe20000410000 */
[----:B------:R4:W2:Y:S01]  /*9d10*/  MUFU.TANH R182, R22 ;  /* 0x0000001600b67308 */ /* 0x0008a20000002400 */
[----:B------:R-:W-:Y:S02]  /*9d20*/  FMUL.FTZ R34, R34, c[0x0][0x320] ;  /* 0x0000c80022227a20 */ /* 0x000fe40000410000 */
[-C--:B------:R-:W-:Y:S04]  /*9d30*/  HMMA.16816.F32.BF16 R60, R176, R6.reuse, R60 ;  /* 0x00000006b03c723c */ /* 0x080fe8000004183c */
[----:B------:R-:W-:Y:S02]  /*9d40*/  FMUL.FTZ R48, R48, c[0x0][0x320] ;  /* 0x0000c80030307a20 */ /* 0x000fe40000410000 */
[----:B------:R-:W-:Y:S01]  /*9d50*/  FMUL.FTZ R49, R49, c[0x0][0x320] ;  /* 0x0000c80031317a20 */ /* 0x000fe20000410000 */
[----:B------:R4:W2:Y:S01]  /*9d60*/  MUFU.TANH R171, R23 ;  /* 0x0000001700ab7308 */ /* 0x0008a20000002400 */
[C---:B------:R-:W-:Y:S01]  /*9d70*/  HMMA.16816.F32.BF16 R64, R172.reuse, R6, R64 ;  /* 0x00000006ac40723c */ /* 0x040fe20000041840 */
[----:B------:R-:W5:Y:S01]  /*9d80*/  LDSM.16.M88.4 R4, [R213+0x2800] ;  /* 0x00280000d504783b */ /* 0x000f620000000200 */
[----:B------:R-:W-:Y:S04]  /*9d90*/  DEPBAR.LE SB0, 0x0 ;  /* 0x000080000000791a */ /* 0x000fe80000000000 */
[----:B------:R-:W-:Y:S02]  /*9da0*/  FMUL.FTZ R50, R50, c[0x0][0x320] ;  /* 0x0000c80032327a20 */ /* 0x000fe40000410000 */
[----:B------:R-:W-:Y:S01]  /*9db0*/  FMUL.FTZ R51, R51, c[0x0][0x320] ;  /* 0x0000c80033337a20 */ /* 0x000fe20000410000 */
[----:B------:R4:W2:Y:S01]  /*9dc0*/  MUFU.TANH R206, R24 ;  /* 0x0000001800ce7308 */ /* 0x0008a20000002400 */
[----:B------:R-:W-:Y:S01]  /*9dd0*/  BAR.SYNC.DEFER_BLOCKING 0x0 ;  /* 0x0000000000007b1d */ /* 0x000fe20000010000 */
[-C--:B-1----:R-:W-:Y:S05]  /*9de0*/  HMMA.16816.F32.BF16 R68, R172, R8.reuse, R68 ;  /* 0x00000008ac44723c */ /* 0x082fea0000041844 */
[----:B------:R-:W-:Y:S02]  /*9df0*/  FMUL.FTZ R52, R52, c[0x0][0x320] ;  /* 0x0000c80034347a20 */ /* 0x000fe40000410000 */
[----:B------:R-:W-:Y:S01]  /*9e00*/  FMUL.FTZ R53, R53, c[0x0][0x320] ;  /* 0x0000c80035357a20 */ /* 0x000fe20000410000 */
[----:B------:R4:W1:Y:S01]  /*9e10*/  MUFU.TANH R204, R25 ;  /* 0x0000001900cc7308 */ /* 0x0008620000002400 */
[C---:B------:R-:W-:Y:S04]  /*9e20*/  HMMA.16816.F32.BF16 R72, R176.reuse, R8, R72 ;  /* 0x00000008b048723c */ /* 0x040fe80000041848 */
[----:B------:R-:W-:Y:S02]  /*9e30*/  FMUL.FTZ R54, R54, c[0x0][0x320] ;  /* 0x0000c80036367a20 */ /* 0x000fe40000410000 */
[----:B------:R-:W-:Y:S02]  /*9e40*/  FMUL.FTZ R55, R55, c[0x0][0x320] ;  /* 0x0000c80037377a20 */ /* 0x000fe40000410000 */
[-C--:B------:R-:W-:Y:S01]  /*9e50*/  HMMA.16816.F32.BF16 R76, R176, R10.reuse, R76 ;  /* 0x0000000ab04c723c */ /* 0x080fe2000004184c */
[----:B------:R4:W1:Y:S03]  /*9e60*/  MUFU.TANH R239, R26 ;  /* 0x0000001a00ef7308 */ /* 0x0008660000002400 */
[----:B------:R-:W-:Y:S02]  /*9e70*/  FMUL.FTZ R56, R56, c[0x0][0x320] ;  /* 0x0000c80038387a20 */ /* 0x000fe40000410000 */
[----:B------:R-:W-:Y:S02]  /*9e80*/  FMUL.FTZ R59, R59, c[0x0][0x320] ;  /* 0x0000c8003b3b7a20 */ /* 0x000fe40000410000 */
[C---:B------:R-:W-:Y:S03]  /*9e90*/  HMMA.16816.F32.BF16 R80, R172.reuse, R10, R80 ;  /* 0x0000000aac50723c */ /* 0x040fe60000041850 */
[----:B------:R4:W1:Y:S01]  /*9ea0*/  MUFU.TANH R237, R27 ;  /* 0x0000001b00ed7308 */ /* 0x0008620000002400 */
[----:B------:R-:W-:Y:S02]  /*9eb0*/  FMUL.FTZ R60, R60, c[0x0][0x320] ;  /* 0x0000c8003c3c7a20 */ /* 0x000fe40000410000 */
[----:B------:R-:W-:Y:S02]  /*9ec0*/  FMUL.FTZ R61, R61, c[0x0][0x320] ;  /* 0x0000c8003d3d7a20 */ /* 0x000fe40000410000 */
[-C--:B-----5:R-:W-:Y:S04]  /*9ed0*/  HMMA.16816.F32.BF16 R84, R172, R4.reuse, R84 ;  /* 0x00000004ac54723c */ /* 0x0a0fe80000041854 */
[----:B------:R-:W-:Y:S01]  /*9ee0*/  FMUL.FTZ R63, R63, c[0x0][0x320] ;  /* 0x0000c8003f3f7a20 */ /* 0x000fe20000410000 */
[----:B------:R4:W1:Y:S01]  /*9ef0*/  MUFU.TANH R193, R28 ;  /* 0x0000001c00c17308 */ /* 0x0008620000002400 */
[----:B------:R-:W-:Y:S02]  /*9f00*/  FMUL.FTZ R64, R64, c[0x0][0x320] ;  /* 0x0000c80040407a20 */ /* 0x000fe40000410000 */
[C---:B------:R-:W-:Y:S04]  /*9f10*/  HMMA.16816.F32.BF16 R88, R176.reuse, R4, R88 ;  /* 0x00000004b058723c */ /* 0x040fe80000041858 */
[----:B------:R-:W-:Y:S02]  /*9f20*/  FMUL.FTZ R65, R65, c[0x0][0x320] ;  /* 0x0000c80041417a20 */ /* 0x000fe40000410000 */
[----:B------:R-:W-:Y:S01]  /*9f30*/  FMUL.FTZ R66, R66, c[0x0][0x320] ;  /* 0x0000c80042427a20 */ /* 0x000fe20000410000 */
[----:B------:R4:W1:Y:S01]  /*9f40*/  MUFU.TANH R190, R29 ;  /* 0x0000001d00be7308 */ /* 0x0008620000002400 */
[-C--:B------:R-:W-:Y:S04]  /*9f50*/  HMMA.16816.F32.BF16 R92, R176, R6.reuse, R92 ;  /* 0x00000006b05c723c */ /* 0x080fe8000004185c */
[----:B------:R-:W-:Y:S02]  /*9f60*/  FMUL.FTZ R67, R67, c[0x0][0x320] ;  /* 0x0000c80043437a20 */ /* 0x000fe40000410000 */
[----:B------:R-:W-:Y:S02]  /*9f70*/  FMUL.FTZ R68, R68, c[0x0][0x320] ;  /* 0x0000c80044447a20 */ /* 0x000fe40000410000 */
[----:B------:R-:W-:Y:S01]  /*9f80*/  HMMA.16816.F32.BF16 R96, R172, R6, R96 ;  /* 0x00000006ac60723c */ /* 0x000fe20000041860 */
[----:B------:R4:W1:Y:S03]  /*9f90*/  MUFU.TANH R236, R30 ;  /* 0x0000001e00ec7308 */ /* 0x0008660000002400 */
[----:B------:R-:W-:Y:S02]  /*9fa0*/  FMUL.FTZ R69, R69, c[0x0][0x320] ;  /* 0x0000c80045457a20 */ /* 0x000fe40000410000 */
[----:B------:R-:W-:Y:S02]  /*9fb0*/  FMUL.FTZ R70, R70, c[0x0][0x320] ;  /* 0x0000c80046467a20 */ /* 0x000fe40000410000 */
[----:B------:R-:W-:Y:S03]  /*9fc0*/  FMUL.FTZ R71, R71, c[0x0][0x320] ;  /* 0x0000c80047477a20 */ /* 0x000fe60000410000 */
[----:B------:R4:W1:Y:S01]  /*9fd0*/  MUFU.TANH R235, R31 ;  /* 0x0000001f00eb7308 */ /* 0x0008620000002400 */
[----:B------:R-:W-:Y:S02]  /*9fe0*/  FMUL.FTZ R72, R72, c[0x0][0x320] ;  /* 0x0000c80048487a20 */ /* 0x000fe40000410000 */
[----:B------:R-:W-:Y:S02]  /*9ff0*/  FMUL.FTZ R73, R73, c[0x0][0x320] ;  /* 0x0000c80049497a20 */ /* 0x000fe40000410000 */
[----:B------:R-:W-:Y:S02]  /*a000*/  FMUL.FTZ R74, R74, c[0x0][0x320] ;  /* 0x0000c8004a4a7a20 */ /* 0x000fe40000410000 */
[----:B------:R-:W-:Y:S02]  /*a010*/  FMUL.FTZ R75, R75, c[0x0][0x320] ;  /* 0x0000c8004b4b7a20 */ /* 0x000fe40000410000 */
[----:B------:R-:W-:Y:S01]  /*a020*/  FMUL.FTZ R76, R76, c[0x0][0x320] ;  /* 0x0000c8004c4c7a20 */ /* 0x000fe20000410000 */
[----:B------:R4:W1:Y:S01]  /*a030*/  MUFU.TANH R15, R32 ;  /* 0x00000020000f7308 */ /* 0x0008620000002400 */
        /* <DEDUP_REMOVED lines=94> */
[----:B------:R-:W1:Y:S10]  /*a620*/  MUFU.TANH R92, R92 ;  /* 0x0000005c005c7308 */ /* 0x000e740000002400 */
[----:B------:R-:W1:Y:S10]  /*a630*/  MUFU.TANH R93, R93 ;  /* 0x0000005d005d7308 */ /* 0x000e740000002400 */
[----:B------:R4:W1:Y:S10]  /*a640*/  MUFU.TANH R91, R94 ;  /* 0x0000005e005b7308 */ /* 0x0008740000002400 */
[----:B------:R4:W1:Y:S10]  /*a650*/  MUFU.TANH R79, R95 ;  /* 0x0000005f004f7308 */ /* 0x0008740000002400 */
[----:B------:R-:W1:Y:S10]  /*a660*/  MUFU.TANH R96, R96 ;  /* 0x0000006000607308 */ /* 0x000e740000002400 */
[----:B------:R-:W1:Y:S10]  /*a670*/  MUFU.TANH R97, R97 ;  /* 0x0000006100617308 */ /* 0x000e740000002400 */
[----:B------:R-:W1:Y:S10]  /*a680*/  MUFU.TANH R98, R98 ;  /* 0x0000006200627308 */ /* 0x000e740000002400 */
[----:B------:R-:W1:Y:S01]  /*a690*/  MUFU.TANH R99, R99 ;  /* 0x0000006300637308 */ /* 0x000e620000002400 */
[----:B------:R-:W-:-:S05]  /*a6a0*/  @!P0 BRA `(.L_x_521) ;  /* 0x000003d000008947 */ /* 0x000fca0003800000 */
[----:B--234-:R-:W2:Y:S01]  /*a6b0*/  LDL R2, [R1+0x34] ;  /* 0x0000340001027983 */ /* 0x01cea20000100800 */
[----:B------:R-:W-:Y:S01]  /*a6c0*/  IMAD.MOV.U32 R228, RZ, RZ, RZ ;  /* 0x000000ffffe47224 */ /* 0x000fe200078e00ff */
[----:B------:R-:W-:Y:S02]  /*a6d0*/  PLOP3.LUT P1, PT, PT, PT, UP3, 0x80, 0x0 ;  /* 0x000000000000781c */ /* 0x000fe40003f2f038 */
[----:B------:R-:W3:Y:S01]  /*a6e0*/  LDL R0, [R1+0x10] ;  /* 0x0000100001007983 */ /* 0x000ee20000100800 */
[----:B------:R-:W-:Y:S03]  /*a6f0*/  PLOP3.LUT P0, PT, PT, PT, UP3, 0x80, 0x0 ;  /* 0x000000000000781c */ /* 0x000fe60003f0f038 */
[----:B------:R-:W4:Y:S01]  /*a700*/  LDL R18, [R1+0x8] ;  /* 0x0000080001127983 */ /* 0x000f220000100800 */
[----:B--2---:R-:W-:Y:S05]  /*a710*/  IMAD R2, R227, 0x60, R2 ;  /* 0x00000060e3027824 */ /* 0x004fea00078e0202 */
[----:B---3--:R-:W-:Y:S05]  /*a720*/  IADD3 R2, R2, -0x60, R0 ;  /* 0xffffffa002027810 */ /* 0x008fea0007ffe000 */
        /* <DEDUP_REMOVED lines=8> */
[----:B------:R-:W-:Y:S03]  /*a7b0*/  @!P3 LEA.HI.X R5, R3, c[0x0][0x2a4], R5, 0x2, P0 ;  /* 0x0000a9000305ba11 */ /* 0x000fe600000f1405 */
[C---:B------:R-:W-:Y:S01]  /*a7c0*/  IMAD.WIDE.U32 R2, R233.reuse, c[0x0][0x1e0], RZ ;  /* 0x00007800e9027a25 */ /* 0x040fe200078e00ff */
[----:B------:R-:W-:Y:S01]  /*a7d0*/  SHF.R.S32.HI R0, RZ, 0x1f, R233 ;  /* 0x0000001fff007819 */ /* 0x000fe200000114e9 */
[----:B------:R-:W2:Y:S04]  /*a7e0*/  @!P3 LDG.E R228, [R4.64] ;  /* 0x0000001004e4b981 */ /* 0x000ea8000c1e1900 */
[----:B------:R-:W-:Y:S04]  /*a7f0*/  IMAD R0, R0, c[0x0][0x1e0], RZ ;  /* 0x0000780000007a24 */ /* 0x000fe800078e02ff */
[----:B------:R-:W-:Y:S04]  /*a800*/  IMAD R0, R233, c[0x0][0x1e4], R0 ;  /* 0x00007900e9007a24 */ /* 0x000fe800078e0200 */
[----:B------:R-:W-:Y:S01]  /*a810*/  IMAD.IADD R3, R3, 0x1, R0 ;  /* 0x0000000103037824 */ /* 0x000fe200078e0200 */
[----:B--2---:R-:W-:Y:S03]  /*a820*/  SHF.R.S32.HI R4, RZ, 0x1f, R228 ;  /* 0x0000001fff047819 */ /* 0x004fe600000114e4 */
[----:B------:R-:W-:Y:S04]  /*a830*/  IMAD.WIDE.U32 R2, R228, c[0x0][0x1f0], R2 ;  /* 0x00007c00e4027a25 */ /* 0x000fe800078e0002 */
[----:B------:R-:W-:Y:S01]  /*a840*/  IMAD R4, R4, c[0x0][0x1f0], RZ ;  /* 0x00007c0004047a24 */ /* 0x000fe200078e02ff */
[----:B------:R-:W-:Y:S03]  /*a850*/  IADD3 R0, P0, R2, UR10, RZ ;  /* 0x0000000a02007c10 */ /* 0x000fe6000ff1e0ff */
[----:B------:R-:W-:Y:S05]  /*a860*/  IMAD R4, R228, c[0x0][0x1f4], R4 ;  /* 0x00007d00e4047a24 */ /* 0x000fea00078e0204 */
[----:B------:R-:W-:Y:S02]  /*a870*/  IADD3.X R3, R3, UR6, R4, P0, !PT ;  /* 0x0000000603037c10 */ /* 0x000fe400087fe404 */
[C---:B------:R-:W-:Y:S04]  /*a880*/  LEA R2, P0, R0.reuse, c[0x0][0x1c8], 0x1 ;  /* 0x0000720000027a11 */ /* 0x040fe800078008ff */
[----:B------:R-:W-:Y:S01]  /*a890*/  LEA.HI.X R0, R0, c[0x0][0x1cc], R3, 0x1, P0 ;  /* 0x0000730000007a11 */ /* 0x000fe200000f0c03 */
[----:B------:R-:W2:Y:S04]  /*a8a0*/  SHFL.IDX PT, R4, R2, RZ, 0x181f ;  /* 0x00181fff02047589 */ /* 0x000ea800000e0000 */
[----:B------:R-:W3:Y:S04]  /*a8b0*/  SHFL.IDX PT, R3, R0, RZ, 0x181f ;  /* 0x00181fff00037589 */ /* 0x000ee800000e0000 */
[----:B------:R-:W5:Y:S04]  /*a8c0*/  SHFL.IDX PT, R10, R2, 0x1, 0x181f ;  /* 0x00381f00020a7f89 */ /* 0x000f6800000e0000 */
[----:B------:R-:W1:Y:S04]  /*a8d0*/  SHFL.IDX PT, R8, R2, 0x2, 0x181f ;  /* 0x00581f0002087f89 */ /* 0x000e6800000e0000 */
[----:B------:R-:W1:Y:S04]  /*a8e0*/  SHFL.IDX PT, R7, R0, 0x1, 0x181f ;  /* 0x00381f0000077f89 */ /* 0x000e6800000e0000 */
[----:B------:R-:W1:Y:S04]  /*a8f0*/  SHFL.IDX PT, R6, R2, 0x3, 0x181f ;  /* 0x00781f0002067f89 */ /* 0x000e6800000e0000 */
[----:B------:R-:W-:Y:S01]  /*a900*/  SHFL.IDX PT, R9, R2, 0x4, 0x181f ;  /* 0x00981f0002097f89 */ /* 0x000fe200000e0000 */
[-C--:B--2---:R-:W-:Y:S03]  /*a910*/  IADD3 R4, P0, R4, R226.reuse, RZ ;  /* 0x000000e204047210 */ /* 0x084fe60007f1e0ff */
[----:B------:R-:W-:Y:S02]  /*a920*/  SHFL.IDX PT, R14, R0, 0x2, 0x181f ;  /* 0x00581f00000e7f89 */ /* 0x000fe400000e0000 */
[--C-:B---3--:R-:W-:Y:S02]  /*a930*/  IMAD.X R5, R3, 0x1, R225.reuse, P0 ;  /* 0x0000000103057824 */ /* 0x108fe400000e06e1 */
[----:B------:R-:W2:Y:S01]  /*a940*/  SHFL.IDX PT, R13, R0, 0x3, 0x181f ;  /* 0x00781f00000d7f89 */ /* 0x000ea200000e0000 */
[-C--:B-----5:R-:W-:Y:S03]  /*a950*/  IADD3 R10, P0, R10, R226.reuse, RZ ;  /* 0x000000e20a0a7210 */ /* 0x0a0fe60007f1e0ff */
[----:B----4-:R3:W-:Y:S01]  /*a960*/  LDGSTS.E.BYPASS.LTC128B.128 [R18+0x3100], [R4.64], !P4 ;  /* 0x0310000004127fae */ /* 0x0107e2000e101d50 */
[-C--:B-1----:R-:W-:Y:S03]  /*a970*/  IADD3 R8, P5, R8, R226.reuse, RZ ;  /* 0x000000e208087210 */ /* 0x082fe60007fbe0ff */
[----:B------:R-:W1:Y:S01]  /*a980*/  SHFL.IDX PT, R2, R2, 0x5, 0x181f ;  /* 0x00b81f0002027f89 */ /* 0x000e6200000e0000 */
[--C-:B------:R-:W-:Y:S03]  /*a990*/  IMAD.X R11, R7, 0x1, R225.reuse, P0 ;  /* 0x00000001070b7824 */ /* 0x100fe600000e06e1 */
[----:B------:R-:W4:Y:S01]  /*a9a0*/  SHFL.IDX PT, R12, R0, 0x4, 0x181f ;  /* 0x00981f00000c7f89 */ /* 0x000f2200000e0000 */
[-C--:B------:R-:W-:Y:S03]  /*a9b0*/  IADD3 R6, P2, R6, R226.reuse, RZ ;  /* 0x000000e206067210 */ /* 0x080fe60007f5e0ff */
[----:B------:R-:W5:Y:S04]  /*a9c0*/  SHFL.IDX PT, R0, R0, 0x5, 0x181f ;  /* 0x00b81f0000007f89 */ /* 0x000f6800000e0000 */
[----:B------:R5:W-:Y:S01]  /*a9d0*/  LDGSTS.E.BYPASS.LTC128B.128 [R18+0x3900], [R10.64], !P4 ;  /* 0x039000000a127fae */ /* 0x000be2000e101d50 */
[--C-:B--2---:R-:W-:Y:S01]  /*a9e0*/  IMAD.X R7, R13, 0x1, R225.reuse, P2 ;  /* 0x000000010d077824 */ /* 0x104fe200010e06e1 */
[-C--:B---3--:R-:W-:Y:S01]  /*a9f0*/  IADD3 R4, P1, R9, R226.reuse, RZ ;  /* 0x000000e209047210 */ /* 0x088fe20007f3e0ff */
[--C-:B------:R-:W-:Y:S01]  /*aa00*/  IMAD.X R9, R14, 0x1, R225.reuse, P5 ;  /* 0x000000010e097824 */ /* 0x100fe200028e06e1 */
[----:B-1----:R-:W-:Y:S03]  /*aa10*/  IADD3 R2, P0, R2, R226, RZ ;  /* 0x000000e202027210 */ /* 0x002fe60007f1e0ff */
[--C-:B----4-:R-:W-:Y:S01]  /*aa20*/  IMAD.X R5, R12, 0x1, R225.reuse, P1 ;  /* 0x000000010c057824 */ /* 0x110fe200008e06e1 */
[----:B------:R1:W-:Y:S01]  /*aa30*/  LDGSTS.E.BYPASS.LTC128B.128 [R18+0x4100], [R8.64], !P4 ;  /* 0x0410000008127fae */ /* 0x0003e2000e101d50 */
[----:B-----5:R-:W-:Y:S03]  /*aa40*/  IMAD.X R3, R0, 0x1, R225, P0 ;  /* 0x0000000100037824 */ /* 0x020fe600000e06e1 */
[----:B------:R1:W-:Y:S04]  /*aa50*/  LDGSTS.E.BYPASS.LTC128B.128 [R18+0x4900], [R6.64], !P4 ;  /* 0x0490000006127fae */ /* 0x0003e8000e101d50 */
[----:B------:R1:W-:Y:S04]  /*aa60*/  LDGSTS.E.BYPASS.LTC128B.128 [R18+0x5100], [R4.64], !P4 ;  /* 0x0510000004127fae */ /* 0x0003e8000e101d50 */
[----:B------:R1:W-:Y:S02]  /*aa70*/  LDGSTS.E.BYPASS.LTC128B.128 [R18+0x5900], [R2.64], !P4 ;  /* 0x0590000002127fae */ /* 0x0003e4000e101d50 */
.L_x_521:
[----:B-1234-:R-:W2:Y:S01]  /*aa80*/  LDL R2, [R1+0x2c] ;  /* 0x00002c0001027983 */ /* 0x01eea20000100800 */
[----:B------:R-:W-:Y:S02]  /*aa90*/  PLOP3.LUT P1, PT, PT, PT, UP2, 0x80, 0x0 ;  /* 0x000000000000781c */ /* 0x000fe40003f2f028 */
[----:B------:R-:W-:Y:S01]  /*aaa0*/  PLOP3.LUT P0, PT, PT, PT, UP2, 0x80, 0x0 ;  /* 0x000000000000781c */ /* 0x000fe20003f0f028 */
[----:B------:R-:W3:Y:S04]  /*aab0*/  LDL R58, [R1+0x24] ;  /* 0x00002400013a7983 */ /* 0x000ee80000100800 */
[----:B------:R-:W0:Y:S06]  /*aac0*/  LDGDEPBAR ;  /* 0x00000000000079af */ /* 0x000e2c0000000000 */
[----:B--2---:R-:W-:Y:S04]  /*aad0*/  @P1 IMAD.HI.U32 R0, R2, c[0x0][0x2c8], RZ ;  /* 0x0000b20002001a27 */ /* 0x004fe800078e00ff */
[----:B------:R-:W-:Y:S01]  /*aae0*/  IMAD.MOV.U32 R5, RZ, RZ, R2 ;  /* 0x000000ffff057224 */ /* 0x000fe200078e0002 */
[----:B------:R-:W-:Y:S01]  /*aaf0*/  @P0 SHF.R.U32.HI R5, RZ, c[0x0][0x2cc], R0 ;  /* 0x0000b300ff050a19 */ /* 0x000fe20000011600 */
[----:B------:R-:W-:Y:S01]  /*ab00*/  IMAD R0, R227, -0x60, RZ ;  /* 0xffffffa0e3007824 */ /* 0x000fe200078e02ff */
[----:B------:R-:W-:Y:S01]  /*ab10*/  PLOP3.LUT P0, PT, PT, PT, UP1, 0x40, 0x0 ;  /* 0x000000000000781c */ /* 0x000fe20003f0e818 */
[----:B------:R-:W-:Y:S02]  /*ab20*/  IMAD.MOV.U32 R2, RZ, RZ, c[0x0][0x2ac] ;  /* 0x0000ab00ff027624 */ /* 0x000fe400078e00ff */
[----:B------:R-:W1:Y:S01]  /*ab30*/  SHFL.IDX PT, R4, R5, RZ, 0x1c1f ;  /* 0x001c1fff05047589 */ /* 0x000e6200000e0000 */
[----:B---3--:R-:W-:Y:S05]  /*ab40*/  IADD3 R7, -R58, 0x1, R0 ;  /* 0x000000013a077810 */ /* 0x008fea0007ffe100 */
[----:B------:R-:W-:Y:S05]  /*ab50*/  IMAD R7, R2, c[0x0][0x1d0], R7 ;  /* 0x0000740002077a24 */ /* 0x000fea00078e0207 */
[----:B------:R-:W-:Y:S04]  /*ab60*/  IADD3 R7, R7, -c[0x0][0x168], RZ ;  /* 0x80005a0007077a10 */ /* 0x000fe80007ffe0ff */
[C---:B------:R-:W-:Y:S02]  /*ab70*/  IADD3 R6, R7.reuse, c[0x0][0x328], RZ ;  /* 0x0000ca0007067a10 */ /* 0x040fe40007ffe0ff */
[----:B------:R-:W-:Y:S03]  /*ab80*/  IADD3 R7, R7, UR13, RZ ;  /* 0x0000000d07077c10 */ /* 0x000fe6000fffe0ff */
[--C-:B-1----:R-:W-:Y:S02]  /*ab90*/  IMAD.IADD R3, R6, 0x1, R4.reuse ;  /* 0x0000000106037824 */ /* 0x102fe400078e0204 */
[----:B------:R-:W-:Y:S01]  /*aba0*/  IMAD.IADD R2, R7, 0x1, R4 ;  /* 0x0000000107027824 */ /* 0x000fe200078e0204 */
[----:B------:R-:W-:-:S05]  /*abb0*/  @P0 BRA `(.L_x_522) ;  /* 0x000001a000000947 */ /* 0x000fca0003800000 */
[----:B------:R-:W-:Y:S01]  /*abc0*/  MOV R8, c[0x0][0x2ac] ;  /* 0x0000ab0000087a02 */ /* 0x000fe20000000f00 */
[----:B------:R-:W-:Y:S04]  /*abd0*/  BSSY B0, `(.L_x_523) ;  /* 0x0000013000007945 */ /* 0x000fe80003800000 */
[----:B------:R-:W-:Y:S05]  /*abe0*/  IMAD R4, R8, c[0x0][0x1d0], R4 ;  /* 0x0000740008047a24 */ /* 0x000fea00078e0204 */
[----:B------:R-:W-:Y:S04]  /*abf0*/  IADD3 R4, R4, -c[0x0][0x168], RZ ;  /* 0x80005a0004047a10 */ /* 0x000fe80007ffe0ff */
[----:B------:R-:W-:Y:S11]  /*ac00*/  ISETP.GT.AND P0, PT, R4, -0x1, PT ;  /* 0xffffffff0400780c */ /* 0x000ff60003f04270 */
[----:B------:R-:W-:Y:S02]  /*ac10*/  @!UPT UIADD3 URZ, URZ, URZ, URZ ;  /* 0x0000003f3f3ff290 */ /* 0x000fe4000fffe03f */
[----:B------:R-:W-:-:S05]  /*ac20*/  @P0 BRA `(.L_x_524) ;  /* 0x0000008000000947 */ /* 0x000fca0003800000 */
[----:B------:R-:W-:Y:S01]  /*ac30*/  LOP3.LUT R4, RZ, R4, RZ, 0x33, !PT ;  /* 0x00000004ff047212 */ /* 0x000fe200078e33ff */
[----:B------:R-:W-:Y:S05]  /*ac40*/  IMAD.MOV.U32 R8, RZ, RZ, c[0x0][0x32c] ;  /* 0x0000cb00ff087624 */ /* 0x000fea00078e00ff */
[----:B------:R-:W-:Y:S11]  /*ac50*/  ISETP.NE.AND P0, PT, R8, 0x1, PT ;  /* 0x000000010800780c */ /* 0x000ff60003f05270 */
[----:B------:R-:W-:Y:S02]  /*ac60*/  @!UPT UIADD3 URZ, URZ, URZ, URZ ;  /* 0x0000003f3f3ff290 */ /* 0x000fe4000fffe03f */
[----:B------:R-:W-:Y:S05]  /*ac70*/  @P0 IMAD.HI.U32 R8, R4, c[0x0][0x330], RZ ;  /* 0x0000cc0004080a27 */ /* 0x000fea00078e00ff */
[----:B------:R-:W-:Y:S04]  /*ac80*/  @P0 SHF.R.U32.HI R4, RZ, c[0x0][0x334], R8 ;  /* 0x0000cd00ff040a19 */ /* 0x000fe80000011608 */
[----:B------:R-:W-:Y:S01]  /*ac90*/  LOP3.LUT R4, RZ, R4, RZ, 0x33, !PT ;  /* 0x00000004ff047212 */ /* 0x000fe200078e33ff */
[----:B------:R-:W-:-:S05]  /*aca0*/  BRA `(.L_x_525) ;  /* 0x0000005000007947 */ /* 0x000fca0003800000 */
.L_x_524:
[----:B------:R-:W-:Y:S04]  /*acb0*/  MOV R8, c[0x0][0x32c] ;  /* 0x0000cb0000087a02 */ /* 0x000fe80000000f00 */
[----:B------:R-:W-:Y:S11]  /*acc0*/  ISETP.NE.AND P0, PT, R8, 0x1, PT ;  /* 0x000000010800780c */ /* 0x000ff60003f05270 */
[----:B------:R-:W-:Y:S02]  /*acd0*/  @!UPT UIADD3 URZ, URZ, URZ, URZ ;  /* 0x0000003f3f3ff290 */ /* 0x000fe4000fffe03f */
[----:B------:R-:W-:Y:S05]  /*ace0*/  @P0 IMAD.HI.U32 R8, R4, c[0x0][0x330], RZ ;  /* 0x0000cc0004080a27 */ /* 0x000fea00078e00ff */
[----:B------:R-:W-:Y:S02]  /*acf0*/  @P0 SHF.R.U32.HI R4, RZ, c[0x0][0x334], R8 ;  /* 0x0000cd00ff040a19 */ /* 0x000fe40000011608 */
.L_x_525:
[----:B------:R-:W-:Y:S05]  /*ad00*/  BSYNC B0 ;  /* 0x0000000000007941 */ /* 0x000fea0003800000 */
.L_x_523:
[----:B------:R-:W-:Y:S04]  /*ad10*/  IMAD.IADD R8, R0, 0x1, -R58 ;  /* 0x0000000100087824 */ /* 0x000fe800078e0a3a */
[----:B------:R-:W-:Y:S05]  /*ad20*/  IMAD R4, R4, c[0x0][0x32c], R8 ;  /* 0x0000cb0004047a24 */ /* 0x000fea00078e0208 */
[----:B------:R-:W-:Y:S02]  /*ad30*/  IADD3 R8, R4, c[0x0][0x32c], RZ ;  /* 0x0000cb0004087a10 */ /* 0x000fe40007ffe0ff */
[----:B------:R-:W-:Y:S02]  /*ad40*/  IMNMX R2, R2, R4, !PT ;  /* 0x0000000402027217 */ /* 0x000fe40007800200 */
[----:B------:R-:W-:Y:S02]  /*ad50*/  IMNMX R3, R3, R8, PT ;  /* 0x0000000803037217 */ /* 0x000fe40003800200 */
.L_x_522:
[C---:B------:R-:W-:Y:S01]  /*ad60*/  ISETP.GE.AND P0, PT, R0.reuse, 0x1, PT ;  /* 0x000000010000780c */ /* 0x040fe20003f06270 */
[----:B------:R-:W1:Y:S01]  /*ad70*/  SHFL.IDX PT, R4, R5, 0x1, 0x1c1f ;  /* 0x003c1f0005047f89 */ /* 0x000e6200000e0000 */
[----:B------:R-:W-:Y:S02]  /*ad80*/  ISETP.GE.AND P2, PT, R0, 0x9, PT ;  /* 0x000000090000780c */ /* 0x000fe40003f46270 */
[----:B------:R-:W-:Y:S02]  /*ad90*/  P2R R27, PR, RZ, 0x1 ;  /* 0x00000001ff1b7803 */ /* 0x000fe40000000000 */
[----:B------:R-:W-:Y:S02]  /*ada0*/  ISETP.GT.AND P0, PT, R2, RZ, !P0 ;  /* 0x000000ff0200720c */ /* 0x000fe40004704270 */
[----:B------:R-:W-:Y:S02]  /*adb0*/  ISETP.GE.AND P1, PT, R0, 0x2, PT ;  /* 0x000000020000780c */ /* 0x000fe40003f26270 */
[C---:B------:R-:W-:Y:S02]  /*adc0*/  ISETP.LT.OR P0, PT, R3.reuse, 0x1, P0 ;  /* 0x000000010300780c */ /* 0x040fe40000701670 */
[----:B------:R-:W-:Y:S02]  /*add0*/  P2R R26, PR, RZ, 0x2 ;  /* 0x00000002ff1a7803 */ /* 0x000fe40000000000 */
[----:B------:R-:W-:Y:S02]  /*ade0*/  FSEL R29, R188, -INF , !P0 ;  /* 0xff800000bc1d7808 */ /* 0x000fe40004000000 */
[C---:B------:R-:W-:Y:S02]  /*adf0*/  ISETP.GT.AND P0, PT, R2.reuse, 0x8, !P2 ;  /* 0x000000080200780c */ /* 0x040fe40005704270 */
[----:B------:R-:W-:Y:S02]  /*ae00*/  ISETP.GT.AND P1, PT, R2, 0x1, !P1 ;  /* 0x000000010200780c */ /* 0x000fe40004f24270 */
[----:B------:R-:W-:Y:S02]  /*ae10*/  P2R R25, PR, RZ, 0x4 ;  /* 0x00000004ff197803 */ /* 0x000fe40000000000 */
[C---:B------:R-:W-:Y:S02]  /*ae20*/  ISETP.LT.OR P0, PT, R3.reuse, 0x9, P0 ;  /* 0x000000090300780c */ /* 0x040fe40000701670 */
[----:B------:R-:W-:Y:S02]  /*ae30*/  ISETP.GE.AND P2, PT, R0, 0xa, PT ;  /* 0x0000000a0000780c */ /* 0x000fe40003f46270 */
[----:B------:R-:W-:Y:S02]  /*ae40*/  ISETP.LT.OR P1, PT, R3, 0x2, P1 ;  /* 0x000000020300780c */ /* 0x000fe40000f21670 */
[----:B------:R-:W-:Y:S02]  /*ae50*/  FSEL R32, R16, -INF , !P0 ;  /* 0xff80000010207808 */ /* 0x000fe40004000000 */
[----:B------:R-:W-:Y:S02]  /*ae60*/  ISETP.GT.AND P0, PT, R2, 0x9, !P2 ;  /* 0x000000090200780c */ /* 0x000fe40005704270 */
[----:B------:R-:W-:Y:S02]  /*ae70*/  FSEL R31, R183, -INF , !P1 ;  /* 0xff800000b71f7808 */ /* 0x000fe40004800000 */
[----:B------:R-:W-:Y:S02]  /*ae80*/  ISETP.LT.OR P0, PT, R3, 0xa, P0 ;  /* 0x0000000a0300780c */ /* 0x000fe40000701670 */
[----:B------:R-:W-:Y:S02]  /*ae90*/  ISETP.GE.AND P1, PT, R0, 0x11, PT ;  /* 0x000000110000780c */ /* 0x000fe40003f26270 */
[----:B------:R-:W-:Y:S02]  /*aea0*/  FSEL R34, R17, -INF , !P0 ;  /* 0xff80000011227808 */ /* 0x000fe40004000000 */
[----:B------:R-:W-:Y:S02]  /*aeb0*/  ISETP.GT.AND P0, PT, R2, 0x10, !P1 ;  /* 0x000000100200780c */ /* 0x000fe40004f04270 */
[----:B------:R-:W-:Y:S02]  /*aec0*/  P2R R23, PR, RZ, 0x2 ;  /* 0x00000002ff177803 */ /* 0x000fe40000000000 */
[C---:B------:R-:W-:Y:S02]  /*aed0*/  ISETP.LT.OR P0, PT, R3.reuse, 0x11, P0 ;  /* 0x000000110300780c */ /* 0x040fe40000701670 */
[----:B------:R-:W-:Y:S02]  /*aee0*/  ISETP.GE.AND P1, PT, R0, 0x12, PT ;  /* 0x000000120000780c */ /* 0x000fe40003f26270 */
[----:B------:R-:W-:Y:S02]  /*aef0*/  FSEL R40, R20, -INF , !P0 ;  /* 0xff80000014287808 */ /* 0x000fe40004000000 */
[----:B------:R-:W-:Y:S02]  /*af00*/  ISETP.GT.AND P0, PT, R2, 0x11, !P1 ;  /* 0x000000110200780c */ /* 0x000fe40004f04270 */
[----:B------:R-:W-:Y:S02]  /*af10*/  P2R R22, PR, RZ, 0x2 ;  /* 0x00000002ff167803 */ /* 0x000fe40000000000 */
[----:B------:R-:W-:Y:S02]  /*af20*/  ISETP.LT.OR P0, PT, R3, 0x12, P0 ;  /* 0x000000120300780c */ /* 0x000fe40000701670 */
        /* <DEDUP_REMOVED lines=73> */
[C---:B------:R-:W-:Y:S02]  /*b3c0*/  ISETP.GE.AND P6, PT, R0.reuse, 0x52, PT ;  /* 0x000000520000780c */ /* 0x040fe40003fc6270 */
[C---:B------:R-:W-:Y:S02]  /*b3d0*/  ISETP.LT.OR P0, PT, R3.reuse, 0x51, P0 ;  /* 0x000000510300780c */ /* 0x040fe40000701670 */
[----:B------:R-:W-:Y:S02]  /*b3e0*/  ISETP.GE.AND P5, PT, R0, 0x59, PT ;  /* 0x000000590000780c */ /* 0x000fe40003fa6270 */
[----:B------:R-:W-:Y:S02]  /*b3f0*/  FSEL R238, R84, -INF , !P0 ;  /* 0xff80000054ee7808 */ /* 0x000fe40004000000 */
[C---:B------:R-:W-:Y:S02]  /*b400*/  ISETP.GT.AND P0, PT, R2.reuse, 0x51, !P6 ;  /* 0x000000510200780c */ /* 0x040fe40007704270 */
[----:B------:R-:W-:Y:S02]  /*b410*/  P2R R24, PR, RZ, 0x4 ;  /* 0x00000004ff187803 */ /* 0x000fe40000000000 */
[----:B------:R-:W-:Y:S04]  /*b420*/  ISETP.LT.OR P0, PT, R3, 0x52, P0 ;  /* 0x000000520300780c */ /* 0x000fe80000701670 */
[----:B------:R-:W-:Y:S02]  /*b430*/  FSEL R243, R85, -INF , !P0 ;  /* 0xff80000055f37808 */ /* 0x000fe40004000000 */
[----:B------:R-:W-:Y:S04]  /*b440*/  ISETP.GT.AND P0, PT, R2, 0x58, !P5 ;  /* 0x000000580200780c */ /* 0x000fe80006f04270 */
[----:B------:R-:W-:Y:S04]  /*b450*/  ISETP.LT.OR P0, PT, R3, 0x59, P0 ;  /* 0x000000590300780c */ /* 0x000fe80000701670 */
[----:B------:R-:W-:Y:S02]  /*b460*/  FSEL R250, R96, -INF , !P0 ;  /* 0xff80000060fa7808 */ /* 0x000fe40004000000 */
[----:B------:R-:W-:Y:S04]  /*b470*/  ISETP.GE.AND P0, PT, R0, 0x5a, PT ;  /* 0x0000005a0000780c */ /* 0x000fe80003f06270 */
[----:B------:R-:W-:Y:S01]  /*b480*/  ISETP.GT.AND P2, PT, R2, 0x59, !P0 ;  /* 0x000000590200780c */ /* 0x000fe20004744270 */
[--C-:B-1----:R-:W-:Y:S03]  /*b490*/  IMAD.IADD R2, R7, 0x1, R4.reuse ;  /* 0x0000000107027824 */ /* 0x102fe600078e0204 */
[----:B------:R-:W-:Y:S01]  /*b4a0*/  ISETP.LT.OR P2, PT, R3, 0x5a, P2 ;  /* 0x0000005a0300780c */ /* 0x000fe20001741670 */
[----:B------:R-:W-:Y:S03]  /*b4b0*/  IMAD.IADD R3, R6, 0x1, R4 ;  /* 0x0000000106037824 */ /* 0x000fe600078e0204 */
[----:B------:R-:W-:Y:S02]  /*b4c0*/  FSEL R252, R97, -INF , !P2 ;  /* 0xff80000061fc7808 */ /* 0x000fe40005000000 */
[----:B------:R-:W-:Y:S11]  /*b4d0*/  PLOP3.LUT P2, PT, PT, PT, UP1, 0x40, 0x0 ;  /* 0x000000000000781c */ /* 0x000ff60003f4e818 */
[----:B------:R-:W-:Y:S02]  /*b4e0*/  @!UPT UIADD3 URZ, URZ, URZ, URZ ;  /* 0x0000003f3f3ff290 */ /* 0x000fe4000fffe03f */
        /* <DEDUP_REMOVED lines=9> */
[----:B------:R-:W-:Y:S05]  /*b580*/  IMAD.MOV.U32 R28, RZ, RZ, 0x1 ;  /* 0x00000001ff1c7424 */ /* 0x000fea00078e00ff */
[----:B------:R-:W-:Y:S11]  /*b590*/  ISETP.NE.AND P2, PT, R28, c[0x0][0x32c], PT ;  /* 0x0000cb001c007a0c */ /* 0x000ff60003f45270 */
[----:B------:R-:W-:Y:S02]  /*b5a0*/  @!UPT UIADD3 URZ, URZ, URZ, URZ ;  /* 0x0000003f3f3ff290 */ /* 0x000fe4000fffe03f */
[----:B------:R-:W-:Y:S05]  /*b5b0*/  @P2 IMAD.HI.U32 R28, R4, c[0x0][0x330], RZ ;  /* 0x0000cc00041c2a27 */ /* 0x000fea00078e00ff */
[----:B------:R-:W-:Y:S04]  /*b5c0*/  @P2 SHF.R.U32.HI R4, RZ, c[0x0][0x334], R28 ;  /* 0x0000cd00ff042a19 */ /* 0x000fe8000001161c */
[----:B------:R-:W-:Y:S01]  /*b5d0*/  LOP3.LUT R4, RZ, R4, RZ, 0x33, !PT ;  /* 0x00000004ff047212 */ /* 0x000fe200078e33ff */
[----:B------:R-:W-:-:S05]  /*b5e0*/  BRA `(.L_x_529) ;  /* 0x0000005000007947 */ /* 0x000fca0003800000 */
.L_x_528:
[----:B------:R-:W-:Y:S04]  /*b5f0*/  MOV R28, 0x1 ;  /* 0x00000001001c7802 */ /* 0x000fe80000000f00 */
[----:B------:R-:W-:Y:S11]  /*b600*/  ISETP.NE.AND P2, PT, R28, c[0x0][0x32c], PT ;  /* 0x0000cb001c007a0c */ /* 0x000ff60003f45270 */
[----:B------:R-:W-:Y:S02]  /*b610*/  @!UPT UIADD3 URZ, URZ, URZ, URZ ;  /* 0x0000003f3f3ff290 */ /* 0x000fe4000fffe03f */
[----:B------:R-:W-:Y:S05]  /*b620*/  @P2 IMAD.HI.U32 R28, R4, c[0x0][0x330], RZ ;  /* 0x0000cc00041c2a27 */ /* 0x000fea00078e00ff */
[----:B------:R-:W-:Y:S02]  /*b630*/  @P2 SHF.R.U32.HI R4, RZ, c[0x0][0x334], R28 ;  /* 0x0000cd00ff042a19 */ /* 0x000fe4000001161c */
.L_x_529:
[----:B------:R-:W-:Y:S05]  /*b640*/  BSYNC B0 ;  /* 0x0000000000007941 */ /* 0x000fea0003800000 */
.L_x_527:
[----:B------:R-:W-:Y:S04]  /*b650*/  IMAD.IADD R28, R0, 0x1, -R58 ;  /* 0x00000001001c7824 */ /* 0x000fe800078e0a3a */
[----:B------:R-:W-:Y:S05]  /*b660*/  IMAD R4, R4, c[0x0][0x32c], R28 ;  /* 0x0000cb0004047a24 */ /* 0x000fea00078e021c */
[----:B------:R-:W-:Y:S02]  /*b670*/  IADD3 R28, R4, c[0x0][0x32c], RZ ;  /* 0x0000cb00041c7a10 */ /* 0x000fe40007ffe0ff */
[----:B------:R-:W-:Y:S02]  /*b680*/  IMNMX R2, R2, R4, !PT ;  /* 0x0000000402027217 */ /* 0x000fe40007800200 */
[----:B------:R-:W-:Y:S02]  /*b690*/  IMNMX R3, R3, R28, PT ;  /* 0x0000001c03037217 */ /* 0x000fe40003800200 */
.L_x_526:
[----:B------:R-:W-:Y:S01]  /*b6a0*/  ISETP.NE.AND P2, PT, R26, RZ, PT ;  /* 0x000000ff1a00720c */ /* 0x000fe20003f45270 */
[----:B------:R-:W1:Y:S03]  /*b6b0*/  SHFL.IDX PT, R4, R5, 0x2, 0x1c1f ;  /* 0x005c1f0005047f89 */ /* 0x000e6600000e0000 */
[----:B------:R-:W-:Y:S04]  /*b6c0*/  ISETP.GT.AND P2, PT, R2, 0x1, !P2 ;  /* 0x000000010200780c */ /* 0x000fe80005744270 */
[----:B------:R-:W-:Y:S04]  /*b6d0*/  ISETP.LT.OR P2, PT, R3, 0x2, P2 ;  /* 0x000000020300780c */ /* 0x000fe80001741670 */
[----:B------:R-:W-:Y:S02]  /*b6e0*/  FSEL R33, R200, -INF , !P2 ;  /* 0xff800000c8217808 */ /* 0x000fe40005000000 */
[----:B------:R-:W-:Y:S04]  /*b6f0*/  ISETP.NE.AND P2, PT, R25, RZ, PT ;  /* 0x000000ff1900720c */ /* 0x000fe80003f45270 */
[----:B------:R-:W-:Y:S04]  /*b700*/  ISETP.GT.AND P2, PT, R2, 0x8, !P2 ;  /* 0x000000080200780c */ /* 0x000fe80005744270 */
[C---:B------:R-:W-:Y:S04]  /*b710*/  ISETP.LT.OR P2, PT, R3.reuse, 0x9, P2 ;  /* 0x000000090300780c */ /* 0x040fe80001741670 */
[----:B------:R-:W-:Y:S02]  /*b720*/  FSEL R37, R192, -INF , !P2 ;  /* 0xff800000c0257808 */ /* 0x000fe40005000000 */
[----:B------:R-:W-:Y:S04]  /*b730*/  ISETP.NE.AND P2, PT, R24, RZ, PT ;  /* 0x000000ff1800720c */ /* 0x000fe80003f45270 */
[C---:B------:R-:W-:Y:S04]  /*b740*/  ISETP.GT.AND P2, PT, R2.reuse, 0x9, !P2 ;  /* 0x000000090200780c */ /* 0x040fe80005744270 */
        /* <DEDUP_REMOVED lines=66> */
[----:B------:R-:W-:Y:S04]  /*bb70*/  ISETP.GT.AND P2, PT, R2, 0x50, !P1 ;  /* 0x000000500200780c */ /* 0x000fe80004f44270 */
[C---:B------:R-:W-:Y:S04]  /*bb80*/  ISETP.LT.OR P2, PT, R3.reuse, 0x51, P2 ;  /* 0x000000510300780c */ /* 0x040fe80001741670 */
[----:B------:R-:W-:Y:S02]  /*bb90*/  FSEL R240, R86, -INF , !P2 ;  /* 0xff80000056f07808 */ /* 0x000fe40005000000 */
[C---:B------:R-:W-:Y:S04]  /*bba0*/  ISETP.GT.AND P2, PT, R2.reuse, 0x51, !P6 ;  /* 0x000000510200780c */ /* 0x040fe80007744270 */
[----:B------:R-:W-:Y:S04]  /*bbb0*/  ISETP.LT.OR P2, PT, R3, 0x52, P2 ;  /* 0x000000520300780c */ /* 0x000fe80001741670 */
[----:B------:R-:W-:Y:S02]  /*bbc0*/  FSEL R241, R87, -INF , !P2 ;  /* 0xff80000057f17808 */ /* 0x000fe40005000000 */
[----:B------:R-:W-:Y:S04]  /*bbd0*/  ISETP.GT.AND P2, PT, R2, 0x58, !P5 ;  /* 0x000000580200780c */ /* 0x000fe80006f44270 */
[----:B------:R-:W-:Y:S04]  /*bbe0*/  ISETP.LT.OR P2, PT, R3, 0x59, P2 ;  /* 0x000000590300780c */ /* 0x000fe80001741670 */
[----:B------:R-:W-:Y:S02]  /*bbf0*/  FSEL R247, R98, -INF , !P2 ;  /* 0xff80000062f77808 */ /* 0x000fe40005000000 */
[----:B------:R-:W-:Y:S04]  /*bc00*/  ISETP.NE.AND P2, PT, R27, RZ, PT ;  /* 0x000000ff1b00720c */ /* 0x000fe80003f45270 */
[----:B------:R-:W-:Y:S04]  /*bc10*/  ISETP.GT.AND P2, PT, R2, RZ, !P2 ;  /* 0x000000ff0200720c */ /* 0x000fe80005744270 */
[----:B------:R-:W-:Y:S04]  /*bc20*/  ISETP.LT.OR P2, PT, R3, 0x1, P2 ;  /* 0x000000010300780c */ /* 0x000fe80001741670 */
[----:B------:R-:W-:Y:S02]  /*bc30*/  FSEL R30, R242, -INF , !P2 ;  /* 0xff800000f21e7808 */ /* 0x000fe40005000000 */
        /* <DEDUP_REMOVED lines=23> */
.L_x_532:
[----:B------:R-:W-:Y:S04]  /*bdb0*/  MOV R28, c[0x0][0x32c] ;  /* 0x0000cb00001c7a02 */ /* 0x000fe80000000f00 */
[----:B------:R-:W-:Y:S11]  /*bdc0*/  ISETP.NE.AND P2, PT, R28, 0x1, PT ;  /* 0x000000011c00780c */ /* 0x000ff60003f45270 */
[----:B------:R-:W-:Y:S02]  /*bdd0*/  @!UPT UIADD3 URZ, URZ, URZ, URZ ;  /* 0x0000003f3f3ff290 */ /* 0x000fe4000fffe03f */
[----:B------:R-:W-:Y:S05]  /*bde0*/  @P2 IMAD.HI.U32 R28, R4, c[0x0][0x330], RZ ;  /* 0x0000cc00041c2a27 */ /* 0x000fea00078e00ff */
[----:B------:R-:W-:Y:S02]  /*bdf0*/  @P2 SHF.R.U32.HI R4, RZ, c[0x0][0x334], R28 ;  /* 0x0000cd00ff042a19 */ /* 0x000fe4000001161c */
.L_x_533:
[----:B------:R-:W-:Y:S05]  /*be00*/  BSYNC B0 ;  /* 0x0000000000007941 */ /* 0x000fea0003800000 */
.L_x_531:
[----:B------:R-:W-:Y:S04]  /*be10*/  IMAD.IADD R28, R0, 0x1, -R58 ;  /* 0x00000001001c7824 */ /* 0x000fe800078e0a3a */
[----:B------:R-:W-:Y:S05]  /*be20*/  IMAD R4, R4, c[0x0][0x32c], R28 ;  /* 0x0000cb0004047a24 */ /* 0x000fea00078e021c */
[----:B------:R-:W-:Y:S02]  /*be30*/  IADD3 R28, R4, c[0x0][0x32c], RZ ;  /* 0x0000cb00041c7a10 */ /* 0x000fe40007ffe0ff */
[----:B------:R-:W-:Y:S02]  /*be40*/  IMNMX R2, R2, R4, !PT ;  /* 0x0000000402027217 */ /* 0x000fe40007800200 */
[----:B------:R-:W-:Y:S02]  /*be50*/  IMNMX R3, R3, R28, PT ;  /* 0x0000001c03037217 */ /* 0x000fe40003800200 */
.L_x_530:
[----:B------:R-:W-:Y:S01]  /*be60*/  ISETP.NE.AND P2, PT, R26, RZ, PT ;  /* 0x000000ff1a00720c */ /* 0x000fe20003f45270 */
[----:B------:R-:W1:Y:S03]  /*be70*/  SHFL.IDX PT, R4, R5, 0x3, 0x1c1f ;  /* 0x007c1f0005047f89 */ /* 0x000e6600000e0000 */
[----:B------:R-:W-:Y:S04]  /*be80*/  ISETP.GT.AND P2, PT, R2, 0x1, !P2 ;  /* 0x000000010200780c */ /* 0x000fe80005744270 */
[----:B------:R-:W-:Y:S04]  /*be90*/  ISETP.LT.OR P2, PT, R3, 0x2, P2 ;  /* 0x000000020300780c */ /* 0x000fe80001741670 */
[----:B------:R-:W-:Y:S02]  /*bea0*/  FSEL R35, R244, -INF , !P2 ;  /* 0xff800000f4237808 */ /* 0x000fe40005000000 */
[----:B------:R-:W-:Y:S04]  /*beb0*/  ISETP.NE.AND P2, PT, R25, RZ, PT ;  /* 0x000000ff1900720c */ /* 0x000fe80003f45270 */
[----:B------:R-:W-:Y:S04]  /*bec0*/  ISETP.GT.AND P2, PT, R2, 0x8, !P2 ;  /* 0x000000080200780c */ /* 0x000fe80005744270 */
[----:B------:R-:W-:Y:S04]  /*bed0*/  ISETP.LT.OR P2, PT, R3, 0x9, P2 ;  /* 0x000000090300780c */ /* 0x000fe80001741670 */
        /* <DEDUP_REMOVED lines=105> */
.L_x_536:
[----:B------:R-:W-:Y:S04]  /*c570*/  MOV R5, c[0x0][0x32c] ;  /* 0x0000cb0000057a02 */ /* 0x000fe80000000f00 */
[----:B------:R-:W-:Y:S11]  /*c580*/  ISETP.NE.AND P2, PT, R5, 0x1, PT ;  /* 0x000000010500780c */ /* 0x000ff60003f45270 */
[----:B------:R-:W-:Y:S02]  /*c590*/  @!UPT UIADD3 URZ, URZ, URZ, URZ ;  /* 0x0000003f3f3ff290 */ /* 0x000fe4000fffe03f */
[----:B------:R-:W-:Y:S05]  /*c5a0*/  @P2 IMAD.HI.U32 R5, R4, c[0x0][0x330], RZ ;  /* 0x0000cc0004052a27 */ /* 0x000fea00078e00ff */
[----:B------:R-:W-:Y:S02]  /*c5b0*/  @P2 SHF.R.U32.HI R4, RZ, c[0x0][0x334], R5 ;  /* 0x0000cd00ff042a19 */ /* 0x000fe40000011605 */
.L_x_537:
[----:B------:R-:W-:Y:S05]  /*c5c0*/  BSYNC B0 ;  /* 0x0000000000007941 */ /* 0x000fea0003800000 */
.L_x_535:
[----:B------:R-:W-:Y:S04]  /*c5d0*/  IMAD.IADD R0, R0, 0x1, -R58 ;  /* 0x0000000100007824 */ /* 0x000fe800078e0a3a */
[----:B------:R-:W-:Y:S05]  /*c5e0*/  IMAD R4, R4, c[0x0][0x32c], R0 ;  /* 0x0000cb0004047a24 */ /* 0x000fea00078e0200 */
[----:B------:R-:W-:Y:S02]  /*c5f0*/  IADD3 R0, R4, c[0x0][0x32c], RZ ;  /* 0x0000cb0004007a10 */ /* 0x000fe40007ffe0ff */
[----:B------:R-:W-:Y:S02]  /*c600*/  IMNMX R2, R2, R4, !PT ;  /* 0x0000000402027217 */ /* 0x000fe40007800200 */
[----:B------:R-:W-:Y:S02]  /*c610*/  IMNMX R3, R3, R0, PT ;  /* 0x0000000003037217 */ /* 0x000fe40003800200 */
.L_x_534:
[----:B------:R-:W2:Y:S01]  /*c620*/  LDL.LU R4, [R1+0x4] ;  /* 0x0000040001047983 */ /* 0x000ea20000300800 */
[----:B------:R-:W-:Y:S02]  /*c630*/  ISETP.NE.AND P2, PT, R27, RZ, PT ;  /* 0x000000ff1b00720c */ /* 0x000fe40003f45270 */
[----:B------:R-:W-:Y:S01]  /*c640*/  FMNMX.FTZ R72, R29, R100, !PT ;  /* 0x000000641d487209 */ /* 0x000fe20007810000 */
[----:B------:R-:W3:Y:S01]  /*c650*/  LDL.LU R0, [R1] ;  /* 0x0000000001007983 */ /* 0x000ee20000300800 */
[----:B------:R-:W-:Y:S02]  /*c660*/  ISETP.GT.AND P2, PT, R2, RZ, !P2 ;  /* 0x000000ff0200720c */ /* 0x000fe40005744270 */
[----:B------:R-:W-:Y:S02]  /*c670*/  FMNMX.FTZ R72, R31, R72, !PT ;  /* 0x000000481f487209 */ /* 0x000fe40007810000 */
[C---:B------:R-:W-:Y:S02]  /*c680*/  ISETP.LT.OR P2, PT, R3.reuse, 0x1, P2 ;  /* 0x000000010300780c */ /* 0x040fe40001741670 */
[----:B------:R-:W-:Y:S02]  /*c690*/  FMNMX.FTZ R72, R32, R72, !PT ;  /* 0x0000004820487209 */ /* 0x000fe40007810000 */
[----:B------:R-:W-:Y:S02]  /*c6a0*/  ISETP.GT.AND P1, PT, R2, 0x50, !P1 ;  /* 0x000000500200780c */ /* 0x000fe40004f24270 */
[----:B------:R-:W-:Y:S02]  /*c6b0*/  FMNMX.FTZ R72, R34, R72, !PT ;  /* 0x0000004822487209 */ /* 0x000fe40007810000 */
[----:B------:R-:W-:Y:S02]  /*c6c0*/  ISETP.LT.OR P1, PT, R3, 0x51, P1 ;  /* 0x000000510300780c */ /* 0x000fe40000f21670 */
[----:B------:R-:W-:Y:S02]  /*c6d0*/  FMNMX.FTZ R72, R40, R72, !PT ;  /* 0x0000004828487209 */ /* 0x000fe40007810000 */
[----:B------:R-:W-:Y:S02]  /*c6e0*/  ISETP.GT.AND P6, PT, R2, 0x51, !P6 ;  /* 0x000000510200780c */ /* 0x000fe400077c4270 */
[----:B------:R-:W-:Y:S02]  /*c6f0*/  FMNMX.FTZ R72, R42, R72, !PT ;  /* 0x000000482a487209 */ /* 0x000fe40007810000 */
[----:B------:R-:W-:Y:S02]  /*c700*/  ISETP.GT.AND P5, PT, R2, 0x58, !P5 ;  /* 0x000000580200780c */ /* 0x000fe40006fa4270 */
[----:B------:R-:W-:Y:S02]  /*c710*/  FMNMX.FTZ R72, R44, R72, !PT ;  /* 0x000000482c487209 */ /* 0x000fe40007810000 */
[----:B------:R-:W-:Y:S02]  /*c720*/  ISETP.GT.AND P0, PT, R2, 0x59, !P0 ;  /* 0x000000590200780c */ /* 0x000fe40004704270 */
[----:B------:R-:W-:Y:S02]  /*c730*/  FMNMX.FTZ R72, R47, R72, !PT ;  /* 0x000000482f487209 */ /* 0x000fe40007810000 */
[----:B------:R-:W-:Y:S02]  /*c740*/  ISETP.LT.OR P6, PT, R3, 0x52, P6 ;  /* 0x000000520300780c */ /* 0x000fe400037c1670 */
[----:B------:R-:W-:Y:S02]  /*c750*/  FMNMX.FTZ R72, R57, R72, !PT ;  /* 0x0000004839487209 */ /* 0x000fe40007810000 */
[C---:B------:R-:W-:Y:S02]  /*c760*/  ISETP.LT.OR P5, PT, R3.reuse, 0x59, P5 ;  /* 0x000000590300780c */ /* 0x040fe40002fa1670 */
[----:B------:R-:W-:Y:S02]  /*c770*/  FMNMX.FTZ R72, R90, R72, !PT ;  /* 0x000000485a487209 */ /* 0x000fe40007810000 */
[----:B------:R-:W-:Y:S02]  /*c780*/  ISETP.LT.OR P0, PT, R3, 0x5a, P0 ;  /* 0x0000005a0300780c */ /* 0x000fe40000701670 */
[----:B------:R-:W-:Y:S02]  /*c790*/  FMNMX.FTZ R72, R176, R72, !PT ;  /* 0x00000048b0487209 */ /* 0x000fe40007810000 */
[----:B------:R-:W-:Y:S02]  /*c7a0*/  FSEL R73, R79, -INF , !P0 ;  /* 0xff8000004f497808 */ /* 0x000fe40004000000 */
[----:B------:R-:W-:Y:S02]  /*c7b0*/  FMNMX.FTZ R72, R177, R72, !PT ;  /* 0x00000048b1487209 */ /* 0x000fe40007810000 */
[----:B------:R-:W-:Y:S02]  /*c7c0*/  FSEL R191, R191, -INF , !P6 ;  /* 0xff800000bfbf7808 */ /* 0x000fe40007000000 */
[----:B------:R-:W-:Y:S04]  /*c7d0*/  FMNMX.FTZ R72, R178, R72, !PT ;  /* 0x00000048b2487209 */ /* 0x000fe80007810000 */
        /* <DEDUP_REMOVED lines=10> */
[----:B------:R-:W-:Y:S05]  /*c880*/  FMNMX.FTZ R72, R252, R72, !PT ;  /* 0x00000048fc487209 */ /* 0x000fea0007810000 */
[----:B------:R-:W1:Y:S02]  /*c890*/  SHFL.BFLY PT, R5, R72, 0x2, 0x1f ;  /* 0x0c401f0048057f89 */ /* 0x000e6400000e0000 */
[----:B-1----:R-:W-:Y:S06]  /*c8a0*/  FMNMX.FTZ R72, R72, R5, !PT ;  /* 0x0000000548487209 */ /* 0x002fec0007810000 */
[----:B------:R-:W1:Y:S02]  /*c8b0*/  SHFL.BFLY PT, R6, R72, 0x1, 0x1f ;  /* 0x0c201f0048067f89 */ /* 0x000e6400000e0000 */
[----:B-1----:R-:W-:Y:S02]  /*c8c0*/  FMNMX.FTZ R72, R72, R6, !PT ;  /* 0x0000000648487209 */ /* 0x002fe40007810000 */
[----:B--2---:R-:W-:Y:S02]  /*c8d0*/  FSEL R7, R4, -INF , !P2 ;  /* 0xff80000004077808 */ /* 0x004fe40005000000 */
[----:B------:R-:W-:Y:S02]  /*c8e0*/  ISETP.NE.AND P2, PT, R26, RZ, PT ;  /* 0x000000ff1a00720c */ /* 0x000fe40003f45270 */
[----:B------:R-:W-:Y:S02]  /*c8f0*/  FMNMX.FTZ R4, R28, R102, !PT ;  /* 0x000000661c047209 */ /* 0x000fe40007810000 */
[----:B------:R-:W-:Y:S02]  /*c900*/  ISETP.GT.AND P2, PT, R2, 0x1, !P2 ;  /* 0x000000010200780c */ /* 0x000fe40005744270 */
[----:B------:R-:W-:Y:S02]  /*c910*/  FMNMX.FTZ R4, R35, R4, !PT ;  /* 0x0000000423047209 */ /* 0x000fe40007810000 */
[----:B------:R-:W-:Y:S02]  /*c920*/  ISETP.LT.OR P2, PT, R3, 0x2, P2 ;  /* 0x000000020300780c */ /* 0x000fe40001741670 */
[----:B------:R-:W-:Y:S02]  /*c930*/  FMNMX.FTZ R4, R36, R4, !PT ;  /* 0x0000000424047209 */ /* 0x000fe40007810000 */
[----:B---3--:R-:W-:Y:S02]  /*c940*/  FSEL R26, R0, -INF , !P2 ;  /* 0xff800000001a7808 */ /* 0x008fe40005000000 */
[----:B------:R-:W-:Y:S02]  /*c950*/  ISETP.NE.AND P2, PT, R25, RZ, PT ;  /* 0x000000ff1900720c */ /* 0x000fe40003f45270 */
[----:B------:R-:W-:Y:S02]  /*c960*/  FMNMX.FTZ R0, R30, R101, !PT ;  /* 0x000000651e007209 */ /* 0x000fe40007810000 */
[----:B------:R-:W-:Y:S02]  /*c970*/  ISETP.GT.AND P2, PT, R2, 0x8, !P2 ;  /* 0x000000080200780c */ /* 0x000fe40005744270 */
[----:B------:R-:W-:Y:S02]  /*c980*/  FMNMX.FTZ R0, R33, R0, !PT ;  /* 0x0000000021007209 */ /* 0x000fe40007810000 */
[----:B------:R-:W-:Y:S02]  /*c990*/  ISETP.LT.OR P2, PT, R3, 0x9, P2 ;  /* 0x000000090300780c */ /* 0x000fe40001741670 */
[----:B------:R-:W-:Y:S02]  /*c9a0*/  FMNMX.FTZ R0, R37, R0, !PT ;  /* 0x0000000025007209 */ /* 0x000fe40007810000 */
[----:B------:R-:W-:Y:S02]  /*c9b0*/  FSEL R25, R251, -INF , !P2 ;  /* 0xff800000fb197808 */ /* 0x000fe40005000000 */
[----:B------:R-:W-:Y:S02]  /*c9c0*/  ISETP.NE.AND P2, PT, R24, RZ, PT ;  /* 0x000000ff1800720c */ /* 0x000fe40003f45270 */
[----:B------:R-:W-:Y:S02]  /*c9d0*/  FMNMX.FTZ R0, R39, R0, !PT ;  /* 0x0000000027007209 */ /* 0x000fe40007810000 */
[C---:B------:R-:W-:Y:S02]  /*c9e0*/  ISETP.GT.AND P2, PT, R2.reuse, 0x9, !P2 ;  /* 0x000000090200780c */ /* 0x040fe40005744270 */
[----:B------:R-:W-:Y:S02]  /*c9f0*/  FMNMX.FTZ R0, R41, R0, !PT ;  /* 0x0000000029007209 */ /* 0x000fe40007810000 */
[----:B------:R-:W-:Y:S02]  /*ca00*/  ISETP.LT.OR P2, PT, R3, 0xa, P2 ;  /* 0x0000000a0300780c */ /* 0x000fe40001741670 */
[----:B------:R-:W-:Y:S02]  /*ca10*/  FMNMX.FTZ R0, R43, R0, !PT ;  /* 0x000000002b007209 */ /* 0x000fe40007810000 */
[----:B------:R-:W-:Y:S02]  /*ca20*/  FSEL R24, R249, -INF , !P2 ;  /* 0xff800000f9187808 */ /* 0x000fe40005000000 */
        /* <DEDUP_REMOVED lines=22> */
[----:B------:R-:W-:Y:S01]  /*cb90*/  FMNMX.FTZ R0, R189, R0, !PT ;  /* 0x00000000bd007209 */ /* 0x000fe20007810000 */
[----:B------:R-:W-:Y:S01]  /*cba0*/  LDSM.16.MT88.4 R20, [R209+0x100] ;  /* 0x00010000d114783b */ /* 0x000fe20000004200 */
        /* <DEDUP_REMOVED lines=43> */
[----:B------:R-:W-:Y:S01]  /*ce60*/  FMNMX.FTZ R4, R188, R4, !PT ;  /* 0x00000004bc047209 */ /* 0x000fe20007810000 */
[----:B------:R-:W1:Y:S01]  /*ce70*/  SHFL.BFLY PT, R71, R0, 0x2, 0x1f ;  /* 0x0c401f0000477f89 */ /* 0x000e6200000e0000 */
        /* <DEDUP_REMOVED lines=21> */
[C---:B------:R-:W-:Y:S02]  /*cfd0*/  ISETP.LT.OR P2, PT, R3.reuse, 0x41, P2 ;  /* 0x000000410300780c */ /* 0x040fe40001741670 */
[----:B------:R-:W-:Y:S02]  /*cfe0*/  FMNMX.FTZ R5, R24, R5, !PT ;  /* 0x0000000518057209 */ /* 0x000fe40007810000 */
[----:B------:R-:W-:Y:S01]  /*cff0*/  FSEL R197, R74, -INF , !P2 ;  /* 0xff8000004ac57808 */ /* 0x000fe20005000000 */
[----:B------:R-:W-:Y:S01]  /*d000*/  FMUL.FTZ R74, R72, c[0x0][0x2d0] ;  /* 0x0000b400484a7a20 */ /* 0x000fe20000410000 */
[----:B------:R-:W-:Y:S02]  /*d010*/  ISETP.NE.AND P2, PT, R10, RZ, PT ;  /* 0x000000ff0a00720c */ /* 0x000fe40003f45270 */
[----:B-1----:R-:W-:Y:S02]  /*d020*/  FMNMX.FTZ R71, R0, R71, !PT ;  /* 0x0000004700477209 */ /* 0x002fe40007810000 */
        /* <DEDUP_REMOVED lines=20> */
[----:B------:R-:W-:Y:S02]  /*d170*/  FSETP.NEU.FTZ.AND P2, PT, R72, -INF , PT ;  /* 0xff8000004800780b */ /* 0x000fe40003f5d000 */
[----:B------:R-:W-:Y:S02]  /*d180*/  FMNMX.FTZ R0, R245, R0, !PT ;  /* 0x00000000f5007209 */ /* 0x000fe40007810000 */
[----:B------:R-:W-:Y:S02]  /*d190*/  FSEL R74, R74, RZ, P2 ;  /* 0x000000ff4a4a7208 */ /* 0x000fe40001000000 */
[----:B------:R-:W-:Y:S02]  /*d1a0*/  FMNMX.FTZ R0, R246, R0, !PT ;  /* 0x00000000f6007209 */ /* 0x000fe40007810000 */
[----:B-1----:R-:W-:Y:S01]  /*d1b0*/  FMNMX.FTZ R71, R71, R6, !PT ;  /* 0x0000000647477209 */ /* 0x002fe20007810000 */
[--C-:B------:R-:W-:Y:S01]  /*d1c0*/  FFMA.FTZ R4, R29, c[0x0][0x2d0], -R74.reuse ;  /* 0x0000b4001d047a23 */ /* 0x100fe2000001084a */
[----:B------:R-:W-:Y:S01]  /*d1d0*/  FSEL R199, R180, -INF , !P1 ;  /* 0xff800000b4c77808 */ /* 0x000fe20004800000 */
[--C-:B------:R-:W-:Y:S01]  /*d1e0*/  FFMA.FTZ R16, R44, c[0x0][0x2d0], -R74.reuse ;  /* 0x0000b4002c107a23 */ /* 0x100fe2000001084a */
[----:B------:R-:W-:Y:S01]  /*d1f0*/  FSEL R180, R91, -INF , !P5 ;  /* 0xff8000005bb47808 */ /* 0x000fe20006800000 */
[----:B------:R1:W-:Y:S01]  /*d200*/  MUFU.EX2 R55, R4 ;  /* 0x0000000400377308 */ /* 0x0003e20000000800 */
[----:B------:R-:W2:Y:S01]  /*d210*/  SHFL.BFLY PT, R70, R0, 0x2, 0x1f ;  /* 0x0c401f0000467f89 */ /* 0x000ea200000e0000 */
[C---:B------:R-:W-:Y:S01]  /*d220*/  FMUL.FTZ R75, R71.reuse, c[0x0][0x2d0] ;  /* 0x0000b400474b7a20 */ /* 0x040fe20000410000 */
[----:B------:R-:W-:Y:S04]  /*d230*/  FSETP.NEU.FTZ.AND P1, PT, R71, -INF , PT ;  /* 0xff8000004700780b */ /* 0x000fe80003f3d000 */
[----:B------:R-:W-:Y:S05]  /*d240*/  FSEL R75, R75, RZ, P1 ;  /* 0x000000ff4b4b7208 */ /* 0x000fea0000800000 */
[--C-:B------:R-:W-:Y:S02]  /*d250*/  FFMA.FTZ R3, R39, c[0x0][0x2d0], -R75.reuse ;  /* 0x0000b40027037a23 */ /* 0x100fe4000001084b */
[--C-:B------:R-:W-:Y:S02]  /*d260*/  FFMA.FTZ R12, R43, c[0x0][0x2d0], -R75.reuse ;  /* 0x0000b4002b0c7a23 */ /* 0x100fe4000001084b */
[----:B------:R-:W-:Y:S01]  /*d270*/  MUFU.EX2 R86, R3 ;  /* 0x0000000300567308 */ /* 0x000fe20000000800 */
[--C-:B------:R-:W-:Y:S01]  /*d280*/  FFMA.FTZ R8, R41, c[0x0][0x2d0], -R75.reuse ;  /* 0x0000b40029087a23 */ /* 0x100fe2000001084b */
[----:B-1----:R-:W-:Y:S01]  /*d290*/  FMNMX.FTZ R4, R169, R5, !PT ;  /* 0x00000005a9047209 */ /* 0x002fe20007810000 */
[--C-:B------:R-:W-:Y:S07]  /*d2a0*/  FFMA.FTZ R5, R31, c[0x0][0x2d0], -R74.reuse ;  /* 0x0000b4001f057a23 */ /* 0x100fee000001084a */
[----:B------:R-:W-:Y:S01]  /*d2b0*/  MUFU.EX2 R93, R12 ;  /* 0x0000000c005d7308 */ /* 0x000fe20000000800 */
[----:B--2---:R-:W-:Y:S02]  /*d2c0*/  FMNMX.FTZ R70, R0, R70, !PT ;  /* 0x0000004600467209 */ /* 0x004fe40007810000 */
[----:B------:R-:W-:Y:S07]  /*d2d0*/  FMNMX.FTZ R4, R172, R4, !PT ;  /* 0x00000004ac047209 */ /* 0x000fee0007810000 */
[----:B------:R1:W-:Y:S10]  /*d2e0*/  MUFU.EX2 R52, R5 ;  /* 0x0000000500347308 */ /* 0x0003f40000000800 */
[----:B------:R-:W-:Y:S01]  /*d2f0*/  MUFU.EX2 R31, R8 ;  /* 0x00000008001f7308 */ /* 0x000fe20000000800 */
[----:B-1----:R-:W-:Y:S01]  /*d300*/  FMNMX.FTZ R5, R181, R4, !PT ;  /* 0x00000004b5057209 */ /* 0x002fe20007810000 */
[--C-:B------:R-:W-:Y:S03]  /*d310*/  FFMA.FTZ R4, R32, c[0x0][0x2d0], -R74.reuse ;  /* 0x0000b40020047a23 */ /* 0x100fe6000001084a */
[----:B------:R-:W-:Y:S05]  /*d320*/  FMNMX.FTZ R5, R184, R5, !PT ;  /* 0x00000005b8057209 */ /* 0x000fea0007810000 */
[----:B------:R1:W-:Y:S02]  /*d330*/  MUFU.EX2 R84, R4 ;  /* 0x0000000400547308 */ /* 0x0003e40000000800 */
[----:B-1----:R-:W-:Y:S01]  /*d340*/  FMNMX.FTZ R4, R185, R5, !PT ;  /* 0x00000005b9047209 */ /* 0x002fe20007810000 */
[----:B------:R-:W-:Y:S03]  /*d350*/  FFMA.FTZ R5, R34, c[0x0][0x2d0], -R74 ;  /* 0x0000b40022057a23 */ /* 0x000fe6000001084a */
[----:B------:R-:W-:Y:S04]  /*d360*/  FMNMX.FTZ R0, R187, R4, !PT ;  /* 0x00000004bb007209 */ /* 0x000fe80007810000 */
[----:B------:R1:W2:Y:S01]  /*d370*/  MUFU.EX2 R87, R5 ;  /* 0x0000000500577308 */ /* 0x0002a20000000800 */
[--C-:B------:R-:W-:Y:S01]  /*d380*/  FFMA.FTZ R4, R30, c[0x0][0x2d0], -R75.reuse ;  /* 0x0000b4001e047a23 */ /* 0x100fe2000001084b */
[----:B------:R-:W-:Y:S04]  /*d390*/  FMNMX.FTZ R0, R197, R0, !PT ;  /* 0x00000000c5007209 */ /* 0x000fe80007810000 */
[----:B------:R-:W-:Y:S04]  /*d3a0*/  FMNMX.FTZ R0, R201, R0, !PT ;  /* 0x00000000c9007209 */ /* 0x000fe80007810000 */
[----:B------:R-:W-:Y:S01]  /*d3b0*/  MUFU.EX2 R54, R4 ;  /* 0x0000000400367308 */ /* 0x000fe20000000800 */
[----:B------:R-:W-:Y:S04]  /*d3c0*/  FMNMX.FTZ R0, R202, R0, !PT ;  /* 0x00000000ca007209 */ /* 0x000fe80007810000 */
[----:B------:R-:W-:Y:S01]  /*d3d0*/  FMNMX.FTZ R2, R194, R0, !PT ;  /* 0x00000000c2027209 */ /* 0x000fe20007810000 */
[--C-:B------:R-:W-:Y:S03]  /*d3e0*/  FFMA.FTZ R0, R33, c[0x0][0x2d0], -R75.reuse ;  /* 0x0000b40021007a23 */ /* 0x100fe6000001084b */
[----:B------:R-:W-:Y:S01]  /*d3f0*/  FMNMX.FTZ R2, R199, R2, !PT ;  /* 0x00000002c7027209 */ /* 0x000fe20007810000 */
[----:B------:R3:W-:Y:S01]  /*d400*/  MUFU.EX2 R89, R0 ;  /* 0x0000000000597308 */ /* 0x0007e20000000800 */
[----:B-1----:R-:W1:Y:S01]  /*d410*/  SHFL.BFLY PT, R5, R70, 0x1, 0x1f ;  /* 0x0c201f0046057f89 */ /* 0x002e6200000e0000 */
[----:B--2---:R-:W-:Y:S08]  /*d420*/  F2FP.BF16.PACK_AB R78, R87, R84 ;  /* 0x00000054574e723e */ /* 0x004ff000000010ff */
[----:B------:R-:W-:Y:S01]  /*d430*/  MUFU.EX2 R33, R16 ;  /* 0x0000001000217308 */ /* 0x000fe20000000800 */
[----:B---3--:R-:W-:Y:S01]  /*d440*/  FMNMX.FTZ R0, R191, R2, !PT ;  /* 0x00000002bf007209 */ /* 0x008fe20007810000 */
[--C-:B------:R-:W-:Y:S01]  /*d450*/  FFMA.FTZ R2, R37, c[0x0][0x2d0], -R75.reuse ;  /* 0x0000b40025027a23 */ /* 0x100fe2000001084b */
[----:B-1----:R-:W-:Y:S07]  /*d460*/  FMNMX.FTZ R70, R70, R5, !PT ;  /* 0x0000000546467209 */ /* 0x002fee0007810000 */
[----:B------:R1:W2:Y:S01]  /*d470*/  MUFU.EX2 R85, R2 ;  /* 0x0000000200557308 */ /* 0x0002a20000000800 */
[----:B------:R-:W-:Y:S02]  /*d480*/  FMNMX.FTZ R0, R180, R0, !PT ;  /* 0x00000000b4007209 */ /* 0x000fe40007810000 */
[C---:B------:R-:W-:Y:S01]  /*d490*/  FSETP.NEU.FTZ.AND P0, PT, R70.reuse, -INF , PT ;  /* 0xff8000004600780b */ /* 0x040fe20003f1d000 */
[----:B------:R-:W-:Y:S01]  /*d4a0*/  FMUL.FTZ R96, R70, c[0x0][0x2d0] ;  /* 0x0000b40046607a20 */ /* 0x000fe20000410000 */
[----:B------:R-:W-:Y:S04]  /*d4b0*/  FMNMX.FTZ R0, R73, R0, !PT ;  /* 0x0000000049007209 */ /* 0x000fe80007810000 */
[----:B------:R-:W-:Y:S05]  /*d4c0*/  FSEL R96, R96, RZ, P0 ;  /* 0x000000ff60607208 */ /* 0x000fea0000000000 */
[--C-:B------:R-:W-:Y:S02]  /*d4d0*/  FFMA.FTZ R3, R28, c[0x0][0x2d0], -R96.reuse ;  /* 0x0000b4001c037a23 */ /* 0x100fe40000010860 */
[--C-:B------:R-:W-:Y:S02]  /*d4e0*/  FFMA.FTZ R4, R38, c[0x0][0x2d0], -R96.reuse ;  /* 0x0000b40026047a23 */ /* 0x100fe40000010860 */
[----:B------:R3:W-:Y:S01]  /*d4f0*/  MUFU.EX2 R53, R3 ;  /* 0x0000000300357308 */ /* 0x0007e20000000800 */
[--C-:B------:R-:W-:Y:S02]  /*d500*/  FFMA.FTZ R32, R46, c[0x0][0x2d0], -R96.reuse ;  /* 0x0000b4002e207a23 */ /* 0x100fe40000010860 */
[----:B------:R-:W-:Y:S02]  /*d510*/  FFMA.FTZ R44, R51, c[0x0][0x2d0], -R96 ;  /* 0x0000b400332c7a23 */ /* 0x000fe40000010860 */
[----:B------:R-:W-:Y:S01]  /*d520*/  FFMA.FTZ R28, R48, c[0x0][0x2d0], -R75 ;  /* 0x0000b400301c7a23 */ /* 0x000fe2000001084b */
[----:B-1----:R-:W1:Y:S01]  /*d530*/  SHFL.BFLY PT, R2, R0, 0x2, 0x1f ;  /* 0x0c401f0000027f89 */ /* 0x002e6200000e0000 */
[----:B--2---:R-:W-:Y:S01]  /*d540*/  F2FP.BF16.PACK_AB R79, R86, R85 ;  /* 0x00000055564f723e */ /* 0x004fe200000010ff */
[----:B------:R-:W-:Y:S02]  /*d550*/  FFMA.FTZ R48, R57, c[0x0][0x2d0], -R74 ;  /* 0x0000b40039307a23 */ /* 0x000fe4000001084a */
[----:B------:R-:W-:Y:S01]  /*d560*/  MUFU.EX2 R61, R4 ;  /* 0x00000004003d7308 */ /* 0x000fe20000000800 */
[--C-:B---3--:R-:W-:Y:S09]  /*d570*/  FFMA.FTZ R3, R35, c[0x0][0x2d0], -R96.reuse ;  /* 0x0000b40023037a23 */ /* 0x108ff20000010860 */
[----:B------:R2:W-:Y:S02]  /*d580*/  MUFU.EX2 R60, R3 ;  /* 0x00000003003c7308 */ /* 0x0005e40000000800 */
[----:B--2---:R-:W-:Y:S02]  /*d590*/  FFMA.FTZ R3, R36, c[0x0][0x2d0], -R96 ;  /* 0x0000b40024037a23 */ /* 0x004fe40000010860 */
[----:B------:R-:W-:Y:S06]  /*d5a0*/  LDSM.16.MT88.4 R36, [R212+0x100] ;  /* 0x00010000d424783b */ /* 0x000fec0000004200 */
[----:B------:R1:W-:Y:S02]  /*d5b0*/  MUFU.EX2 R27, R3 ;  /* 0x00000003001b7308 */ /* 0x0003e40000000800 */
[----:B-1----:R-:W-:Y:S01]  /*d5c0*/  FMNMX.FTZ R3, R0, R2, !PT ;  /* 0x0000000200037209 */ /* 0x002fe20007810000 */
[----:B------:R-:W-:Y:S01]  /*d5d0*/  FFMA.FTZ R2, R40, c[0x0][0x2d0], -R74 ;  /* 0x0000b40028027a23 */ /* 0x000fe2000001084a */
[----:B------:R-:W-:Y:S01]  /*d5e0*/  FSEL R0, R72, RZ, P2 ;  /* 0x000000ff48007208 */ /* 0x000fe20001000000 */
[----:B------:R-:W-:Y:S05]  /*d5f0*/  FFMA.FTZ R40, R50, c[0x0][0x2d0], -R96 ;  /* 0x0000b40032287a23 */ /* 0x000fea0000010860 */
[----:B------:R1:W-:Y:S01]  /*d600*/  MUFU.EX2 R80, R2 ;  /* 0x0000000200507308 */ /* 0x0003e20000000800 */
[----:B------:R-:W2:Y:S01]  /*d610*/  SHFL.BFLY PT, R4, R3, 0x1, 0x1f ;  /* 0x0c201f0003047f89 */ /* 0x000ea200000e0000 */
[----:B------:R-:W-:Y:S01]  /*d620*/  FADD.FTZ R0, -R0, R100 ;  /* 0x0000006400007221 */ /* 0x000fe20000010100 */
[----:B------:R-:W-:Y:S03]  /*d630*/  MOV R100, R55 ;  /* 0x0000003700647202 */ /* 0x000fe60000000f00 */
[----:B------:R-:W-:Y:S04]  /*d640*/  FMUL.FTZ R0, R0, c[0x0][0x2d0] ;  /* 0x0000b40000007a20 */ /* 0x000fe80000410000 */
[----:B------:R3:W4:Y:S01]  /*d650*/  MUFU.EX2 R69, R0 ;  /* 0x0000000000457308 */ /* 0x0007220000000800 */
[----:B-1----:R-:W-:Y:S02]  /*d660*/  FSEL R2, R71, RZ, P1 ;  /* 0x000000ff47027208 */ /* 0x002fe40000800000 */
[----:B--2---:R-:W-:Y:S03]  /*d670*/  FMNMX.FTZ R3, R4, R3, !PT ;  /* 0x0000000304037209 */ /* 0x004fe60007810000 */
[----:B------:R-:W-:Y:S02]  /*d680*/  FADD.FTZ R2, -R2, R101 ;  /* 0x0000006502027221 */ /* 0x000fe40000010100 */
[C---:B------:R-:W-:Y:S02]  /*d690*/  FMUL.FTZ R97, R3.reuse, c[0x0][0x2d0] ;  /* 0x0000b40003617a20 */ /* 0x040fe40000410000 */
[----:B------:R-:W-:Y:S01]  /*d6a0*/  FMUL.FTZ R2, R2, c[0x0][0x2d0] ;  /* 0x0000b40002027a20 */ /* 0x000fe20000410000 */
[----:B---3--:R-:W-:Y:S01]  /*d6b0*/  FSEL R0, R70, RZ, P0 ;  /* 0x000000ff46007208 */ /* 0x008fe20000000000 */
[----:B------:R-:W-:Y:S01]  /*d6c0*/  IMAD.MOV.U32 R101, RZ, RZ, R54 ;  /* 0x000000ffff657224 */ /* 0x000fe200078e0036 */
[----:B------:R-:W-:Y:S01]  /*d6d0*/  FSETP.NEU.FTZ.AND P0, PT, R3, -INF , PT ;  /* 0xff8000000300780b */ /* 0x000fe20003f1d000 */
[----:B------:R-:W1:Y:S01]  /*d6e0*/  MUFU.EX2 R68, R2 ;  /* 0x0000000200447308 */ /* 0x000e620000000800 */
[----:B----4-:R-:W-:Y:S01]  /*d6f0*/  FMUL.FTZ R5, R69, R105 ;  /* 0x0000006945057220 */ /* 0x010fe20000410000 */
[----:B------:R-:W-:Y:S01]  /*d700*/  MOV R105, R87 ;  /* 0x0000005700697202 */ /* 0x000fe20000000f00 */
[----:B------:R-:W-:Y:S01]  /*d710*/  FADD.FTZ R0, -R0, R102 ;  /* 0x0000006600007221 */ /* 0x000fe20000010100 */
[----:B------:R-:W-:Y:S01]  /*d720*/  FSEL R97, R97, RZ, P0 ;  /* 0x000000ff61617208 */ /* 0x000fe20000000000 */
[----:B------:R-:W-:Y:S01]  /*d730*/  FMUL.FTZ R16, R69, R116 ;  /* 0x0000007445107220 */ /* 0x000fe20000410000 */
[----:B------:R-:W-:Y:S01]  /*d740*/  F2FP.BF16.PACK_AB R77, R89, R101 ;  /* 0x00000065594d723e */ /* 0x000fe200000010ff */
[----:B------:R-:W-:Y:S01]  /*d750*/  FMUL.FTZ R0, R0, c[0x0][0x2d0] ;  /* 0x0000b40000007a20 */ /* 0x000fe20000410000 */
[----:B------:R-:W-:Y:S01]  /*d760*/  MOV R102, R53 ;  /* 0x0000003500667202 */ /* 0x000fe20000000f00 */
[----:B------:R-:W-:Y:S02]  /*d770*/  FMUL.FTZ R17, R69, R117 ;  /* 0x0000007545117220 */ /* 0x000fe40000410000 */
[----:B------:R2:W3:Y:S01]  /*d780*/  MUFU.EX2 R2, R0 ;  /* 0x0000000000027308 */ /* 0x0004e20000000800 */
[--C-:B------:R-:W-:Y:S01]  /*d790*/  FFMA.FTZ R4, R25, c[0x0][0x2d0], -R97.reuse ;  /* 0x0000b40019047a23 */ /* 0x100fe20000010861 */
[----:B------:R-:W-:Y:S01]  /*d7a0*/  F2FP.BF16.PACK_AB R64, R60, R102 ;  /* 0x000000663c40723e */ /* 0x000fe200000010ff */
[--C-:B------:R-:W-:Y:S02]  /*d7b0*/  FFMA.FTZ R58, R58, c[0x0][0x2d0], -R97.reuse ;  /* 0x0000b4003a3a7a23 */ /* 0x100fe40000010861 */
[--C-:B------:R-:W-:Y:S05]  /*d7c0*/  FFMA.FTZ R62, R62, c[0x0][0x2d0], -R97.reuse ;  /* 0x0000b4003e3e7a23 */ /* 0x100fea0000010861 */
[----:B------:R4:W5:Y:S01]  /*d7d0*/  MUFU.EX2 R91, R4 ;  /* 0x00000004005b7308 */ /* 0x0009620000000800 */
[C---:B-1----:R-:W-:Y:S02]  /*d7e0*/  FMUL.FTZ R6, R68.reuse, R106 ;  /* 0x0000006a44067220 */ /* 0x042fe40000410000 */
[C---:B------:R-:W-:Y:S02]  /*d7f0*/  FMUL.FTZ R18, R68.reuse, R118 ;  /* 0x0000007644127220 */ /* 0x040fe40000410000 */
[C---:B------:R-:W-:Y:S02]  /*d800*/  FMUL.FTZ R19, R68.reuse, R119 ;  /* 0x0000007744137220 */ /* 0x040fe40000410000 */
[C---:B------:R-:W-:Y:S01]  /*d810*/  FMUL.FTZ R34, R68.reuse, R134 ;  /* 0x0000008644227220 */ /* 0x040fe20000410000 */
[----:B------:R-:W-:Y:S01]  /*d820*/  LDSM.16.MT88.4 R116, [R209+0x2900] ;  /* 0x00290000d174783b */ /* 0x000fe20000004200 */
[C---:B------:R-:W-:Y:S02]  /*d830*/  FMUL.FTZ R35, R68.reuse, R135 ;  /* 0x0000008744237220 */ /* 0x040fe40000410000 */
[C---:B------:R-:W-:Y:S02]  /*d840*/  FMUL.FTZ R50, R68.reuse, R150 ;  /* 0x0000009644327220 */ /* 0x040fe40000410000 */
[--C-:B--2---:R-:W-:Y:S02]  /*d850*/  FFMA.FTZ R0, R7, c[0x0][0x2d0], -R97.reuse ;  /* 0x0000b40007007a23 */ /* 0x104fe40000010861 */
[C---:B------:R-:W-:Y:S02]  /*d860*/  FMUL.FTZ R51, R68.reuse, R151 ;  /* 0x0000009744337220 */ /* 0x040fe40000410000 */
[----:B------:R1:W2:Y:S01]  /*d870*/  MUFU.EX2 R9, R0 ;  /* 0x0000000000097308 */ /* 0x0002a20000000800 */
[----:B------:R-:W-:Y:S01]  /*d880*/  FMUL.FTZ R7, R68, R107 ;  /* 0x0000006b44077220 */ /* 0x000fe20000410000 */
[----:B------:R-:W-:Y:S01]  /*d890*/  MOV R107, R27 ;  /* 0x0000001b006b7202 */ /* 0x000fe20000000f00 */
[----:B---3--:R-:W-:Y:S02]  /*d8a0*/  FMUL.FTZ R8, R2, R108 ;  /* 0x0000006c02087220 */ /* 0x008fe40000410000 */
[----:B----4-:R-:W-:Y:S01]  /*d8b0*/  FFMA.FTZ R4, R24, c[0x0][0x2d0], -R97 ;  /* 0x0000b40018047a23 */ /* 0x010fe20000010861 */
[----:B------:R-:W-:Y:S01]  /*d8c0*/  F2FP.BF16.PACK_AB R66, R61, R107 ;  /* 0x0000006b3d42723e */ /* 0x000fe200000010ff */
[----:B-----5:R-:W-:Y:S02]  /*d8d0*/  IMAD.MOV.U32 R150, RZ, RZ, R91 ;  /* 0x000000ffff967224 */ /* 0x020fe400078e005b */
[----:B------:R-:W-:Y:S01]  /*d8e0*/  IMAD.MOV.U32 R151, RZ, RZ, R89 ;  /* 0x000000ffff977224 */ /* 0x000fe200078e0059 */
[----:B------:R-:W3:Y:S01]  /*d8f0*/  MUFU.EX2 R63, R4 ;  /* 0x00000004003f7308 */ /* 0x000ee20000000800 */
[C---:B------:R-:W-:Y:S02]  /*d900*/  FMUL.FTZ R12, R2.reuse, R112 ;  /* 0x00000070020c7220 */ /* 0x040fe40000410000 */
[C---:B------:R-:W-:Y:S02]  /*d910*/  FMUL.FTZ R13, R2.reuse, R113 ;  /* 0x00000071020d7220 */ /* 0x040fe40000410000 */
[----:B------:R-:W-:Y:S02]  /*d920*/  FFMA.FTZ R24, R45, c[0x0][0x2d0], -R75 ;  /* 0x0000b4002d187a23 */ /* 0x000fe4000001084b */
[C---:B------:R-:W-:Y:S02]  /*d930*/  FMUL.FTZ R45, R2.reuse, R145 ;  /* 0x00000091022d7220 */ /* 0x040fe40000410000 */
[C---:B------:R-:W-:Y:S01]  /*d940*/  FMUL.FTZ R25, R2.reuse, R125 ;  /* 0x0000007d02197220 */ /* 0x040fe20000410000 */
[----:B------:R4:W5:Y:S01]  /*d950*/  MUFU.EX2 R30, R24 ;  /* 0x00000018001e7308 */ /* 0x0009620000000800 */
[C---:B------:R-:W-:Y:S02]  /*d960*/  FMUL.FTZ R29, R2.reuse, R129 ;  /* 0x00000081021d7220 */ /* 0x040fe40000410000 */
[----:B------:R-:W-:Y:S02]  /*d970*/  FMUL.FTZ R41, R2, R141 ;  /* 0x0000008d02297220 */ /* 0x000fe40000410000 */
[----:B-1----:R-:W-:Y:S02]  /*d980*/  FFMA.FTZ R0, R26, c[0x0][0x2d0], -R97 ;  /* 0x0000b4001a007a23 */ /* 0x002fe40000010861 */
[----:B--2---:R-:W-:Y:S02]  /*d990*/  IMAD.MOV.U32 R108, RZ, RZ, R9 ;  /* 0x000000ffff6c7224 */ /* 0x004fe400078e0009 */
[C---:B------:R-:W-:Y:S01]  /*d9a0*/  FMUL.FTZ R9, R2.reuse, R109 ;  /* 0x0000006d02097220 */ /* 0x040fe20000410000 */
[----:B------:R1:W2:Y:S01]  /*d9b0*/  MUFU.EX2 R92, R0 ;  /* 0x00000000005c7308 */ /* 0x0002a20000000800 */
[----:B------:R-:W-:Y:S02]  /*d9c0*/  FMUL.FTZ R57, R2, R157 ;  /* 0x0000009d02397220 */ /* 0x000fe40000410000 */
[----:B------:R-:W-:Y:S01]  /*d9d0*/  IMAD.MOV.U32 R109, RZ, RZ, R86 ;  /* 0x000000ffff6d7224 */ /* 0x000fe200078e0056 */
[----:B---3--:R-:W-:Y:S01]  /*d9e0*/  F2FP.BF16.PACK_AB R67, R63, R91 ;  /* 0x0000005b3f43723e */ /* 0x008fe200000010ff */
[----:B------:R-:W-:Y:S05]  /*d9f0*/  FFMA.FTZ R4, R42, c[0x0][0x2d0], -R74 ;  /* 0x0000b4002a047a23 */ /* 0x000fea000001084a */
[----:B------:R3:W-:Y:S01]  /*da00*/  MUFU.EX2 R59, R4 ;  /* 0x00000004003b7308 */ /* 0x0007e20000000800 */
[----:B----4-:R-:W-:Y:S01]  /*da10*/  FMUL.FTZ R24, R2, R124 ;  /* 0x0000007c02187220 */ /* 0x010fe20000410000 */
[----:B-----5:R-:W-:Y:S08]  /*da20*/  MOV R129, R30 ;  /* 0x0000001e00817202 */ /* 0x020ff00000000f00 */
[----:B------:R4:W-:Y:S01]  /*da30*/  MUFU.EX2 R124, R32 ;  /* 0x00000020007c7308 */ /* 0x0009e20000000800 */
[----:B-1----:R-:W-:Y:S02]  /*da40*/  FSEL R0, R3, RZ, P0 ;  /* 0x000000ff03007208 */ /* 0x002fe40000000000 */
[----:B--2---:R-:W-:Y:S02]  /*da50*/  F2FP.BF16.PACK_AB R65, R92, R108 ;  /* 0x0000006c5c41723e */ /* 0x004fe400000010ff */
[C---:B------:R-:W-:Y:S01]  /*da60*/  ISETP.GT.AND P0, PT, R227.reuse, UR4, PT ;  /* 0x00000004e3007c0c */ /* 0x040fe2000bf04270 */
[----:B------:R-:W-:Y:S01]  /*da70*/  FADD.FTZ R0, -R0, R103 ;  /* 0x0000006700007221 */ /* 0x000fe20000010100 */
[----:B------:R-:W-:Y:S01]  /*da80*/  IADD3 R227, R227, -0x1, RZ ;  /* 0xffffffffe3e37810 */ /* 0x000fe20007ffe0ff */
[----:B------:R-:W-:Y:S02]  /*da90*/  IMAD.MOV.U32 R103, RZ, RZ, R52 ;  /* 0x000000ffff677224 */ /* 0x000fe400078e0034 */
[----:B------:R-:W-:Y:S01]  /*daa0*/  FMUL.FTZ R0, R0, c[0x0][0x2d0] ;  /* 0x0000b40000007a20 */ /* 0x000fe20000410000 */
[----:B------:R-:W1:Y:S01]  /*dab0*/  LDSM.16.MT88.4 R52, [R210+0x100] ;  /* 0x00010000d234783b */ /* 0x000e620000004200 */
[----:B---3--:R-:W-:Y:S01]  /*dac0*/  FMUL.FTZ R4, R69, R104 ;  /* 0x0000006845047220 */ /* 0x008fe20000410000 */
[----:B------:R-:W-:Y:S01]  /*dad0*/  F2FP.BF16.PACK_AB R76, R103, R100 ;  /* 0x00000064674c723e */ /* 0x000fe200000010ff */
[----:B------:R-:W-:Y:S06]  /*dae0*/  MUFU.EX2 R104, R62 ;  /* 0x0000003e00687308 */ /* 0x000fec0000000800 */
[-C--:B------:R-:W-:Y:S01]  /*daf0*/  HMMA.16816.F32.BF16 R4, R76, R20.reuse, R4 ;  /* 0x000000144c04723c */ /* 0x080fe20000041804 */
[----:B----4-:R-:W-:Y:S03]  /*db00*/  FMUL.FTZ R32, R69, R132 ;  /* 0x0000008445207220 */ /* 0x010fe60000410000 */
[----:B------:R-:W2:Y:S02]  /*db10*/  MUFU.EX2 R0, R0 ;  /* 0x0000000000007308 */ /* 0x000ea40000000800 */
[C---:B--2---:R-:W-:Y:S02]  /*db20*/  FMUL.FTZ R10, R0.reuse, R110 ;  /* 0x0000006e000a7220 */ /* 0x044fe40000410000 */
[C---:B------:R-:W-:Y:S06]  /*db30*/  FMUL.FTZ R11, R0.reuse, R111 ;  /* 0x0000006f000b7220 */ /* 0x040fec0000410000 */
[----:B------:R-:W-:Y:S01]  /*db40*/  MUFU.EX2 R110, R44 ;  /* 0x0000002c006e7308 */ /* 0x000fe20000000800 */
[C---:B------:R-:W-:Y:S01]  /*db50*/  FMUL.FTZ R15, R0.reuse, R115 ;  /* 0x00000073000f7220 */ /* 0x040fe20000410000 */
[----:B------:R-:W-:Y:S01]  /*db60*/  MOV R115, R85 ;  /* 0x0000005500737202 */ /* 0x000fe20000000f00 */
[C---:B------:R-:W-:Y:S02]  /*db70*/  FMUL.FTZ R27, R0.reuse, R127 ;  /* 0x0000007f001b7220 */ /* 0x040fe40000410000 */
[----:B------:R-:W-:Y:S01]  /*db80*/  IMAD.MOV.U32 R127, RZ, RZ, R80 ;  /* 0x000000ffff7f7224 */ /* 0x000fe200078e0050 */
[C---:B------:R-:W-:Y:S01]  /*db90*/  HMMA.16816.F32.BF16 R8, R64.reuse, R20, R8 ;  /* 0x000000144008723c */ /* 0x040fe20000041808 */
[C---:B------:R-:W-:Y:S01]  /*dba0*/  FMUL.FTZ R14, R0.reuse, R114 ;  /* 0x00000072000e7220 */ /* 0x040fe20000410000 */
[----:B------:R-:W2:Y:S01]  /*dbb0*/  LDSM.16.MT88.4 R80, [R211+0x100] ;  /* 0x00010000d350783b */ /* 0x000ea20000004200 */
[C---:B------:R-:W-:Y:S01]  /*dbc0*/  FMUL.FTZ R26, R0.reuse, R126 ;  /* 0x0000007e001a7220 */ /* 0x040fe20000410000 */
[----:B------:R-:W-:Y:S01]  /*dbd0*/  MOV R126, R31 ;  /* 0x0000001f007e7202 */ /* 0x000fe20000000f00 */
[----:B------:R3:W-:Y:S01]  /*dbe0*/  MUFU.EX2 R111, R28 ;  /* 0x0000001c006f7308 */ /* 0x0007e20000000800 */
[C---:B------:R-:W-:Y:S02]  /*dbf0*/  FMUL.FTZ R30, R0.reuse, R130 ;  /* 0x00000082001e7220 */ /* 0x040fe40000410000 */
[-C--:B------:R-:W-:Y:S01]  /*dc00*/  HMMA.16816.F32.BF16 R12, R64, R22.reuse, R12 ;  /* 0x00000016400c723c */ /* 0x080fe2000004180c */
[----:B------:R-:W-:Y:S03]  /*dc10*/  FFMA.FTZ R20, R47, c[0x0][0x2d0], -R74 ;  /* 0x0000b4002f147a23 */ /* 0x000fe6000001084a */
[----:B------:R-:W-:Y:S02]  /*dc20*/  IMAD.MOV.U32 R130, RZ, RZ, R33 ;  /* 0x000000ffff827224 */ /* 0x000fe400078e0021 */
[C---:B------:R-:W-:Y:S01]  /*dc30*/  FMUL.FTZ R33, R69.reuse, R133 ;  /* 0x0000008545217220 */ /* 0x040fe20000410000 */
[----:B------:R4:W-:Y:S01]  /*dc40*/  MUFU.EX2 R112, R20 ;  /* 0x0000001400707308 */ /* 0x0009e20000000800 */
[C---:B------:R-:W-:Y:S01]  /*dc50*/  HMMA.16816.F32.BF16 R16, R76.reuse, R22, R16 ;  /* 0x000000164c10723c */ /* 0x040fe20000041810 */
[C---:B------:R-:W-:Y:S01]  /*dc60*/  FMUL.FTZ R21, R69.reuse, R121 ;  /* 0x0000007945157220 */ /* 0x040fe20000410000 */
[----:B------:R-:W-:Y:S02]  /*dc70*/  LDSM.16.MT88.4 R132, [R212+0x2900] ;  /* 0x00290000d484783b */ /* 0x000fe40000004200 */
[C---:B------:R-:W-:Y:S01]  /*dc80*/  FMUL.FTZ R31, R0.reuse, R131 ;  /* 0x00000083001f7220 */ /* 0x040fe20000410000 */
[----:B------:R-:W-:Y:S01]  /*dc90*/  MOV R121, R60 ;  /* 0x0000003c00797202 */ /* 0x000fe20000000f00 */
[----:B------:R-:W-:Y:S01]  /*dca0*/  FMUL.FTZ R42, R0, R142 ;  /* 0x0000008e002a7220 */ /* 0x000fe20000410000 */
[----:B------:R-:W-:Y:S01]  /*dcb0*/  MOV R131, R63 ;  /* 0x0000003f00837202 */ /* 0x000fe20000000f00 */
[C---:B------:R-:W-:Y:S01]  /*dcc0*/  FMUL.FTZ R22, R68.reuse, R122 ;  /* 0x0000007a44167220 */ /* 0x040fe20000410000 */
[----:B------:R5:W-:Y:S03]  /*dcd0*/  MUFU.EX2 R114, R40 ;  /* 0x0000002800727308 */ /* 0x000be60000000800 */
[----:B------:R-:W-:Y:S02]  /*dce0*/  FMUL.FTZ R23, R68, R123 ;  /* 0x0000007b44177220 */ /* 0x000fe40000410000 */
[----:B---3--:R-:W-:Y:S02]  /*dcf0*/  FMUL.FTZ R28, R2, R128 ;  /* 0x00000080021c7220 */ /* 0x008fe40000410000 */
[----:B------:R-:W-:Y:S02]  /*dd00*/  FMUL.FTZ R43, R0, R143 ;  /* 0x0000008f002b7220 */ /* 0x000fe40000410000 */
[----:B------:R-:W-:Y:S01]  /*dd10*/  FMUL.FTZ R44, R2, R144 ;  /* 0x00000090022c7220 */ /* 0x000fe20000410000 */
[----:B------:R3:W-:Y:S01]  /*dd20*/  MUFU.EX2 R122, R48 ;  /* 0x00000030007a7308 */ /* 0x0007e20000000800 */
[C---:B------:R-:W-:Y:S02]  /*dd30*/  FMUL.FTZ R46, R0.reuse, R146 ;  /* 0x00000092002e7220 */ /* 0x040fe40000410000 */
[----:B------:R-:W-:Y:S02]  /*dd40*/  FMUL.FTZ R47, R0, R147 ;  /* 0x00000093002f7220 */ /* 0x000fe40000410000 */
[----:B----4-:R-:W-:Y:S02]  /*dd50*/  FMUL.FTZ R20, R69, R120 ;  /* 0x0000007845147220 */ /* 0x010fe40000410000 */
[----:B------:R-:W-:Y:S02]  /*dd60*/  IMAD.MOV.U32 R120, RZ, RZ, R84 ;  /* 0x000000ffff787224 */ /* 0x000fe400078e0054 */
[----:B------:R-:W4:Y:S01]  /*dd70*/  LDSM.16.MT88.4 R84, [R209+0x900] ;  /* 0x00090000d154783b */ /* 0x000f220000004200 */
[----:B------:R1:W-:Y:S01]  /*dd80*/  MUFU.EX2 R123, R58 ;  /* 0x0000003a007b7308 */ /* 0x0003e20000000800 */
[----:B------:R-:W-:Y:S01]  /*dd90*/  FMUL.FTZ R60, R2, R160 ;  /* 0x000000a0023c7220 */ /* 0x000fe20000410000 */
[-C--:B------:R-:W-:Y:S01]  /*dda0*/  HMMA.16816.F32.BF16 R20, R76, R36.reuse, R20 ;  /* 0x000000244c14723c */ /* 0x080fe20000041814 */
[----:B------:R-:W-:Y:S01]  /*ddb0*/  FMUL.FTZ R62, R0, R162 ;  /* 0x000000a2003e7220 */ /* 0x000fe20000410000 */
[----:B------:R-:W-:Y:S01]  /*ddc0*/  MOV R162, R92 ;  /* 0x0000005c00a27202 */ /* 0x000fe20000000f00 */
[----:B------:R-:W-:Y:S02]  /*ddd0*/  FFMA.FTZ R92, R95, c[0x0][0x2d0], -R75 ;  /* 0x0000b4005f5c7a23 */ /* 0x000fe4000001084b */
[----:B-----5:R-:W-:Y:S02]  /*dde0*/  FMUL.FTZ R40, R2, R140 ;  /* 0x0000008c02287220 */ /* 0x020fe40000410000 */
[----:B------:R-:W-:Y:S01]  /*ddf0*/  FMUL.FTZ R63, R0, R163 ;  /* 0x000000a3003f7220 */ /* 0x000fe20000410000 */
[C---:B------:R-:W-:Y:S01]  /*de00*/  HMMA.16816.F32.BF16 R24, R64.reuse, R36, R24 ;  /* 0x000000244018723c */ /* 0x040fe20000041818 */
[----:B------:R-:W-:Y:S03]  /*de10*/  IMAD.MOV.U32 R160, RZ, RZ, R61 ;  /* 0x000000ffffa07224 */ /* 0x000fe600078e003d */
[----:B---3--:R-:W-:Y:S01]  /*de20*/  FMUL.FTZ R48, R69, R148 ;  /* 0x0000009445307220 */ /* 0x008fe20000410000 */
[----:B------:R-:W-:Y:S01]  /*de30*/  MOV R148, R93 ;  /* 0x0000005d00947202 */ /* 0x000fe20000000f00 */
[----:B------:R-:W-:Y:S02]  /*de40*/  FMUL.FTZ R61, R2, R161 ;  /* 0x000000a1023d7220 */ /* 0x000fe40000410000 */
[-C--:B------:R-:W-:Y:S01]  /*de50*/  HMMA.16816.F32.BF16 R28, R64, R38.reuse, R28 ;  /* 0x00000026401c723c */ /* 0x080fe2000004181c */
[----:B------:R-:W-:Y:S03]  /*de60*/  FFMA.FTZ R36, R49, c[0x0][0x2d0], -R96 ;  /* 0x0000b40031247a23 */ /* 0x000fe60000010860 */
[C---:B------:R-:W-:Y:S01]  /*de70*/  FMUL.FTZ R37, R69.reuse, R137 ;  /* 0x0000008945257220 */ /* 0x040fe20000410000 */
[----:B------:R3:W-:Y:S01]  /*de80*/  MUFU.EX2 R128, R36 ;  /* 0x0000002400807308 */ /* 0x0007e20000000800 */
[C---:B------:R-:W-:Y:S02]  /*de90*/  FMUL.FTZ R49, R69.reuse, R149 ;  /* 0x0000009545317220 */ /* 0x040fe40000410000 */
[C---:B------:R-:W-:Y:S01]  /*dea0*/  HMMA.16816.F32.BF16 R32, R76.reuse, R38, R32 ;  /* 0x000000264c20723c */ /* 0x040fe20000041820 */
[----:B------:R-:W-:Y:S03]  /*deb0*/  IMAD.MOV.U32 R149, RZ, RZ, R59 ;  /* 0x000000ffff957224 */ /* 0x000fe600078e003b */
[C---:B-1----:R-:W-:Y:S02]  /*dec0*/  FMUL.FTZ R58, R0.reuse, R158 ;  /* 0x0000009e003a7220 */ /* 0x042fe40000410000 */
[----:B------:R-:W-:Y:S02]  /*ded0*/  FMUL.FTZ R59, R0, R159 ;  /* 0x0000009f003b7220 */ /* 0x000fe40000410000 */
[C---:B------:R-:W-:Y:S02]  /*dee0*/  FMUL.FTZ R38, R68.reuse, R138 ;  /* 0x0000008a44267220 */ /* 0x040fe40000410000 */
[----:B------:R-:W-:Y:S02]  /*def0*/  MUFU.EX2 R138, R92 ;  /* 0x0000005c008a7308 */ /* 0x000fe40000000800 */
[----:B------:R-:W-:Y:S02]  /*df00*/  FMUL.FTZ R39, R68, R139 ;  /* 0x0000008b44277220 */ /* 0x000fe40000410000 */
[C---:B---3--:R-:W-:Y:S07]  /*df10*/  FMUL.FTZ R36, R69.reuse, R136 ;  /* 0x0000008845247220 */ /* 0x048fee0000410000 */
[-C--:B------:R-:W-:Y:S08]  /*df20*/  HMMA.16816.F32.BF16 R36, R76, R52.reuse, R36 ;  /* 0x000000344c24723c */ /* 0x080ff00000041824 */
[C---:B------:R-:W-:Y:S07]  /*df30*/  HMMA.16816.F32.BF16 R40, R64.reuse, R52, R40 ;  /* 0x000000344028723c */ /* 0x040fee0000041828 */
[--C-:B------:R-:W-:Y:S01]  /*df40*/  FFMA.FTZ R52, R56, c[0x0][0x2d0], -R97.reuse ;  /* 0x0000b40038347a23 */ /* 0x100fe20000010861 */
[-C--:B------:R-:W-:Y:S01]  /*df50*/  HMMA.16816.F32.BF16 R44, R64, R54.reuse, R44 ;  /* 0x00000036402c723c */ /* 0x080fe2000004182c */
[----:B------:R-:W-:Y:S02]  /*df60*/  FMUL.FTZ R56, R2, R156 ;  /* 0x0000009c02387220 */ /* 0x000fe40000410000 */
[----:B------:R1:W3:Y:S01]  /*df70*/  MUFU.EX2 R113, R52 ;  /* 0x0000003400717308 */ /* 0x0002e20000000800 */
[C---:B------:R-:W-:Y:S04]  /*df80*/  FMUL.FTZ R53, R69.reuse, R153 ;  /* 0x0000009945357220 */ /* 0x040fe80000410000 */
[C---:B------:R-:W-:Y:S07]  /*df90*/  HMMA.16816.F32.BF16 R48, R76.reuse, R54, R48 ;  /* 0x000000364c30723c */ /* 0x040fee0000041830 */
[C---:B------:R-:W-:Y:S02]  /*dfa0*/  FMUL.FTZ R54, R68.reuse, R154 ;  /* 0x0000009a44367220 */ /* 0x040fe40000410000 */
[----:B------:R-:W-:Y:S03]  /*dfb0*/  FMUL.FTZ R55, R68, R155 ;  /* 0x0000009b44377220 */ /* 0x000fe60000410000 */
[----:B-1----:R-:W-:Y:S07]  /*dfc0*/  FMUL.FTZ R52, R69, R152 ;  /* 0x0000009845347220 */ /* 0x002fee0000410000 */
[-C--:B--2---:R-:W-:Y:S08]  /*dfd0*/  HMMA.16816.F32.BF16 R52, R76, R80.reuse, R52 ;  /* 0x000000504c34723c */ /* 0x084ff00000041834 */
[C---:B------:R-:W-:Y:S07]  /*dfe0*/  HMMA.16816.F32.BF16 R56, R64.reuse, R80, R56 ;  /* 0x000000504038723c */ /* 0x040fee0000041838 */
[----:B------:R-:W-:Y:S01]  /*dff0*/  FFMA.FTZ R80, R88, c[0x0][0x2d0], -R97 ;  /* 0x0000b40058507a23 */ /* 0x000fe20000010861 */
[-C--:B------:R-:W-:Y:S01]  /*e000*/  HMMA.16816.F32.BF16 R60, R64, R82.reuse, R60 ;  /* 0x00000052403c723c */ /* 0x080fe2000004183c */
[----:B---3--:R-:W-:Y:S02]  /*e010*/  F2FP.BF16.PACK_AB R81, R123, R113 ;  /* 0x000000717b51723e */ /* 0x008fe400000010ff */
[----:B------:R1:W2:Y:S04]  /*e020*/  MUFU.EX2 R161, R80 ;  /* 0x0000005000a17308 */ /* 0x0002a80000000800 */
[C---:B------:R-:W-:Y:S02]  /*e030*/  FMUL.FTZ R64, R69.reuse, R164 ;  /* 0x000000a445407220 */ /* 0x040fe40000410000 */
[----:B------:R-:W-:Y:S03]  /*e040*/  FMUL.FTZ R65, R69, R165 ;  /* 0x000000a545417220 */ /* 0x000fe60000410000 */
[C---:B------:R-:W-:Y:S02]  /*e050*/  FMUL.FTZ R66, R68.reuse, R166 ;  /* 0x000000a644427220 */ /* 0x040fe40000410000 */
[----:B------:R-:W-:Y:S07]  /*e060*/  FMUL.FTZ R67, R68, R167 ;  /* 0x000000a744437220 */ /* 0x000fee0000410000 */
[----:B------:R-:W-:Y:S01]  /*e070*/  HMMA.16816.F32.BF16 R64, R76, R82, R64 ;  /* 0x000000524c40723c */ /* 0x000fe20000041840 */
[--C-:B-1----:R-:W-:Y:S06]  /*e080*/  FFMA.FTZ R80, R90, c[0x0][0x2d0], -R74.reuse ;  /* 0x0000b4005a507a23 */ /* 0x102fec000001084a */
[----:B------:R-:W-:Y:S01]  /*e090*/  F2FP.BF16.PACK_AB R76, R149, R127 ;  /* 0x0000007f954c723e */ /* 0x000fe200000010ff */
[----:B------:R-:W1:Y:S01]  /*e0a0*/  LDSM.16.MT88.4 R88, [R212+0x900] ;  /* 0x00090000d458783b */ /* 0x000e620000004200 */
[----:B------:R-:W-:Y:S01]  /*e0b0*/  F2FP.BF16.PACK_AB R77, R148, R126 ;  /* 0x0000007e944d723e */ /* 0x000fe200000010ff */
[----:B------:R3:W-:Y:S02]  /*e0c0*/  MUFU.EX2 R106, R80 ;  /* 0x00000050006a7308 */ /* 0x0007e40000000800 */
[----:B------:R-:W-:Y:S02]  /*e0d0*/  F2FP.BF16.PACK_AB R78, R112, R130 ;  /* 0x00000082704e723e */ /* 0x000fe400000010ff */
[----:B------:R-:W-:Y:S02]  /*e0e0*/  F2FP.BF16.PACK_AB R79, R111, R129 ;  /* 0x000000816f4f723e */ /* 0x000fe400000010ff */
[----:B------:R-:W-:Y:S02]  /*e0f0*/  F2FP.BF16.PACK_AB R82, R110, R114 ;  /* 0x000000726e52723e */ /* 0x000fe400000010ff */
[----:B--2---:R-:W-:Y:S03]  /*e100*/  F2FP.BF16.PACK_AB R83, R161, R104 ;  /* 0x00000068a153723e */ /* 0x004fe600000010ff */
[-C--:B----4-:R-:W-:Y:S01]  /*e110*/  HMMA.16816.F32.BF16 R4, R76, R84.reuse, R4 ;  /* 0x000000544c04723c */ /* 0x090fe20000041804 */
[--C-:B---3--:R-:W-:Y:S02]  /*e120*/  FFMA.FTZ R80, R94, c[0x0][0x2d0], -R75.reuse ;  /* 0x0000b4005e507a23 */ /* 0x108fe4000001084b */
[----:B------:R-:W2:Y:S02]  /*e130*/  LDSM.16.MT88.4 R92, [R210+0x900] ;  /* 0x00090000d25c783b */ /* 0x000ea40000004200 */
[----:B------:R3:W-:Y:S02]  /*e140*/  MUFU.EX2 R139, R80 ;  /* 0x00000050008b7308 */ /* 0x0007e40000000800 */
[----:B---3--:R-:W-:Y:S07]  /*e150*/  F2FP.BF16.PACK_AB R80, R128, R124 ;  /* 0x0000007c8050723e */ /* 0x008fee00000010ff */
[C---:B------:R-:W-:Y:S07]  /*e160*/  HMMA.16816.F32.BF16 R8, R80.reuse, R84, R8 ;  /* 0x000000545008723c */ /* 0x040fee0000041808 */
[--C-:B------:R-:W-:Y:S01]  /*e170*/  FFMA.FTZ R84, R176, c[0x0][0x2d0], -R74.reuse ;  /* 0x0000b400b0547a23 */ /* 0x100fe2000001084a */
[-C--:B------:R-:W-:Y:S03]  /*e180*/  HMMA.16816.F32.BF16 R12, R80, R86.reuse, R12 ;  /* 0x00000056500c723c */ /* 0x080fe6000004180c */
[----:B------:R3:W-:Y:S05]  /*e190*/  MUFU.EX2 R163, R84 ;  /* 0x0000005400a37308 */ /* 0x0007ea0000000800 */
[C---:B------:R-:W-:Y:S08]  /*e1a0*/  HMMA.16816.F32.BF16 R16, R76.reuse, R86, R16 ;  /* 0x000000564c10723c */ /* 0x040ff00000041810 */
[-C--:B-1----:R-:W-:Y:S08]  /*e1b0*/  HMMA.16816.F32.BF16 R20, R76, R88.reuse, R20 ;  /* 0x000000584c14723c */ /* 0x082ff00000041814 */
[C---:B------:R-:W-:Y:S01]  /*e1c0*/  HMMA.16816.F32.BF16 R24, R80.reuse, R88, R24 ;  /* 0x000000585018723c */ /* 0x040fe20000041818 */
[----:B---3--:R-:W-:Y:S06]  /*e1d0*/  FFMA.FTZ R84, R177, c[0x0][0x2d0], -R74 ;  /* 0x0000b400b1547a23 */ /* 0x008fec000001084a */
[--C-:B------:R-:W-:Y:S01]  /*e1e0*/  FFMA.FTZ R88, R170, c[0x0][0x2d0], -R96.reuse ;  /* 0x0000b400aa587a23 */ /* 0x100fe20000010860 */
[-C--:B------:R-:W-:Y:S01]  /*e1f0*/  HMMA.16816.F32.BF16 R28, R80, R90.reuse, R28 ;  /* 0x0000005a501c723c */ /* 0x080fe2000004181c */
[----:B------:R1:W-:Y:S07]  /*e200*/  MUFU.EX2 R125, R84 ;  /* 0x00000054007d7308 */ /* 0x0003ee0000000800 */
[C---:B------:R-:W-:Y:S03]  /*e210*/  HMMA.16816.F32.BF16 R32, R76.reuse, R90, R32 ;  /* 0x0000005a4c20723c */ /* 0x040fe60000041820 */
[----:B------:R3:W-:Y:S05]  /*e220*/  MUFU.EX2 R136, R88 ;  /* 0x0000005800887308 */ /* 0x0007ea0000000800 */
[-C--:B--2---:R-:W-:Y:S08]  /*e230*/  HMMA.16816.F32.BF16 R36, R76, R92.reuse, R36 ;  /* 0x0000005c4c24723c */ /* 0x084ff00000041824 */
[C---:B------:R-:W-:Y:S01]  /*e240*/  HMMA.16816.F32.BF16 R40, R80.reuse, R92, R40 ;  /* 0x0000005c5028723c */ /* 0x040fe20000041828 */
[----:B-1----:R-:W-:Y:S04]  /*e250*/  FFMA.FTZ R84, R171, c[0x0][0x2d0], -R75 ;  /* 0x0000b400ab547a23 */ /* 0x002fe8000001084b */
[----:B------:R1:W-:Y:S02]  /*e260*/  MUFU.EX2 R251, R84 ;  /* 0x0000005400fb7308 */ /* 0x0003e40000000800 */
[----:B------:R-:W-:Y:S01]  /*e270*/  FFMA.FTZ R92, R168, c[0x0][0x2d0], -R97 ;  /* 0x0000b400a85c7a23 */ /* 0x000fe20000010861 */
[-C--:B------:R-:W-:Y:S01]  /*e280*/  HMMA.16816.F32.BF16 R44, R80, R94.reuse, R44 ;  /* 0x0000005e502c723c */ /* 0x080fe2000004182c */
[--C-:B---3--:R-:W-:Y:S06]  /*e290*/  FFMA.FTZ R88, R173, c[0x0][0x2d0], -R96.reuse ;  /* 0x0000b400ad587a23 */ /* 0x108fec0000010860 */
[----:B------:R2:W-:Y:S01]  /*e2a0*/  MUFU.EX2 R239, R92 ;  /* 0x0000005c00ef7308 */ /* 0x0005e20000000800 */
[C---:B------:R-:W-:Y:S09]  /*e2b0*/  HMMA.16816.F32.BF16 R48, R76.reuse, R94, R48 ;  /* 0x0000005e4c30723c */ /* 0x040ff20000041830 */
[----:B------:R3:W-:Y:S03]  /*e2c0*/  MUFU.EX2 R142, R88 ;  /* 0x00000058008e7308 */ /* 0x0007e60000000800 */
[----:B-1----:R-:W-:Y:S07]  /*e2d0*/  FFMA.FTZ R84, R174, c[0x0][0x2d0], -R75 ;  /* 0x0000b400ae547a23 */ /* 0x002fee000001084b */
[----:B------:R1:W-:Y:S01]  /*e2e0*/  MUFU.EX2 R143, R84 ;  /* 0x00000054008f7308 */ /* 0x0003e20000000800 */
[----:B--2---:R-:W-:Y:S09]  /*e2f0*/  FFMA.FTZ R92, R169, c[0x0][0x2d0], -R97 ;  /* 0x0000b400a95c7a23 */ /* 0x004ff20000010861 */
[----:B------:R2:W-:Y:S01]  /*e300*/  MUFU.EX2 R237, R92 ;  /* 0x0000005c00ed7308 */ /* 0x0005e20000000800 */
[--C-:B---3--:R-:W-:Y:S09]  /*e310*/  FFMA.FTZ R88, R175, c[0x0][0x2d0], -R96.reuse ;  /* 0x0000b400af587a23 */ /* 0x108ff20000010860 */
[----:B------:R3:W4:Y:S01]  /*e320*/  MUFU.EX2 R141, R88 ;  /* 0x00000058008d7308 */ /* 0x0007220000000800 */
[----:B-1----:R-:W-:Y:S09]  /*e330*/  FFMA.FTZ R84, R99, c[0x0][0x2d0], -R96 ;  /* 0x0000b40063547a23 */ /* 0x002ff20000010860 */
[----:B------:R1:W-:Y:S01]  /*e340*/  MUFU.EX2 R137, R84 ;  /* 0x0000005400897308 */ /* 0x0003e20000000800 */
[----:B--2---:R-:W-:Y:S09]  /*e350*/  FFMA.FTZ R92, R182, c[0x0][0x2d0], -R75 ;  /* 0x0000b400b65c7a23 */ /* 0x004ff2000001084b */
[----:B------:R2:W-:Y:S01]  /*e360*/  MUFU.EX2 R145, R92 ;  /* 0x0000005c00917308 */ /* 0x0005e20000000800 */
[--C-:B---3--:R-:W-:Y:S09]  /*e370*/  FFMA.FTZ R88, R178, c[0x0][0x2d0], -R74.reuse ;  /* 0x0000b400b2587a23 */ /* 0x108ff2000001084a */
[----:B------:R3:W-:Y:S01]  /*e380*/  MUFU.EX2 R249, R88 ;  /* 0x0000005800f97308 */ /* 0x0007e20000000800 */
[----:B-1----:R-:W1:Y:S08]  /*e390*/  LDSM.16.MT88.4 R84, [R211+0x900] ;  /* 0x00090000d354783b */ /* 0x002e700000004200 */
[----:B--2---:R-:W-:Y:S01]  /*e3a0*/  LDSM.16.MT88.4 R92, [R210+0x1100] ;  /* 0x00110000d25c783b */ /* 0x004fe20000004200 */
[--C-:B---3--:R-:W-:Y:S04]  /*e3b0*/  FFMA.FTZ R88, R98, c[0x0][0x2d0], -R97.reuse ;  /* 0x0000b40062587a23 */ /* 0x108fe80000010861 */
[----:B------:R2:W3:Y:S01]  /*e3c0*/  MUFU.EX2 R140, R88 ;  /* 0x00000058008c7308 */ /* 0x0004e20000000800 */
[-C--:B-1----:R-:W-:Y:S08]  /*e3d0*/  HMMA.16816.F32.BF16 R52, R76, R84.reuse, R52 ;  /* 0x000000544c34723c */ /* 0x082ff00000041834 */
[C---:B------:R-:W-:Y:S01]  /*e3e0*/  HMMA.16816.F32.BF16 R56, R80.reuse, R84, R56 ;  /* 0x000000545038723c */ /* 0x040fe20000041838 */
[----:B--2---:R-:W1:Y:S06]  /*e3f0*/  LDSM.16.MT88.4 R88, [R209+0x1100] ;  /* 0x00110000d158783b */ /* 0x004e6c0000004200 */
[----:B------:R-:W-:Y:S01]  /*e400*/  FFMA.FTZ R84, R172, c[0x0][0x2d0], -R97 ;  /* 0x0000b400ac547a23 */ /* 0x000fe20000010861 */
[-C--:B------:R-:W-:Y:S03]  /*e410*/  HMMA.16816.F32.BF16 R60, R80, R86.reuse, R60 ;  /* 0x00000056503c723c */ /* 0x080fe6000004183c */
[----:B------:R2:W5:Y:S04]  /*e420*/  MUFU.EX2 R236, R84 ;  /* 0x0000005400ec7308 */ /* 0x0005680000000800 */
[--C-:B------:R-:W-:Y:S01]  /*e430*/  FFMA.FTZ R80, R183, c[0x0][0x2d0], -R74.reuse ;  /* 0x0000b400b7507a23 */ /* 0x100fe2000001084a */
[----:B------:R-:W-:Y:S01]  /*e440*/  HMMA.16816.F32.BF16 R64, R76, R86, R64 ;  /* 0x000000564c40723c */ /* 0x000fe20000041840 */
[----:B----4-:R-:W-:Y:S03]  /*e450*/  F2FP.BF16.PACK_AB R82, R141, R142 ;  /* 0x0000008e8d52723e */ /* 0x010fe600000010ff */
[----:B---3--:R-:W-:Y:S01]  /*e460*/  F2FP.BF16.PACK_AB R81, R239, R140 ;  /* 0x0000008cef51723e */ /* 0x008fe200000010ff */
[----:B------:R3:W-:Y:S02]  /*e470*/  MUFU.EX2 R147, R80 ;  /* 0x0000005000937308 */ /* 0x0007e40000000800 */
[----:B------:R-:W-:Y:S02]  /*e480*/  F2FP.BF16.PACK_AB R76, R106, R122 ;  /* 0x0000007a6a4c723e */ /* 0x000fe400000010ff */
[----:B------:R-:W-:Y:S03]  /*e490*/  F2FP.BF16.PACK_AB R77, R138, R139 ;  /* 0x0000008b8a4d723e */ /* 0x000fe600000010ff */
[----:B------:R-:W-:Y:S02]  /*e4a0*/  F2FP.BF16.PACK_AB R78, R125, R163 ;  /* 0x000000a37d4e723e */ /* 0x000fe400000010ff */
[----:B------:R-:W-:Y:S01]  /*e4b0*/  F2FP.BF16.PACK_AB R79, R143, R251 ;  /* 0x000000fb8f4f723e */ /* 0x000fe200000010ff */
[----:B--2---:R-:W2:Y:S01]  /*e4c0*/  LDSM.16.MT88.4 R84, [R212+0x1100] ;  /* 0x00110000d454783b */ /* 0x004ea20000004200 */
[----:B-----5:R-:W-:Y:S05]  /*e4d0*/  F2FP.BF16.PACK_AB R83, R236, R237 ;  /* 0x000000edec53723e */ /* 0x020fea00000010ff */
[-C--:B-1----:R-:W-:Y:S01]  /*e4e0*/  HMMA.16816.F32.BF16 R4, R76, R88.reuse, R4 ;  /* 0x000000584c04723c */ /* 0x082fe20000041804 */
[--C-:B---3--:R-:W-:Y:S04]  /*e4f0*/  FFMA.FTZ R80, R179, c[0x0][0x2d0], -R75.reuse ;  /* 0x0000b400b3507a23 */ /* 0x108fe8000001084b */
[----:B------:R1:W-:Y:S02]  /*e500*/  MUFU.EX2 R146, R80 ;  /* 0x0000005000927308 */ /* 0x0003e40000000800 */
[----:B-1----:R-:W-:Y:S07]  /*e510*/  F2FP.BF16.PACK_AB R80, R136, R137 ;  /* 0x000000898850723e */ /* 0x002fee00000010ff */
[C---:B------:R-:W-:Y:S07]  /*e520*/  HMMA.16816.F32.BF16 R8, R80.reuse, R88, R8 ;  /* 0x000000585008723c */ /* 0x040fee0000041808 */
[--C-:B------:R-:W-:Y:S01]  /*e530*/  FFMA.FTZ R88, R195, c[0x0][0x2d0], -R74.reuse ;  /* 0x0000b400c3587a23 */ /* 0x100fe2000001084a */
[-C--:B------:R-:W-:Y:S03]  /*e540*/  HMMA.16816.F32.BF16 R12, R80, R90.reuse, R12 ;  /* 0x0000005a500c723c */ /* 0x080fe6000004180c */
[----:B------:R1:W-:Y:S05]  /*e550*/  MUFU.EX2 R235, R88 ;  /* 0x0000005800eb7308 */ /* 0x0003ea0000000800 */
[C---:B------:R-:W-:Y:S08]  /*e560*/  HMMA.16816.F32.BF16 R16, R76.reuse, R90, R16 ;  /* 0x0000005a4c10723c */ /* 0x040ff00000041810 */
[-C--:B--2---:R-:W-:Y:S08]  /*e570*/  HMMA.16816.F32.BF16 R20, R76, R84.reuse, R20 ;  /* 0x000000544c14723c */ /* 0x084ff00000041814 */
[C---:B------:R-:W-:Y:S01]  /*e580*/  HMMA.16816.F32.BF16 R24, R80.reuse, R84, R24 ;  /* 0x000000545018723c */ /* 0x040fe20000041818 */
[----:B-1----:R-:W-:Y:S06]  /*e590*/  FFMA.FTZ R88, R196, c[0x0][0x2d0], -R74 ;  /* 0x0000b400c4587a23 */ /* 0x002fec000001084a */
[--C-:B------:R-:W-:Y:S01]  /*e5a0*/  FFMA.FTZ R84, R186, c[0x0][0x2d0], -R96.reuse ;  /* 0x0000b400ba547a23 */ /* 0x100fe20000010860 */
[-C--:B------:R-:W-:Y:S01]  /*e5b0*/  HMMA.16816.F32.BF16 R28, R80, R86.reuse, R28 ;  /* 0x00000056501c723c */ /* 0x080fe2000004181c */
[----:B------:R1:W-:Y:S07]  /*e5c0*/  MUFU.EX2 R196, R88 ;  /* 0x0000005800c47308 */ /* 0x0003ee0000000800 */
[C---:B------:R-:W-:Y:S03]  /*e5d0*/  HMMA.16816.F32.BF16 R32, R76.reuse, R86, R32 ;  /* 0x000000564c20723c */ /* 0x040fe60000041820 */
[----:B------:R2:W-:Y:S05]  /*e5e0*/  MUFU.EX2 R144, R84 ;  /* 0x0000005400907308 */ /* 0x0005ea0000000800 */
[-C--:B------:R-:W-:Y:S08]  /*e5f0*/  HMMA.16816.F32.BF16 R36, R76, R92.reuse, R36 ;  /* 0x0000005c4c24723c */ /* 0x080ff00000041824 */
[C---:B------:R-:W-:Y:S01]  /*e600*/  HMMA.16816.F32.BF16 R40, R80.reuse, R92, R40 ;  /* 0x0000005c5028723c */ /* 0x040fe20000041828 */
[----:B-1----:R-:W-:Y:S04]  /*e610*/  FFMA.FTZ R88, R189, c[0x0][0x2d0], -R75 ;  /* 0x0000b400bd587a23 */ /* 0x002fe8000001084b */
[----:B------:R1:W-:Y:S02]  /*e620*/  MUFU.EX2 R195, R88 ;  /* 0x0000005800c37308 */ /* 0x0003e40000000800 */
[----:B------:R-:W-:Y:S01]  /*e630*/  FFMA.FTZ R92, R184, c[0x0][0x2d0], -R97 ;  /* 0x0000b400b85c7a23 */ /* 0x000fe20000010861 */
[-C--:B------:R-:W-:Y:S01]  /*e640*/  HMMA.16816.F32.BF16 R44, R80, R94.reuse, R44 ;  /* 0x0000005e502c723c */ /* 0x080fe2000004182c */
[----:B------:R-:W-:Y:S03]  /*e650*/  MOV R184, R101 ;  /* 0x0000006500b87202 */ /* 0x000fe60000000f00 */
[--C-:B--2---:R-:W-:Y:S03]  /*e660*/  FFMA.FTZ R84, R188, c[0x0][0x2d0], -R96.reuse ;  /* 0x0000b400bc547a23 */ /* 0x104fe60000010860 */
[----:B------:R2:W-:Y:S01]  /*e670*/  MUFU.EX2 R155, R92 ;  /* 0x0000005c009b7308 */ /* 0x0005e20000000800 */
[C---:B------:R-:W-:Y:S09]  /*e680*/  HMMA.16816.F32.BF16 R48, R76.reuse, R94, R48 ;  /* 0x0000005e4c30723c */ /* 0x040ff20000041830 */
[----:B------:R3:W-:Y:S03]  /*e690*/  MUFU.EX2 R189, R84 ;  /* 0x0000005400bd7308 */ /* 0x0007e60000000800 */
[----:B-1----:R-:W-:Y:S07]  /*e6a0*/  FFMA.FTZ R88, R192, c[0x0][0x2d0], -R75 ;  /* 0x0000b400c0587a23 */ /* 0x002fee000001084b */
[----:B------:R1:W-:Y:S01]  /*e6b0*/  MUFU.EX2 R192, R88 ;  /* 0x0000005800c07308 */ /* 0x0003e20000000800 */
[----:B--2---:R-:W-:Y:S09]  /*e6c0*/  FFMA.FTZ R92, R185, c[0x0][0x2d0], -R97 ;  /* 0x0000b400b95c7a23 */ /* 0x004ff20000010861 */
[----:B------:R2:W-:Y:S01]  /*e6d0*/  MUFU.EX2 R154, R92 ;  /* 0x0000005c009a7308 */ /* 0x0005e20000000800 */
[--C-:B---3--:R-:W-:Y:S01]  /*e6e0*/  FFMA.FTZ R84, R190, c[0x0][0x2d0], -R96.reuse ;  /* 0x0000b400be547a23 */ /* 0x108fe20000010860 */
[----:B------:R-:W-:Y:S08]  /*e6f0*/  MOV R190, R103 ;  /* 0x0000006700be7202 */ /* 0x000ff00000000f00 */
[----:B------:R3:W-:Y:S01]  /*e700*/  MUFU.EX2 R186, R84 ;  /* 0x0000005400ba7308 */ /* 0x0007e20000000800 */
[----:B-1----:R-:W1:Y:S01]  /*e710*/  LDSM.16.MT88.4 R88, [R211+0x1100] ;  /* 0x00110000d358783b */ /* 0x002e620000004200 */
[----:B--2---:R-:W-:Y:S01]  /*e720*/  FFMA.FTZ R92, R203, c[0x0][0x2d0], -R75 ;  /* 0x0000b400cb5c7a23 */ /* 0x004fe2000001084b */
[----:B------:R-:W-:Y:S07]  /*e730*/  MOV R203, R113 ;  /* 0x0000007100cb7202 */ /* 0x000fee0000000f00 */
[----:B------:R2:W-:Y:S01]  /*e740*/  MUFU.EX2 R178, R92 ;  /* 0x0000005c00b27308 */ /* 0x0005e20000000800 */
[----:B---3--:R-:W-:Y:S02]  /*e750*/  FFMA.FTZ R84, R193, c[0x0][0x2d0], -R96 ;  /* 0x0000b400c1547a23 */ /* 0x008fe40000010860 */
[----:B------:R-:W-:Y:S07]  /*e760*/  IMAD.MOV.U32 R193, RZ, RZ, R102 ;  /* 0x000000ffffc17224 */ /* 0x000fee00078e0066 */
[----:B------:R3:W4:Y:S01]  /*e770*/  MUFU.EX2 R188, R84 ;  /* 0x0000005400bc7308 */ /* 0x0007220000000800 */
[----:B--2---:R-:W-:Y:S01]  /*e780*/  LDSM.16.MT88.4 R92, [R210+0x1900] ;  /* 0x00190000d25c783b */ /* 0x004fe20000004200 */
[-C--:B-1----:R-:W-:Y:S08]  /*e790*/  HMMA.16816.F32.BF16 R52, R76, R88.reuse, R52 ;  /* 0x000000584c34723c */ /* 0x082ff00000041834 */
[C---:B------:R-:W-:Y:S01]  /*e7a0*/  HMMA.16816.F32.BF16 R56, R80.reuse, R88, R56 ;  /* 0x000000585038723c */ /* 0x040fe20000041838 */
[----:B---3--:R-:W-:Y:S02]  /*e7b0*/  FFMA.FTZ R84, R198, c[0x0][0x2d0], -R74 ;  /* 0x0000b400c6547a23 */ /* 0x008fe4000001084a */
[----:B------:R-:W2:Y:S02]  /*e7c0*/  LDL.LU R198, [R1+0x18] ;  /* 0x0000180001c67983 */ /* 0x000ea40000300800 */
[----:B------:R1:W-:Y:S02]  /*e7d0*/  MUFU.EX2 R183, R84 ;  /* 0x0000005400b77308 */ /* 0x0003e40000000800 */
[----:B------:R-:W3:Y:S01]  /*e7e0*/  LDL.LU R185, [R1+0x14] ;  /* 0x0000140001b97983 */ /* 0x000ee20000300800 */
[-C--:B------:R-:W-:Y:S01]  /*e7f0*/  HMMA.16816.F32.BF16 R60, R80, R90.reuse, R60 ;  /* 0x0000005a503c723c */ /* 0x080fe2000004183c */
[----:B------:R-:W-:Y:S03]  /*e800*/  FFMA.FTZ R88, R187, c[0x0][0x2d0], -R97 ;  /* 0x0000b400bb587a23 */ /* 0x000fe60000010861 */
[----:B------:R-:W-:Y:S03]  /*e810*/  IMAD.MOV.U32 R187, RZ, RZ, R100 ;  /* 0x000000ffffbb7224 */ /* 0x000fe600078e0064 */
[--C-:B------:R-:W-:Y:S01]  /*e820*/  FFMA.FTZ R80, R205, c[0x0][0x2d0], -R74.reuse ;  /* 0x0000b400cd507a23 */ /* 0x100fe2000001084a */
[----:B------:R-:W-:Y:S01]  /*e830*/  HMMA.16816.F32.BF16 R64, R76, R90, R64 ;  /* 0x0000005a4c40723c */ /* 0x000fe20000041840 */
[----:B----4-:R-:W-:Y:S02]  /*e840*/  F2FP.BF16.PACK_AB R82, R188, R186 ;  /* 0x000000babc52723e */ /* 0x010fe400000010ff */
[----:B------:R4:W-:Y:S01]  /*e850*/  MUFU.EX2 R179, R80 ;  /* 0x0000005000b37308 */ /* 0x0009e20000000800 */
[----:B------:R-:W-:Y:S03]  /*e860*/  IMAD.MOV.U32 R205, RZ, RZ, R111 ;  /* 0x000000ffffcd7224 */ /* 0x000fe600078e006f */
[----:B------:R-:W-:Y:S02]  /*e870*/  F2FP.BF16.PACK_AB R76, R147, R249 ;  /* 0x000000f9934c723e */ /* 0x000fe400000010ff */
[----:B------:R-:W-:Y:S03]  /*e880*/  F2FP.BF16.PACK_AB R77, R145, R146 ;  /* 0x00000092914d723e */ /* 0x000fe600000010ff */
[----:B------:R-:W-:Y:S01]  /*e890*/  F2FP.BF16.PACK_AB R78, R196, R235 ;  /* 0x000000ebc44e723e */ /* 0x000fe200000010ff */
[----:B-1----:R-:W-:Y:S01]  /*e8a0*/  FFMA.FTZ R84, R181, c[0x0][0x2d0], -R97 ;  /* 0x0000b400b5547a23 */ /* 0x002fe20000010861 */
[----:B------:R-:W-:Y:S01]  /*e8b0*/  F2FP.BF16.PACK_AB R79, R192, R195 ;  /* 0x000000c3c04f723e */ /* 0x000fe200000010ff */
[----:B------:R-:W1:Y:S10]  /*e8c0*/  MUFU.EX2 R181, R88 ;  /* 0x0000005800b57308 */ /* 0x000e740000000800 */
[----:B------:R5:W5:Y:S01]  /*e8d0*/  MUFU.EX2 R182, R84 ;  /* 0x0000005400b67308 */ /* 0x000b620000000800 */
[--C-:B----4-:R-:W-:Y:S01]  /*e8e0*/  FFMA.FTZ R80, R200, c[0x0][0x2d0], -R75.reuse ;  /* 0x0000b400c8507a23 */ /* 0x110fe2000001084b */
[----:B------:R-:W-:Y:S08]  /*e8f0*/  MOV R200, R112 ;  /* 0x0000007000c87202 */ /* 0x000ff00000000f00 */
[----:B------:R4:W-:Y:S01]  /*e900*/  MUFU.EX2 R153, R80 ;  /* 0x0000005000997308 */ /* 0x0009e20000000800 */
[----:B-1----:R-:W-:Y:S01]  /*e910*/  F2FP.BF16.PACK_AB R83, R181, R154 ;  /* 0x0000009ab553723e */ /* 0x002fe200000010ff */
[----:B------:R-:W-:Y:S08]  /*e920*/  LDSM.16.MT88.4 R88, [R212+0x1900] ;  /* 0x00190000d458783b */ /* 0x000ff00000004200 */
[----:B-----5:R-:W1:Y:S01]  /*e930*/  LDSM.16.MT88.4 R84, [R209+0x1900] ;  /* 0x00190000d154783b */ /* 0x020e620000004200 */
[----:B------:R-:W-:Y:S02]  /*e940*/  F2FP.BF16.PACK_AB R81, R155, R182 ;  /* 0x000000b69b51723e */ /* 0x000fe400000010ff */
[----:B----4-:R-:W-:Y:S01]  /*e950*/  F2FP.BF16.PACK_AB R80, R189, R144 ;  /* 0x00000090bd50723e */ /* 0x010fe200000010ff */
[-C--:B-1----:R-:W-:Y:S08]  /*e960*/  HMMA.16816.F32.BF16 R4, R76, R84.reuse, R4 ;  /* 0x000000544c04723c */ /* 0x082ff00000041804 */
[C---:B------:R-:W-:Y:S07]  /*e970*/  HMMA.16816.F32.BF16 R8, R80.reuse, R84, R8 ;  /* 0x000000545008723c */ /* 0x040fee0000041808 */
[----:B------:R-:W-:Y:S01]  /*e980*/  FFMA.FTZ R84, R232, c[0x0][0x2d0], -R74 ;  /* 0x0000b400e8547a23 */ /* 0x000fe2000001084a */
[-C--:B------:R-:W-:Y:S01]  /*e990*/  HMMA.16816.F32.BF16 R12, R80, R86.reuse, R12 ;  /* 0x00000056500c723c */ /* 0x080fe2000004180c */
[----:B------:R-:W-:Y:S02]  /*e9a0*/  IMAD.MOV.U32 R232, RZ, RZ, R114 ;  /* 0x000000ffffe87224 */ /* 0x000fe400078e0072 */
[----:B------:R1:W-:Y:S05]  /*e9b0*/  MUFU.EX2 R159, R84 ;  /* 0x00000054009f7308 */ /* 0x0003ea0000000800 */
[C---:B------:R-:W-:Y:S08]  /*e9c0*/  HMMA.16816.F32.BF16 R16, R76.reuse, R86, R16 ;  /* 0x000000564c10723c */ /* 0x040ff00000041810 */
[-C--:B------:R-:W-:Y:S08]  /*e9d0*/  HMMA.16816.F32.BF16 R20, R76, R88.reuse, R20 ;  /* 0x000000584c14723c */ /* 0x080ff00000041814 */
[C---:B------:R-:W-:Y:S01]  /*e9e0*/  HMMA.16816.F32.BF16 R24, R80.reuse, R88, R24 ;  /* 0x000000585018723c */ /* 0x040fe20000041818 */
[----:B-1----:R-:W-:Y:S03]  /*e9f0*/  FFMA.FTZ R84, R234, c[0x0][0x2d0], -R74 ;  /* 0x0000b400ea547a23 */ /* 0x002fe6000001084a */
[----:B------:R-:W-:Y:S03]  /*ea00*/  MOV R234, R115 ;  /* 0x0000007300ea7202 */ /* 0x000fe60000000f00 */
[----:B------:R-:W-:Y:S01]  /*ea10*/  FFMA.FTZ R88, R206, c[0x0][0x2d0], -R96 ;  /* 0x0000b400ce587a23 */ /* 0x000fe20000010860 */
[-C--:B------:R-:W-:Y:S01]  /*ea20*/  HMMA.16816.F32.BF16 R28, R80, R90.reuse, R28 ;  /* 0x0000005a501c723c */ /* 0x080fe2000004181c */
[----:B------:R1:W-:Y:S03]  /*ea30*/  MUFU.EX2 R177, R84 ;  /* 0x0000005400b17308 */ /* 0x0003e60000000800 */
[----:B------:R-:W-:Y:S04]  /*ea40*/  MOV R206, R150 ;  /* 0x0000009600ce7202 */ /* 0x000fe80000000f00 */
[C---:B------:R-:W-:Y:S03]  /*ea50*/  HMMA.16816.F32.BF16 R32, R76.reuse, R90, R32 ;  /* 0x0000005a4c20723c */ /* 0x040fe60000041820 */
[----:B------:R4:W-:Y:S05]  /*ea60*/  MUFU.EX2 R157, R88 ;  /* 0x00000058009d7308 */ /* 0x0009ea0000000800 */
[-C--:B------:R-:W-:Y:S08]  /*ea70*/  HMMA.16816.F32.BF16 R36, R76, R92.reuse, R36 ;  /* 0x0000005c4c24723c */ /* 0x080ff00000041824 */
[C---:B------:R-:W-:Y:S01]  /*ea80*/  HMMA.16816.F32.BF16 R40, R80.reuse, R92, R40 ;  /* 0x0000005c5028723c */ /* 0x040fe20000041828 */
[----:B-1----:R-:W-:Y:S03]  /*ea90*/  FFMA.FTZ R84, R230, c[0x0][0x2d0], -R75 ;  /* 0x0000b400e6547a23 */ /* 0x002fe6000001084b */
[----:B------:R-:W-:Y:S01]  /*eaa0*/  IMAD.MOV.U32 R230, RZ, RZ, R120 ;  /* 0x000000ffffe67224 */ /* 0x000fe200078e0078 */
[----:B------:R1:W-:Y:S01]  /*eab0*/  MUFU.EX2 R158, R84 ;  /* 0x00000054009e7308 */ /* 0x0003e20000000800 */
[----:B------:R-:W-:Y:S02]  /*eac0*/  IMAD.MOV.U32 R120, RZ, RZ, R108 ;  /* 0x000000ffff787224 */ /* 0x000fe400078e006c */
[-C--:B------:R-:W-:Y:S01]  /*ead0*/  HMMA.16816.F32.BF16 R44, R80, R94.reuse, R44 ;  /* 0x0000005e502c723c */ /* 0x080fe2000004182c */
[----:B------:R-:W-:Y:S03]  /*eae0*/  FFMA.FTZ R92, R201, c[0x0][0x2d0], -R97 ;  /* 0x0000b400c95c7a23 */ /* 0x000fe60000010861 */
[----:B----4-:R-:W-:Y:S02]  /*eaf0*/  FFMA.FTZ R88, R207, c[0x0][0x2d0], -R96 ;  /* 0x0000b400cf587a23 */ /* 0x010fe40000010860 */
[----:B------:R-:W-:Y:S01]  /*eb00*/  IMAD.MOV.U32 R207, RZ, RZ, R160 ;  /* 0x000000ffffcf7224 */ /* 0x000fe200078e00a0 */
[----:B------:R4:W-:Y:S01]  /*eb10*/  MUFU.EX2 R172, R92 ;  /* 0x0000005c00ac7308 */ /* 0x0009e20000000800 */
[C---:B------:R-:W-:Y:S09]  /*eb20*/  HMMA.16816.F32.BF16 R48, R76.reuse, R94, R48 ;  /* 0x0000005e4c30723c */ /* 0x040ff20000041830 */
[----:B------:R5:W-:Y:S03]  /*eb30*/  MUFU.EX2 R175, R88 ;  /* 0x0000005800af7308 */ /* 0x000be60000000800 */
[----:B-1----:R-:W-:Y:S02]  /*eb40*/  FFMA.FTZ R84, R231, c[0x0][0x2d0], -R75 ;  /* 0x0000b400e7547a23 */ /* 0x002fe4000001084b */
[----:B------:R-:W-:Y:S01]  /*eb50*/  IMAD.MOV.U32 R231, RZ, RZ, R190 ;  /* 0x000000ffffe77224 */ /* 0x000fe200078e00be */
[----:B------:R-:W-:Y:S04]  /*eb60*/  MOV R190, R163 ;  /* 0x000000a300be7202 */ /* 0x000fe80000000f00 */
[----:B------:R1:W-:Y:S01]  /*eb70*/  MUFU.EX2 R176, R84 ;  /* 0x0000005400b07308 */ /* 0x0003e20000000800 */
[----:B----4-:R-:W-:Y:S09]  /*eb80*/  FFMA.FTZ R92, R202, c[0x0][0x2d0], -R97 ;  /* 0x0000b400ca5c7a23 */ /* 0x010ff20000010861 */
[----:B------:R4:W-:Y:S01]  /*eb90*/  MUFU.EX2 R171, R92 ;  /* 0x0000005c00ab7308 */ /* 0x0009e20000000800 */
[--C-:B-----5:R-:W-:Y:S01]  /*eba0*/  FFMA.FTZ R88, R229, c[0x0][0x2d0], -R96.reuse ;  /* 0x0000b400e5587a23 */ /* 0x120fe20000010860 */
[----:B------:R-:W-:Y:S08]  /*ebb0*/  MOV R229, R109 ;  /* 0x0000006d00e57202 */ /* 0x000ff00000000f00 */
[----:B------:R5:W2:Y:S01]  /*ebc0*/  MUFU.EX2 R174, R88 ;  /* 0x0000005800ae7308 */ /* 0x000aa20000000800 */
[----:B-1----:R-:W-:Y:S01]  /*ebd0*/  FFMA.FTZ R84, R204, c[0x0][0x2d0], -R96 ;  /* 0x0000b400cc547a23 */ /* 0x002fe20000010860 */
[----:B------:R-:W-:Y:S01]  /*ebe0*/  MOV R204, R193 ;  /* 0x000000c100cc7202 */ /* 0x000fe20000000f00 */
[----:B------:R-:W-:Y:S07]  /*ebf0*/  IMAD.MOV.U32 R193, RZ, RZ, R162 ;  /* 0x000000ffffc17224 */ /* 0x000fee00078e00a2 */
[----:B------:R1:W-:Y:S01]  /*ec00*/  MUFU.EX2 R152, R84 ;  /* 0x0000005400987308 */ /* 0x0003e20000000800 */
[----:B----4-:R-:W-:Y:S09]  /*ec10*/  FFMA.FTZ R92, R241, c[0x0][0x2d0], -R75 ;  /* 0x0000b400f15c7a23 */ /* 0x010ff2000001084b */
[----:B------:R4:W-:Y:S01]  /*ec20*/  MUFU.EX2 R103, R92 ;  /* 0x0000005c00677308 */ /* 0x0009e20000000800 */
[----:B-----5:R-:W-:Y:S02]  /*ec30*/  FFMA.FTZ R88, R238, c[0x0][0x2d0], -R74 ;  /* 0x0000b400ee587a23 */ /* 0x020fe4000001084a */
[----:B------:R-:W-:Y:S07]  /*ec40*/  IMAD.MOV.U32 R238, RZ, RZ, R105 ;  /* 0x000000ffffee7224 */ /* 0x000fee00078e0069 */
[----:B------:R5:W-:Y:S01]  /*ec50*/  MUFU.EX2 R173, R88 ;  /* 0x0000005800ad7308 */ /* 0x000be20000000800 */
[----:B-1----:R-:W1:Y:S08]  /*ec60*/  LDSM.16.MT88.4 R84, [R211+0x1900] ;  /* 0x00190000d354783b */ /* 0x002e700000004200 */
[----:B----4-:R-:W-:Y:S01]  /*ec70*/  LDSM.16.MT88.4 R92, [R210+0x2100] ;  /* 0x00210000d25c783b */ /* 0x010fe20000004200 */
[----:B-----5:R-:W-:Y:S01]  /*ec80*/  FFMA.FTZ R88, R197, c[0x0][0x2d0], -R97 ;  /* 0x0000b400c5587a23 */ /* 0x020fe20000010861 */
[----:B------:R-:W-:Y:S02]  /*ec90*/  MOV R197, R121 ;  /* 0x0000007900c57202 */ /* 0x000fe40000000f00 */
[----:B------:R-:W-:Y:S01]  /*eca0*/  MOV R121, R107 ;  /* 0x0000006b00797202 */ /* 0x000fe20000000f00 */
[----:B------:R4:W5:Y:S01]  /*ecb0*/  MUFU.EX2 R156, R88 ;  /* 0x00000058009c7308 */ /* 0x0009620000000800 */
[----:B--2---:R-:W-:Y:S01]  /*ecc0*/  FFMA.FTZ R68, R68, R198, R184 ;  /* 0x000000c644447223 */ /* 0x004fe200000100b8 */
[----:B------:R-:W-:Y:S01]  /*ecd0*/  MOV R184, R106 ;  /* 0x0000006a00b87202 */ /* 0x000fe20000000f00 */
[-C--:B-1----:R-:W-:Y:S01]  /*ece0*/  HMMA.16816.F32.BF16 R52, R76, R84.reuse, R52 ;  /* 0x000000544c34723c */ /* 0x082fe20000041834 */
[----:B---3--:R-:W-:Y:S01]  /*ecf0*/  FFMA.FTZ R69, R69, R185, R187 ;  /* 0x000000b945457223 */ /* 0x008fe200000100bb */
[----:B------:R-:W-:Y:S02]  /*ed00*/  MOV R185, R104 ;  /* 0x0000006800b97202 */ /* 0x000fe40000000f00 */
[----:B------:R-:W-:Y:S02]  /*ed10*/  MOV R187, R110 ;  /* 0x0000006e00bb7202 */ /* 0x000fe40000000f00 */
[----:B------:R-:W-:Y:S02]  /*ed20*/  MOV R198, R161 ;  /* 0x000000a100c67202 */ /* 0x000fe40000000f00 */
[C---:B------:R-:W-:Y:S01]  /*ed30*/  HMMA.16816.F32.BF16 R56, R80.reuse, R84, R56 ;  /* 0x000000545038723c */ /* 0x040fe20000041838 */
[----:B----4-:R-:W1:Y:S06]  /*ed40*/  LDSM.16.MT88.4 R88, [R209+0x2100] ;  /* 0x00210000d158783b */ /* 0x010e6c0000004200 */
[----:B------:R-:W-:Y:S01]  /*ed50*/  FFMA.FTZ R84, R194, c[0x0][0x2d0], -R97 ;  /* 0x0000b400c2547a23 */ /* 0x000fe20000010861 */
[-C--:B------:R-:W-:Y:S03]  /*ed60*/  HMMA.16816.F32.BF16 R60, R80, R86.reuse, R60 ;  /* 0x00000056503c723c */ /* 0x080fe6000004183c */
[----:B------:R2:W3:Y:S04]  /*ed70*/  MUFU.EX2 R98, R84 ;  /* 0x0000005400627308 */ /* 0x0004e80000000800 */
[--C-:B------:R-:W-:Y:S01]  /*ed80*/  FFMA.FTZ R80, R243, c[0x0][0x2d0], -R74.reuse ;  /* 0x0000b400f3507a23 */ /* 0x100fe2000001084a */
[----:B------:R-:W-:Y:S01]  /*ed90*/  HMMA.16816.F32.BF16 R64, R76, R86, R64 ;  /* 0x000000564c40723c */ /* 0x000fe20000041840 */
[----:B------:R-:W-:Y:S03]  /*eda0*/  F2FP.BF16.PACK_AB R82, R174, R175 ;  /* 0x000000afae52723e */ /* 0x000fe600000010ff */
[----:B-----5:R-:W-:Y:S01]  /*edb0*/  F2FP.BF16.PACK_AB R81, R172, R156 ;  /* 0x0000009cac51723e */ /* 0x020fe200000010ff */
[----:B------:R4:W5:Y:S02]  /*edc0*/  MUFU.EX2 R170, R80 ;  /* 0x0000005000aa7308 */ /* 0x0009640000000800 */
[----:B------:R-:W-:Y:S02]  /*edd0*/  F2FP.BF16.PACK_AB R76, R179, R183 ;  /* 0x000000b7b34c723e */ /* 0x000fe400000010ff */
[----:B------:R-:W-:Y:S03]  /*ede0*/  F2FP.BF16.PACK_AB R77, R178, R153 ;  /* 0x00000099b24d723e */ /* 0x000fe600000010ff */
[----:B------:R-:W-:Y:S02]  /*edf0*/  F2FP.BF16.PACK_AB R78, R177, R159 ;  /* 0x0000009fb14e723e */ /* 0x000fe400000010ff */
[----:B------:R-:W-:Y:S01]  /*ee00*/  F2FP.BF16.PACK_AB R79, R176, R158 ;  /* 0x0000009eb04f723e */ /* 0x000fe200000010ff */
[----:B--2---:R-:W2:Y:S01]  /*ee10*/  LDSM.16.MT88.4 R84, [R212+0x2100] ;  /* 0x00210000d454783b */ /* 0x004ea20000004200 */
[----:B---3--:R-:W-:Y:S05]  /*ee20*/  F2FP.BF16.PACK_AB R83, R98, R171 ;  /* 0x000000ab6253723e */ /* 0x008fea00000010ff */
[-C--:B-1----:R-:W-:Y:S01]  /*ee30*/  HMMA.16816.F32.BF16 R4, R76, R88.reuse, R4 ;  /* 0x000000584c04723c */ /* 0x082fe20000041804 */
[--C-:B----4-:R-:W-:Y:S01]  /*ee40*/  FFMA.FTZ R80, R240, c[0x0][0x2d0], -R75.reuse ;  /* 0x0000b400f0507a23 */ /* 0x110fe2000001084b */
[----:B-----5:R-:W-:Y:S03]  /*ee50*/  F2FP.BF16.PACK_AB R164, R170, R173 ;  /* 0x000000adaaa4723e */ /* 0x020fe600000010ff */
[----:B------:R1:W3:Y:S02]  /*ee60*/  MUFU.EX2 R169, R80 ;  /* 0x0000005000a97308 */ /* 0x0002e40000000800 */
[----:B-1----:R-:W-:Y:S02]  /*ee70*/  F2FP.BF16.PACK_AB R80, R157, R152 ;  /* 0x000000989d50723e */ /* 0x002fe400000010ff */
[----:B---3--:R-:W-:Y:S05]  /*ee80*/  F2FP.BF16.PACK_AB R165, R103, R169 ;  /* 0x000000a967a5723e */ /* 0x008fea00000010ff */
[C---:B------:R-:W-:Y:S07]  /*ee90*/  HMMA.16816.F32.BF16 R8, R80.reuse, R88, R8 ;  /* 0x000000585008723c */ /* 0x040fee0000041808 */
[--C-:B------:R-:W-:Y:S01]  /*eea0*/  FFMA.FTZ R88, R250, c[0x0][0x2d0], -R74.reuse ;  /* 0x0000b400fa587a23 */ /* 0x100fe2000001084a */
[-C--:B------:R-:W-:Y:S01]  /*eeb0*/  HMMA.16816.F32.BF16 R12, R80, R90.reuse, R12 ;  /* 0x0000005a500c723c */ /* 0x080fe2000004180c */
[----:B------:R-:W-:Y:S02]  /*eec0*/  FFMA.FTZ R74, R252, c[0x0][0x2d0], -R74 ;  /* 0x0000b400fc4a7a23 */ /* 0x000fe4000001084a */
[----:B------:R1:W-:Y:S05]  /*eed0*/  MUFU.EX2 R168, R88 ;  /* 0x0000005800a87308 */ /* 0x0003ea0000000800 */
[C---:B------:R-:W-:Y:S05]  /*eee0*/  HMMA.16816.F32.BF16 R16, R76.reuse, R90, R16 ;  /* 0x0000005a4c10723c */ /* 0x040fea0000041810 */
[----:B------:R3:W4:Y:S03]  /*eef0*/  MUFU.EX2 R102, R74 ;  /* 0x0000004a00667308 */ /* 0x0007260000000800 */
[-C--:B--2---:R-:W-:Y:S08]  /*ef00*/  HMMA.16816.F32.BF16 R20, R76, R84.reuse, R20 ;  /* 0x000000544c14723c */ /* 0x084ff00000041814 */
[C---:B------:R-:W-:Y:S01]  /*ef10*/  HMMA.16816.F32.BF16 R24, R80.reuse, R84, R24 ;  /* 0x000000545018723c */ /* 0x040fe20000041818 */
[----:B-1----:R-:W1:Y:S07]  /*ef20*/  LDSM.16.MT88.4 R88, [R211+0x2100] ;  /* 0x00210000d358783b */ /* 0x002e6e0000004200 */
[-C--:B------:R-:W-:Y:S01]  /*ef30*/  HMMA.16816.F32.BF16 R28, R80, R86.reuse, R28 ;  /* 0x00000056501c723c */ /* 0x080fe2000004181c */
[--C-:B---3--:R-:W-:Y:S03]  /*ef40*/  FFMA.FTZ R74, R247, c[0x0][0x2d0], -R75.reuse ;  /* 0x0000b400f74a7a23 */ /* 0x108fe6000001084b */
[----:B----4-:R-:W-:Y:S01]  /*ef50*/  F2FP.BF16.PACK_AB R166, R102, R168 ;  /* 0x000000a866a6723e */ /* 0x010fe200000010ff */
[----:B------:R-:W-:Y:S03]  /*ef60*/  FFMA.FTZ R75, R248, c[0x0][0x2d0], -R75 ;  /* 0x0000b400f84b7a23 */ /* 0x000fe6000001084b */
[C---:B------:R-:W-:Y:S01]  /*ef70*/  HMMA.16816.F32.BF16 R32, R76.reuse, R86, R32 ;  /* 0x000000564c20723c */ /* 0x040fe20000041820 */
[----:B------:R2:W-:Y:S07]  /*ef80*/  MUFU.EX2 R101, R74 ;  /* 0x0000004a00657308 */ /* 0x0005ee0000000800 */
[-C--:B------:R-:W-:Y:S03]  /*ef90*/  HMMA.16816.F32.BF16 R36, R76, R92.reuse, R36 ;  /* 0x0000005c4c24723c */ /* 0x080fe60000041824 */
[----:B------:R-:W3:Y:S05]  /*efa0*/  MUFU.EX2 R100, R75 ;  /* 0x0000004b00647308 */ /* 0x000eea0000000800 */
[C---:B------:R-:W-:Y:S08]  /*efb0*/  HMMA.16816.F32.BF16 R40, R80.reuse, R92, R40 ;  /* 0x0000005c5028723c */ /* 0x040ff00000041828 */
[-C--:B------:R-:W-:Y:S01]  /*efc0*/  HMMA.16816.F32.BF16 R44, R80, R94.reuse, R44 ;  /* 0x0000005e502c723c */ /* 0x080fe2000004182c */
[--C-:B--2---:R-:W-:Y:S04]  /*efd0*/  FFMA.FTZ R74, R242, c[0x0][0x2d0], -R96.reuse ;  /* 0x0000b400f24a7a23 */ /* 0x104fe80000010860 */
[----:B------:R2:W-:Y:S03]  /*efe0*/  MUFU.EX2 R99, R74 ;  /* 0x0000004a00637308 */ /* 0x0005e60000000800 */
[C---:B------:R-:W-:Y:S01]  /*eff0*/  HMMA.16816.F32.BF16 R48, R76.reuse, R94, R48 ;  /* 0x0000005e4c30723c */ /* 0x040fe20000041830 */
[----:B---3--:R-:W-:Y:S07]  /*f000*/  F2FP.BF16.PACK_AB R167, R100, R101 ;  /* 0x0000006564a7723e */ /* 0x008fee00000010ff */
[-C--:B-1----:R-:W-:Y:S08]  /*f010*/  HMMA.16816.F32.BF16 R52, R76, R88.reuse, R52 ;  /* 0x000000584c34723c */ /* 0x082ff00000041834 */
[C---:B------:R-:W-:Y:S01]  /*f020*/  HMMA.16816.F32.BF16 R56, R80.reuse, R88, R56 ;  /* 0x000000585038723c */ /* 0x040fe20000041838 */
[--C-:B--2---:R-:W-:Y:S07]  /*f030*/  FFMA.FTZ R74, R244, c[0x0][0x2d0], -R96.reuse ;  /* 0x0000b400f44a7a23 */ /* 0x104fee0000010860 */
[-C--:B------:R-:W-:Y:S01]  /*f040*/  HMMA.16816.F32.BF16 R60, R80, R90.reuse, R60 ;  /* 0x0000005a503c723c */ /* 0x080fe2000004183c */
[----:B------:R1:W2:Y:S07]  /*f050*/  MUFU.EX2 R85, R74 ;  /* 0x0000004a00557308 */ /* 0x0002ae0000000800 */
[----:B------:R-:W-:Y:S01]  /*f060*/  HMMA.16816.F32.BF16 R64, R76, R90, R64 ;  /* 0x0000005a4c40723c */ /* 0x000fe20000041840 */
[----:B------:R-:W3:Y:S07]  /*f070*/  LDL.LU R76, [R1+0x1c] ;  /* 0x00001c00014c7983 */ /* 0x000eee0000300800 */
[-C--:B------:R-:W-:Y:S07]  /*f080*/  HMMA.16816.F32.BF16 R104, R164, R116.reuse, R4 ;  /* 0x00000074a468723c */ /* 0x080fee0000041804 */
[----:B------:R-:W-:Y:S01]  /*f090*/  FADD.FTZ R4, R231, R69 ;  /* 0x00000045e7047221 */ /* 0x000fe20000010000 */
[----:B------:R-:W-:Y:S01]  /*f0a0*/  MOV R231, R148 ;  /* 0x0000009400e77202 */ /* 0x000fe20000000f00 */
[--C-:B-1----:R-:W-:Y:S03]  /*f0b0*/  FFMA.FTZ R74, R245, c[0x0][0x2d0], -R96.reuse ;  /* 0x0000b400f54a7a23 */ /* 0x102fe60000010860 */
[----:B------:R-:W-:Y:S01]  /*f0c0*/  FFMA.FTZ R96, R246, c[0x0][0x2d0], -R96 ;  /* 0x0000b400f6607a23 */ /* 0x000fe20000010860 */
[----:B------:R1:W-:Y:S01]  /*f0d0*/  MUFU.EX2 R86, R74 ;  /* 0x0000004a00567308 */ /* 0x0003e20000000800 */
[----:B------:R-:W-:Y:S01]  /*f0e0*/  FADD.FTZ R6, R151, R68 ;  /* 0x0000004497067221 */ /* 0x000fe20000010000 */
[----:B--2---:R-:W-:Y:S01]  /*f0f0*/  F2FP.BF16.PACK_AB R160, R85, R99 ;  /* 0x0000006355a0723e */ /* 0x004fe200000010ff */
[----:B------:R-:W-:Y:S01]  /*f100*/  FADD.FTZ R4, R230, R4 ;  /* 0x00000004e6047221 */ /* 0x000fe20000010000 */
[----:B------:R-:W-:Y:S01]  /*f110*/  MOV R230, R232 ;  /* 0x000000e800e67202 */ /* 0x000fe20000000f00 */
[----:B------:R-:W-:Y:S01]  /*f120*/  FADD.FTZ R6, R234, R6 ;  /* 0x00000006ea067221 */ /* 0x000fe20000010000 */
[----:B------:R-:W-:Y:S01]  /*f130*/  MOV R232, R200 ;  /* 0x000000c800e87202 */ /* 0x000fe20000000f00 */
[----:B------:R-:W-:Y:S01]  /*f140*/  IMAD.MOV.U32 R234, RZ, RZ, R203 ;  /* 0x000000ffffea7224 */ /* 0x000fe200078e00cb */
[----:B------:R-:W-:Y:S01]  /*f150*/  MOV R203, R205 ;  /* 0x000000cd00cb7202 */ /* 0x000fe20000000f00 */
[----:B------:R-:W-:Y:S01]  /*f160*/  FADD.FTZ R4, R238, R4 ;  /* 0x00000004ee047221 */ /* 0x000fe20000010000 */
[----:B------:R-:W2:Y:S01]  /*f170*/  MUFU.EX2 R96, R96 ;  /* 0x0000006000607308 */ /* 0x000ea20000000800 */
[----:B------:R-:W-:Y:S01]  /*f180*/  IMAD.MOV.U32 R200, RZ, RZ, R187 ;  /* 0x000000ffffc87224 */ /* 0x000fe200078e00bb */
[----:B------:R-:W-:Y:S02]  /*f190*/  MOV R205, R123 ;  /* 0x0000007b00cd7202 */ /* 0x000fe40000000f00 */
[----:B------:R-:W-:Y:S01]  /*f1a0*/  MOV R187, R122 ;  /* 0x0000007a00bb7202 */ /* 0x000fe20000000f00 */
[--C-:B-1----:R-:W-:Y:S05]  /*f1b0*/  FFMA.FTZ R74, R199, c[0x0][0x2d0], -R97.reuse ;  /* 0x0000b400c74a7a23 */ /* 0x102fea0000010861 */
[----:B------:R1:W-:Y:S01]  /*f1c0*/  MUFU.EX2 R84, R74 ;  /* 0x0000004a00547308 */ /* 0x0003e20000000800 */
[----:B--2---:R-:W-:Y:S01]  /*f1d0*/  F2FP.BF16.PACK_AB R162, R96, R86 ;  /* 0x0000005660a2723e */ /* 0x004fe200000010ff */
[--C-:B-1----:R-:W-:Y:S08]  /*f1e0*/  FFMA.FTZ R74, R191, c[0x0][0x2d0], -R97.reuse ;  /* 0x0000b400bf4a7a23 */ /* 0x102ff00000010861 */
[----:B------:R1:W2:Y:S02]  /*f1f0*/  MUFU.EX2 R75, R74 ;  /* 0x0000004a004b7308 */ /* 0x0002a40000000800 */
[--C-:B-1----:R-:W-:Y:S01]  /*f200*/  FFMA.FTZ R74, R180, c[0x0][0x2d0], -R97.reuse ;  /* 0x0000b400b44a7a23 */ /* 0x102fe20000010861 */
[----:B--2---:R-:W-:Y:S01]  /*f210*/  F2FP.BF16.PACK_AB R161, R75, R84 ;  /* 0x000000544ba1723e */ /* 0x004fe200000010ff */
[----:B------:R-:W-:Y:S02]  /*f220*/  FFMA.FTZ R97, R73, c[0x0][0x2d0], -R97 ;  /* 0x0000b40049617a23 */ /* 0x000fe40000010861 */
[----:B------:R-:W2:Y:S04]  /*f230*/  LDL.LU R73, [R1+0x20] ;  /* 0x0000200001497983 */ /* 0x000ea80000300800 */
[----:B------:R-:W-:Y:S10]  /*f240*/  MUFU.EX2 R74, R74 ;  /* 0x0000004a004a7308 */ /* 0x000ff40000000800 */
[----:B------:R-:W1:Y:S02]  /*f250*/  MUFU.EX2 R97, R97 ;  /* 0x0000006100617308 */ /* 0x000e640000000800 */
[----:B-1----:R-:W-:Y:S07]  /*f260*/  F2FP.BF16.PACK_AB R163, R97, R74 ;  /* 0x0000004a61a3723e */ /* 0x002fee00000010ff */
[C---:B------:R-:W-:Y:S08]  /*f270*/  HMMA.16816.F32.BF16 R108, R160.reuse, R116, R8 ;  /* 0x00000074a06c723c */ /* 0x040ff00000041808 */
[-C--:B------:R-:W-:Y:S08]  /*f280*/  HMMA.16816.F32.BF16 R112, R160, R118.reuse, R12 ;  /* 0x00000076a070723c */ /* 0x080ff0000004180c */
[C---:B------:R-:W-:Y:S01]  /*f290*/  HMMA.16816.F32.BF16 R116, R164.reuse, R118, R16 ;  /* 0x00000076a474723c */ /* 0x040fe20000041810 */
[----:B---3--:R-:W-:Y:S03]  /*f2a0*/  FFMA.FTZ R2, R2, R76, R204 ;  /* 0x0000004c02027223 */ /* 0x008fe600000100cc */
[----:B------:R-:W-:Y:S02]  /*f2b0*/  IMAD.MOV.U32 R204, RZ, RZ, R149 ;  /* 0x000000ffffcc7224 */ /* 0x000fe400078e0095 */
[----:B------:R-:W-:Y:S01]  /*f2c0*/  FADD.FTZ R2, R197, R2 ;  /* 0x00000002c5027221 */ /* 0x000fe20000010000 */
[----:B------:R-:W1:Y:S05]  /*f2d0*/  LDSM.16.MT88.4 R148, [R210+0x2900] ;  /* 0x00290000d294783b */ /* 0x000e6a0000004200 */
[----:B------:R-:W-:Y:S02]  /*f2e0*/  FADD.FTZ R5, R121, R2 ;  /* 0x0000000279057221 */ /* 0x000fe40000010000 */
[----:B------:R-:W-:Y:S02]  /*f2f0*/  FADD.FTZ R2, R229, R6 ;  /* 0x00000006e5027221 */ /* 0x000fe40000010000 */
[----:B------:R-:W-:Y:S02]  /*f300*/  FADD.FTZ R6, R127, R4 ;  /* 0x000000047f067221 */ /* 0x000fe40000010000 */
[----:B--2---:R-:W-:Y:S02]  /*f310*/  FFMA.FTZ R8, R0, R73, R120 ;  /* 0x0000004900087223 */ /* 0x004fe40000010078 */
[----:B------:R-:W-:Y:S01]  /*f320*/  FADD.FTZ R0, R207, R5 ;  /* 0x00000005cf007221 */ /* 0x000fe20000010000 */
[-C--:B------:R-:W-:Y:S01]  /*f330*/  HMMA.16816.F32.BF16 R120, R164, R132.reuse, R20 ;  /* 0x00000084a478723c */ /* 0x080fe20000041814 */
[----:B------:R-:W-:Y:S02]  /*f340*/  FADD.FTZ R8, R193, R8 ;  /* 0x00000008c1087221 */ /* 0x000fe40000010000 */
[----:B------:R-:W-:Y:S02]  /*f350*/  FADD.FTZ R5, R126, R2 ;  /* 0x000000027e057221 */ /* 0x000fe40000010000 */
[----:B------:R-:W-:Y:S02]  /*f360*/  FADD.FTZ R7, R124, R0 ;  /* 0x000000007c077221 */ /* 0x000fe40000010000 */
[----:B------:R-:W-:Y:S02]  /*f370*/  FADD.FTZ R4, R206, R8 ;  /* 0x00000008ce047221 */ /* 0x000fe40000010000 */
[----:B------:R-:W-:Y:S03]  /*f380*/  FADD.FTZ R2, R204, R6 ;  /* 0x00000006cc027221 */ /* 0x000fe60000010000 */
        /* <DEDUP_REMOVED lines=10> */
[----:B------:R-:W-:Y:S01]  /*f430*/  IMAD.MOV.U32 R193, RZ, RZ, R190 ;  /* 0x000000ffffc17224 */ /* 0x000fe200078e00be */
[----:B------:R-:W2:Y:S01]  /*f440*/  LDSM.16.MT88.4 R4, [R211+0x2900] ;  /* 0x00290000d304783b */ /* 0x000ea20000004200 */
[----:B------:R-:W-:Y:S01]  /*f450*/  FADD.FTZ R8, R200, R2 ;  /* 0x00000002c8087221 */ /* 0x000fe20000010000 */
[----:B------:R-:W-:Y:S01]  /*f460*/  MOV R190, R125 ;  /* 0x0000007d00be7202 */ /* 0x000fe20000000f00 */
[----:B------:R-:W-:Y:S01]  /*f470*/  FADD.FTZ R9, R187, R0 ;  /* 0x00000000bb097221 */ /* 0x000fe20000010000 */
[C---:B------:R-:W-:Y:S01]  /*f480*/  HMMA.16816.F32.BF16 R124, R160.reuse, R132, R24 ;  /* 0x00000084a07c723c */ /* 0x040fe20000041818 */
[----:B------:R-:W-:Y:S02]  /*f490*/  FADD.FTZ R2, R139, R10 ;  /* 0x0000000a8b027221 */ /* 0x000fe40000010000 */
[----:B------:R-:W-:Y:S02]  /*f4a0*/  FADD.FTZ R0, R137, R8 ;  /* 0x0000000889007221 */ /* 0x000fe40000010000 */
[----:B------:R-:W-:Y:S02]  /*f4b0*/  FADD.FTZ R8, R185, R11 ;  /* 0x0000000bb9087221 */ /* 0x000fe40000010000 */
[----:B------:R-:W-:Y:S01]  /*f4c0*/  FADD.FTZ R9, R184, R9 ;  /* 0x00000009b8097221 */ /* 0x000fe20000010000 */
[-C--:B------:R-:W-:Y:S01]  /*f4d0*/  HMMA.16816.F32.BF16 R128, R160, R134.reuse, R28 ;  /* 0x00000086a080723c */ /* 0x080fe2000004181c */
[----:B------:R-:W-:Y:S03]  /*f4e0*/  FADD.FTZ R2, R138, R2 ;  /* 0x000000028a027221 */ /* 0x000fe60000010000 */
[----:B------:R-:W-:Y:S02]  /*f4f0*/  FADD.FTZ R0, R136, R0 ;  /* 0x0000000088007221 */ /* 0x000fe40000010000 */
[----:B------:R-:W-:Y:S02]  /*f500*/  FADD.FTZ R12, R198, R8 ;  /* 0x00000008c60c7221 */ /* 0x000fe40000010000 */
[----:B------:R-:W-:Y:S01]  /*f510*/  FADD.FTZ R8, R193, R9 ;  /* 0x00000009c1087221 */ /* 0x000fe20000010000 */
[C---:B------:R-:W-:Y:S03]  /*f520*/  HMMA.16816.F32.BF16 R132, R164.reuse, R134, R32 ;  /* 0x00000086a484723c */ /* 0x040fe60000041820 */
[----:B------:R-:W-:Y:S02]  /*f530*/  FADD.FTZ R2, R251, R2 ;  /* 0x00000002fb027221 */ /* 0x000fe40000010000 */
[----:B------:R-:W-:Y:S02]  /*f540*/  FADD.FTZ R0, R142, R0 ;  /* 0x000000008e007221 */ /* 0x000fe40000010000 */
[----:B------:R-:W-:Y:S01]  /*f550*/  FADD.FTZ R12, R140, R12 ;  /* 0x0000000c8c0c7221 */ /* 0x000fe20000010000 */
[-C--:B-1----:R-:W-:Y:S01]  /*f560*/  HMMA.16816.F32.BF16 R136, R164, R148.reuse, R36 ;  /* 0x00000094a488723c */ /* 0x082fe20000041824 */
[----:B------:R-:W-:Y:S03]  /*f570*/  FADD.FTZ R10, R190, R8 ;  /* 0x00000008be0a7221 */ /* 0x000fe60000010000 */
[----:B------:R-:W-:Y:S02]  /*f580*/  FADD.FTZ R9, R143, R2 ;  /* 0x000000028f097221 */ /* 0x000fe40000010000 */
[----:B------:R-:W-:Y:S02]  /*f590*/  FADD.FTZ R11, R141, R0 ;  /* 0x000000008d0b7221 */ /* 0x000fe40000010000 */
[----:B------:R-:W-:Y:S01]  /*f5a0*/  FADD.FTZ R8, R239, R12 ;  /* 0x0000000cef087221 */ /* 0x000fe20000010000 */
[C---:B------:R-:W-:Y:S03]  /*f5b0*/  HMMA.16816.F32.BF16 R140, R160.reuse, R148, R40 ;  /* 0x00000094a08c723c */ /* 0x040fe60000041828 */
[----:B------:R-:W-:Y:S02]  /*f5c0*/  FADD.FTZ R2, R249, R10 ;  /* 0x0000000af9027221 */ /* 0x000fe40000010000 */
[----:B------:R-:W-:Y:S02]  /*f5d0*/  FADD.FTZ R0, R146, R9 ;  /* 0x0000000992007221 */ /* 0x000fe40000010000 */
[----:B------:R-:W-:Y:S02]  /*f5e0*/  FADD.FTZ R11, R144, R11 ;  /* 0x0000000b900b7221 */ /* 0x000fe40000010000 */
[----:B------:R-:W-:Y:S03]  /*f5f0*/  FADD.FTZ R8, R237, R8 ;  /* 0x00000008ed087221 */ /* 0x000fe60000010000 */
[----:B------:R-:W-:Y:S02]  /*f600*/  FADD.FTZ R10, R147, R2 ;  /* 0x00000002930a7221 */ /* 0x000fe40000010000 */
[----:B------:R-:W-:Y:S02]  /*f610*/  FADD.FTZ R9, R145, R0 ;  /* 0x0000000091097221 */ /* 0x000fe40000010000 */
[----:B------:R-:W-:Y:S01]  /*f620*/  FADD.FTZ R2, R189, R11 ;  /* 0x0000000bbd027221 */ /* 0x000fe20000010000 */
[-C--:B------:R-:W-:Y:S01]  /*f630*/  HMMA.16816.F32.BF16 R144, R160, R150.reuse, R44 ;  /* 0x00000096a090723c */ /* 0x080fe2000004182c */
[----:B------:R-:W-:Y:S02]  /*f640*/  FADD.FTZ R8, R236, R8 ;  /* 0x00000008ec087221 */ /* 0x000fe40000010000 */
[----:B------:R-:W-:Y:S02]  /*f650*/  FADD.FTZ R0, R235, R10 ;  /* 0x0000000aeb007221 */ /* 0x000fe40000010000 */
[----:B------:R-:W-:Y:S02]  /*f660*/  FADD.FTZ R9, R195, R9 ;  /* 0x00000009c3097221 */ /* 0x000fe40000010000 */
[----:B------:R-:W-:Y:S01]  /*f670*/  FADD.FTZ R11, R186, R2 ;  /* 0x00000002ba0b7221 */ /* 0x000fe20000010000 */
[C---:B------:R-:W-:Y:S01]  /*f680*/  HMMA.16816.F32.BF16 R148, R164.reuse, R150, R48 ;  /* 0x00000096a494723c */ /* 0x040fe20000041830 */
[----:B------:R-:W-:Y:S03]  /*f690*/  FADD.FTZ R8, R182, R8 ;  /* 0x00000008b6087221 */ /* 0x000fe60000010000 */
        /* <DEDUP_REMOVED lines=8> */
[----:B------:R-:W-:Y:S01]  /*f720*/  FADD.FTZ R2, R179, R10 ;  /* 0x0000000ab3027221 */ /* 0x000fe20000010000 */
[-C--:B--2---:R-:W-:Y:S01]  /*f730*/  HMMA.16816.F32.BF16 R152, R164, R4.reuse, R52 ;  /* 0x00000004a498723c */ /* 0x084fe20000041834 */
[----:B------:R-:W-:Y:S02]  /*f740*/  FADD.FTZ R8, R181, R8 ;  /* 0x00000008b5087221 */ /* 0x000fe40000010000 */
[----:B------:R-:W-:Y:S02]  /*f750*/  FADD.FTZ R0, R178, R11 ;  /* 0x0000000bb2007221 */ /* 0x000fe40000010000 */
[----:B------:R-:W-:Y:S02]  /*f760*/  FADD.FTZ R10, R157, R9 ;  /* 0x000000099d0a7221 */ /* 0x000fe40000010000 */
[----:B------:R-:W-:Y:S02]  /*f770*/  FADD.FTZ R11, R159, R2 ;  /* 0x000000029f0b7221 */ /* 0x000fe40000010000 */
[----:B------:R-:W-:Y:S03]  /*f780*/  FADD.FTZ R8, R156, R8 ;  /* 0x000000089c087221 */ /* 0x000fe60000010000 */
[----:B------:R-:W-:Y:S02]  /*f790*/  FADD.FTZ R9, R158, R0 ;  /* 0x000000009e097221 */ /* 0x000fe40000010000 */
[----:B------:R-:W-:Y:S01]  /*f7a0*/  FADD.FTZ R2, R175, R10 ;  /* 0x0000000aaf027221 */ /* 0x000fe20000010000 */
[C---:B------:R-:W-:Y:S01]  /*f7b0*/  HMMA.16816.F32.BF16 R156, R160.reuse, R4, R56 ;  /* 0x00000004a09c723c */ /* 0x040fe20000041838 */
[----:B------:R-:W-:Y:S06]  /*f7c0*/  FADD.FTZ R0, R177, R11 ;  /* 0x0000000bb1007221 */ /* 0x000fec0000010000 */
[----:B------:R-:W-:Y:S01]  /*f7d0*/  FADD.FTZ R4, R172, R8 ;  /* 0x00000008ac047221 */ /* 0x000fe20000010000 */
[-C--:B------:R-:W-:Y:S01]  /*f7e0*/  HMMA.16816.F32.BF16 R160, R160, R6.reuse, R60 ;  /* 0x00000006a0a0723c */ /* 0x080fe2000004183c */
[----:B------:R-:W-:Y:S03]  /*f7f0*/  FADD.FTZ R8, R176, R9 ;  /* 0x00000009b0087221 */ /* 0x000fe60000010000 */
[----:B------:R-:W-:Y:S02]  /*f800*/  FADD.FTZ R9, R174, R2 ;  /* 0x00000002ae097221 */ /* 0x000fe40000010000 */
[----:B------:R-:W-:Y:S02]  /*f810*/  FADD.FTZ R4, R171, R4 ;  /* 0x00000004ab047221 */ /* 0x000fe40000010000 */
[----:B------:R-:W-:Y:S01]  /*f820*/  FADD.FTZ R5, R173, R0 ;  /* 0x00000000ad057221 */ /* 0x000fe20000010000 */
[----:B------:R-:W-:Y:S03]  /*f830*/  HMMA.16816.F32.BF16 R164, R164, R6, R64 ;  /* 0x00000006a4a4723c */ /* 0x000fe60000041840 */
[----:B------:R-:W-:Y:S02]  /*f840*/  FADD.FTZ R2, R169, R8 ;  /* 0x00000008a9027221 */ /* 0x000fe40000010000 */
[----:B------:R-:W-:Y:S02]  /*f850*/  FADD.FTZ R4, R98, R4 ;  /* 0x0000000462047221 */ /* 0x000fe40000010000 */
[----:B------:R-:W-:Y:S02]  /*f860*/  FADD.FTZ R0, R99, R9 ;  /* 0x0000000963007221 */ /* 0x000fe40000010000 */
[----:B------:R-:W-:Y:S03]  /*f870*/  FADD.FTZ R5, R170, R5 ;  /* 0x00000005aa057221 */ /* 0x000fe60000010000 */
[----:B------:R-:W-:Y:S01]  /*f880*/  FADD.FTZ R8, R103, R2 ;  /* 0x0000000267087221 */ /* 0x000fe20000010000 */
[----:B------:R-:W-:Y:S01]  /*f890*/  MOV R103, R3 ;  /* 0x0000000300677202 */ /* 0x000fe20000000f00 */
[----:B------:R-:W-:Y:S02]  /*f8a0*/  FADD.FTZ R2, R84, R4 ;  /* 0x0000000454027221 */ /* 0x000fe40000010000 */
[----:B------:R-:W-:Y:S02]  /*f8b0*/  FADD.FTZ R4, R85, R0 ;  /* 0x0000000055047221 */ /* 0x000fe40000010000 */
[----:B------:R-:W-:Y:S02]  /*f8c0*/  FADD.FTZ R0, R168, R5 ;  /* 0x00000005a8007221 */ /* 0x000fe40000010000 */
[----:B------:R-:W-:Y:S01]  /*f8d0*/  FADD.FTZ R5, R101, R8 ;  /* 0x0000000865057221 */ /* 0x000fe20000010000 */
[----:B------:R-:W-:Y:S01]  /*f8e0*/  MOV R101, R71 ;  /* 0x0000004700657202 */ /* 0x000fe20000000f00 */
[----:B------:R-:W-:Y:S01]  /*f8f0*/  FADD.FTZ R6, R102, R0 ;  /* 0x0000000066067221 */ /* 0x000fe20000010000 */
[----:B------:R-:W-:Y:S01]  /*f900*/  MOV R102, R70 ;  /* 0x0000004600667202 */ /* 0x000fe20000000f00 */
[----:B------:R-:W-:Y:S02]  /*f910*/  FADD.FTZ R5, R100, R5 ;  /* 0x0000000564057221 */ /* 0x000fe40000010000 */
[----:B------:R-:W-:Y:S01]  /*f920*/  FADD.FTZ R2, R75, R2 ;  /* 0x000000024b027221 */ /* 0x000fe20000010000 */
[----:B------:R1:W-:Y:S01]  /*f930*/  STL [R1+0x14], R6 ;  /* 0x0000140601007387 */ /* 0x0003e20000100800 */
[----:B------:R-:W-:Y:S02]  /*f940*/  FADD.FTZ R4, R86, R4 ;  /* 0x0000000456047221 */ /* 0x000fe40000010000 */
[----:B------:R-:W-:Y:S01]  /*f950*/  FADD.FTZ R0, R74, R2 ;  /* 0x000000024a007221 */ /* 0x000fe20000010000 */
[----:B------:R1:W-:Y:S01]  /*f960*/  STL [R1+0x18], R5 ;  /* 0x0000180501007387 */ /* 0x0003e20000100800 */
[----:B------:R-:W-:Y:S02]  /*f970*/  FADD.FTZ R2, R96, R4 ;  /* 0x0000000460027221 */ /* 0x000fe40000010000 */
[----:B------:R-:W-:Y:S02]  /*f980*/  FADD.FTZ R0, R97, R0 ;  /* 0x0000000061007221 */ /* 0x000fe40000010000 */
[----:B------:R-:W-:Y:S01]  /*f990*/  IMAD.MOV.U32 R100, RZ, RZ, R72 ;  /* 0x000000ffff647224 */ /* 0x000fe200078e0048 */
[----:B------:R1:W-:Y:S04]  /*f9a0*/  STL [R1+0x1c], R2 ;  /* 0x00001c0201007387 */ /* 0x0003e80000100800 */
[----:B------:R1:W-:Y:S01]  /*f9b0*/  STL [R1+0x20], R0 ;  /* 0x0000200001007387 */ /* 0x0003e20000100800 */
[----:B------:R-:W-:-:S05]  /*f9c0*/  @P0 BRA `(.L_x_538) ;  /* 0xffff955000000947 */ /* 0x000fca000383ffff */
.L_x_519:
[----:B------:R-:W2:Y:S01]  /*f9d0*/  S2UR UR18, SR_CTAID.X ;  /* 0x00000000001279c3 */ /* 0x000ea20000002500 */
[----:B------:R-:W-:Y:S01]  /*f9e0*/  ULDC.64 UR4, c[0x0][0x2c8] ;  /* 0x0000b20000047ab9 */ /* 0x000fe20000000a00 */
[----:B------:R-:W-:Y:S01]  /*f9f0*/  IMAD.MOV.U32 R4, RZ, RZ, 0x1 ;  /* 0x00000001ff047424 */ /* 0x000fe200078e00ff */
[----:B------:R-:W-:Y:S01]  /*fa00*/  PLOP3.LUT P0, PT, PT, PT, UP1, 0x40, 0x0 ;  /* 0x000000000000781c */ /* 0x000fe20003f0e818 */
[----:B-1----:R-:W-:-:S03]  /*fa10*/  IMAD.MOV.U32 R2, RZ, RZ, c[0x0][0x2ac] ;  /* 0x0000ab00ff027624 */ /* 0x002fc600078e00ff */
[----:B------:R-:W-:-:S05]  /*fa20*/  IADD3 R0, R4, -c[0x0][0x168], RZ ;  /* 0x80005a0004007a10 */ /* 0x000fca0007ffe0ff */
[----:B------:R-:W-:Y:S01]  /*fa30*/  IMAD R0, R2, c[0x0][0x1d0], R0 ;  /* 0x0000740002007a24 */ /* 0x000fe200078e0200 */
[----:B--2---:R-:W-:-:S04]  /*fa40*/  ULEA UR18, UR18, 0x7f, 0x7 ;  /* 0x0000007f12127891 */ /* 0x004fc8000f8e383f */
[----:B------:R-:W-:-:S07]  /*fa50*/  UIMAD.WIDE.U32 UR22, UR18, UR4, URZ ;  /* 0x00000004121672a5 */ /* 0x000fce000f8e003f */
[----:B------:R-:W-:Y:S02]  /*fa60*/  @UP2 UMOV UR19, UR23 ;  /* 0x0000001700132c82 */ /* 0x000fe40008000000 */
[----:B------:R-:W-:-:S06]  /*fa70*/  @UP2 USHF.R.U32.HI UR18, URZ, UR5, UR19 ;  /* 0x000000053f122299 */ /* 0x000fcc0008011613 */
[----:B------:R-:W-:-:S04]  /*fa80*/  IADD3 R0, R0, UR18, RZ ;  /* 0x0000001200007c10 */ /* 0x000fc8000fffe0ff */
[----:B------:R-:W-:Y:S01]  /*fa90*/  IADD3 R2, R0, -c[0x0][0x324], RZ ;  /* 0x8000c90000027a10 */ /* 0x000fe20007ffe0ff */
[----:B------:R-:W-:Y:S05]  /*faa0*/  @P0 BRA `(.L_x_539) ;  /* 0x000000d000000947 */ /* 0x000fea0003800000 */
[----:B------:R-:W-:-:S13]  /*fab0*/  ISETP.GT.AND P0, PT, R0, -0x1, PT ;  /* 0xffffffff0000780c */ /* 0x000fda0003f04270 */
[----:B------:R-:W-:Y:S05]  /*fac0*/  @P0 BRA `(.L_x_540) ;  /* 0x0000006000000947 */ /* 0x000fea0003800000 */
[----:B------:R-:W-:Y:S02]  /*fad0*/  ISETP.NE.AND P0, PT, R4, c[0x0][0x32c], PT ;  /* 0x0000cb0004007a0c */ /* 0x000fe40003f05270 */
[----:B------:R-:W-:-:S11]  /*fae0*/  LOP3.LUT R0, RZ, R0, RZ, 0x33, !PT ;  /* 0x00000000ff007212 */ /* 0x000fd600078e33ff */
[----:B------:R-:W-:-:S05]  /*faf0*/  @P0 IMAD.HI.U32 R4, R0, c[0x0][0x330], RZ ;  /* 0x0000cc0000040a27 */ /* 0x000fca00078e00ff */
[----:B------:R-:W-:-:S04]  /*fb00*/  @P0 SHF.R.U32.HI R0, RZ, c[0x0][0x334], R4 ;  /* 0x0000cd00ff000a19 */ /* 0x000fc80000011604 */
[----:B------:R-:W-:Y:S01]  /*fb10*/  LOP3.LUT R0, RZ, R0, RZ, 0x33, !PT ;  /* 0x00000000ff007212 */ /* 0x000fe200078e33ff */
[----:B------:R-:W-:Y:S05]  /*fb20*/  BRA `(.L_x_541) ;  /* 0x0000003000007947 */ /* 0x000fea0003800000 */
.L_x_540:
[----:B------:R-:W-:-:S13]  /*fb30*/  ISETP.NE.AND P0, PT, R4, c[0x0][0x32c], PT ;  /* 0x0000cb0004007a0c */ /* 0x000fda0003f05270 */
[----:B------:R-:W-:-:S05]  /*fb40*/  @P0 IMAD.HI.U32 R4, R0, c[0x0][0x330], RZ ;  /* 0x0000cc0000040a27 */ /* 0x000fca00078e00ff */
[----:B------:R-:W-:-:S05]  /*fb50*/  @P0 SHF.R.U32.HI R0, RZ, c[0x0][0x334], R4 ;  /* 0x0000cd00ff000a19 */ /* 0x000fca0000011604 */
.L_x_541:
[----:B------:R-:W-:-:S05]  /*fb60*/  IMAD R0, R0, c[0x0][0x32c], RZ ;  /* 0x0000cb0000007a24 */ /* 0x000fca00078e02ff */
[----:B------:R-:W-:-:S03]  /*fb70*/  IMNMX R2, R2, R0, !PT ;  /* 0x0000000002027217 */ /* 0x000fc60007800200 */
.L_x_539:
[----:B------:R-:W2:Y:S01]  /*fb80*/  LDL R4, [R1+0x28] ;  /* 0x0000280001047983 */ /* 0x000ea20000100800 */
[----:B------:R-:W-:-:S05]  /*fb90*/  IADD3 R2, R2, 0x5f, RZ ;  /* 0x0000005f02027810 */ /* 0x000fca0007ffe0ff */
[----:B------:R-:W-:-:S05]  /*fba0*/  IMAD.HI R2, R2, 0x2aaaaaab, RZ ;  /* 0x2aaaaaab02027827 */ /* 0x000fca00078e02ff */
[----:B------:R-:W-:-:S04]  /*fbb0*/  SHF.R.U32.HI R0, RZ, 0x1f, R2 ;  /* 0x0000001fff007819 */ /* 0x000fc80000011602 */
[----:B------:R-:W-:-:S04]  /*fbc0*/  LEA.HI.SX32 R0, R2, R0, 0x1c ;  /* 0x0000000002007211 */ /* 0x000fc800078fe2ff */
[----:B--2---:R-:W-:-:S04]  /*fbd0*/  IMNMX R4, R4, R0, !PT ;  /* 0x0000000004047217 */ /* 0x004fc80007800200 */
[----:B------:R-:W-:Y:S01]  /*fbe0*/  ISETP.GE.AND P0, PT, R227, R4, PT ;  /* 0x00000004e300720c */ /* 0x000fe20003f06270 */
[----:B------:R1:W-:-:S12]  /*fbf0*/  STL [R1+0x30], R4 ;  /* 0x0000300401007387 */ /* 0x0003d80000100800 */
[----:B------:R-:W-:Y:S05]  /*fc00*/  @!P0 BRA `(.L_x_542) ;  /* 0x00004a6000008947 */ /* 0x000fea0003800000 */
[----:B------:R-:W-:Y:S01]  /*fc10*/  IMAD.MOV.U32 R100, RZ, RZ, R71 ;  /* 0x000000ffff647224 */ /* 0x000fe200078e0047 */
[----:B------:R-:W-:Y:S01]  /*fc20*/  MOV R102, R3 ;  /* 0x0000000300667202 */ /* 0x000fe20000000f00 */
[----:B------:R-:W-:Y:S01]  /*fc30*/  IMAD.MOV.U32 R2, RZ, RZ, R72 ;  /* 0x000000ffff027224 */ /* 0x000fe200078e0048 */
[----:B------:R-:W-:Y:S02]  /*fc40*/  MOV R101, R70 ;  /* 0x0000004600657202 */ /* 0x000fe40000000f00 */
.L_x_545:
[----:B--2---:R-:W2:Y:S01]  /*fc50*/  LDL R15, [R1+0x28] ;  /* 0x00002800010f7983 */ /* 0x004ea20000100800 */
[----:B------:R-:W-:Y:S04]  /*fc60*/  DEPBAR.LE SB0, 0x0 ;  /* 0x000080000000791a */ /* 0x000fe80000000000 */
[----:B------:R-:W-:Y:S06]  /*fc70*/  BAR.SYNC.DEFER_BLOCKING 0x0 ;  /* 0x0000000000007b1d */ /* 0x000fec0000010000 */
[----:B-----5:R3:W4:Y:S04]  /*fc80*/  LDSM.16.M88.4 R96, [R215+0x6100] ;  /* 0x00610000d760783b */ /* 0x0207280000000200 */
        /* <DEDUP_REMOVED lines=20> */
[----:B------:R-:W-:Y:S01]  /*fdd0*/  IMAD.WIDE.U32 R4, R233, c[0x0][0x208], RZ ;  /* 0x00008200e9047a25 */ /* 0x000fe200078e00ff */
        /* <DEDUP_REMOVED lines=11> */
[----:B------:R-:W-:Y:S04]  /*fe90*/  SHFL.IDX PT, R12, R3, 0x1, 0x181f ;  /* 0x00381f00030c7f89 */ /* 0x000fe800000e0000 */
[----:B------:R-:W1:Y:S04]  /*fea0*/  SHFL.IDX PT, R4, R3, RZ, 0x181f ;  /* 0x00181fff03047589 */ /* 0x000e6800000e0000 */
[----:B------:R-:W-:Y:S04]  /*feb0*/  SHFL.IDX PT, R5, R0, RZ, 0x181f ;  /* 0x00181fff00057589 */ /* 0x000fe800000e0000 */
[----:B------:R-:W3:Y:S04]  /*fec0*/  SHFL.IDX PT, R10, R3, 0x2, 0x181f ;  /* 0x00581f00030a7f89 */ /* 0x000ee800000e0000 */
[----:B------:R-:W-:Y:S04]  /*fed0*/  SHFL.IDX PT, R6, R0, 0x1, 0x181f ;  /* 0x00381f0000067f89 */ /* 0x000fe800000e0000 */
[----:B------:R-:W4:Y:S04]  /*fee0*/  SHFL.IDX PT, R8, R3, 0x3, 0x181f ;  /* 0x00781f0003087f89 */ /* 0x000f2800000e0000 */
[----:B------:R-:W5:Y:S04]  /*fef0*/  SHFL.IDX PT, R11, R0, 0x2, 0x181f ;  /* 0x00581f00000b7f89 */ /* 0x000f6800000e0000 */
[----:B------:R-:W5:Y:S04]  /*ff00*/  SHFL.IDX PT, R7, R3, 0x4, 0x181f ;  /* 0x00981f0003077f89 */ /* 0x000f6800000e0000 */
[----:B------:R-:W5:Y:S04]  /*ff10*/  SHFL.IDX PT, R9, R0, 0x3, 0x181f ;  /* 0x00781f0000097f89 */ /* 0x000f6800000e0000 */
[----:B------:R-:W-:Y:S04]  /*ff20*/  SHFL.IDX PT, R3, R3, 0x5, 0x181f ;  /* 0x00b81f0003037f89 */ /* 0x000fe800000e0000 */
[----:B------:R-:W5:Y:S04]  /*ff30*/  SHFL.IDX PT, R14, R0, 0x4, 0x181f ;  /* 0x00981f00000e7f89 */ /* 0x000f6800000e0000 */
[----:B------:R-:W2:Y:S01]  /*ff40*/  SHFL.IDX PT, R0, R0, 0x5, 0x181f ;  /* 0x00b81f0000007f89 */ /* 0x000ea200000e0000 */
[-C--:B-1----:R-:W-:Y:S02]  /*ff50*/  IADD3 R4, P0, R4, R226.reuse, RZ ;  /* 0x000000e204047210 */ /* 0x082fe40007f1e0ff */
[-C--:B---3--:R-:W-:Y:S02]  /*ff60*/  IADD3 R10, P5, R10, R226.reuse, RZ ;  /* 0x000000e20a0a7210 */ /* 0x088fe40007fbe0ff */
[-C--:B----4-:R-:W-:Y:S01]  /*ff70*/  IADD3 R8, P2, R8, R226.reuse, RZ ;  /* 0x000000e208087210 */ /* 0x090fe20007f5e0ff */
[--C-:B------:R-:W-:Y:S01]  /*ff80*/  IMAD.X R5, R5, 0x1, R225.reuse, P0 ;  /* 0x0000000105057824 */ /* 0x100fe200000e06e1 */
[-C--:B------:R-:W-:Y:S02]  /*ff90*/  IADD3 R12, P0, R12, R226.reuse, RZ ;  /* 0x000000e20c0c7210 */ /* 0x080fe40007f1e0ff */
[-C--:B-----5:R-:W-:Y:S03]  /*ffa0*/  IADD3.X R11, R11, R225.reuse, RZ, P5, !PT ;  /* 0x000000e10b0b7210 */ /* 0x0a0fe60002ffe4ff */
[--C-:B------:R-:W-:Y:S01]  /*ffb0*/  IMAD.X R13, R6, 0x1, R225.reuse, P0 ;  /* 0x00000001060d7824 */ /* 0x100fe200000e06e1 */
[-C--:B------:R-:W-:Y:S01]  /*ffc0*/  IADD3 R6, P1, R7, R226.reuse, RZ ;  /* 0x000000e207067210 */ /* 0x080fe20007f3e0ff */
[--C-:B------:R-:W-:Y:S04]  /*ffd0*/  IMAD.X R9, R9, 0x1, R225.reuse, P2 ;  /* 0x0000000109097824 */ /* 0x100fe800010e06e1 */
[----:B------:R-:W-:Y:S01]  /*ffe0*/  IMAD.X R7, R14, 0x1, R225, P1 ;  /* 0x000000010e077824 */ /* 0x000fe200008e06e1 */
[----:B--2---:R1:W-:Y:S04]  /*fff0*/  LDGSTS.E.BYPASS.LTC128B.128 [R20], [R4.64], !P4 ;  /* 0x0000000004147fae */ /* 0x0043e8000e101d50 */
[----:B------:R2:W-:Y:S04]  /*10000*/  LDGSTS.E.BYPASS.LTC128B.128 [R20+0x800], [R12.64], !P4 ;  /* 0x008000000c147fae */ /* 0x0005e8000e101d50 */
[----:B------:R2:W-:Y:S04]  /*10010*/  LDGSTS.E.BYPASS.LTC128B.128 [R20+0x1000], [R10.64], !P4 ;  /* 0x010000000a147fae */ /* 0x0005e8000e101d50 */
[----:B------:R2:W-:Y:S04]  /*10020*/  LDGSTS.E.BYPASS.LTC128B.128 [R20+0x1800], [R8.64], !P4 ;  /* 0x0180000008147fae */ /* 0x0005e8000e101d50 */
[----:B------:R2:W-:Y:S01]  /*10030*/  LDGSTS.E.BYPASS.LTC128B.128 [R20+0x2000], [R6.64], !P4 ;  /* 0x0200000006147fae */ /* 0x0005e2000e101d50 */
[----:B-1----:R-:W-:Y:S04]  /*10040*/  IADD3 R4, P0, R3, R226, RZ ;  /* 0x000000e203047210 */ /* 0x002fe80007f1e0ff */
[----:B------:R-:W-:Y:S05]  /*10050*/  IADD3.X R5, R0, R225, RZ, P0, !PT ;  /* 0x000000e100057210 */ /* 0x000fea00007fe4ff */
[----:B------:R2:W-:Y:S04]  /*10060*/  LDGSTS.E.BYPASS.LTC128B.128 [R20+0x2800], [R4.64], !P4 ;  /* 0x0280000004147fae */ /* 0x0005e8000e101d50 */
.L_x_543:
[----:B-1-34-:R-:W-:Y:S01]  /*10070*/  LDSM.16.M88.4 R204, [R214+0x5900] ;  /* 0x00590000d6cc783b */ /* 0x01afe20000000200 */
[-C--:B--2---:R-:W-:Y:S04]  /*10080*/  HMMA.16816.F32.BF16 R4, R96, R16.reuse, RZ ;  /* 0x000000106004723c */ /* 0x084fe800000418ff */
[----:B------:R-:W-:Y:S03]  /*10090*/  MOV R3, R15 ;  /* 0x0000000f00037202 */ /* 0x000fe60000000f00 */
[----:B------:R-:W0:Y:S01]  /*100a0*/  LDGDEPBAR ;  /* 0x00000000000079af */ /* 0x000e220000000000 */
[C---:B------:R-:W-:Y:S02]  /*100b0*/  HMMA.16816.F32.BF16 R8, R92.reuse, R16, RZ ;  /* 0x000000105c08723c */ /* 0x040fe400000418ff */
[----:B------:R-:W-:Y:S06]  /*100c0*/  ISETP.GT.AND P0, PT, R227, R3, PT ;  /* 0x00000003e300720c */ /* 0x000fec0003f04270 */
        /* <DEDUP_REMOVED lines=85> */
[----:B------:R-:W1:Y:S01]  /*10620*/  MUFU.TANH R103, R4 ;  /* 0x0000000400677308 */ /* 0x000e620000002400 */
[----:B------:R-:W-:Y:S02]  /*10630*/  FMUL.FTZ R5, R5, c[0x0][0x320] ;  /* 0x0000c80005057a20 */ /* 0x000fe40000410000 */
[----:B------:R-:W-:Y:S02]  /*10640*/  FMUL.FTZ R6, R6, c[0x0][0x320] ;  /* 0x0000c80006067a20 */ /* 0x000fe40000410000 */
[----:B------:R-:W-:Y:S04]  /*10650*/  FMUL.FTZ R7, R7, c[0x0][0x320] ;  /* 0x0000c80007077a20 */ /* 0x000fe80000410000 */
        /* <DEDUP_REMOVED lines=9> */
[----:B------:R-:W-:Y:S02]  /*106f0*/  FMUL.FTZ R17, R17, c[0x0][0x320] ;  /* 0x0000c80011117a20 */ /* 0x000fe40000410000 */
[----:B------:R-:W-:Y:S02]  /*10700*/  FMUL.FTZ R18, R18, c[0x0][0x320] ;  /* 0x0000c80012127a20 */ /* 0x000fe40000410000 */
[----:B------:R-:W-:Y:S02]  /*10710*/  FMUL.FTZ R19, R19, c[0x0][0x320] ;  /* 0x0000c80013137a20 */ /* 0x000fe40000410000 */
[----:B------:R-:W-:Y:S01]  /*10720*/  FMUL.FTZ R13, R13, c[0x0][0x320] ;  /* 0x0000c8000d0d7a20 */ /* 0x000fe20000410000 */
[----:B------:R4:W1:Y:S01]  /*10730*/  MUFU.TANH R183, R7 ;  /* 0x0000000700b77308 */ /* 0x0008620000002400 */
[----:B------:R-:W-:Y:S09]  /*10740*/  FMUL.FTZ R14, R14, c[0x0][0x320] ;  /* 0x0000c8000e0e7a20 */ /* 0x000ff20000410000 */
[----:B------:R-:W1:Y:S10]  /*10750*/  MUFU.TANH R181, R8 ;  /* 0x0000000800b57308 */ /* 0x000e740000002400 */
[----:B------:R-:W1:Y:S01]  /*10760*/  MUFU.TANH R184, R9 ;  /* 0x0000000900b87308 */ /* 0x000e620000002400 */
[----:B----4-:R-:W4:Y:S09]  /*10770*/  LDSM.16.M88.4 R4, [R213+0x800] ;  /* 0x00080000d504783b */ /* 0x010f320000000200 */
[----:B------:R-:W1:Y:S10]  /*10780*/  MUFU.TANH R171, R10 ;  /* 0x0000000a00ab7308 */ /* 0x000e740000002400 */
[----:B------:R5:W1:Y:S10]  /*10790*/  MUFU.TANH R185, R11 ;  /* 0x0000000b00b97308 */ /* 0x000a740000002400 */
[----:B------:R-:W1:Y:S10]  /*107a0*/  MUFU.TANH R170, R12 ;  /* 0x0000000c00aa7308 */ /* 0x000e740000002400 */
[----:B------:R-:W1:Y:S01]  /*107b0*/  MUFU.TANH R169, R13 ;  /* 0x0000000d00a97308 */ /* 0x000e620000002400 */
[----:B-----5:R-:W5:Y:S01]  /*107c0*/  LDSM.16.M88.4 R8, [R213+0x1000] ;  /* 0x00100000d508783b */ /* 0x020f620000000200 */
[-C--:B----4-:R-:W-:Y:S08]  /*107d0*/  HMMA.16816.F32.BF16 R20, R172, R4.reuse, R20 ;  /* 0x00000004ac14723c */ /* 0x090ff00000041814 */
[----:B------:R-:W4:Y:S01]  /*107e0*/  MUFU.TANH R180, R14 ;  /* 0x0000000e00b47308 */ /* 0x000f220000002400 */
[C---:B------:R-:W-:Y:S09]  /*107f0*/  HMMA.16816.F32.BF16 R24, R176.reuse, R4, R24 ;  /* 0x00000004b018723c */ /* 0x040ff20000041818 */
[----:B------:R-:W1:Y:S01]  /*10800*/  MUFU.TANH R15, R15 ;  /* 0x0000000f000f7308 */ /* 0x000e620000002400 */
[-C--:B------:R-:W-:Y:S08]  /*10810*/  HMMA.16816.F32.BF16 R28, R176, R6.reuse, R28 ;  /* 0x00000006b01c723c */ /* 0x080ff0000004181c */
[C---:B------:R-:W-:Y:S01]  /*10820*/  HMMA.16816.F32.BF16 R32, R172.reuse, R6, R32 ;  /* 0x00000006ac20723c */ /* 0x040fe20000041820 */
[----:B------:R-:W1:Y:S01]  /*10830*/  MUFU.TANH R16, R16 ;  /* 0x0000001000107308 */ /* 0x000e620000002400 */
[----:B------:R-:W1:Y:S02]  /*10840*/  LDSM.16.M88.4 R4, [R213+0x1800] ;  /* 0x00180000d504783b */ /* 0x000e640000000200 */
[----:B------:R-:W-:Y:S02]  /*10850*/  FMUL.FTZ R20, R20, c[0x0][0x320] ;  /* 0x0000c80014147a20 */ /* 0x000fe40000410000 */
[----:B------:R-:W-:Y:S02]  /*10860*/  FMUL.FTZ R21, R21, c[0x0][0x320] ;  /* 0x0000c80015157a20 */ /* 0x000fe40000410000 */
[----:B------:R-:W-:Y:S03]  /*10870*/  FMUL.FTZ R22, R22, c[0x0][0x320] ;  /* 0x0000c80016167a20 */ /* 0x000fe60000410000 */
[----:B------:R-:W1:Y:S01]  /*10880*/  MUFU.TANH R17, R17 ;  /* 0x0000001100117308 */ /* 0x000e620000002400 */
[----:B------:R-:W-:Y:S02]  /*10890*/  FMUL.FTZ R23, R23, c[0x0][0x320] ;  /* 0x0000c80017177a20 */ /* 0x000fe40000410000 */
[----:B------:R-:W-:Y:S01]  /*108a0*/  FMUL.FTZ R24, R24, c[0x0][0x320] ;  /* 0x0000c80018187a20 */ /* 0x000fe20000410000 */
[-C--:B-----5:R-:W-:Y:S03]  /*108b0*/  HMMA.16816.F32.BF16 R36, R172, R8.reuse, R36 ;  /* 0x00000008ac24723c */ /* 0x0a0fe60000041824 */
[----:B------:R-:W-:Y:S02]  /*108c0*/  FMUL.FTZ R25, R25, c[0x0][0x320] ;  /* 0x0000c80019197a20 */ /* 0x000fe40000410000 */
[----:B------:R-:W-:Y:S01]  /*108d0*/  FMUL.FTZ R26, R26, c[0x0][0x320] ;  /* 0x0000c8001a1a7a20 */ /* 0x000fe20000410000 */
[----:B------:R-:W1:Y:S01]  /*108e0*/  MUFU.TANH R18, R18 ;  /* 0x0000001200127308 */ /* 0x000e620000002400 */
[----:B------:R-:W-:Y:S01]  /*108f0*/  FMUL.FTZ R27, R27, c[0x0][0x320] ;  /* 0x0000c8001b1b7a20 */ /* 0x000fe20000410000 */
[C---:B------:R-:W-:Y:S04]  /*10900*/  HMMA.16816.F32.BF16 R40, R176.reuse, R8, R40 ;  /* 0x00000008b028723c */ /* 0x040fe80000041828 */
[----:B------:R-:W-:Y:S02]  /*10910*/  FMUL.FTZ R28, R28, c[0x0][0x320] ;  /* 0x0000c8001c1c7a20 */ /* 0x000fe40000410000 */
[----:B------:R-:W-:Y:S02]  /*10920*/  FMUL.FTZ R29, R29, c[0x0][0x320] ;  /* 0x0000c8001d1d7a20 */ /* 0x000fe40000410000 */
[----:B------:R-:W2:Y:S01]  /*10930*/  MUFU.TANH R19, R19 ;  /* 0x0000001300137308 */ /* 0x000ea20000002400 */
[-C--:B------:R-:W-:Y:S03]  /*10940*/  HMMA.16816.F32.BF16 R44, R176, R10.reuse, R44 ;  /* 0x0000000ab02c723c */ /* 0x080fe6000004182c */
[----:B------:R-:W-:Y:S02]  /*10950*/  FMUL.FTZ R30, R30, c[0x0][0x320] ;  /* 0x0000c8001e1e7a20 */ /* 0x000fe40000410000 */
[----:B------:R-:W-:Y:S02]  /*10960*/  FMUL.FTZ R31, R31, c[0x0][0x320] ;  /* 0x0000c8001f1f7a20 */ /* 0x000fe40000410000 */
[----:B------:R-:W-:Y:S01]  /*10970*/  FMUL.FTZ R32, R32, c[0x0][0x320] ;  /* 0x0000c80020207a20 */ /* 0x000fe20000410000 */
[C---:B------:R-:W-:Y:S01]  /*10980*/  HMMA.16816.F32.BF16 R48, R172.reuse, R10, R48 ;  /* 0x0000000aac30723c */ /* 0x040fe20000041830 */
[----:B------:R-:W2:Y:S01]  /*10990*/  MUFU.TANH R20, R20 ;  /* 0x0000001400147308 */ /* 0x000ea20000002400 */
[----:B------:R-:W5:Y:S02]  /*109a0*/  LDSM.16.M88.4 R8, [R213+0x2000] ;  /* 0x00200000d508783b */ /* 0x000f640000000200 */
[----:B------:R-:W-:Y:S02]  /*109b0*/  FMUL.FTZ R33, R33, c[0x0][0x320] ;  /* 0x0000c80021217a20 */ /* 0x000fe40000410000 */
[----:B------:R-:W-:Y:S02]  /*109c0*/  FMUL.FTZ R34, R34, c[0x0][0x320] ;  /* 0x0000c80022227a20 */ /* 0x000fe40000410000 */
[-C--:B-1----:R-:W-:Y:S03]  /*109d0*/  HMMA.16816.F32.BF16 R52, R172, R4.reuse, R52 ;  /* 0x00000004ac34723c */ /* 0x082fe60000041834 */
[----:B------:R-:W1:Y:S01]  /*109e0*/  MUFU.TANH R21, R21 ;  /* 0x0000001500157308 */ /* 0x000e620000002400 */
[----:B------:R-:W-:Y:S02]  /*109f0*/  FMUL.FTZ R35, R35, c[0x0][0x320] ;  /* 0x0000c80023237a20 */ /* 0x000fe40000410000 */
[----:B------:R-:W-:Y:S02]  /*10a00*/  FMUL.FTZ R36, R36, c[0x0][0x320] ;  /* 0x0000c80024247a20 */ /* 0x000fe40000410000 */
[C---:B------:R-:W-:Y:S04]  /*10a10*/  HMMA.16816.F32.BF16 R56, R176.reuse, R4, R56 ;  /* 0x00000004b038723c */ /* 0x040fe80000041838 */
[----:B------:R-:W-:Y:S01]  /*10a20*/  FMUL.FTZ R37, R37, c[0x0][0x320] ;  /* 0x0000c80025257a20 */ /* 0x000fe20000410000 */
[----:B------:R-:W1:Y:S01]  /*10a30*/  MUFU.TANH R22, R22 ;  /* 0x0000001600167308 */ /* 0x000e620000002400 */
[----:B------:R-:W-:Y:S02]  /*10a40*/  FMUL.FTZ R38, R38, c[0x0][0x320] ;  /* 0x0000c80026267a20 */ /* 0x000fe40000410000 */
[-C--:B------:R-:W-:Y:S04]  /*10a50*/  HMMA.16816.F32.BF16 R60, R176, R6.reuse, R60 ;  /* 0x00000006b03c723c */ /* 0x080fe8000004183c */
[----:B------:R-:W-:Y:S02]  /*10a60*/  FMUL.FTZ R39, R39, c[0x0][0x320] ;  /* 0x0000c80027277a20 */ /* 0x000fe40000410000 */
[----:B------:R-:W-:Y:S01]  /*10a70*/  FMUL.FTZ R40, R40, c[0x0][0x320] ;  /* 0x0000c80028287a20 */ /* 0x000fe20000410000 */
[----:B------:R-:W1:Y:S01]  /*10a80*/  MUFU.TANH R23, R23 ;  /* 0x0000001700177308 */ /* 0x000e620000002400 */
[C---:B------:R-:W-:Y:S01]  /*10a90*/  HMMA.16816.F32.BF16 R64, R172.reuse, R6, R64 ;  /* 0x00000006ac40723c */ /* 0x040fe20000041840 */
[----:B------:R-:W1:Y:S01]  /*10aa0*/  LDSM.16.M88.4 R4, [R213+0x2800] ;  /* 0x00280000d504783b */ /* 0x000e620000000200 */
[----:B------:R-:W-:Y:S04]  /*10ab0*/  DEPBAR.LE SB0, 0x0 ;  /* 0x000080000000791a */ /* 0x000fe80000000000 */
[----:B------:R-:W-:Y:S02]  /*10ac0*/  FMUL.FTZ R41, R41, c[0x0][0x320] ;  /* 0x0000c80029297a20 */ /* 0x000fe40000410000 */
[----:B------:R-:W-:Y:S01]  /*10ad0*/  FMUL.FTZ R56, R56, c[0x0][0x320] ;  /* 0x0000c80038387a20 */ /* 0x000fe20000410000 */
[----:B------:R-:W1:Y:S01]  /*10ae0*/  MUFU.TANH R24, R24 ;  /* 0x0000001800187308 */ /* 0x000e620000002400 */
[----:B------:R-:W-:Y:S01]  /*10af0*/  BAR.SYNC.DEFER_BLOCKING 0x0 ;  /* 0x0000000000007b1d */ /* 0x000fe20000010000 */
[-C--:B-----5:R-:W-:Y:S05]  /*10b00*/  HMMA.16816.F32.BF16 R68, R172, R8.reuse, R68 ;  /* 0x00000008ac44723c */ /* 0x0a0fea0000041844 */
[----:B------:R-:W-:Y:S02]  /*10b10*/  FMUL.FTZ R57, R57, c[0x0][0x320] ;  /* 0x0000c80039397a20 */ /* 0x000fe40000410000 */
[----:B------:R-:W-:Y:S01]  /*10b20*/  FMUL.FTZ R58, R58, c[0x0][0x320] ;  /* 0x0000c8003a3a7a20 */ /* 0x000fe20000410000 */
[----:B------:R-:W1:Y:S01]  /*10b30*/  MUFU.TANH R25, R25 ;  /* 0x0000001900197308 */ /* 0x000e620000002400 */
[C---:B------:R-:W-:Y:S04]  /*10b40*/  HMMA.16816.F32.BF16 R72, R176.reuse, R8, R72 ;  /* 0x00000008b048723c */ /* 0x040fe80000041848 */
[----:B------:R-:W-:Y:S02]  /*10b50*/  FMUL.FTZ R59, R59, c[0x0][0x320] ;  /* 0x0000c8003b3b7a20 */ /* 0x000fe40000410000 */
[----:B------:R-:W-:Y:S02]  /*10b60*/  FMUL.FTZ R60, R60, c[0x0][0x320] ;  /* 0x0000c8003c3c7a20 */ /* 0x000fe40000410000 */
[-C--:B------:R-:W-:Y:S01]  /*10b70*/  HMMA.16816.F32.BF16 R76, R176, R10.reuse, R76 ;  /* 0x0000000ab04c723c */ /* 0x080fe2000004184c */
[----:B------:R-:W2:Y:S03]  /*10b80*/  MUFU.TANH R26, R26 ;  /* 0x0000001a001a7308 */ /* 0x000ea60000002400 */
[----:B------:R-:W-:Y:S02]  /*10b90*/  FMUL.FTZ R61, R61, c[0x0][0x320] ;  /* 0x0000c8003d3d7a20 */ /* 0x000fe40000410000 */
[----:B------:R-:W-:Y:S02]  /*10ba0*/  FMUL.FTZ R62, R62, c[0x0][0x320] ;  /* 0x0000c8003e3e7a20 */ /* 0x000fe40000410000 */
[C---:B------:R-:W-:Y:S03]  /*10bb0*/  HMMA.16816.F32.BF16 R80, R172.reuse, R10, R80 ;  /* 0x0000000aac50723c */ /* 0x040fe60000041850 */
[----:B------:R-:W2:Y:S01]  /*10bc0*/  MUFU.TANH R27, R27 ;  /* 0x0000001b001b7308 */ /* 0x000ea20000002400 */
[----:B------:R-:W-:Y:S02]  /*10bd0*/  FMUL.FTZ R63, R63, c[0x0][0x320] ;  /* 0x0000c8003f3f7a20 */ /* 0x000fe40000410000 */
[----:B------:R-:W-:Y:S02]  /*10be0*/  FMUL.FTZ R42, R42, c[0x0][0x320] ;  /* 0x0000c8002a2a7a20 */ /* 0x000fe40000410000 */
[-C--:B-1----:R-:W-:Y:S04]  /*10bf0*/  HMMA.16816.F32.BF16 R84, R172, R4.reuse, R84 ;  /* 0x00000004ac54723c */ /* 0x082fe80000041854 */
[----:B------:R-:W-:Y:S01]  /*10c00*/  FMUL.FTZ R74, R74, c[0x0][0x320] ;  /* 0x0000c8004a4a7a20 */ /* 0x000fe20000410000 */
[----:B------:R-:W1:Y:S01]  /*10c10*/  MUFU.TANH R28, R28 ;  /* 0x0000001c001c7308 */ /* 0x000e620000002400 */
        /* <DEDUP_REMOVED lines=9> */
[----:B------:R-:W1:Y:S03]  /*10cb0*/  MUFU.TANH R29, R29 ;  /* 0x0000001d001d7308 */ /* 0x000e660000002400 */
[----:B------:R-:W-:Y:S02]  /*10cc0*/  FMUL.FTZ R47, R47, c[0x0][0x320] ;  /* 0x0000c8002f2f7a20 */ /* 0x000fe40000410000 */
[----:B------:R-:W-:Y:S02]  /*10cd0*/  FMUL.FTZ R48, R48, c[0x0][0x320] ;  /* 0x0000c80030307a20 */ /* 0x000fe40000410000 */
[----:B------:R-:W-:Y:S03]  /*10ce0*/  FMUL.FTZ R49, R49, c[0x0][0x320] ;  /* 0x0000c80031317a20 */ /* 0x000fe60000410000 */
[----:B------:R1:W1:Y:S01]  /*10cf0*/  MUFU.TANH R187, R30 ;  /* 0x0000001e00bb7308 */ /* 0x0002620000002400 */
[----:B------:R-:W-:Y:S02]  /*10d00*/  FMUL.FTZ R50, R50, c[0x0][0x320] ;  /* 0x0000c80032327a20 */ /* 0x000fe40000410000 */
[----:B------:R-:W-:Y:S02]  /*10d10*/  FMUL.FTZ R51, R51, c[0x0][0x320] ;  /* 0x0000c80033337a20 */ /* 0x000fe40000410000 */
[----:B-----5:R-:W-:Y:S02]  /*10d20*/  FMUL.FTZ R74, R94, c[0x0][0x320] ;  /* 0x0000c8005e4a7a20 */ /* 0x020fe40000410000 */
        /* <DEDUP_REMOVED lines=100> */
[----:B------:R1:W1:Y:S10]  /*11370*/  MUFU.TANH R75, R0 ;  /* 0x00000000004b7308 */ /* 0x0002740000002400 */
[----:B------:R1:W1:Y:S10]  /*11380*/  MUFU.TANH R172, R96 ;  /* 0x0000006000ac7308 */ /* 0x0002740000002400 */
[----:B------:R1:W1:Y:S10]  /*11390*/  MUFU.TANH R173, R97 ;  /* 0x0000006100ad7308 */ /* 0x0002740000002400 */
[----:B------:R1:W1:Y:S10]  /*113a0*/  MUFU.TANH R174, R98 ;  /* 0x0000006200ae7308 */ /* 0x0002740000002400 */
[----:B------:R-:W1:Y:S01]  /*113b0*/  MUFU.TANH R99, R99 ;  /* 0x0000006300637308 */ /* 0x000e620000002400 */
[----:B------:R-:W-:-:S05]  /*113c0*/  @!P0 BRA `(.L_x_544) ;  /* 0x000003d000008947 */ /* 0x000fca0003800000 */
[----:B--234-:R-:W2:Y:S01]  /*113d0*/  LDL R3, [R1+0x34] ;  /* 0x0000340001037983 */ /* 0x01cea20000100800 */
[----:B------:R-:W-:Y:S01]  /*113e0*/  IMAD.MOV.U32 R228, RZ, RZ, RZ ;  /* 0x000000ffffe47224 */ /* 0x000fe200078e00ff */
[----:B------:R-:W-:Y:S02]  /*113f0*/  PLOP3.LUT P1, PT, PT, PT, UP3, 0x80, 0x0 ;  /* 0x000000000000781c */ /* 0x000fe40003f2f038 */
[----:B------:R-:W3:Y:S01]  /*11400*/  LDL R12, [R1+0x10] ;  /* 0x00001000010c7983 */ /* 0x000ee20000100800 */
[----:B------:R-:W-:Y:S03]  /*11410*/  PLOP3.LUT P0, PT, PT, PT, UP3, 0x80, 0x0 ;  /* 0x000000000000781c */ /* 0x000fe60003f0f038 */
[----:B-1----:R-:W4:Y:S01]  /*11420*/  LDL R36, [R1+0x8] ;  /* 0x0000080001247983 */ /* 0x002f220000100800 */
[----:B--2---:R-:W-:Y:S05]  /*11430*/  IMAD R3, R227, 0x60, R3 ;  /* 0x00000060e3037824 */ /* 0x004fea00078e0203 */
[----:B---3--:R-:W-:Y:S05]  /*11440*/  IADD3 R3, R3, -0x60, R12 ;  /* 0xffffffa003037810 */ /* 0x008fea0007ffe00c */
[----:B------:R-:W-:Y:S04]  /*11450*/  @P1 IMAD.HI.U32 R4, R3, c[0x0][0x2bc], RZ ;  /* 0x0000af0003041a27 */ /* 0x000fe800078e00ff */
[--C-:B------:R-:W-:Y:S01]  /*11460*/  IMAD.MOV.U32 R0, RZ, RZ, R3.reuse ;  /* 0x000000ffff007224 */ /* 0x100fe200078e0003 */
[----:B------:R-:W-:Y:S04]  /*11470*/  @P0 SHF.R.U32.HI R0, RZ, c[0x0][0x2c0], R4 ;  /* 0x0000b000ff000a19 */ /* 0x000fe80000011604 */
[C---:B------:R-:W-:Y:S04]  /*11480*/  @!P3 IADD3 R5, P0, R0.reuse, UR14, RZ ;  /* 0x0000000e0005bc10 */ /* 0x040fe8000ff1e0ff */
[----:B------:R-:W-:Y:S01]  /*11490*/  @!P3 LEA.HI.X.SX32 R6, R0, UR7, 0x1, P0 ;  /* 0x000000070006bc11 */ /* 0x000fe200080f0eff */
[----:B------:R-:W-:Y:S01]  /*114a0*/  IMAD.MOV R0, RZ, RZ, -R0 ;  /* 0x000000ffff007224 */ /* 0x000fe200078e0a00 */
[C---:B------:R-:W-:Y:S03]  /*114b0*/  @!P3 LEA R4, P0, R5.reuse, c[0x0][0x2a0], 0x2 ;  /* 0x0000a8000504ba11 */ /* 0x040fe600078010ff */
[----:B------:R-:W-:Y:S01]  /*114c0*/  IMAD R233, R0, c[0x0][0x2b8], R3 ;  /* 0x0000ae0000e97a24 */ /* 0x000fe200078e0203 */
[----:B------:R-:W-:Y:S04]  /*114d0*/  @!P3 LEA.HI.X R5, R5, c[0x0][0x2a4], R6, 0x2, P0 ;  /* 0x0000a9000505ba11 */ /* 0x000fe800000f1406 */
[----:B------:R-:W-:Y:S01]  /*114e0*/  SHF.R.S32.HI R0, RZ, 0x1f, R233 ;  /* 0x0000001fff007819 */ /* 0x000fe200000114e9 */
[----:B------:R1:W2:Y:S04]  /*114f0*/  @!P3 LDG.E R228, [R4.64] ;  /* 0x0000001004e4b981 */ /* 0x0002a8000c1e1900 */
[----:B------:R-:W-:Y:S04]  /*11500*/  IMAD R0, R0, c[0x0][0x1e0], RZ ;  /* 0x0000780000007a24 */ /* 0x000fe800078e02ff */
[C---:B------:R-:W-:Y:S02]  /*11510*/  IMAD R0, R233.reuse, c[0x0][0x1e4], R0 ;  /* 0x00007900e9007a24 */ /* 0x040fe400078e0200 */
[----:B-1----:R-:W-:Y:S04]  /*11520*/  IMAD.WIDE.U32 R4, R233, c[0x0][0x1e0], RZ ;  /* 0x00007800e9047a25 */ /* 0x002fe800078e00ff */
        /* <DEDUP_REMOVED lines=9> */
[----:B------:R-:W-:Y:S04]  /*115c0*/  SHFL.IDX PT, R12, R3, 0x1, 0x181f ;  /* 0x00381f00030c7f89 */ /* 0x000fe800000e0000 */
[----:B------:R-:W1:Y:S04]  /*115d0*/  SHFL.IDX PT, R4, R3, RZ, 0x181f ;  /* 0x00181fff03047589 */ /* 0x000e6800000e0000 */
[----:B------:R-:W2:Y:S04]  /*115e0*/  SHFL.IDX PT, R5, R0, RZ, 0x181f ;  /* 0x00181fff00057589 */ /* 0x000ea800000e0000 */
[----:B------:R-:W3:Y:S04]  /*115f0*/  SHFL.IDX PT, R10, R3, 0x2, 0x181f ;  /* 0x00581f00030a7f89 */ /* 0x000ee800000e0000 */
[----:B------:R-:W5:Y:S04]  /*11600*/  SHFL.IDX PT, R6, R0, 0x1, 0x181f ;  /* 0x00381f0000067f89 */ /* 0x000f6800000e0000 */
[----:B------:R-:W5:Y:S04]  /*11610*/  SHFL.IDX PT, R8, R3, 0x3, 0x181f ;  /* 0x00781f0003087f89 */ /* 0x000f6800000e0000 */
[----:B------:R-:W5:Y:S04]  /*11620*/  SHFL.IDX PT, R11, R0, 0x2, 0x181f ;  /* 0x00581f00000b7f89 */ /* 0x000f6800000e0000 */
[----:B------:R-:W5:Y:S01]  /*11630*/  SHFL.IDX PT, R7, R3, 0x4, 0x181f ;  /* 0x00981f0003077f89 */ /* 0x000f6200000e0000 */
[-C--:B-1----:R-:W-:Y:S03]  /*11640*/  IADD3 R4, P0, R4, R226.reuse, RZ ;  /* 0x000000e204047210 */ /* 0x082fe60007f1e0ff */
[----:B------:R-:W1:Y:S02]  /*11650*/  SHFL.IDX PT, R9, R0, 0x3, 0x181f ;  /* 0x00781f0000097f89 */ /* 0x000e6400000e0000 */
[--C-:B--2---:R-:W-:Y:S01]  /*11660*/  IMAD.X R5, R5, 0x1, R225.reuse, P0 ;  /* 0x0000000105057824 */ /* 0x104fe200000e06e1 */
[-C--:B------:R-:W-:Y:S01]  /*11670*/  IADD3 R12, P0, R12, R226.reuse, RZ ;  /* 0x000000e20c0c7210 */ /* 0x080fe20007f1e0ff */
[----:B------:R-:W2:Y:S01]  /*11680*/  SHFL.IDX PT, R3, R3, 0x5, 0x181f ;  /* 0x00b81f0003037f89 */ /* 0x000ea200000e0000 */
[-C--:B---3--:R-:W-:Y:S03]  /*11690*/  IADD3 R10, P5, R10, R226.reuse, RZ ;  /* 0x000000e20a0a7210 */ /* 0x088fe60007fbe0ff */
[----:B----4-:R2:W-:Y:S01]  /*116a0*/  LDGSTS.E.BYPASS.LTC128B.128 [R36+0x3100], [R4.64], !P4 ;  /* 0x0310000004247fae */ /* 0x0105e2000e101d50 */
[--C-:B-----5:R-:W-:Y:S03]  /*116b0*/  IMAD.X R13, R6, 0x1, R225.reuse, P0 ;  /* 0x00000001060d7824 */ /* 0x120fe600000e06e1 */
[----:B------:R-:W3:Y:S01]  /*116c0*/  SHFL.IDX PT, R14, R0, 0x4, 0x181f ;  /* 0x00981f00000e7f89 */ /* 0x000ee200000e0000 */
[-C--:B------:R-:W-:Y:S03]  /*116d0*/  IADD3 R8, P2, R8, R226.reuse, RZ ;  /* 0x000000e208087210 */ /* 0x080fe60007f5e0ff */
[----:B------:R-:W4:Y:S01]  /*116e0*/  SHFL.IDX PT, R0, R0, 0x5, 0x181f ;  /* 0x00b81f0000007f89 */ /* 0x000f2200000e0000 */
[--C-:B------:R-:W-:Y:S03]  /*116f0*/  IMAD.X R11, R11, 0x1, R225.reuse, P5 ;  /* 0x000000010b0b7824 */ /* 0x100fe600028e06e1 */
[----:B------:R4:W-:Y:S01]  /*11700*/  LDGSTS.E.BYPASS.LTC128B.128 [R36+0x3900], [R12.64], !P4 ;  /* 0x039000000c247fae */ /* 0x0009e2000e101d50 */
[-C--:B------:R-:W-:Y:S03]  /*11710*/  IADD3 R6, P1, R7, R226.reuse, RZ ;  /* 0x000000e207067210 */ /* 0x080fe60007f3e0ff */
[----:B------:R4:W-:Y:S01]  /*11720*/  LDGSTS.E.BYPASS.LTC128B.128 [R36+0x4100], [R10.64], !P4 ;  /* 0x041000000a247fae */ /* 0x0009e2000e101d50 */
[--C-:B-1----:R-:W-:Y:S05]  /*11730*/  IMAD.X R9, R9, 0x1, R225.reuse, P2 ;  /* 0x0000000109097824 */ /* 0x102fea00010e06e1 */
[----:B------:R1:W-:Y:S01]  /*11740*/  LDGSTS.E.BYPASS.LTC128B.128 [R36+0x4900], [R8.64], !P4 ;  /* 0x0490000008247fae */ /* 0x0003e2000e101d50 */
[----:B--2---:R-:W-:Y:S01]  /*11750*/  IADD3 R4, P0, R3, R226, RZ ;  /* 0x000000e203047210 */ /* 0x004fe20007f1e0ff */
[--C-:B---3--:R-:W-:Y:S04]  /*11760*/  IMAD.X R7, R14, 0x1, R225.reuse, P1 ;  /* 0x000000010e077824 */ /* 0x108fe800008e06e1 */
[----:B----4-:R-:W-:Y:S01]  /*11770*/  IMAD.X R5, R0, 0x1, R225, P0 ;  /* 0x0000000100057824 */ /* 0x010fe200000e06e1 */
[----:B------:R1:W-:Y:S04]  /*11780*/  LDGSTS.E.BYPASS.LTC128B.128 [R36+0x5100], [R6.64], !P4 ;  /* 0x0510000006247fae */ /* 0x0003e8000e101d50 */
[----:B------:R1:W-:Y:S03]  /*11790*/  LDGSTS.E.BYPASS.LTC128B.128 [R36+0x5900], [R4.64], !P4 ;  /* 0x0590000004247fae */ /* 0x0003e6000e101d50 */
.L_x_544:
[----:B-1234-:R-:W-:Y:S01]  /*117a0*/  FMNMX.FTZ R72, R103, R2, !PT ;  /* 0x0000000267487209 */ /* 0x01efe20007810000 */
[----:B------:R-:W-:Y:S01]  /*117b0*/  LDSM.16.MT88.4 R36, [R212+0x100] ;  /* 0x00010000d424783b */ /* 0x000fe20000004200 */
[----:B------:R-:W-:Y:S02]  /*117c0*/  FMNMX.FTZ R0, R181, R101, !PT ;  /* 0x00000065b5007209 */ /* 0x000fe40007810000 */
[----:B------:R-:W-:Y:S02]  /*117d0*/  FMNMX.FTZ R72, R182, R72, !PT ;  /* 0x00000048b6487209 */ /* 0x000fe40007810000 */
[----:B------:R-:W-:Y:S02]  /*117e0*/  FMNMX.FTZ R0, R184, R0, !PT ;  /* 0x00000000b8007209 */ /* 0x000fe40007810000 */
[----:B------:R-:W-:Y:S01]  /*117f0*/  FMNMX.FTZ R72, R16, R72, !PT ;  /* 0x0000004810487209 */ /* 0x000fe20007810000 */
        /* <DEDUP_REMOVED lines=60> */
[----:B------:R-:W-:Y:S01]  /*11bc0*/  FMNMX.FTZ R0, R250, R0, !PT ;  /* 0x00000000fa007209 */ /* 0x000fe20007810000 */
[----:B------:R-:W-:Y:S01]  /*11bd0*/  SHFL.BFLY PT, R6, R72, 0x2, 0x1f ;  /* 0x0c401f0048067f89 */ /* 0x000fe200000e0000 */
        /* <DEDUP_REMOVED lines=20> */
[----:B------:R-:W-:Y:S01]  /*11d20*/  FMNMX.FTZ R3, R174, R3, !PT ;  /* 0x00000003ae037209 */ /* 0x000fe20007810000 */
[----:B------:R-:W-:Y:S01]  /*11d30*/  SHFL.BFLY PT, R70, R0, 0x2, 0x1f ;  /* 0x0c401f0000467f89 */ /* 0x000fe200000e0000 */
[----:B------:R-:W-:Y:S02]  /*11d40*/  FMNMX.FTZ R4, R231, R4, !PT ;  /* 0x00000004e7047209 */ /* 0x000fe40007810000 */
[----:B------:R-:W-:Y:S02]  /*11d50*/  FMNMX.FTZ R3, R99, R3, !PT ;  /* 0x0000000363037209 */ /* 0x000fe40007810000 */
[----:B------:R-:W-:Y:S03]  /*11d60*/  FMNMX.FTZ R4, R239, R4, !PT ;  /* 0x00000004ef047209 */ /* 0x000fe60007810000 */
[----:B------:R-:W1:Y:S01]  /*11d70*/  SHFL.BFLY PT, R5, R3, 0x2, 0x1f ;  /* 0x0c401f0003057f89 */ /* 0x000e6200000e0000 */
[----:B------:R-:W-:Y:S04]  /*11d80*/  FMNMX.FTZ R4, R240, R4, !PT ;  /* 0x00000004f0047209 */ /* 0x000fe80007810000 */
[----:B------:R-:W-:Y:S04]  /*11d90*/  FMNMX.FTZ R4, R246, R4, !PT ;  /* 0x00000004f6047209 */ /* 0x000fe80007810000 */
[----:B------:R-:W-:Y:S04]  /*11da0*/  FMNMX.FTZ R4, R248, R4, !PT ;  /* 0x00000004f8047209 */ /* 0x000fe80007810000 */
[----:B------:R-:W-:Y:S02]  /*11db0*/  FMNMX.FTZ R4, R252, R4, !PT ;  /* 0x00000004fc047209 */ /* 0x000fe40007810000 */
[----:B-1----:R-:W-:Y:S02]  /*11dc0*/  FMNMX.FTZ R3, R3, R5, !PT ;  /* 0x0000000503037209 */ /* 0x002fe40007810000 */
[----:B------:R-:W-:Y:S02]  /*11dd0*/  FMNMX.FTZ R72, R72, R6, !PT ;  /* 0x0000000648487209 */ /* 0x000fe40007810000 */
[----:B------:R-:W-:Y:S01]  /*11de0*/  FMNMX.FTZ R70, R0, R70, !PT ;  /* 0x0000004600467209 */ /* 0x000fe20007810000 */
[----:B------:R-:W1:Y:S01]  /*11df0*/  SHFL.BFLY PT, R71, R3, 0x1, 0x1f ;  /* 0x0c201f0003477f89 */ /* 0x000e6200000e0000 */
[----:B------:R-:W-:Y:S04]  /*11e00*/  FMNMX.FTZ R0, R56, R4, !PT ;  /* 0x0000000438007209 */ /* 0x000fe80007810000 */
[----:B------:R-:W-:Y:S03]  /*11e10*/  FMNMX.FTZ R0, R61, R0, !PT ;  /* 0x000000003d007209 */ /* 0x000fe60007810000 */
[----:B------:R-:W2:Y:S01]  /*11e20*/  SHFL.BFLY PT, R6, R72, 0x1, 0x1f ;  /* 0x0c201f0048067f89 */ /* 0x000ea200000e0000 */
[----:B------:R-:W-:Y:S04]  /*11e30*/  FMNMX.FTZ R4, R60, R0, !PT ;  /* 0x000000003c047209 */ /* 0x000fe80007810000 */
[----:B------:R-:W-:Y:S03]  /*11e40*/  FMNMX.FTZ R4, R178, R4, !PT ;  /* 0x00000004b2047209 */ /* 0x000fe60007810000 */
[----:B------:R-:W3:Y:S01]  /*11e50*/  SHFL.BFLY PT, R5, R70, 0x1, 0x1f ;  /* 0x0c201f0046057f89 */ /* 0x000ee200000e0000 */
[----:B-1----:R-:W-:Y:S05]  /*11e60*/  FMNMX.FTZ R71, R3, R71, !PT ;  /* 0x0000004703477209 */ /* 0x002fea0007810000 */
[----:B------:R-:W-:Y:S01]  /*11e70*/  FMUL.FTZ R97, R71, c[0x0][0x2d0] ;  /* 0x0000b40047617a20 */ /* 0x000fe20000410000 */
[----:B--2---:R-:W-:Y:S05]  /*11e80*/  FMNMX.FTZ R72, R72, R6, !PT ;  /* 0x0000000648487209 */ /* 0x004fea0007810000 */
[C---:B------:R-:W-:Y:S02]  /*11e90*/  FADD.FTZ R0, -R72.reuse, R2 ;  /* 0x0000000248007221 */ /* 0x040fe40000010100 */
[----:B------:R-:W-:Y:S01]  /*11ea0*/  FMUL.FTZ R96, R72, c[0x0][0x2d0] ;  /* 0x0000b40048607a20 */ /* 0x000fe20000410000 */
[----:B---3--:R-:W-:Y:S01]  /*11eb0*/  FMNMX.FTZ R70, R70, R5, !PT ;  /* 0x0000000546467209 */ /* 0x008fe20007810000 */
[----:B------:R-:W-:Y:S01]  /*11ec0*/  FMUL.FTZ R2, R0, c[0x0][0x2d0] ;  /* 0x0000b40000027a20 */ /* 0x000fe20000410000 */
[----:B------:R-:W-:Y:S01]  /*11ed0*/  FMNMX.FTZ R0, R179, R4, !PT ;  /* 0x00000004b3007209 */ /* 0x000fe20007810000 */
[--C-:B------:R-:W-:Y:S02]  /*11ee0*/  FFMA.FTZ R6, R20, c[0x0][0x2d0], -R96.reuse ;  /* 0x0000b40014067a23 */ /* 0x100fe40000010860 */
[----:B------:R1:W2:Y:S01]  /*11ef0*/  MUFU.EX2 R73, R2 ;  /* 0x0000000200497308 */ /* 0x0002a20000000800 */
[----:B------:R-:W-:Y:S01]  /*11f00*/  FMNMX.FTZ R0, R74, R0, !PT ;  /* 0x000000004a007209 */ /* 0x000fe20007810000 */
[--C-:B------:R-:W-:Y:S02]  /*11f10*/  FFMA.FTZ R4, R103, c[0x0][0x2d0], -R96.reuse ;  /* 0x0000b40067047a23 */ /* 0x100fe40000010860 */
[--C-:B------:R-:W-:Y:S01]  /*11f20*/  FFMA.FTZ R5, R21, c[0x0][0x2d0], -R96.reuse ;  /* 0x0000b40015057a23 */ /* 0x100fe20000010860 */
[----:B------:R-:W-:Y:S01]  /*11f30*/  FMNMX.FTZ R0, R75, R0, !PT ;  /* 0x000000004b007209 */ /* 0x000fe20007810000 */
[----:B------:R-:W-:Y:S02]  /*11f40*/  FMUL.FTZ R98, R70, c[0x0][0x2d0] ;  /* 0x0000b40046627a20 */ /* 0x000fe40000410000 */
[----:B------:R-:W-:Y:S02]  /*11f50*/  FFMA.FTZ R44, R186, c[0x0][0x2d0], -R96 ;  /* 0x0000b400ba2c7a23 */ /* 0x000fe40000010860 */
[----:B------:R-:W-:Y:S01]  /*11f60*/  MUFU.EX2 R7, R4 ;  /* 0x0000000400077308 */ /* 0x000fe20000000800 */
[----:B------:R-:W3:Y:S01]  /*11f70*/  SHFL.BFLY PT, R3, R0, 0x2, 0x1f ;  /* 0x0c401f0000037f89 */ /* 0x000ee200000e0000 */
[----:B------:R-:W-:Y:S02]  /*11f80*/  FFMA.FTZ R28, R28, c[0x0][0x2d0], -R98 ;  /* 0x0000b4001c1c7a23 */ /* 0x000fe40000010862 */
[----:B------:R-:W-:Y:S06]  /*11f90*/  FFMA.FTZ R48, R188, c[0x0][0x2d0], -R96 ;  /* 0x0000b400bc307a23 */ /* 0x000fec0000010860 */
[----:B------:R-:W-:Y:S01]  /*11fa0*/  MUFU.EX2 R40, R6 ;  /* 0x0000000600287308 */ /* 0x000fe20000000800 */
[----:B-1----:R-:W-:Y:S04]  /*11fb0*/  FADD.FTZ R2, -R71, R100 ;  /* 0x0000006447027221 */ /* 0x002fe80000010100 */
[----:B------:R-:W-:Y:S05]  /*11fc0*/  FMUL.FTZ R2, R2, c[0x0][0x2d0] ;  /* 0x0000b40002027a20 */ /* 0x000fea0000410000 */
[----:B------:R1:W-:Y:S01]  /*11fd0*/  MUFU.EX2 R41, R5 ;  /* 0x0000000500297308 */ /* 0x0003e20000000800 */
[----:B---3--:R-:W-:Y:S01]  /*11fe0*/  FMNMX.FTZ R0, R0, R3, !PT ;  /* 0x0000000300007209 */ /* 0x008fe20007810000 */
[--C-:B------:R-:W-:Y:S02]  /*11ff0*/  FFMA.FTZ R3, R17, c[0x0][0x2d0], -R96.reuse ;  /* 0x0000b40011037a23 */ /* 0x100fe40000010860 */
[C---:B--2---:R-:W-:Y:S01]  /*12000*/  FMUL.FTZ R17, R73.reuse, R117 ;  /* 0x0000007549117220 */ /* 0x044fe20000410000 */
[----:B------:R-:W-:Y:S05]  /*12010*/  MOV R117, R89 ;  /* 0x0000005900757202 */ /* 0x000fea0000000f00 */
[----:B------:R2:W3:Y:S10]  /*12020*/  MUFU.EX2 R69, R2 ;  /* 0x0000000200457308 */ /* 0x0004f40000000800 */
[----:B------:R4:W-:Y:S01]  /*12030*/  MUFU.EX2 R8, R3 ;  /* 0x0000000300087308 */ /* 0x0009e20000000800 */
[----:B-1----:R-:W-:Y:S09]  /*12040*/  FMUL.FTZ R5, R73, R105 ;  /* 0x0000006949057220 */ /* 0x002ff20000410000 */
[----:B------:R-:W-:Y:S01]  /*12050*/  MUFU.EX2 R51, R28 ;  /* 0x0000001c00337308 */ /* 0x000fe20000000800 */
[----:B--2---:R-:W-:Y:S02]  /*12060*/  FADD.FTZ R2, -R70, R101 ;  /* 0x0000006546027221 */ /* 0x004fe40000010100 */
[----:B---3--:R-:W-:Y:S02]  /*12070*/  FMUL.FTZ R6, R69, R106 ;  /* 0x0000006a45067220 */ /* 0x008fe40000410000 */
[----:B------:R-:W-:Y:S05]  /*12080*/  FMUL.FTZ R2, R2, c[0x0][0x2d0] ;  /* 0x0000b40002027a20 */ /* 0x000fea0000410000 */
[----:B------:R1:W2:Y:S01]  /*12090*/  MUFU.EX2 R68, R2 ;  /* 0x0000000200447308 */ /* 0x0002a20000000800 */
[--C-:B----4-:R-:W-:Y:S01]  /*120a0*/  FFMA.FTZ R3, R168, c[0x0][0x2d0], -R97.reuse ;  /* 0x0000b400a8037a23 */ /* 0x110fe20000010861 */
[----:B------:R-:W-:Y:S01]  /*120b0*/  MOV R168, R7 ;  /* 0x0000000700a87202 */ /* 0x000fe20000000f00 */
[----:B------:R-:W-:Y:S02]  /*120c0*/  FFMA.FTZ R7, R32, c[0x0][0x2d0], -R96 ;  /* 0x0000b40020077a23 */ /* 0x000fe40000010860 */
[----:B------:R-:W-:Y:S05]  /*120d0*/  FFMA.FTZ R32, R29, c[0x0][0x2d0], -R98 ;  /* 0x0000b4001d207a23 */ /* 0x000fea0000010862 */
[----:B------:R3:W-:Y:S10]  /*120e0*/  MUFU.EX2 R103, R3 ;  /* 0x0000000300677308 */ /* 0x0007f40000000800 */
[----:B------:R4:W-:Y:S01]  /*120f0*/  MUFU.EX2 R91, R7 ;  /* 0x00000007005b7308 */ /* 0x0009e20000000800 */
[--C-:B-1----:R-:W-:Y:S01]  /*12100*/  FFMA.FTZ R2, R182, c[0x0][0x2d0], -R96.reuse ;  /* 0x0000b400b6027a23 */ /* 0x102fe20000010860 */
[----:B------:R-:W-:Y:S01]  /*12110*/  MOV R182, R61 ;  /* 0x0000003d00b67202 */ /* 0x000fe20000000f00 */
[C---:B--2---:R-:W-:Y:S02]  /*12120*/  FMUL.FTZ R61, R68.reuse, R161 ;  /* 0x000000a1443d7220 */ /* 0x044fe40000410000 */
[C---:B------:R-:W-:Y:S05]  /*12130*/  FMUL.FTZ R28, R68.reuse, R128 ;  /* 0x00000080441c7220 */ /* 0x040fea0000410000 */
[----:B------:R1:W2:Y:S01]  /*12140*/  MUFU.EX2 R85, R2 ;  /* 0x0000000200557308 */ /* 0x0002a20000000800 */
[C---:B------:R-:W-:Y:S02]  /*12150*/  FMUL.FTZ R29, R68.reuse, R129 ;  /* 0x00000081441d7220 */ /* 0x040fe40000410000 */
[C---:B------:R-:W-:Y:S02]  /*12160*/  FMUL.FTZ R45, R68.reuse, R145 ;  /* 0x00000091442d7220 */ /* 0x040fe40000410000 */
[--C-:B---3--:R-:W-:Y:S01]  /*12170*/  FFMA.FTZ R3, R183, c[0x0][0x2d0], -R97.reuse ;  /* 0x0000b400b7037a23 */ /* 0x108fe20000010861 */
[----:B------:R-:W-:Y:S04]  /*12180*/  MOV R183, R63 ;  /* 0x0000003f00b77202 */ /* 0x000fe80000000f00 */
[----:B------:R3:W5:Y:S01]  /*12190*/  MUFU.EX2 R86, R3 ;  /* 0x0000000300567308 */ /* 0x0007620000000800 */
[----:B----4-:R-:W-:Y:S01]  /*121a0*/  FMUL.FTZ R7, R69, R107 ;  /* 0x0000006b45077220 */ /* 0x010fe20000410000 */
[----:B------:R-:W-:Y:S01]  /*121b0*/  MOV R107, R8 ;  /* 0x00000008006b7202 */ /* 0x000fe20000000f00 */
[----:B------:R-:W-:Y:S02]  /*121c0*/  FMUL.FTZ R8, R68, R108 ;  /* 0x0000006c44087220 */ /* 0x000fe40000410000 */
[----:B-1----:R-:W-:Y:S01]  /*121d0*/  FFMA.FTZ R2, R16, c[0x0][0x2d0], -R96 ;  /* 0x0000b40010027a23 */ /* 0x002fe20000010860 */
[----:B--2---:R-:W-:Y:S01]  /*121e0*/  F2FP.BF16.PACK_AB R76, R85, R168 ;  /* 0x000000a8554c723e */ /* 0x004fe200000010ff */
[--C-:B------:R-:W-:Y:S03]  /*121f0*/  FFMA.FTZ R16, R25, c[0x0][0x2d0], -R98.reuse ;  /* 0x0000b40019107a23 */ /* 0x100fe60000010862 */
[----:B------:R1:W2:Y:S01]  /*12200*/  MUFU.EX2 R90, R2 ;  /* 0x00000002005a7308 */ /* 0x0002a20000000800 */
[----:B------:R-:W-:Y:S02]  /*12210*/  FMUL.FTZ R25, R68, R125 ;  /* 0x0000007d44197220 */ /* 0x000fe40000410000 */
[--C-:B---3--:R-:W-:Y:S01]  /*12220*/  FFMA.FTZ R3, R18, c[0x0][0x2d0], -R97.reuse ;  /* 0x0000b40012037a23 */ /* 0x108fe20000010861 */
[----:B-----5:R-:W-:Y:S01]  /*12230*/  F2FP.BF16.PACK_AB R77, R86, R103 ;  /* 0x00000067564d723e */ /* 0x020fe200000010ff */
[----:B------:R-:W-:Y:S05]  /*12240*/  FMUL.FTZ R18, R69, R118 ;  /* 0x0000007645127220 */ /* 0x000fea0000410000 */
[----:B------:R-:W-:Y:S10]  /*12250*/  MUFU.EX2 R4, R3 ;  /* 0x0000000300047308 */ /* 0x000ff40000000800 */
[----:B------:R3:W4:Y:S01]  /*12260*/  MUFU.EX2 R30, R16 ;  /* 0x00000010001e7308 */ /* 0x0007220000000800 */
[----:B-1----:R-:W1:Y:S01]  /*12270*/  SHFL.BFLY PT, R2, R0, 0x1, 0x1f ;  /* 0x0c201f0000027f89 */ /* 0x002e6200000e0000 */
[----:B--2---:R-:W-:Y:S08]  /*12280*/  F2FP.BF16.PACK_AB R78, R107, R90 ;  /* 0x0000005a6b4e723e */ /* 0x004ff000000010ff */
[----:B------:R2:W-:Y:S10]  /*12290*/  MUFU.EX2 R125, R32 ;  /* 0x00000020007d7308 */ /* 0x0005f40000000800 */
[----:B------:R5:W-:Y:S01]  /*122a0*/  MUFU.EX2 R118, R44 ;  /* 0x0000002c00767308 */ /* 0x000be20000000800 */
[----:B---3--:R-:W-:Y:S01]  /*122b0*/  FMUL.FTZ R16, R73, R116 ;  /* 0x0000007449107220 */ /* 0x008fe20000410000 */
[----:B----4-:R-:W-:Y:S02]  /*122c0*/  MOV R129, R30 ;  /* 0x0000001e00817202 */ /* 0x010fe40000000f00 */
[----:B------:R-:W-:Y:S02]  /*122d0*/  MOV R116, R86 ;  /* 0x0000005600747202 */ /* 0x000fe40000000f00 */
[----:B-1----:R-:W-:Y:S01]  /*122e0*/  FMNMX.FTZ R3, R2, R0, !PT ;  /* 0x0000000002037209 */ /* 0x002fe20007810000 */
[--C-:B------:R-:W-:Y:S02]  /*122f0*/  FFMA.FTZ R0, R19, c[0x0][0x2d0], -R97.reuse ;  /* 0x0000b40013007a23 */ /* 0x100fe40000010861 */
[----:B------:R-:W-:Y:S01]  /*12300*/  FFMA.FTZ R2, R181, c[0x0][0x2d0], -R98 ;  /* 0x0000b400b5027a23 */ /* 0x000fe20000010862 */
[----:B------:R-:W-:Y:S01]  /*12310*/  MOV R181, R60 ;  /* 0x0000003c00b57202 */ /* 0x000fe20000000f00 */
[----:B------:R1:W3:Y:S01]  /*12320*/  MUFU.EX2 R11, R0 ;  /* 0x00000000000b7308 */ /* 0x0002e20000000800 */
[----:B------:R-:W-:Y:S02]  /*12330*/  FMUL.FTZ R19, R69, R119 ;  /* 0x0000007745137220 */ /* 0x000fe40000410000 */
[----:B--2---:R-:W-:Y:S02]  /*12340*/  FMUL.FTZ R32, R73, R132 ;  /* 0x0000008449207220 */ /* 0x004fe40000410000 */
[----:B------:R-:W-:Y:S05]  /*12350*/  FFMA.FTZ R60, R190, c[0x0][0x2d0], -R96 ;  /* 0x0000b400be3c7a23 */ /* 0x000fea0000010860 */
[----:B------:R2:W-:Y:S01]  /*12360*/  MUFU.EX2 R119, R48 ;  /* 0x0000003000777308 */ /* 0x0005e20000000800 */
[----:B-----5:R-:W-:Y:S02]  /*12370*/  FMUL.FTZ R44, R68, R144 ;  /* 0x00000090442c7220 */ /* 0x020fe40000410000 */
[----:B-1----:R-:W-:Y:S01]  /*12380*/  FADD.FTZ R0, -R3, R102 ;  /* 0x0000006603007221 */ /* 0x002fe20000010100 */
[----:B---3--:R-:W-:Y:S06]  /*12390*/  MOV R106, R11 ;  /* 0x0000000b006a7202 */ /* 0x008fec0000000f00 */
[----:B------:R1:W-:Y:S01]  /*123a0*/  MUFU.EX2 R102, R2 ;  /* 0x0000000200667308 */ /* 0x0003e20000000800 */
[----:B------:R-:W-:Y:S02]  /*123b0*/  FMUL.FTZ R0, R0, c[0x0][0x2d0] ;  /* 0x0000b40000007a20 */ /* 0x000fe40000410000 */
[----:B--2---:R-:W-:Y:S07]  /*123c0*/  FMUL.FTZ R48, R73, R148 ;  /* 0x0000009449307220 */ /* 0x004fee0000410000 */
[----:B------:R-:W2:Y:S01]  /*123d0*/  MUFU.EX2 R0, R0 ;  /* 0x0000000000007308 */ /* 0x000ea20000000800 */
[--C-:B-1----:R-:W-:Y:S01]  /*123e0*/  FFMA.FTZ R2, R184, c[0x0][0x2d0], -R98.reuse ;  /* 0x0000b400b8027a23 */ /* 0x102fe20000010862 */
[----:B------:R-:W-:Y:S08]  /*123f0*/  MOV R184, R84 ;  /* 0x0000005400b87202 */ /* 0x000ff00000000f00 */
[----:B------:R1:W3:Y:S01]  /*12400*/  MUFU.EX2 R88, R2 ;  /* 0x0000000200587308 */ /* 0x0002e20000000800 */
[C---:B--2---:R-:W-:Y:S01]  /*12410*/  FMUL.FTZ R11, R0.reuse, R111 ;  /* 0x0000006f000b7220 */ /* 0x044fe20000410000 */
[----:B------:R-:W-:Y:S01]  /*12420*/  MOV R111, R90 ;  /* 0x0000005a006f7202 */ /* 0x000fe20000000f00 */
[C---:B------:R-:W-:Y:S02]  /*12430*/  FMUL.FTZ R14, R0.reuse, R114 ;  /* 0x00000072000e7220 */ /* 0x040fe40000410000 */
[C---:B------:R-:W-:Y:S02]  /*12440*/  FMUL.FTZ R30, R0.reuse, R130 ;  /* 0x00000082001e7220 */ /* 0x040fe40000410000 */
[C---:B------:R-:W-:Y:S02]  /*12450*/  FMUL.FTZ R42, R0.reuse, R142 ;  /* 0x0000008e002a7220 */ /* 0x040fe40000410000 */
[C---:B------:R-:W-:Y:S02]  /*12460*/  FMUL.FTZ R43, R0.reuse, R143 ;  /* 0x0000008f002b7220 */ /* 0x040fe40000410000 */
[C---:B------:R-:W-:Y:S02]  /*12470*/  FMUL.FTZ R46, R0.reuse, R146 ;  /* 0x00000092002e7220 */ /* 0x040fe40000410000 */
[C---:B------:R-:W-:Y:S02]  /*12480*/  FMUL.FTZ R47, R0.reuse, R147 ;  /* 0x00000093002f7220 */ /* 0x040fe40000410000 */
[----:B------:R-:W-:Y:S02]  /*12490*/  FMUL.FTZ R63, R0, R163 ;  /* 0x000000a3003f7220 */ /* 0x000fe40000410000 */
[--C-:B-1----:R-:W-:Y:S01]  /*124a0*/  FFMA.FTZ R2, R170, c[0x0][0x2d0], -R98.reuse ;  /* 0x0000b400aa027a23 */ /* 0x102fe20000010862 */
[----:B---3--:R-:W-:Y:S02]  /*124b0*/  F2FP.BF16.PACK_AB R64, R88, R102 ;  /* 0x000000665840723e */ /* 0x008fe400000010ff */
[----:B------:R-:W-:Y:S01]  /*124c0*/  MOV R114, R88 ;  /* 0x0000005800727202 */ /* 0x000fe20000000f00 */
[----:B------:R1:W-:Y:S01]  /*124d0*/  MUFU.EX2 R10, R2 ;  /* 0x00000002000a7308 */ /* 0x0003e20000000800 */
[----:B------:R-:W-:Y:S01]  /*124e0*/  MOV R170, R57 ;  /* 0x0000003900aa7202 */ /* 0x000fe20000000f00 */
[----:B------:R-:W-:Y:S02]  /*124f0*/  FMUL.FTZ R57, R68, R157 ;  /* 0x0000009d44397220 */ /* 0x000fe40000410000 */
[--C-:B-1----:R-:W-:Y:S01]  /*12500*/  FFMA.FTZ R2, R169, c[0x0][0x2d0], -R98.reuse ;  /* 0x0000b400a9027a23 */ /* 0x102fe20000010862 */
[----:B------:R-:W-:Y:S05]  /*12510*/  MOV R169, R4 ;  /* 0x0000000400a97202 */ /* 0x000fea0000000f00 */
[----:B------:R1:W2:Y:S01]  /*12520*/  MUFU.EX2 R12, R2 ;  /* 0x00000002000c7308 */ /* 0x0002a20000000800 */
[----:B------:R-:W-:Y:S01]  /*12530*/  F2FP.BF16.PACK_AB R79, R106, R169 ;  /* 0x000000a96a4f723e */ /* 0x000fe200000010ff */
[----:B-1----:R-:W-:Y:S01]  /*12540*/  FMUL.FTZ R2, R3, c[0x0][0x2d0] ;  /* 0x0000b40003027a20 */ /* 0x002fe20000410000 */
[----:B--2---:R-:W-:Y:S01]  /*12550*/  MOV R105, R12 ;  /* 0x0000000c00697202 */ /* 0x004fe20000000f00 */
[----:B------:R-:W-:Y:S02]  /*12560*/  FFMA.FTZ R12, R24, c[0x0][0x2d0], -R98 ;  /* 0x0000b400180c7a23 */ /* 0x000fe40000010862 */
[--C-:B------:R-:W-:Y:S01]  /*12570*/  FFMA.FTZ R4, R171, c[0x0][0x2d0], -R2.reuse ;  /* 0x0000b400ab047a23 */ /* 0x100fe20000010802 */
[----:B------:R-:W-:Y:S03]  /*12580*/  MOV R171, R58 ;  /* 0x0000003a00ab7202 */ /* 0x000fe60000000f00 */
[----:B------:R1:W-:Y:S01]  /*12590*/  MUFU.EX2 R94, R12 ;  /* 0x0000000c005e7308 */ /* 0x0003e20000000800 */
[--C-:B------:R-:W-:Y:S02]  /*125a0*/  FFMA.FTZ R24, R27, c[0x0][0x2d0], -R2.reuse ;  /* 0x0000b4001b187a23 */ /* 0x100fe40000010802 */
[C---:B------:R-:W-:Y:S01]  /*125b0*/  FMUL.FTZ R27, R0.reuse, R127 ;  /* 0x0000007f001b7220 */ /* 0x040fe20000410000 */
[----:B------:R-:W-:Y:S01]  /*125c0*/  MOV R127, R91 ;  /* 0x0000005b007f7202 */ /* 0x000fe20000000f00 */
[----:B------:R-:W-:Y:S01]  /*125d0*/  FMUL.FTZ R58, R0, R158 ;  /* 0x0000009e003a7220 */ /* 0x000fe20000410000 */
[----:B------:R-:W-:Y:S01]  /*125e0*/  LDSM.16.MT88.4 R88, [R212+0x900] ;  /* 0x00090000d458783b */ /* 0x000fe20000004200 */
[--C-:B------:R-:W-:Y:S03]  /*125f0*/  FFMA.FTZ R74, R74, c[0x0][0x2d0], -R2.reuse ;  /* 0x0000b4004a4a7a23 */ /* 0x100fe60000010802 */
[----:B------:R2:W-:Y:S01]  /*12600*/  MUFU.EX2 R101, R4 ;  /* 0x0000000400657308 */ /* 0x0005e20000000800 */
[----:B-1----:R-:W-:Y:S01]  /*12610*/  FMUL.FTZ R12, R68, R112 ;  /* 0x00000070440c7220 */ /* 0x002fe20000410000 */
[----:B------:R-:W-:Y:S01]  /*12620*/  MOV R112, R85 ;  /* 0x0000005500707202 */ /* 0x000fe20000000f00 */
[--C-:B--2---:R-:W-:Y:S01]  /*12630*/  FFMA.FTZ R4, R185, c[0x0][0x2d0], -R2.reuse ;  /* 0x0000b400b9047a23 */ /* 0x104fe20000010802 */
[----:B------:R-:W-:Y:S01]  /*12640*/  MOV R185, R56 ;  /* 0x0000003800b97202 */ /* 0x000fe20000000f00 */
[--C-:B------:R-:W-:Y:S05]  /*12650*/  FFMA.FTZ R56, R194, c[0x0][0x2d0], -R97.reuse ;  /* 0x0000b400c2387a23 */ /* 0x100fea0000010861 */
[----:B------:R1:W2:Y:S02]  /*12660*/  MUFU.EX2 R87, R4 ;  /* 0x0000000400577308 */ /* 0x0002a40000000800 */
[--C-:B-1----:R-:W-:Y:S01]  /*12670*/  FFMA.FTZ R4, R180, c[0x0][0x2d0], -R2.reuse ;  /* 0x0000b400b4047a23 */ /* 0x102fe20000010802 */
[----:B--2---:R-:W-:Y:S02]  /*12680*/  F2FP.BF16.PACK_AB R65, R87, R101 ;  /* 0x000000655741723e */ /* 0x004fe400000010ff */
[----:B------:R-:W-:Y:S05]  /*12690*/  MOV R180, R59 ;  /* 0x0000003b00b47202 */ /* 0x000fea0000000f00 */
[----:B------:R1:W2:Y:S01]  /*126a0*/  MUFU.EX2 R9, R4 ;  /* 0x0000000400097308 */ /* 0x0002a20000000800 */
[----:B------:R-:W-:Y:S02]  /*126b0*/  FMUL.FTZ R59, R0, R159 ;  /* 0x0000009f003b7220 */ /* 0x000fe40000410000 */
[----:B-1----:R-:W-:Y:S01]  /*126c0*/  FFMA.FTZ R4, R15, c[0x0][0x2d0], -R2 ;  /* 0x0000b4000f047a23 */ /* 0x002fe20000010802 */
[----:B--2---:R-:W-:Y:S01]  /*126d0*/  MOV R108, R9 ;  /* 0x00000009006c7202 */ /* 0x004fe20000000f00 */
[----:B------:R-:W-:Y:S01]  /*126e0*/  FMUL.FTZ R9, R68, R109 ;  /* 0x0000006d44097220 */ /* 0x000fe20000410000 */
[----:B------:R-:W-:Y:S04]  /*126f0*/  MOV R109, R10 ;  /* 0x0000000a006d7202 */ /* 0x000fe80000000f00 */
[----:B------:R1:W-:Y:S01]  /*12700*/  MUFU.EX2 R13, R4 ;  /* 0x00000004000d7308 */ /* 0x0003e20000000800 */
[C---:B------:R-:W-:Y:S01]  /*12710*/  FMUL.FTZ R10, R0.reuse, R110 ;  /* 0x0000006e000a7220 */ /* 0x040fe20000410000 */
[----:B------:R-:W-:Y:S01]  /*12720*/  F2FP.BF16.PACK_AB R66, R105, R109 ;  /* 0x0000006d6942723e */ /* 0x000fe200000010ff */
[----:B------:R-:W-:Y:S02]  /*12730*/  FMUL.FTZ R15, R0, R115 ;  /* 0x00000073000f7220 */ /* 0x000fe40000410000 */
[--C-:B-1----:R-:W-:Y:S05]  /*12740*/  FFMA.FTZ R4, R22, c[0x0][0x2d0], -R97.reuse ;  /* 0x0000b40016047a23 */ /* 0x102fea0000010861 */
[----:B------:R1:W2:Y:S02]  /*12750*/  MUFU.EX2 R95, R4 ;  /* 0x00000004005f7308 */ /* 0x0002a40000000800 */
[--C-:B-1----:R-:W-:Y:S01]  /*12760*/  FFMA.FTZ R4, R23, c[0x0][0x2d0], -R97.reuse ;  /* 0x0000b40017047a23 */ /* 0x102fe20000010861 */
[----:B--2---:R-:W-:Y:S01]  /*12770*/  MOV R110, R95 ;  /* 0x0000005f006e7202 */ /* 0x004fe20000000f00 */
[----:B------:R-:W1:Y:S06]  /*12780*/  LDSM.16.MT88.4 R20, [R209+0x100] ;  /* 0x00010000d114783b */ /* 0x000e6c0000004200 */
[----:B------:R2:W3:Y:S02]  /*12790*/  MUFU.EX2 R31, R4 ;  /* 0x00000004001f7308 */ /* 0x0004e40000000800 */
[----:B--2---:R-:W-:Y:S01]  /*127a0*/  FFMA.FTZ R4, R33, c[0x0][0x2d0], -R96 ;  /* 0x0000b40021047a23 */ /* 0x004fe20000010860 */
[----:B---3--:R-:W-:Y:S07]  /*127b0*/  MOV R130, R31 ;  /* 0x0000001f00827202 */ /* 0x008fee0000000f00 */
[----:B------:R2:W3:Y:S01]  /*127c0*/  MUFU.EX2 R33, R24 ;  /* 0x0000001800217308 */ /* 0x0004e20000000800 */
[----:B------:R-:W-:Y:S01]  /*127d0*/  FMUL.FTZ R31, R0, R131 ;  /* 0x00000083001f7220 */ /* 0x000fe20000410000 */
[----:B------:R-:W-:Y:S01]  /*127e0*/  MOV R131, R41 ;  /* 0x0000002900837202 */ /* 0x000fe20000000f00 */
[C---:B------:R-:W-:Y:S07]  /*127f0*/  FMUL.FTZ R41, R68.reuse, R141 ;  /* 0x0000008d44297220 */ /* 0x040fee0000410000 */
[----:B------:R4:W5:Y:S01]  /*12800*/  MUFU.EX2 R49, R4 ;  /* 0x0000000400317308 */ /* 0x0009620000000800 */
[----:B--2---:R-:W-:Y:S01]  /*12810*/  FMUL.FTZ R24, R68, R124 ;  /* 0x0000007c44187220 */ /* 0x004fe20000410000 */
[----:B------:R-:W-:Y:S01]  /*12820*/  MOV R124, R40 ;  /* 0x00000028007c7202 */ /* 0x000fe20000000f00 */
[--C-:B------:R-:W-:Y:S01]  /*12830*/  FFMA.FTZ R40, R189, c[0x0][0x2d0], -R2.reuse ;  /* 0x0000b400bd287a23 */ /* 0x100fe20000010802 */
[----:B---3--:R-:W-:Y:S01]  /*12840*/  MOV R128, R33 ;  /* 0x0000002100807202 */ /* 0x008fe20000000f00 */
[----:B------:R-:W-:Y:S05]  /*12850*/  FMUL.FTZ R33, R73, R133 ;  /* 0x0000008549217220 */ /* 0x000fea0000410000 */
[----:B------:R2:W-:Y:S01]  /*12860*/  MUFU.EX2 R115, R40 ;  /* 0x0000002800737308 */ /* 0x0005e20000000800 */
[--C-:B----4-:R-:W-:Y:S01]  /*12870*/  FFMA.FTZ R4, R34, c[0x0][0x2d0], -R97.reuse ;  /* 0x0000b40022047a23 */ /* 0x110fe20000010861 */
[----:B-----5:R-:W-:Y:S01]  /*12880*/  MOV R148, R49 ;  /* 0x0000003100947202 */ /* 0x020fe20000000f00 */
[----:B------:R-:W-:Y:S02]  /*12890*/  FMUL.FTZ R34, R69, R134 ;  /* 0x0000008645227220 */ /* 0x000fe40000410000 */
[----:B------:R-:W-:Y:S05]  /*128a0*/  FMUL.FTZ R49, R73, R149 ;  /* 0x0000009549317220 */ /* 0x000fea0000410000 */
[----:B------:R3:W-:Y:S01]  /*128b0*/  MUFU.EX2 R100, R4 ;  /* 0x0000000400647308 */ /* 0x0007e20000000800 */
[C---:B--2---:R-:W-:Y:S02]  /*128c0*/  FMUL.FTZ R40, R68.reuse, R140 ;  /* 0x0000008c44287220 */ /* 0x044fe40000410000 */
[--C-:B---3--:R-:W-:Y:S02]  /*128d0*/  FFMA.FTZ R4, R35, c[0x0][0x2d0], -R97.reuse ;  /* 0x0000b40023047a23 */ /* 0x108fe40000010861 */
[----:B------:R-:W-:Y:S05]  /*128e0*/  FMUL.FTZ R35, R69, R135 ;  /* 0x0000008745237220 */ /* 0x000fea0000410000 */
[----:B------:R2:W3:Y:S02]  /*128f0*/  MUFU.EX2 R92, R4 ;  /* 0x00000004005c7308 */ /* 0x0004e40000000800 */
[----:B--2---:R-:W-:Y:S01]  /*12900*/  FMUL.FTZ R4, R73, R104 ;  /* 0x0000006849047220 */ /* 0x004fe20000410000 */
[----:B------:R-:W-:Y:S01]  /*12910*/  MOV R104, R13 ;  /* 0x0000000d00687202 */ /* 0x000fe20000000f00 */
[----:B------:R-:W-:Y:S01]  /*12920*/  FMUL.FTZ R13, R68, R113 ;  /* 0x00000071440d7220 */ /* 0x000fe20000410000 */
[----:B------:R-:W-:Y:S02]  /*12930*/  MOV R113, R87 ;  /* 0x0000005700717202 */ /* 0x000fe40000000f00 */
[----:B------:R-:W2:Y:S01]  /*12940*/  LDSM.16.MT88.4 R84, [R209+0x900] ;  /* 0x00090000d154783b */ /* 0x000ea20000004200 */
[----:B------:R-:W-:Y:S01]  /*12950*/  F2FP.BF16.PACK_AB R67, R104, R108 ;  /* 0x0000006c6843723e */ /* 0x000fe200000010ff */
[-C--:B-1----:R-:W-:Y:S08]  /*12960*/  HMMA.16816.F32.BF16 R4, R76, R20.reuse, R4 ;  /* 0x000000144c04723c */ /* 0x082ff00000041804 */
[C---:B------:R-:W-:Y:S07]  /*12970*/  HMMA.16816.F32.BF16 R8, R64.reuse, R20, R8 ;  /* 0x000000144008723c */ /* 0x040fee0000041808 */
[----:B------:R-:W-:Y:S01]  /*12980*/  FFMA.FTZ R20, R26, c[0x0][0x2d0], -R2 ;  /* 0x0000b4001a147a23 */ /* 0x000fe20000010802 */
[-C--:B------:R-:W-:Y:S03]  /*12990*/  HMMA.16816.F32.BF16 R12, R64, R22.reuse, R12 ;  /* 0x00000016400c723c */ /* 0x080fe6000004180c */
[----:B------:R1:W4:Y:S01]  /*129a0*/  MUFU.EX2 R93, R20 ;  /* 0x00000014005d7308 */ /* 0x0003220000000800 */
[----:B------:R-:W-:Y:S01]  /*129b0*/  FMUL.FTZ R26, R0, R126 ;  /* 0x0000007e001a7220 */ /* 0x000fe20000410000 */
[----:B---3--:R-:W-:Y:S01]  /*129c0*/  MOV R126, R92 ;  /* 0x0000005c007e7202 */ /* 0x008fe20000000f00 */
[----:B------:R-:W-:Y:S02]  /*129d0*/  FFMA.FTZ R92, R199, c[0x0][0x2d0], -R98 ;  /* 0x0000b400c75c7a23 */ /* 0x000fe40000010862 */
[C---:B------:R-:W-:Y:S04]  /*129e0*/  HMMA.16816.F32.BF16 R16, R76.reuse, R22, R16 ;  /* 0x000000164c10723c */ /* 0x040fe80000041810 */
[----:B------:R-:W-:Y:S03]  /*129f0*/  FMUL.FTZ R21, R73, R121 ;  /* 0x0000007949157220 */ /* 0x000fe60000410000 */
[C---:B------:R-:W-:Y:S01]  /*12a00*/  FMUL.FTZ R22, R69.reuse, R122 ;  /* 0x0000007a45167220 */ /* 0x040fe20000410000 */
[----:B------:R-:W-:Y:S01]  /*12a10*/  MOV R122, R94 ;  /* 0x0000005e007a7202 */ /* 0x000fe20000000f00 */
[----:B------:R-:W-:Y:S03]  /*12a20*/  FMUL.FTZ R23, R69, R123 ;  /* 0x0000007b45177220 */ /* 0x000fe60000410000 */
[----:B-1----:R-:W-:Y:S01]  /*12a30*/  FMUL.FTZ R20, R73, R120 ;  /* 0x0000007849147220 */ /* 0x002fe20000410000 */
[----:B----4-:R-:W-:Y:S01]  /*12a40*/  MOV R123, R93 ;  /* 0x0000005d007b7202 */ /* 0x010fe20000000f00 */
[----:B------:R1:W-:Y:S05]  /*12a50*/  MUFU.EX2 R120, R60 ;  /* 0x0000003c00787308 */ /* 0x0003ea0000000800 */
[-C--:B------:R-:W-:Y:S08]  /*12a60*/  HMMA.16816.F32.BF16 R20, R76, R36.reuse, R20 ;  /* 0x000000244c14723c */ /* 0x080ff00000041814 */
[C---:B------:R-:W-:Y:S07]  /*12a70*/  HMMA.16816.F32.BF16 R24, R64.reuse, R36, R24 ;  /* 0x000000244018723c */ /* 0x040fee0000041818 */
[----:B------:R-:W-:Y:S01]  /*12a80*/  FFMA.FTZ R36, R187, c[0x0][0x2d0], -R2 ;  /* 0x0000b400bb247a23 */ /* 0x000fe20000010802 */
[-C--:B------:R-:W-:Y:S03]  /*12a90*/  HMMA.16816.F32.BF16 R28, R64, R38.reuse, R28 ;  /* 0x00000026401c723c */ /* 0x080fe6000004181c */
[----:B------:R3:W4:Y:S01]  /*12aa0*/  MUFU.EX2 R50, R36 ;  /* 0x0000002400327308 */ /* 0x0007220000000800 */
[----:B-1----:R-:W-:Y:S02]  /*12ab0*/  FMUL.FTZ R60, R68, R160 ;  /* 0x000000a0443c7220 */ /* 0x002fe40000410000 */
[----:B------:R-:W5:Y:S01]  /*12ac0*/  LDL.LU R160, [R1+0x14] ;  /* 0x0000140001a07983 */ /* 0x000f620000300800 */
[----:B------:R-:W-:Y:S01]  /*12ad0*/  FMUL.FTZ R37, R73, R137 ;  /* 0x0000008949257220 */ /* 0x000fe20000410000 */
[C---:B------:R-:W-:Y:S05]  /*12ae0*/  HMMA.16816.F32.BF16 R32, R76.reuse, R38, R32 ;  /* 0x000000264c20723c */ /* 0x040fea0000041820 */
[----:B------:R1:W-:Y:S02]  /*12af0*/  MUFU.EX2 R137, R92 ;  /* 0x0000005c00897308 */ /* 0x0003e40000000800 */
[C---:B------:R-:W-:Y:S02]  /*12b00*/  FMUL.FTZ R38, R69.reuse, R138 ;  /* 0x0000008a45267220 */ /* 0x040fe40000410000 */
[----:B------:R-:W-:Y:S06]  /*12b10*/  FMUL.FTZ R39, R69, R139 ;  /* 0x0000008b45277220 */ /* 0x000fec0000410000 */
[----:B------:R2:W-:Y:S01]  /*12b20*/  MUFU.EX2 R138, R56 ;  /* 0x00000038008a7308 */ /* 0x0005e20000000800 */
[----:B---3--:R-:W-:Y:S01]  /*12b30*/  FMUL.FTZ R36, R73, R136 ;  /* 0x0000008849247220 */ /* 0x008fe20000410000 */
[----:B----4-:R-:W-:Y:S01]  /*12b40*/  MOV R149, R50 ;  /* 0x0000003200957202 */ /* 0x010fe20000000f00 */
[C---:B------:R-:W-:Y:S01]  /*12b50*/  FMUL.FTZ R50, R69.reuse, R150 ;  /* 0x0000009645327220 */ /* 0x040fe20000410000 */
[----:B------:R-:W-:Y:S01]  /*12b60*/  MOV R150, R51 ;  /* 0x0000003300967202 */ /* 0x000fe20000000f00 */
[----:B------:R-:W-:Y:S01]  /*12b70*/  FMUL.FTZ R51, R69, R151 ;  /* 0x0000009745337220 */ /* 0x000fe20000410000 */
[----:B------:R-:W-:Y:S02]  /*12b80*/  MOV R151, R100 ;  /* 0x0000006400977202 */ /* 0x000fe40000000f00 */
[-C--:B------:R-:W-:Y:S01]  /*12b90*/  HMMA.16816.F32.BF16 R36, R76, R52.reuse, R36 ;  /* 0x000000344c24723c */ /* 0x080fe20000041824 */
[----:B-1----:R-:W1:Y:S02]  /*12ba0*/  LDSM.16.MT88.4 R92, [R210+0x900] ;  /* 0x00090000d25c783b */ /* 0x002e640000004200 */
[----:B------:R-:W-:Y:S01]  /*12bb0*/  MOV R100, R62 ;  /* 0x0000003e00647202 */ /* 0x000fe20000000f00 */
[----:B------:R-:W-:Y:S04]  /*12bc0*/  FMUL.FTZ R62, R0, R162 ;  /* 0x000000a2003e7220 */ /* 0x000fe80000410000 */
[C---:B------:R-:W-:Y:S04]  /*12bd0*/  HMMA.16816.F32.BF16 R40, R64.reuse, R52, R40 ;  /* 0x000000344028723c */ /* 0x040fe80000041828 */
[----:B--2---:R-:W-:Y:S03]  /*12be0*/  FMUL.FTZ R56, R68, R156 ;  /* 0x0000009c44387220 */ /* 0x004fe60000410000 */
[--C-:B------:R-:W-:Y:S01]  /*12bf0*/  FFMA.FTZ R52, R192, c[0x0][0x2d0], -R97.reuse ;  /* 0x0000b400c0347a23 */ /* 0x100fe20000010861 */
[-C--:B------:R-:W-:Y:S03]  /*12c00*/  HMMA.16816.F32.BF16 R44, R64, R54.reuse, R44 ;  /* 0x00000036402c723c */ /* 0x080fe6000004182c */
[----:B------:R2:W-:Y:S01]  /*12c10*/  MUFU.EX2 R139, R52 ;  /* 0x00000034008b7308 */ /* 0x0005e20000000800 */
[----:B------:R-:W-:Y:S04]  /*12c20*/  FMUL.FTZ R53, R73, R153 ;  /* 0x0000009949357220 */ /* 0x000fe80000410000 */
[C---:B------:R-:W-:Y:S07]  /*12c30*/  HMMA.16816.F32.BF16 R48, R76.reuse, R54, R48 ;  /* 0x000000364c30723c */ /* 0x040fee0000041830 */
[C---:B------:R-:W-:Y:S02]  /*12c40*/  FMUL.FTZ R54, R69.reuse, R154 ;  /* 0x0000009a45367220 */ /* 0x040fe40000410000 */
[----:B------:R-:W-:Y:S03]  /*12c50*/  FMUL.FTZ R55, R69, R155 ;  /* 0x0000009b45377220 */ /* 0x000fe60000410000 */
[----:B--2---:R-:W-:Y:S07]  /*12c60*/  FMUL.FTZ R52, R73, R152 ;  /* 0x0000009849347220 */ /* 0x004fee0000410000 */
[-C--:B------:R-:W-:Y:S08]  /*12c70*/  HMMA.16816.F32.BF16 R52, R76, R80.reuse, R52 ;  /* 0x000000504c34723c */ /* 0x080ff00000041834 */
[C---:B------:R-:W-:Y:S07]  /*12c80*/  HMMA.16816.F32.BF16 R56, R64.reuse, R80, R56 ;  /* 0x000000504038723c */ /* 0x040fee0000041838 */
[----:B------:R-:W-:Y:S01]  /*12c90*/  FFMA.FTZ R80, R191, c[0x0][0x2d0], -R96 ;  /* 0x0000b400bf507a23 */ /* 0x000fe20000010860 */
[-C--:B------:R-:W-:Y:S03]  /*12ca0*/  HMMA.16816.F32.BF16 R60, R64, R82.reuse, R60 ;  /* 0x00000052403c723c */ /* 0x080fe6000004183c */
[----:B------:R2:W3:Y:S01]  /*12cb0*/  MUFU.EX2 R132, R80 ;  /* 0x0000005000847308 */ /* 0x0004e20000000800 */
[----:B------:R-:W-:Y:S03]  /*12cc0*/  F2FP.BF16.PACK_AB R81, R128, R123 ;  /* 0x0000007b8051723e */ /* 0x000fe600000010ff */
[C---:B------:R-:W-:Y:S02]  /*12cd0*/  FMUL.FTZ R64, R73.reuse, R164 ;  /* 0x000000a449407220 */ /* 0x040fe40000410000 */
[----:B------:R-:W-:Y:S03]  /*12ce0*/  FMUL.FTZ R65, R73, R165 ;  /* 0x000000a549417220 */ /* 0x000fe60000410000 */
[C---:B------:R-:W-:Y:S02]  /*12cf0*/  FMUL.FTZ R66, R69.reuse, R166 ;  /* 0x000000a645427220 */ /* 0x040fe40000410000 */
[----:B------:R-:W-:Y:S07]  /*12d00*/  FMUL.FTZ R67, R69, R167 ;  /* 0x000000a745437220 */ /* 0x000fee0000410000 */
[----:B------:R-:W-:Y:S04]  /*12d10*/  HMMA.16816.F32.BF16 R64, R76, R82, R64 ;  /* 0x000000524c40723c */ /* 0x000fe80000041840 */
[--C-:B--2---:R-:W-:Y:S03]  /*12d20*/  FFMA.FTZ R80, R193, c[0x0][0x2d0], -R97.reuse ;  /* 0x0000b400c1507a23 */ /* 0x104fe60000010861 */
[----:B------:R-:W-:Y:S02]  /*12d30*/  F2FP.BF16.PACK_AB R78, R148, R127 ;  /* 0x0000007f944e723e */ /* 0x000fe400000010ff */
[----:B------:R-:W-:Y:S01]  /*12d40*/  F2FP.BF16.PACK_AB R79, R126, R151 ;  /* 0x000000977e4f723e */ /* 0x000fe200000010ff */
[----:B------:R2:W-:Y:S02]  /*12d50*/  MUFU.EX2 R121, R80 ;  /* 0x0000005000797308 */ /* 0x0005e40000000800 */
[----:B------:R-:W-:Y:S02]  /*12d60*/  F2FP.BF16.PACK_AB R76, R131, R124 ;  /* 0x0000007c834c723e */ /* 0x000fe400000010ff */
[----:B------:R-:W-:Y:S02]  /*12d70*/  F2FP.BF16.PACK_AB R77, R130, R110 ;  /* 0x0000006e824d723e */ /* 0x000fe400000010ff */
[----:B------:R-:W-:Y:S02]  /*12d80*/  F2FP.BF16.PACK_AB R82, R125, R150 ;  /* 0x000000967d52723e */ /* 0x000fe400000010ff */
[----:B------:R-:W-:Y:S03]  /*12d90*/  F2FP.BF16.PACK_AB R83, R115, R149 ;  /* 0x000000957353723e */ /* 0x000fe600000010ff */
[-C--:B------:R-:W-:Y:S03]  /*12da0*/  HMMA.16816.F32.BF16 R4, R76, R84.reuse, R4 ;  /* 0x000000544c04723c */ /* 0x080fe60000041804 */
[--C-:B--2---:R-:W-:Y:S04]  /*12db0*/  FFMA.FTZ R80, R195, c[0x0][0x2d0], -R97.reuse ;  /* 0x0000b400c3507a23 */ /* 0x104fe80000010861 */
[----:B------:R2:W4:Y:S02]  /*12dc0*/  MUFU.EX2 R133, R80 ;  /* 0x0000005000857308 */ /* 0x0005240000000800 */
[----:B--2---:R-:W-:Y:S07]  /*12dd0*/  F2FP.BF16.PACK_AB R80, R129, R122 ;  /* 0x0000007a8150723e */ /* 0x004fee00000010ff */
[C---:B------:R-:W-:Y:S07]  /*12de0*/  HMMA.16816.F32.BF16 R8, R80.reuse, R84, R8 ;  /* 0x000000545008723c */ /* 0x040fee0000041808 */
[----:B------:R-:W-:Y:S01]  /*12df0*/  FFMA.FTZ R84, R198, c[0x0][0x2d0], -R98 ;  /* 0x0000b400c6547a23 */ /* 0x000fe20000010862 */
[-C--:B------:R-:W-:Y:S03]  /*12e00*/  HMMA.16816.F32.BF16 R12, R80, R86.reuse, R12 ;  /* 0x00000056500c723c */ /* 0x080fe6000004180c */
[----:B------:R2:W-:Y:S05]  /*12e10*/  MUFU.EX2 R143, R84 ;  /* 0x00000054008f7308 */ /* 0x0005ea0000000800 */
[C---:B------:R-:W-:Y:S08]  /*12e20*/  HMMA.16816.F32.BF16 R16, R76.reuse, R86, R16 ;  /* 0x000000564c10723c */ /* 0x040ff00000041810 */
[-C--:B------:R-:W-:Y:S08]  /*12e30*/  HMMA.16816.F32.BF16 R20, R76, R88.reuse, R20 ;  /* 0x000000584c14723c */ /* 0x080ff00000041814 */
[C---:B------:R-:W-:Y:S04]  /*12e40*/  HMMA.16816.F32.BF16 R24, R80.reuse, R88, R24 ;  /* 0x000000585018723c */ /* 0x040fe80000041818 */
[----:B--2---:R-:W-:Y:S03]  /*12e50*/  FFMA.FTZ R84, R203, c[0x0][0x2d0], -R2 ;  /* 0x0000b400cb547a23 */ /* 0x004fe60000010802 */
[----:B------:R-:W-:Y:S01]  /*12e60*/  FFMA.FTZ R88, R206, c[0x0][0x2d0], -R98 ;  /* 0x0000b400ce587a23 */ /* 0x000fe20000010862 */
[-C--:B------:R-:W-:Y:S01]  /*12e70*/  HMMA.16816.F32.BF16 R28, R80, R90.reuse, R28 ;  /* 0x0000005a501c723c */ /* 0x080fe2000004181c */
[----:B------:R2:W-:Y:S03]  /*12e80*/  MUFU.EX2 R136, R84 ;  /* 0x0000005400887308 */ /* 0x0005e60000000800 */
[----:B---3--:R-:W-:Y:S02]  /*12e90*/  MOV R206, R132 ;  /* 0x0000008400ce7202 */ /* 0x008fe40000000f00 */
[----:B------:R-:W-:Y:S02]  /*12ea0*/  MOV R132, R100 ;  /* 0x0000006400847202 */ /* 0x000fe40000000f00 */
[C---:B------:R-:W-:Y:S03]  /*12eb0*/  HMMA.16816.F32.BF16 R32, R76.reuse, R90, R32 ;  /* 0x0000005a4c20723c */ /* 0x040fe60000041820 */
[----:B------:R3:W-:Y:S05]  /*12ec0*/  MUFU.EX2 R203, R88 ;  /* 0x0000005800cb7308 */ /* 0x0007ea0000000800 */
[-C--:B-1----:R-:W-:Y:S08]  /*12ed0*/  HMMA.16816.F32.BF16 R36, R76, R92.reuse, R36 ;  /* 0x0000005c4c24723c */ /* 0x082ff00000041824 */
[C---:B------:R-:W-:Y:S04]  /*12ee0*/  HMMA.16816.F32.BF16 R40, R80.reuse, R92, R40 ;  /* 0x0000005c5028723c */ /* 0x040fe80000041828 */
[--C-:B--2---:R-:W-:Y:S01]  /*12ef0*/  FFMA.FTZ R84, R205, c[0x0][0x2d0], -R2.reuse ;  /* 0x0000b400cd547a23 */ /* 0x104fe20000010802 */
[----:B----4-:R-:W-:Y:S02]  /*12f00*/  MOV R205, R133 ;  /* 0x0000008500cd7202 */ /* 0x010fe40000000f00 */
[--C-:B------:R-:W-:Y:S01]  /*12f10*/  FFMA.FTZ R92, R230, c[0x0][0x2d0], -R97.reuse ;  /* 0x0000b400e65c7a23 */ /* 0x100fe20000010861 */
[-C--:B------:R-:W-:Y:S01]  /*12f20*/  HMMA.16816.F32.BF16 R44, R80, R94.reuse, R44 ;  /* 0x0000005e502c723c */ /* 0x080fe2000004182c */
[----:B------:R1:W2:Y:S03]  /*12f30*/  MUFU.EX2 R142, R84 ;  /* 0x00000054008e7308 */ /* 0x0002a60000000800 */
[----:B---3--:R-:W-:Y:S01]  /*12f40*/  FFMA.FTZ R88, R229, c[0x0][0x2d0], -R2 ;  /* 0x0000b400e5587a23 */ /* 0x008fe20000010802 */
[----:B------:R-:W-:Y:S02]  /*12f50*/  MOV R229, R121 ;  /* 0x0000007900e57202 */ /* 0x000fe40000000f00 */
[----:B------:R-:W-:Y:S01]  /*12f60*/  MOV R121, R101 ;  /* 0x0000006500797202 */ /* 0x000fe20000000f00 */
[C---:B------:R-:W-:Y:S03]  /*12f70*/  HMMA.16816.F32.BF16 R48, R76.reuse, R94, R48 ;  /* 0x0000005e4c30723c */ /* 0x040fe60000041830 */
[----:B------:R3:W-:Y:S01]  /*12f80*/  MUFU.EX2 R140, R88 ;  /* 0x00000058008c7308 */ /* 0x0007e20000000800 */
[----:B------:R-:W-:Y:S02]  /*12f90*/  MOV R230, R118 ;  /* 0x0000007600e67202 */ /* 0x000fe40000000f00 */
[----:B------:R-:W-:Y:S07]  /*12fa0*/  MOV R118, R185 ;  /* 0x000000b900767202 */ /* 0x000fee0000000f00 */
[----:B------:R4:W-:Y:S01]  /*12fb0*/  MUFU.EX2 R146, R92 ;  /* 0x0000005c00927308 */ /* 0x0009e20000000800 */
[----:B-1----:R-:W-:Y:S09]  /*12fc0*/  FFMA.FTZ R84, R202, c[0x0][0x2d0], -R98 ;  /* 0x0000b400ca547a23 */ /* 0x002ff20000010862 */
[----:B------:R1:W1:Y:S01]  /*12fd0*/  MUFU.EX2 R141, R84 ;  /* 0x00000054008d7308 */ /* 0x0002620000000800 */
[----:B---3--:R-:W-:Y:S01]  /*12fe0*/  FFMA.FTZ R88, R231, c[0x0][0x2d0], -R2 ;  /* 0x0000b400e7587a23 */ /* 0x008fe20000010802 */
[----:B------:R-:W-:Y:S02]  /*12ff0*/  MOV R231, R120 ;  /* 0x0000007800e77202 */ /* 0x000fe40000000f00 */
[----:B------:R-:W-:Y:S06]  /*13000*/  MOV R120, R103 ;  /* 0x0000006700787202 */ /* 0x000fec0000000f00 */
[----:B------:R3:W2:Y:S01]  /*13010*/  MUFU.EX2 R202, R88 ;  /* 0x0000005800ca7308 */ /* 0x0006a20000000800 */
[--C-:B----4-:R-:W-:Y:S01]  /*13020*/  FFMA.FTZ R92, R232, c[0x0][0x2d0], -R97.reuse ;  /* 0x0000b400e85c7a23 */ /* 0x110fe20000010861 */
[----:B------:R-:W-:Y:S08]  /*13030*/  MOV R232, R115 ;  /* 0x0000007300e87202 */ /* 0x000ff00000000f00 */
[----:B------:R4:W-:Y:S01]  /*13040*/  MUFU.EX2 R199, R92 ;  /* 0x0000005c00c77308 */ /* 0x0009e20000000800 */
[----:B-1----:R-:W1:Y:S01]  /*13050*/  LDSM.16.MT88.4 R84, [R211+0x900] ;  /* 0x00090000d354783b */ /* 0x002e620000004200 */
[--C-:B---3--:R-:W-:Y:S08]  /*13060*/  FFMA.FTZ R88, R201, c[0x0][0x2d0], -R96.reuse ;  /* 0x0000b400c9587a23 */ /* 0x108ff00000010860 */
[----:B------:R3:W-:Y:S01]  /*13070*/  MUFU.EX2 R147, R88 ;  /* 0x0000005800937308 */ /* 0x0007e20000000800 */
[----:B----4-:R-:W-:Y:S01]  /*13080*/  FFMA.FTZ R92, R207, c[0x0][0x2d0], -R97 ;  /* 0x0000b400cf5c7a23 */ /* 0x010fe20000010861 */
[----:B------:R-:W-:Y:S02]  /*13090*/  MOV R207, R126 ;  /* 0x0000007e00cf7202 */ /* 0x000fe40000000f00 */
[----:B------:R-:W4:Y:S01]  /*130a0*/  LDL.LU R126, [R1+0x18] ;  /* 0x00001800017e7983 */ /* 0x000f220000300800 */
[--C-:B---3--:R-:W-:Y:S01]  /*130b0*/  FFMA.FTZ R88, R204, c[0x0][0x2d0], -R96.reuse ;  /* 0x0000b400cc587a23 */ /* 0x108fe20000010860 */
[----:B------:R-:W-:Y:S01]  /*130c0*/  MOV R204, R119 ;  /* 0x0000007700cc7202 */ /* 0x000fe20000000f00 */
[-C--:B-1----:R-:W-:Y:S03]  /*130d0*/  HMMA.16816.F32.BF16 R52, R76, R84.reuse, R52 ;  /* 0x000000544c34723c */ /* 0x082fe60000041834 */
[----:B------:R1:W-:Y:S01]  /*130e0*/  MUFU.EX2 R201, R88 ;  /* 0x0000005800c97308 */ /* 0x0003e20000000800 */
[----:B------:R-:W-:Y:S04]  /*130f0*/  MOV R119, R168 ;  /* 0x000000a800777202 */ /* 0x000fe80000000f00 */
[----:B------:R-:W-:Y:S01]  /*13100*/  MOV R161, R119 ;  /* 0x0000007700a17202 */ /* 0x000fe20000000f00 */
[C---:B------:R-:W-:Y:S04]  /*13110*/  HMMA.16816.F32.BF16 R56, R80.reuse, R84, R56 ;  /* 0x000000545038723c */ /* 0x040fe80000041838 */
[----:B-----5:R-:W-:Y:S03]  /*13120*/  FFMA.FTZ R73, R73, R160, R161 ;  /* 0x000000a049497223 */ /* 0x020fe600000100a1 */
[--C-:B------:R-:W-:Y:S01]  /*13130*/  FFMA.FTZ R84, R197, c[0x0][0x2d0], -R96.reuse ;  /* 0x0000b400c5547a23 */ /* 0x100fe20000010860 */
[-C--:B------:R-:W-:Y:S03]  /*13140*/  HMMA.16816.F32.BF16 R60, R80, R86.reuse, R60 ;  /* 0x00000056503c723c */ /* 0x080fe6000004183c */
[----:B------:R3:W-:Y:S04]  /*13150*/  MUFU.EX2 R198, R84 ;  /* 0x0000005400c67308 */ /* 0x0007e80000000800 */
[----:B------:R-:W-:Y:S01]  /*13160*/  FFMA.FTZ R80, R196, c[0x0][0x2d0], -R96 ;  /* 0x0000b400c4507a23 */ /* 0x000fe20000010860 */
[----:B------:R-:W-:Y:S01]  /*13170*/  HMMA.16816.F32.BF16 R64, R76, R86, R64 ;  /* 0x000000564c40723c */ /* 0x000fe20000041840 */
[----:B-1----:R-:W1:Y:S03]  /*13180*/  LDSM.16.MT88.4 R88, [R209+0x1100] ;  /* 0x00110000d158783b */ /* 0x002e660000004200 */
[----:B--2---:R-:W-:Y:S01]  /*13190*/  F2FP.BF16.PACK_AB R81, R142, R136 ;  /* 0x000000888e51723e */ /* 0x004fe200000010ff */
[----:B------:R2:W-:Y:S01]  /*131a0*/  MUFU.EX2 R197, R80 ;  /* 0x0000005000c57308 */ /* 0x0005e20000000800 */
[----:B------:R-:W-:Y:S02]  /*131b0*/  F2FP.BF16.PACK_AB R82, R203, R141 ;  /* 0x0000008dcb52723e */ /* 0x000fe400000010ff */
[----:B------:R-:W-:Y:S04]  /*131c0*/  F2FP.BF16.PACK_AB R76, R204, R230 ;  /* 0x000000e6cc4c723e */ /* 0x000fe800000010ff */
[----:B------:R-:W-:Y:S02]  /*131d0*/  F2FP.BF16.PACK_AB R77, R138, R139 ;  /* 0x0000008b8a4d723e */ /* 0x000fe400000010ff */
[----:B------:R-:W-:Y:S01]  /*131e0*/  F2FP.BF16.PACK_AB R78, R206, R231 ;  /* 0x000000e7ce4e723e */ /* 0x000fe200000010ff */
[----:B------:R5:W-:Y:S01]  /*131f0*/  MUFU.EX2 R196, R92 ;  /* 0x0000005c00c47308 */ /* 0x000be20000000800 */
[----:B------:R-:W-:Y:S02]  /*13200*/  F2FP.BF16.PACK_AB R79, R205, R229 ;  /* 0x000000e5cd4f723e */ /* 0x000fe400000010ff */
[----:B------:R-:W-:Y:S01]  /*13210*/  F2FP.BF16.PACK_AB R83, R202, R140 ;  /* 0x0000008cca53723e */ /* 0x000fe200000010ff */
[----:B---3--:R-:W3:Y:S01]  /*13220*/  LDSM.16.MT88.4 R84, [R212+0x1100] ;  /* 0x00110000d454783b */ /* 0x008ee20000004200 */
[--C-:B--2---:R-:W-:Y:S01]  /*13230*/  FFMA.FTZ R80, R200, c[0x0][0x2d0], -R97.reuse ;  /* 0x0000b400c8507a23 */ /* 0x104fe20000010861 */
[----:B------:R-:W-:Y:S04]  /*13240*/  MOV R200, R125 ;  /* 0x0000007d00c87202 */ /* 0x000fe80000000f00 */
[----:B------:R2:W-:Y:S02]  /*13250*/  MUFU.EX2 R195, R80 ;  /* 0x0000005000c37308 */ /* 0x0005e40000000800 */
[----:B-----5:R-:W5:Y:S01]  /*13260*/  LDSM.16.MT88.4 R92, [R210+0x1100] ;  /* 0x00110000d25c783b */ /* 0x020f620000004200 */
[-C--:B-1----:R-:W-:Y:S03]  /*13270*/  HMMA.16816.F32.BF16 R4, R76, R88.reuse, R4 ;  /* 0x000000584c04723c */ /* 0x082fe60000041804 */
[----:B--2---:R-:W-:Y:S07]  /*13280*/  F2FP.BF16.PACK_AB R80, R143, R137 ;  /* 0x000000898f50723e */ /* 0x004fee00000010ff */
[C---:B------:R-:W-:Y:S07]  /*13290*/  HMMA.16816.F32.BF16 R8, R80.reuse, R88, R8 ;  /* 0x000000585008723c */ /* 0x040fee0000041808 */
[--C-:B------:R-:W-:Y:S01]  /*132a0*/  FFMA.FTZ R88, R235, c[0x0][0x2d0], -R98.reuse ;  /* 0x0000b400eb587a23 */ /* 0x100fe20000010862 */
[-C--:B------:R-:W-:Y:S03]  /*132b0*/  HMMA.16816.F32.BF16 R12, R80, R90.reuse, R12 ;  /* 0x0000005a500c723c */ /* 0x080fe6000004180c */
[----:B------:R1:W-:Y:S01]  /*132c0*/  MUFU.EX2 R145, R88 ;  /* 0x0000005800917308 */ /* 0x0003e20000000800 */
[----:B------:R-:W-:Y:S02]  /*132d0*/  MOV R235, R127 ;  /* 0x0000007f00eb7202 */ /* 0x000fe40000000f00 */
[----:B------:R-:W-:Y:S02]  /*132e0*/  MOV R127, R120 ;  /* 0x00000078007f7202 */ /* 0x000fe40000000f00 */
[C---:B------:R-:W-:Y:S04]  /*132f0*/  HMMA.16816.F32.BF16 R16, R76.reuse, R90, R16 ;  /* 0x0000005a4c10723c */ /* 0x040fe80000041810 */
[----:B------:R-:W-:Y:S04]  /*13300*/  MOV R120, R116 ;  /* 0x0000007400787202 */ /* 0x000fe80000000f00 */
[-C--:B---3--:R-:W-:Y:S08]  /*13310*/  HMMA.16816.F32.BF16 R20, R76, R84.reuse, R20 ;  /* 0x000000544c14723c */ /* 0x088ff00000041814 */
[C---:B------:R-:W-:Y:S04]  /*13320*/  HMMA.16816.F32.BF16 R24, R80.reuse, R84, R24 ;  /* 0x000000545018723c */ /* 0x040fe80000041818 */
[--C-:B-1----:R-:W-:Y:S01]  /*13330*/  FFMA.FTZ R88, R237, c[0x0][0x2d0], -R98.reuse ;  /* 0x0000b400ed587a23 */ /* 0x102fe20000010862 */
[----:B------:R-:W-:Y:S02]  /*13340*/  MOV R237, R121 ;  /* 0x0000007900ed7202 */ /* 0x000fe40000000f00 */
[----:B------:R-:W-:Y:S01]  /*13350*/  FFMA.FTZ R84, R241, c[0x0][0x2d0], -R98 ;  /* 0x0000b400f1547a23 */ /* 0x000fe20000010862 */
[-C--:B------:R-:W-:Y:S01]  /*13360*/  HMMA.16816.F32.BF16 R28, R80, R86.reuse, R28 ;  /* 0x00000056501c723c */ /* 0x080fe2000004181c */
[----:B------:R1:W-:Y:S03]  /*13370*/  MUFU.EX2 R194, R88 ;  /* 0x0000005800c27308 */ /* 0x0003e60000000800 */
[----:B------:R-:W-:Y:S02]  /*13380*/  MOV R241, R235 ;  /* 0x000000eb00f17202 */ /* 0x000fe40000000f00 */
[----:B------:R-:W-:Y:S02]  /*13390*/  MOV R235, R148 ;  /* 0x0000009400eb7202 */ /* 0x000fe40000000f00 */
[C---:B------:R-:W-:Y:S03]  /*133a0*/  HMMA.16816.F32.BF16 R32, R76.reuse, R86, R32 ;  /* 0x000000564c20723c */ /* 0x040fe60000041820 */
[----:B------:R2:W-:Y:S05]  /*133b0*/  MUFU.EX2 R191, R84 ;  /* 0x0000005400bf7308 */ /* 0x0005ea0000000800 */
[-C--:B-----5:R-:W-:Y:S08]  /*133c0*/  HMMA.16816.F32.BF16 R36, R76, R92.reuse, R36 ;  /* 0x0000005c4c24723c */ /* 0x0a0ff00000041824 */
[C---:B------:R-:W-:Y:S04]  /*133d0*/  HMMA.16816.F32.BF16 R40, R80.reuse, R92, R40 ;  /* 0x0000005c5028723c */ /* 0x040fe80000041828 */
[----:B-1----:R-:W-:Y:S01]  /*133e0*/  FFMA.FTZ R88, R239, c[0x0][0x2d0], -R2 ;  /* 0x0000b400ef587a23 */ /* 0x002fe20000010802 */
[----:B------:R-:W-:Y:S02]  /*133f0*/  MOV R239, R150 ;  /* 0x0000009600ef7202 */ /* 0x000fe40000000f00 */
[----:B------:R-:W-:Y:S01]  /*13400*/  FFMA.FTZ R92, R245, c[0x0][0x2d0], -R96 ;  /* 0x0000b400f55c7a23 */ /* 0x000fe20000010860 */
[-C--:B------:R-:W-:Y:S01]  /*13410*/  HMMA.16816.F32.BF16 R44, R80, R94.reuse, R44 ;  /* 0x0000005e502c723c */ /* 0x080fe2000004182c */
[----:B------:R1:W-:Y:S03]  /*13420*/  MUFU.EX2 R144, R88 ;  /* 0x0000005800907308 */ /* 0x0003e60000000800 */
[----:B--2---:R-:W-:Y:S01]  /*13430*/  FFMA.FTZ R84, R243, c[0x0][0x2d0], -R98 ;  /* 0x0000b400f3547a23 */ /* 0x004fe20000010862 */
[----:B------:R-:W-:Y:S02]  /*13440*/  MOV R245, R108 ;  /* 0x0000006c00f57202 */ /* 0x000fe40000000f00 */
[----:B------:R-:W-:Y:S01]  /*13450*/  MOV R243, R123 ;  /* 0x0000007b00f37202 */ /* 0x000fe20000000f00 */
[C---:B------:R-:W-:Y:S03]  /*13460*/  HMMA.16816.F32.BF16 R48, R76.reuse, R94, R48 ;  /* 0x0000005e4c30723c */ /* 0x040fe60000041830 */
[----:B------:R2:W-:Y:S01]  /*13470*/  MUFU.EX2 R192, R84 ;  /* 0x0000005400c07308 */ /* 0x0005e20000000800 */
[----:B------:R-:W-:Y:S09]  /*13480*/  MOV R123, R114 ;  /* 0x00000072007b7202 */ /* 0x000ff20000000f00 */
[----:B------:R3:W-:Y:S01]  /*13490*/  MUFU.EX2 R190, R92 ;  /* 0x0000005c00be7308 */ /* 0x0007e20000000800 */
[--C-:B-1----:R-:W-:Y:S01]  /*134a0*/  FFMA.FTZ R88, R240, c[0x0][0x2d0], -R2.reuse ;  /* 0x0000b400f0587a23 */ /* 0x102fe20000010802 */
[----:B------:R-:W-:Y:S08]  /*134b0*/  MOV R240, R151 ;  /* 0x0000009700f07202 */ /* 0x000ff00000000f00 */
[----:B------:R1:W5:Y:S01]  /*134c0*/  MUFU.EX2 R193, R88 ;  /* 0x0000005800c17308 */ /* 0x0003620000000800 */
        /* <DEDUP_REMOVED lines=8> */
[----:B--2---:R-:W-:Y:S01]  /*13550*/  FFMA.FTZ R84, R248, c[0x0][0x2d0], -R2 ;  /* 0x0000b400f8547a23 */ /* 0x004fe20000010802 */
[----:B------:R-:W-:Y:S07]  /*13560*/  MOV R248, R110 ;  /* 0x0000006e00f87202 */ /* 0x000fee0000000f00 */
[----:B------:R2:W1:Y:S01]  /*13570*/  MUFU.EX2 R154, R84 ;  /* 0x00000054009a7308 */ /* 0x0004620000000800 */
[--C-:B---3--:R-:W-:Y:S09]  /*13580*/  FFMA.FTZ R92, R242, c[0x0][0x2d0], -R97.reuse ;  /* 0x0000b400f25c7a23 */ /* 0x108ff20000010861 */
[----:B------:R3:W-:Y:S01]  /*13590*/  MUFU.EX2 R186, R92 ;  /* 0x0000005c00ba7308 */ /* 0x0007e20000000800 */
[--C-:B--2---:R-:W-:Y:S01]  /*135a0*/  FFMA.FTZ R84, R238, c[0x0][0x2d0], -R96.reuse ;  /* 0x0000b400ee547a23 */ /* 0x104fe20000010860 */
[----:B------:R-:W-:Y:S01]  /*135b0*/  MOV R238, R107 ;  /* 0x0000006b00ee7202 */ /* 0x000fe20000000f00 */
[-C--:B-1----:R-:W-:Y:S07]  /*135c0*/  HMMA.16816.F32.BF16 R52, R76, R88.reuse, R52 ;  /* 0x000000584c34723c */ /* 0x082fee0000041834 */
[----:B------:R1:W-:Y:S01]  /*135d0*/  MUFU.EX2 R153, R84 ;  /* 0x0000005400997308 */ /* 0x0003e20000000800 */
[C---:B------:R-:W-:Y:S01]  /*135e0*/  HMMA.16816.F32.BF16 R56, R80.reuse, R88, R56 ;  /* 0x000000585038723c */ /* 0x040fe20000041838 */
[----:B---3--:R-:W-:Y:S06]  /*135f0*/  LDSM.16.MT88.4 R92, [R210+0x1900] ;  /* 0x00190000d25c783b */ /* 0x008fec0000004200 */
[----:B------:R-:W-:Y:S01]  /*13600*/  FFMA.FTZ R88, R249, c[0x0][0x2d0], -R97 ;  /* 0x0000b400f9587a23 */ /* 0x000fe20000010861 */
[-C--:B------:R-:W-:Y:S03]  /*13610*/  HMMA.16816.F32.BF16 R60, R80, R90.reuse, R60 ;  /* 0x0000005a503c723c */ /* 0x080fe6000004183c */
[----:B------:R2:W-:Y:S01]  /*13620*/  MUFU.EX2 R189, R88 ;  /* 0x0000005800bd7308 */ /* 0x0005e20000000800 */
[----:B------:R-:W-:Y:S03]  /*13630*/  MOV R249, R120 ;  /* 0x0000007800f97202 */ /* 0x000fe60000000f00 */
[--C-:B------:R-:W-:Y:S01]  /*13640*/  FFMA.FTZ R80, R234, c[0x0][0x2d0], -R96.reuse ;  /* 0x0000b400ea507a23 */ /* 0x100fe20000010860 */
[----:B------:R-:W-:Y:S01]  /*13650*/  HMMA.16816.F32.BF16 R64, R76, R90, R64 ;  /* 0x0000005a4c40723c */ /* 0x000fe20000041840 */
[----:B-1----:R-:W1:Y:S03]  /*13660*/  LDSM.16.MT88.4 R84, [R209+0x1900] ;  /* 0x00190000d154783b */ /* 0x002e660000004200 */
[----:B-----5:R-:W-:Y:S01]  /*13670*/  F2FP.BF16.PACK_AB R81, R193, R144 ;  /* 0x00000090c151723e */ /* 0x020fe200000010ff */
[----:B------:R3:W-:Y:S01]  /*13680*/  MUFU.EX2 R188, R80 ;  /* 0x0000005000bc7308 */ /* 0x0007e20000000800 */
[----:B------:R-:W-:Y:S01]  /*13690*/  F2FP.BF16.PACK_AB R82, R192, R191 ;  /* 0x000000bfc052723e */ /* 0x000fe200000010ff */
[----:B----4-:R-:W-:Y:S01]  /*136a0*/  FFMA.FTZ R69, R69, R126, R127 ;  /* 0x0000007e45457223 */ /* 0x010fe2000001007f */
[----:B------:R-:W-:Y:S04]  /*136b0*/  F2FP.BF16.PACK_AB R76, R201, R147 ;  /* 0x00000093c94c723e */ /* 0x000fe800000010ff */
[----:B------:R-:W-:Y:S02]  /*136c0*/  F2FP.BF16.PACK_AB R77, R199, R146 ;  /* 0x00000092c74d723e */ /* 0x000fe400000010ff */
[----:B------:R-:W-:Y:S02]  /*136d0*/  F2FP.BF16.PACK_AB R78, R197, R198 ;  /* 0x000000c6c54e723e */ /* 0x000fe400000010ff */
[----:B------:R-:W-:Y:S02]  /*136e0*/  F2FP.BF16.PACK_AB R79, R196, R195 ;  /* 0x000000c3c44f723e */ /* 0x000fe400000010ff */
[----:B------:R-:W-:Y:S01]  /*136f0*/  F2FP.BF16.PACK_AB R83, R154, R155 ;  /* 0x0000009b9a53723e */ /* 0x000fe200000010ff */
[----:B--2---:R-:W2:Y:S01]  /*13700*/  LDSM.16.MT88.4 R88, [R212+0x1900] ;  /* 0x00190000d458783b */ /* 0x004ea20000004200 */
[----:B------:R-:W-:Y:S02]  /*13710*/  MOV R127, R106 ;  /* 0x0000006a007f7202 */ /* 0x000fe40000000f00 */
[----:B------:R-:W-:Y:S01]  /*13720*/  MOV R126, R105 ;  /* 0x00000069007e7202 */ /* 0x000fe20000000f00 */
[----:B---3--:R-:W-:Y:S04]  /*13730*/  FFMA.FTZ R80, R236, c[0x0][0x2d0], -R96 ;  /* 0x0000b400ec507a23 */ /* 0x008fe80000010860 */
[----:B------:R3:W-:Y:S01]  /*13740*/  MUFU.EX2 R187, R80 ;  /* 0x0000005000bb7308 */ /* 0x0007e20000000800 */
[-C--:B-1----:R-:W-:Y:S03]  /*13750*/  HMMA.16816.F32.BF16 R4, R76, R84.reuse, R4 ;  /* 0x000000544c04723c */ /* 0x082fe60000041804 */
[----:B---3--:R-:W-:Y:S07]  /*13760*/  F2FP.BF16.PACK_AB R80, R194, R145 ;  /* 0x00000091c250723e */ /* 0x008fee00000010ff */
[C---:B------:R-:W-:Y:S07]  /*13770*/  HMMA.16816.F32.BF16 R8, R80.reuse, R84, R8 ;  /* 0x000000545008723c */ /* 0x040fee0000041808 */
[--C-:B------:R-:W-:Y:S01]  /*13780*/  FFMA.FTZ R84, R244, c[0x0][0x2d0], -R97.reuse ;  /* 0x0000b400f4547a23 */ /* 0x100fe20000010861 */
[-C--:B------:R-:W-:Y:S03]  /*13790*/  HMMA.16816.F32.BF16 R12, R80, R86.reuse, R12 ;  /* 0x00000056500c723c */ /* 0x080fe6000004180c */
[----:B------:R1:W-:Y:S05]  /*137a0*/  MUFU.EX2 R185, R84 ;  /* 0x0000005400b97308 */ /* 0x0003ea0000000800 */
[C---:B------:R-:W-:Y:S08]  /*137b0*/  HMMA.16816.F32.BF16 R16, R76.reuse, R86, R16 ;  /* 0x000000564c10723c */ /* 0x040ff00000041810 */
[-C--:B--2---:R-:W-:Y:S08]  /*137c0*/  HMMA.16816.F32.BF16 R20, R76, R88.reuse, R20 ;  /* 0x000000584c14723c */ /* 0x084ff00000041814 */
[C---:B------:R-:W-:Y:S04]  /*137d0*/  HMMA.16816.F32.BF16 R24, R80.reuse, R88, R24 ;  /* 0x000000585018723c */ /* 0x040fe80000041818 */
[----:B-1----:R-:W-:Y:S03]  /*137e0*/  FFMA.FTZ R84, R251, c[0x0][0x2d0], -R98 ;  /* 0x0000b400fb547a23 */ /* 0x002fe60000010862 */
[----:B------:R-:W-:Y:S01]  /*137f0*/  FFMA.FTZ R88, R118, c[0x0][0x2d0], -R2 ;  /* 0x0000b40076587a23 */ /* 0x000fe20000010802 */
[-C--:B------:R-:W-:Y:S01]  /*13800*/  HMMA.16816.F32.BF16 R28, R80, R90.reuse, R28 ;  /* 0x0000005a501c723c */ /* 0x080fe2000004181c */
[----:B------:R1:W-:Y:S03]  /*13810*/  MUFU.EX2 R159, R84 ;  /* 0x00000054009f7308 */ /* 0x0003e60000000800 */
[----:B------:R-:W-:Y:S04]  /*13820*/  MOV R118, R102 ;  /* 0x0000006600767202 */ /* 0x000fe80000000f00 */
[C---:B------:R-:W-:Y:S03]  /*13830*/  HMMA.16816.F32.BF16 R32, R76.reuse, R90, R32 ;  /* 0x0000005a4c20723c */ /* 0x040fe60000041820 */
[----:B------:R2:W-:Y:S01]  /*13840*/  MUFU.EX2 R156, R88 ;  /* 0x00000058009c7308 */ /* 0x0005e20000000800 */
[----:B------:R-:W-:Y:S04]  /*13850*/  MOV R125, R118 ;  /* 0x00000076007d7202 */ /* 0x000fe80000000f00 */
[-C--:B------:R-:W-:Y:S08]  /*13860*/  HMMA.16816.F32.BF16 R36, R76, R92.reuse, R36 ;  /* 0x0000005c4c24723c */ /* 0x080ff00000041824 */
[C---:B------:R-:W-:Y:S04]  /*13870*/  HMMA.16816.F32.BF16 R40, R80.reuse, R92, R40 ;  /* 0x0000005c5028723c */ /* 0x040fe80000041828 */
[----:B-1----:R-:W-:Y:S03]  /*13880*/  FFMA.FTZ R84, R250, c[0x0][0x2d0], -R98 ;  /* 0x0000b400fa547a23 */ /* 0x002fe60000010862 */
[----:B------:R-:W-:Y:S01]  /*13890*/  FFMA.FTZ R92, R180, c[0x0][0x2d0], -R96 ;  /* 0x0000b400b45c7a23 */ /* 0x000fe20000010860 */
[-C--:B------:R-:W-:Y:S01]  /*138a0*/  HMMA.16816.F32.BF16 R44, R80, R94.reuse, R44 ;  /* 0x0000005e502c723c */ /* 0x080fe2000004182c */
[----:B------:R1:W-:Y:S03]  /*138b0*/  MUFU.EX2 R158, R84 ;  /* 0x00000054009e7308 */ /* 0x0003e60000000800 */
[----:B--2---:R-:W-:Y:S04]  /*138c0*/  FFMA.FTZ R88, R184, c[0x0][0x2d0], -R98 ;  /* 0x0000b400b8587a23 */ /* 0x004fe80000010862 */
[C---:B------:R-:W-:Y:S03]  /*138d0*/  HMMA.16816.F32.BF16 R48, R76.reuse, R94, R48 ;  /* 0x0000005e4c30723c */ /* 0x040fe60000041830 */
[----:B------:R2:W-:Y:S10]  /*138e0*/  MUFU.EX2 R184, R88 ;  /* 0x0000005800b87308 */ /* 0x0005f40000000800 */
[----:B------:R3:W-:Y:S01]  /*138f0*/  MUFU.EX2 R180, R92 ;  /* 0x0000005c00b47308 */ /* 0x0007e20000000800 */
[----:B-1----:R-:W-:Y:S09]  /*13900*/  FFMA.FTZ R84, R252, c[0x0][0x2d0], -R2 ;  /* 0x0000b400fc547a23 */ /* 0x002ff20000010802 */
[----:B------:R1:W-:Y:S01]  /*13910*/  MUFU.EX2 R157, R84 ;  /* 0x00000054009d7308 */ /* 0x0003e20000000800 */
[----:B--2---:R-:W-:Y:S09]  /*13920*/  FFMA.FTZ R88, R183, c[0x0][0x2d0], -R98 ;  /* 0x0000b400b7587a23 */ /* 0x004ff20000010862 */
[----:B------:R2:W-:Y:S01]  /*13930*/  MUFU.EX2 R183, R88 ;  /* 0x0000005800b77308 */ /* 0x0005e20000000800 */
[----:B---3--:R-:W-:Y:S09]  /*13940*/  FFMA.FTZ R92, R171, c[0x0][0x2d0], -R96 ;  /* 0x0000b400ab5c7a23 */ /* 0x008ff20000010860 */
[----:B------:R3:W4:Y:S01]  /*13950*/  MUFU.EX2 R171, R92 ;  /* 0x0000005c00ab7308 */ /* 0x0007220000000800 */
[----:B-1----:R-:W1:Y:S01]  /*13960*/  LDSM.16.MT88.4 R84, [R211+0x1900] ;  /* 0x00190000d354783b */ /* 0x002e620000004200 */
[----:B--2---:R-:W-:Y:S08]  /*13970*/  FFMA.FTZ R88, R182, c[0x0][0x2d0], -R2 ;  /* 0x0000b400b6587a23 */ /* 0x004ff00000010802 */
[----:B------:R2:W-:Y:S01]  /*13980*/  MUFU.EX2 R182, R88 ;  /* 0x0000005800b67308 */ /* 0x0005e20000000800 */
[----:B---3--:R-:W-:Y:S01]  /*13990*/  FFMA.FTZ R92, R173, c[0x0][0x2d0], -R96 ;  /* 0x0000b400ad5c7a23 */ /* 0x008fe20000010860 */
[----:B----4-:R-:W-:Y:S08]  /*139a0*/  F2FP.BF16.PACK_AB R164, R171, R180 ;  /* 0x000000b4aba4723e */ /* 0x010ff000000010ff */
[----:B------:R3:W-:Y:S01]  /*139b0*/  MUFU.EX2 R103, R92 ;  /* 0x0000005c00677308 */ /* 0x0007e20000000800 */
[----:B--2---:R-:W-:Y:S01]  /*139c0*/  FFMA.FTZ R88, R181, c[0x0][0x2d0], -R2 ;  /* 0x0000b400b5587a23 */ /* 0x004fe20000010802 */
[-C--:B-1----:R-:W-:Y:S08]  /*139d0*/  HMMA.16816.F32.BF16 R52, R76, R84.reuse, R52 ;  /* 0x000000544c34723c */ /* 0x082ff00000041834 */
[----:B------:R1:W2:Y:S01]  /*139e0*/  MUFU.EX2 R181, R88 ;  /* 0x0000005800b57308 */ /* 0x0002a20000000800 */
[C---:B------:R-:W-:Y:S01]  /*139f0*/  HMMA.16816.F32.BF16 R56, R80.reuse, R84, R56 ;  /* 0x000000545038723c */ /* 0x040fe20000041838 */
[----:B---3--:R-:W-:Y:S06]  /*13a00*/  LDSM.16.MT88.4 R92, [R210+0x2100] ;  /* 0x00210000d25c783b */ /* 0x008fec0000004200 */
[--C-:B------:R-:W-:Y:S01]  /*13a10*/  FFMA.FTZ R84, R170, c[0x0][0x2d0], -R97.reuse ;  /* 0x0000b400aa547a23 */ /* 0x100fe20000010861 */
[-C--:B------:R-:W-:Y:S03]  /*13a20*/  HMMA.16816.F32.BF16 R60, R80, R86.reuse, R60 ;  /* 0x00000056503c723c */ /* 0x080fe6000004183c */
[----:B------:R3:W-:Y:S04]  /*13a30*/  MUFU.EX2 R170, R84 ;  /* 0x0000005400aa7308 */ /* 0x0007e80000000800 */
[--C-:B------:R-:W-:Y:S01]  /*13a40*/  FFMA.FTZ R80, R117, c[0x0][0x2d0], -R97.reuse ;  /* 0x0000b40075507a23 */ /* 0x100fe20000010861 */
[----:B------:R-:W-:Y:S01]  /*13a50*/  HMMA.16816.F32.BF16 R64, R76, R86, R64 ;  /* 0x000000564c40723c */ /* 0x000fe20000041840 */
[----:B-1----:R-:W1:Y:S03]  /*13a60*/  LDSM.16.MT88.4 R88, [R209+0x2100] ;  /* 0x00210000d158783b */ /* 0x002e660000004200 */
[----:B------:R-:W-:Y:S02]  /*13a70*/  MOV R117, R112 ;  /* 0x0000007000757202 */ /* 0x000fe40000000f00 */
[----:B------:R-:W-:Y:S02]  /*13a80*/  MOV R112, R111 ;  /* 0x0000006f00707202 */ /* 0x000fe40000000f00 */
[----:B------:R-:W-:Y:S02]  /*13a90*/  MOV R111, R169 ;  /* 0x000000a9006f7202 */ /* 0x000fe40000000f00 */
[----:B------:R4:W5:Y:S02]  /*13aa0*/  MUFU.EX2 R169, R80 ;  /* 0x0000005000a97308 */ /* 0x0009640000000800 */
[----:B------:R-:W-:Y:S02]  /*13ab0*/  F2FP.BF16.PACK_AB R76, R190, R153 ;  /* 0x00000099be4c723e */ /* 0x000fe400000010ff */
[----:B------:R-:W-:Y:S02]  /*13ac0*/  F2FP.BF16.PACK_AB R77, R189, R152 ;  /* 0x00000098bd4d723e */ /* 0x000fe400000010ff */
[----:B------:R-:W-:Y:S02]  /*13ad0*/  F2FP.BF16.PACK_AB R78, R187, R188 ;  /* 0x000000bcbb4e723e */ /* 0x000fe400000010ff */
[----:B------:R-:W-:Y:S01]  /*13ae0*/  F2FP.BF16.PACK_AB R79, R185, R186 ;  /* 0x000000bab94f723e */ /* 0x000fe200000010ff */
[----:B---3--:R-:W3:Y:S01]  /*13af0*/  LDSM.16.MT88.4 R84, [R212+0x2100] ;  /* 0x00210000d454783b */ /* 0x008ee20000004200 */
[----:B------:R-:W-:Y:S02]  /*13b00*/  MOV R121, R117 ;  /* 0x0000007500797202 */ /* 0x000fe40000000f00 */
[----:B------:R-:W-:Y:S02]  /*13b10*/  F2FP.BF16.PACK_AB R81, R156, R157 ;  /* 0x0000009d9c51723e */ /* 0x000fe400000010ff */
[----:B------:R-:W-:Y:S02]  /*13b20*/  F2FP.BF16.PACK_AB R82, R183, R184 ;  /* 0x000000b8b752723e */ /* 0x000fe400000010ff */
[----:B--2---:R-:W-:Y:S01]  /*13b30*/  F2FP.BF16.PACK_AB R83, R181, R182 ;  /* 0x000000b6b553723e */ /* 0x004fe200000010ff */
[----:B------:R-:W-:Y:S01]  /*13b40*/  LDSM.16.MT88.4 R116, [R209+0x2900] ;  /* 0x00290000d174783b */ /* 0x000fe20000004200 */
[----:B------:R-:W-:Y:S02]  /*13b50*/  MOV R120, R111 ;  /* 0x0000006f00787202 */ /* 0x000fe40000000f00 */
[----:B------:R-:W-:Y:S02]  /*13b60*/  MOV R234, R121 ;  /* 0x0000007900ea7202 */ /* 0x000fe40000000f00 */
[----:B------:R-:W-:Y:S01]  /*13b70*/  MOV R121, R112 ;  /* 0x0000007000797202 */ /* 0x000fe20000000f00 */
[----:B----4-:R-:W-:Y:S01]  /*13b80*/  FFMA.FTZ R80, R172, c[0x0][0x2d0], -R96 ;  /* 0x0000b400ac507a23 */ /* 0x010fe20000010860 */
[----:B-----5:R-:W-:Y:S03]  /*13b90*/  F2FP.BF16.PACK_AB R165, R169, R170 ;  /* 0x000000aaa9a5723e */ /* 0x020fe600000010ff */
[----:B------:R2:W4:Y:S01]  /*13ba0*/  MUFU.EX2 R168, R80 ;  /* 0x0000005000a87308 */ /* 0x0005220000000800 */
[-C--:B-1----:R-:W-:Y:S03]  /*13bb0*/  HMMA.16816.F32.BF16 R4, R76, R88.reuse, R4 ;  /* 0x000000584c04723c */ /* 0x082fe60000041804 */
[----:B--2---:R-:W-:Y:S02]  /*13bc0*/  F2FP.BF16.PACK_AB R80, R158, R159 ;  /* 0x0000009f9e50723e */ /* 0x004fe400000010ff */
[----:B----4-:R-:W-:Y:S05]  /*13bd0*/  F2FP.BF16.PACK_AB R166, R103, R168 ;  /* 0x000000a867a6723e */ /* 0x010fea00000010ff */
[C---:B------:R-:W-:Y:S07]  /*13be0*/  HMMA.16816.F32.BF16 R8, R80.reuse, R88, R8 ;  /* 0x000000585008723c */ /* 0x040fee0000041808 */
[--C-:B------:R-:W-:Y:S01]  /*13bf0*/  FFMA.FTZ R88, R174, c[0x0][0x2d0], -R97.reuse ;  /* 0x0000b400ae587a23 */ /* 0x100fe20000010861 */
[-C--:B------:R-:W-:Y:S03]  /*13c00*/  HMMA.16816.F32.BF16 R12, R80, R90.reuse, R12 ;  /* 0x0000005a500c723c */ /* 0x080fe6000004180c */
[----:B------:R1:W-:Y:S05]  /*13c10*/  MUFU.EX2 R102, R88 ;  /* 0x0000005800667308 */ /* 0x0003ea0000000800 */
[C---:B------:R-:W-:Y:S08]  /*13c20*/  HMMA.16816.F32.BF16 R16, R76.reuse, R90, R16 ;  /* 0x0000005a4c10723c */ /* 0x040ff00000041810 */
[-C--:B---3--:R-:W-:Y:S08]  /*13c30*/  HMMA.16816.F32.BF16 R20, R76, R84.reuse, R20 ;  /* 0x000000544c14723c */ /* 0x088ff00000041814 */
[C---:B------:R-:W-:Y:S04]  /*13c40*/  HMMA.16816.F32.BF16 R24, R80.reuse, R84, R24 ;  /* 0x000000545018723c */ /* 0x040fe80000041818 */
[----:B-1----:R-:W-:Y:S03]  /*13c50*/  FFMA.FTZ R88, R99, c[0x0][0x2d0], -R97 ;  /* 0x0000b40063587a23 */ /* 0x002fe60000010861 */
[----:B------:R-:W-:Y:S01]  /*13c60*/  FFMA.FTZ R84, R178, c[0x0][0x2d0], -R2 ;  /* 0x0000b400b2547a23 */ /* 0x000fe20000010802 */
[-C--:B------:R-:W-:Y:S01]  /*13c70*/  HMMA.16816.F32.BF16 R28, R80, R86.reuse, R28 ;  /* 0x00000056501c723c */ /* 0x080fe2000004181c */
[----:B------:R1:W2:Y:S07]  /*13c80*/  MUFU.EX2 R101, R88 ;  /* 0x0000005800657308 */ /* 0x0002ae0000000800 */
[C---:B------:R-:W-:Y:S01]  /*13c90*/  HMMA.16816.F32.BF16 R32, R76.reuse, R86, R32 ;  /* 0x000000564c20723c */ /* 0x040fe20000041820 */
[----:B------:R-:W3:Y:S02]  /*13ca0*/  LDL.LU R87, [R1+0x1c] ;  /* 0x00001c0001577983 */ /* 0x000ee40000300800 */
[----:B------:R4:W-:Y:S05]  /*13cb0*/  MUFU.EX2 R96, R84 ;  /* 0x0000005400607308 */ /* 0x0009ea0000000800 */
[-C--:B------:R-:W-:Y:S08]  /*13cc0*/  HMMA.16816.F32.BF16 R36, R76, R92.reuse, R36 ;  /* 0x0000005c4c24723c */ /* 0x080ff00000041824 */
[C---:B------:R-:W-:Y:S04]  /*13cd0*/  HMMA.16816.F32.BF16 R40, R80.reuse, R92, R40 ;  /* 0x0000005c5028723c */ /* 0x040fe80000041828 */
[----:B-1----:R-:W-:Y:S01]  /*13ce0*/  FFMA.FTZ R88, R176, c[0x0][0x2d0], -R98 ;  /* 0x0000b400b0587a23 */ /* 0x002fe20000010862 */
[----:B--2---:R-:W-:Y:S03]  /*13cf0*/  F2FP.BF16.PACK_AB R167, R101, R102 ;  /* 0x0000006665a7723e */ /* 0x004fe600000010ff */
[----:B------:R1:W-:Y:S01]  /*13d00*/  MUFU.EX2 R100, R88 ;  /* 0x0000005800647308 */ /* 0x0003e20000000800 */
[-C--:B------:R-:W-:Y:S03]  /*13d10*/  HMMA.16816.F32.BF16 R44, R80, R94.reuse, R44 ;  /* 0x0000005e502c723c */ /* 0x080fe6000004182c */
[--C-:B----4-:R-:W-:Y:S02]  /*13d20*/  FFMA.FTZ R84, R179, c[0x0][0x2d0], -R2.reuse ;  /* 0x0000b400b3547a23 */ /* 0x110fe40000010802 */
[----:B------:R-:W-:Y:S03]  /*13d30*/  FFMA.FTZ R2, R75, c[0x0][0x2d0], -R2 ;  /* 0x0000b4004b027a23 */ /* 0x000fe60000010802 */
[C---:B------:R-:W-:Y:S01]  /*13d40*/  HMMA.16816.F32.BF16 R48, R76.reuse, R94, R48 ;  /* 0x0000005e4c30723c */ /* 0x040fe20000041830 */
[----:B------:R2:W4:Y:S03]  /*13d50*/  MUFU.EX2 R97, R84 ;  /* 0x0000005400617308 */ /* 0x0005260000000800 */
[--C-:B-1----:R-:W-:Y:S07]  /*13d60*/  FFMA.FTZ R88, R177, c[0x0][0x2d0], -R98.reuse ;  /* 0x0000b400b1587a23 */ /* 0x102fee0000010862 */
[----:B------:R1:W5:Y:S01]  /*13d70*/  MUFU.EX2 R99, R88 ;  /* 0x0000005800637308 */ /* 0x0003620000000800 */
[--C-:B--2---:R-:W-:Y:S01]  /*13d80*/  FFMA.FTZ R84, R132, c[0x0][0x2d0], -R98.reuse ;  /* 0x0000b40084547a23 */ /* 0x104fe20000010862 */
[----:B----4-:R-:W-:Y:S01]  /*13d90*/  F2FP.BF16.PACK_AB R161, R97, R96 ;  /* 0x0000006061a1723e */ /* 0x010fe200000010ff */
[----:B------:R-:W-:Y:S07]  /*13da0*/  LDSM.16.MT88.4 R132, [R212+0x2900] ;  /* 0x00290000d484783b */ /* 0x000fee0000004200 */
[----:B------:R2:W-:Y:S01]  /*13db0*/  MUFU.EX2 R86, R84 ;  /* 0x0000005400567308 */ /* 0x0005e20000000800 */
[----:B-1----:R-:W1:Y:S01]  /*13dc0*/  LDSM.16.MT88.4 R88, [R211+0x2100] ;  /* 0x00210000d358783b */ /* 0x002e620000004200 */
[----:B-----5:R-:W-:Y:S01]  /*13dd0*/  F2FP.BF16.PACK_AB R160, R99, R100 ;  /* 0x0000006463a0723e */ /* 0x020fe200000010ff */
[----:B--2---:R-:W-:Y:S07]  /*13de0*/  FFMA.FTZ R84, R175, c[0x0][0x2d0], -R98 ;  /* 0x0000b400af547a23 */ /* 0x004fee0000010862 */
[----:B------:R-:W2:Y:S10]  /*13df0*/  MUFU.EX2 R85, R84 ;  /* 0x0000005400557308 */ /* 0x000eb40000000800 */
[----:B------:R-:W-:Y:S10]  /*13e00*/  MUFU.EX2 R84, R74 ;  /* 0x0000004a00547308 */ /* 0x000ff40000000800 */
[----:B------:R4:W5:Y:S01]  /*13e10*/  MUFU.EX2 R74, R2 ;  /* 0x00000002004a7308 */ /* 0x0009620000000800 */
[----:B--2---:R-:W-:Y:S01]  /*13e20*/  F2FP.BF16.PACK_AB R162, R85, R86 ;  /* 0x0000005655a2723e */ /* 0x004fe200000010ff */
[-C--:B-1----:R-:W-:Y:S08]  /*13e30*/  HMMA.16816.F32.BF16 R52, R76, R88.reuse, R52 ;  /* 0x000000584c34723c */ /* 0x082ff00000041834 */
[C---:B------:R-:W-:Y:S08]  /*13e40*/  HMMA.16816.F32.BF16 R56, R80.reuse, R88, R56 ;  /* 0x000000585038723c */ /* 0x040ff00000041838 */
[-C--:B------:R-:W-:Y:S01]  /*13e50*/  HMMA.16816.F32.BF16 R60, R80, R90.reuse, R60 ;  /* 0x0000005a503c723c */ /* 0x080fe2000004183c */
[----:B----4-:R-:W2:Y:S03]  /*13e60*/  LDL.LU R2, [R1+0x20] ;  /* 0x0000200001027983 */ /* 0x010ea60000300800 */
[----:B-----5:R-:W-:Y:S04]  /*13e70*/  F2FP.BF16.PACK_AB R163, R74, R84 ;  /* 0x000000544aa3723e */ /* 0x020fe800000010ff */
[----:B------:R-:W-:Y:S04]  /*13e80*/  HMMA.16816.F32.BF16 R64, R76, R90, R64 ;  /* 0x0000005a4c40723c */ /* 0x000fe80000041840 */
[----:B---3--:R-:W-:Y:S01]  /*13e90*/  FFMA.FTZ R68, R68, R87, R125 ;  /* 0x0000005744447223 */ /* 0x008fe2000001007d */
[----:B------:R-:W-:Y:S03]  /*13ea0*/  MOV R125, R104 ;  /* 0x00000068007d7202 */ /* 0x000fe60000000f00 */
[-C--:B------:R-:W-:Y:S07]  /*13eb0*/  HMMA.16816.F32.BF16 R104, R164, R116.reuse, R4 ;  /* 0x00000074a468723c */ /* 0x080fee0000041804 */
[----:B------:R-:W-:Y:S01]  /*13ec0*/  FADD.FTZ R4, R249, R69 ;  /* 0x00000045f9047221 */ /* 0x000fe20000010000 */
[C---:B------:R-:W-:Y:S04]  /*13ed0*/  HMMA.16816.F32.BF16 R108, R160.reuse, R116, R8 ;  /* 0x00000074a06c723c */ /* 0x040fe80000041808 */
[----:B------:R-:W-:Y:S03]  /*13ee0*/  FADD.FTZ R4, R120, R4 ;  /* 0x0000000478047221 */ /* 0x000fe60000010000 */
[----:B------:R-:W-:Y:S01]  /*13ef0*/  FADD.FTZ R8, R234, R73 ;  /* 0x00000049ea087221 */ /* 0x000fe20000010000 */
[-C--:B------:R-:W-:Y:S01]  /*13f00*/  HMMA.16816.F32.BF16 R112, R160, R118.reuse, R12 ;  /* 0x00000076a070723c */ /* 0x080fe2000004180c */
[----:B------:R-:W3:Y:S03]  /*13f10*/  LDL R13, [R1+0x30] ;  /* 0x00003000010d7983 */ /* 0x000ee60000100800 */
        /* <DEDUP_REMOVED lines=8> */
[----:B------:R-:W-:Y:S04]  /*13fa0*/  FADD.FTZ R4, R241, R8 ;  /* 0x00000008f1047221 */ /* 0x000fe80000010000 */
[----:B------:R-:W-:Y:S02]  /*13fb0*/  FADD.FTZ R11, R235, R4 ;  /* 0x00000004eb0b7221 */ /* 0x000fe40000010000 */
[----:B--2---:R-:W-:Y:S01]  /*13fc0*/  FFMA.FTZ R0, R0, R2, R237 ;  /* 0x0000000200007223 */ /* 0x004fe200000100ed */
[----:B------:R-:W-:Y:S01]  /*13fd0*/  MOV R237, R149 ;  /* 0x0000009500ed7202 */ /* 0x000fe20000000f00 */
[----:B------:R-:W-:Y:S01]  /*13fe0*/  FADD.FTZ R2, R123, R68 ;  /* 0x000000447b027221 */ /* 0x000fe20000010000 */
[----:B------:R-:W1:Y:S01]  /*13ff0*/  LDSM.16.MT88.4 R148, [R210+0x2900] ;  /* 0x00290000d294783b */ /* 0x000e620000004200 */
[----:B------:R-:W-:Y:S02]  /*14000*/  FADD.FTZ R0, R122, R0 ;  /* 0x000000007a007221 */ /* 0x000fe40000010000 */
[----:B------:R-:W-:Y:S01]  /*14010*/  FADD.FTZ R2, R247, R2 ;  /* 0x00000002f7027221 */ /* 0x000fe20000010000 */
[-C--:B------:R-:W-:Y:S03]  /*14020*/  HMMA.16816.F32.BF16 R120, R164, R132.reuse, R20 ;  /* 0x00000084a478723c */ /* 0x080fe60000041814 */
[----:B------:R-:W-:Y:S02]  /*14030*/  FADD.FTZ R0, R245, R0 ;  /* 0x00000000f5007221 */ /* 0x000fe40000010000 */
[----:B------:R-:W-:Y:S02]  /*14040*/  FADD.FTZ R2, R126, R2 ;  /* 0x000000027e027221 */ /* 0x000fe40000010000 */
[----:B------:R-:W-:Y:S02]  /*14050*/  FADD.FTZ R0, R125, R0 ;  /* 0x000000007d007221 */ /* 0x000fe40000010000 */
[----:B------:R-:W-:Y:S01]  /*14060*/  FADD.FTZ R2, R246, R2 ;  /* 0x00000002f6027221 */ /* 0x000fe20000010000 */
[C---:B------:R-:W-:Y:S04]  /*14070*/  HMMA.16816.F32.BF16 R124, R160.reuse, R132, R24 ;  /* 0x00000084a07c723c */ /* 0x040fe80000041818 */
[----:B------:R-:W-:Y:S02]  /*14080*/  FADD.FTZ R0, R243, R0 ;  /* 0x00000000f3007221 */ /* 0x000fe40000010000 */
[----:B------:R-:W-:Y:S02]  /*14090*/  FADD.FTZ R6, R129, R2 ;  /* 0x0000000281067221 */ /* 0x000fe40000010000 */
[----:B------:R-:W-:Y:S02]  /*140a0*/  FADD.FTZ R5, R128, R0 ;  /* 0x0000000080057221 */ /* 0x000fe40000010000 */
[-C--:B------:R-:W-:Y:S03]  /*140b0*/  HMMA.16816.F32.BF16 R128, R160, R134.reuse, R28 ;  /* 0x00000086a080723c */ /* 0x080fe6000004181c */
[----:B------:R-:W-:Y:S02]  /*140c0*/  FADD.FTZ R2, R240, R7 ;  /* 0x00000007f0027221 */ /* 0x000fe40000010000 */
[----:B------:R-:W-:Y:S02]  /*140d0*/  FADD.FTZ R0, R239, R6 ;  /* 0x00000006ef007221 */ /* 0x000fe40000010000 */
[----:B------:R-:W-:Y:S01]  /*140e0*/  FADD.FTZ R8, R237, R5 ;  /* 0x00000005ed087221 */ /* 0x000fe20000010000 */
[C---:B------:R-:W-:Y:S01]  /*140f0*/  HMMA.16816.F32.BF16 R132, R164.reuse, R134, R32 ;  /* 0x00000086a484723c */ /* 0x040fe20000041820 */
[----:B------:R-:W2:Y:S03]  /*14100*/  LDSM.16.MT88.4 R4, [R211+0x2900] ;  /* 0x00290000d304783b */ /* 0x000ea60000004200 */
        /* <DEDUP_REMOVED lines=9> */
[-C--:B-1----:R-:W-:Y:S03]  /*141a0*/  HMMA.16816.F32.BF16 R136, R164, R148.reuse, R36 ;  /* 0x00000094a488723c */ /* 0x082fe60000041824 */
        /* <DEDUP_REMOVED lines=36> */
[----:B------:R-:W-:Y:S03]  /*143f0*/  FADD.FTZ R10, R158, R8 ;  /* 0x000000089e0a7221 */ /* 0x000fe60000010000 */
        /* <DEDUP_REMOVED lines=14> */
[----:B------:R-:W-:Y:S01]  /*144e0*/  FADD.FTZ R0, R100, R5 ;  /* 0x0000000564007221 */ /* 0x000fe20000010000 */
[----:B------:R-:W-:Y:S01]  /*144f0*/  MOV R100, R71 ;  /* 0x0000004700647202 */ /* 0x000fe20000000f00 */
[----:B------:R-:W-:Y:S02]  /*14500*/  FADD.FTZ R5, R171, R4 ;  /* 0x00000004ab057221 */ /* 0x000fe40000010000 */
[----:B------:R-:W-:Y:S02]  /*14510*/  FADD.FTZ R4, R169, R2 ;  /* 0x00000002a9047221 */ /* 0x000fe40000010000 */
[----:B------:R-:W-:Y:S02]  /*14520*/  FADD.FTZ R5, R168, R5 ;  /* 0x00000005a8057221 */ /* 0x000fe40000010000 */
[----:B------:R-:W-:Y:S02]  /*14530*/  FADD.FTZ R2, R99, R0 ;  /* 0x0000000063027221 */ /* 0x000fe40000010000 */
[----:B------:R-:W-:Y:S01]  /*14540*/  FADD.FTZ R4, R102, R4 ;  /* 0x0000000466047221 */ /* 0x000fe20000010000 */
[----:B------:R-:W-:Y:S01]  /*14550*/  MOV R102, R3 ;  /* 0x0000000300667202 */ /* 0x000fe20000000f00 */
[----:B------:R-:W-:Y:S01]  /*14560*/  FADD.FTZ R5, R103, R5 ;  /* 0x0000000567057221 */ /* 0x000fe20000010000 */
[C---:B---3--:R-:W-:Y:S01]  /*14570*/  ISETP.GT.AND P0, PT, R227.reuse, R13, PT ;  /* 0x0000000de300720c */ /* 0x048fe20003f04270 */
[----:B------:R-:W-:Y:S01]  /*14580*/  FADD.FTZ R8, R96, R8 ;  /* 0x0000000860087221 */ /* 0x000fe20000010000 */
[----:B------:R-:W-:Y:S01]  /*14590*/  IADD3 R227, R227, -0x1, RZ ;  /* 0xffffffffe3e37810 */ /* 0x000fe20007ffe0ff */
[----:B------:R-:W-:Y:S01]  /*145a0*/  FADD.FTZ R4, R101, R4 ;  /* 0x0000000465047221 */ /* 0x000fe20000010000 */
[----:B------:R-:W-:Y:S01]  /*145b0*/  STL [R1+0x14], R5 ;  /* 0x0000140501007387 */ /* 0x000fe20000100800 */
[----:B------:R-:W-:Y:S01]  /*145c0*/  FADD.FTZ R2, R86, R2 ;  /* 0x0000000256027221 */ /* 0x000fe20000010000 */
[----:B------:R-:W-:Y:S01]  /*145d0*/  MOV R101, R70 ;  /* 0x0000004600657202 */ /* 0x000fe20000000f00 */
[----:B------:R-:W-:Y:S01]  /*145e0*/  FADD.FTZ R0, R97, R8 ;  /* 0x0000000861007221 */ /* 0x000fe20000010000 */
[----:B------:R-:W-:Y:S01]  /*145f0*/  STL [R1+0x18], R4 ;  /* 0x0000180401007387 */ /* 0x000fe20000100800 */
[----:B------:R-:W-:Y:S02]  /*14600*/  FADD.FTZ R2, R85, R2 ;  /* 0x0000000255027221 */ /* 0x000fe40000010000 */
[----:B------:R-:W-:Y:S03]  /*14610*/  FADD.FTZ R0, R84, R0 ;  /* 0x0000000054007221 */ /* 0x000fe60000010000 */
[----:B------:R1:W-:Y:S01]  /*14620*/  STL [R1+0x1c], R2 ;  /* 0x00001c0201007387 */ /* 0x0003e20000100800 */
[----:B------:R-:W-:Y:S05]  /*14630*/  FADD.FTZ R0, R74, R0 ;  /* 0x000000004a007221 */ /* 0x000fea0000010000 */
[----:B------:R2:W-:Y:S01]  /*14640*/  STL [R1+0x20], R0 ;  /* 0x0000200001007387 */ /* 0x0005e20000100800 */
[----:B-1----:R-:W-:Y:S01]  /*14650*/  MOV R2, R72 ;  /* 0x0000004800027202 */ /* 0x002fe20000000f00 */
[----:B------:R-:W-:-:S05]  /*14660*/  @P0 BRA `(.L_x_545) ;  /* 0xffffb5e000000947 */ /* 0x000fca000383ffff */
.L_x_542:
[----:B--2---:R-:W2:Y:S02]  /*14670*/  LDL R0, [R1+0x28] ;  /* 0x0000280001007983 */ /* 0x004ea40000100800 */
[----:B--2---:R-:W-:-:S13]  /*14680*/  ISETP.GE.AND P0, PT, R227, R0, PT ;  /* 0x00000000e300720c */ /* 0x004fda0003f06270 */
[----:B------:R-:W-:Y:S05]  /*14690*/  @!P0 BRA `(.L_x_546) ;  /* 0x00006ba000008947 */ /* 0x000fea0003800000 */
[----:B------:R-:W-:Y:S01]  /*146a0*/  IMAD.MOV.U32 R101, RZ, RZ, R71 ;  /* 0x000000ffff657224 */ /* 0x000fe200078e0047 */
[----:B------:R-:W-:Y:S01]  /*146b0*/  MOV R103, R3 ;  /* 0x0000000300677202 */ /* 0x000fe20000000f00 */
[----:B------:R-:W-:Y:S01]  /*146c0*/  IMAD.MOV.U32 R100, RZ, RZ, R72 ;  /* 0x000000ffff647224 */ /* 0x000fe200078e0048 */
[----:B------:R-:W-:Y:S02]  /*146d0*/  MOV R102, R70 ;  /* 0x0000004600667202 */ /* 0x000fe40000000f00 */
.L_x_564:
[----:B------:R-:W-:Y:S04]  /*146e0*/  DEPBAR.LE SB0, 0x0 ;  /* 0x000080000000791a */ /* 0x000fe80000000000 */
[----:B------:R-:W-:Y:S01]  /*146f0*/  BAR.SYNC.DEFER_BLOCKING 0x0 ;  /* 0x0000000000007b1d */ /* 0x000fe20000010000 */
[C---:B--2---:R-:W-:Y:S01]  /*14700*/  IMAD.WIDE.U32 R2, R233.reuse, c[0x0][0x208], RZ ;  /* 0x00008200e9027a25 */ /* 0x044fe200078e00ff */
[----:B------:R-:W-:Y:S05]  /*14710*/  SHF.R.S32.HI R0, RZ, 0x1f, R233 ;  /* 0x0000001fff007819 */ /* 0x000fea00000114e9 */
[----:B------:R-:W-:Y:S04]  /*14720*/  IMAD R0, R0, c[0x0][0x208], RZ ;  /* 0x0000820000007a24 */ /* 0x000fe800078e02ff */
[----:B------:R-:W-:Y:S05]  /*14730*/  IMAD R0, R233, c[0x0][0x20c], R0 ;  /* 0x00008300e9007a24 */ /* 0x000fea00078e0200 */
[----:B------:R-:W-:Y:S02]  /*14740*/  IADD3 R3, R3, R0, RZ ;  /* 0x0000000003037210 */ /* 0x000fe40007ffe0ff */
[----:B------:R-:W-:Y:S03]  /*14750*/  SHF.R.S32.HI R0, RZ, 0x1f, R228 ;  /* 0x0000001fff007819 */ /* 0x000fe600000114e4 */
[----:B------:R-:W-:Y:S01]  /*14760*/  IMAD.WIDE.U32 R2, R228, c[0x0][0x218], R2 ;  /* 0x00008600e4027a25 */ /* 0x000fe200078e0002 */
[----:B-----5:R-:W-:Y:S03]  /*14770*/  LDSM.16.M88.4 R96, [R215+0x6100] ;  /* 0x00610000d760783b */ /* 0x020fe60000000200 */
[----:B------:R-:W-:Y:S05]  /*14780*/  IMAD R0, R0, c[0x0][0x218], RZ ;  /* 0x0000860000007a24 */ /* 0x000fea00078e02ff */
[----:B------:R-:W2:Y:S08]  /*14790*/  LDSM.16.M88.4 R16, [R208+0x3100] ;  /* 0x00310000d010783b */ /* 0x000eb00000000200 */
[----:B------:R-:W3:Y:S08]  /*147a0*/  LDSM.16.M88.4 R92, [R215+0x8100] ;  /* 0x00810000d75c783b */ /* 0x000ef00000000200 */
[----:B------:R-:W4:Y:S04]  /*147b0*/  LDL R197, [R1+0xc] ;  /* 0x00000c0001c57983 */ /* 0x000f280000100800 */
[----:B------:R-:W1:Y:S08]  /*147c0*/  LDSM.16.M88.4 R32, [R208+0x3900] ;  /* 0x00390000d020783b */ /* 0x000e700000000200 */
[----:B------:R-:W1:Y:S08]  /*147d0*/  LDSM.16.M88.4 R48, [R208+0x4100] ;  /* 0x00410000d030783b */ /* 0x000e700000000200 */
[----:B------:R-:W1:Y:S08]  /*147e0*/  LDSM.16.M88.4 R64, [R208+0x4900] ;  /* 0x00490000d040783b */ /* 0x000e700000000200 */
[----:B------:R-:W1:Y:S08]  /*147f0*/  LDSM.16.M88.4 R80, [R208+0x5100] ;  /* 0x00510000d050783b */ /* 0x000e700000000200 */
[----:B------:R-:W1:Y:S08]  /*14800*/  LDSM.16.M88.4 R168, [R208+0x5900] ;  /* 0x00590000d0a8783b */ /* 0x000e700000000200 */
[----:B------:R-:W-:Y:S08]  /*14810*/  LDSM.16.M88.4 R172, [R218+0x6100] ;  /* 0x00610000daac783b */ /* 0x000ff00000000200 */
[----:B------:R-:W1:Y:S08]  /*14820*/  LDSM.16.M88.4 R176, [R219] ;  /* 0x00000000dbb0783b */ /* 0x000e700000000200 */
[----:B------:R-:W1:Y:S08]  /*14830*/  LDSM.16.M88.4 R180, [R218+0x8100] ;  /* 0x00810000dab4783b */ /* 0x000e700000000200 */
[----:B------:R-:W1:Y:S02]  /*14840*/  LDSM.16.M88.4 R184, [R224] ;  /* 0x00000000e0b8783b */ /* 0x000e640000000200 */
[-C--:B-12---:R-:W-:Y:S08]  /*14850*/  HMMA.16816.F32.BF16 R4, R96, R16.reuse, RZ ;  /* 0x000000106004723c */ /* 0x086ff000000418ff */
[C---:B---3--:R-:W-:Y:S08]  /*14860*/  HMMA.16816.F32.BF16 R8, R92.reuse, R16, RZ ;  /* 0x000000105c08723c */ /* 0x048ff000000418ff */
        /* <DEDUP_REMOVED lines=22> */
[----:B------:R-:W1:Y:S07]  /*149d0*/  LDSM.16.M88.4 R168, [R223] ;  /* 0x00000000dfa8783b */ /* 0x000e6e0000000200 */
[-C--:B------:R-:W-:Y:S08]  /*149e0*/  HMMA.16816.F32.BF16 R4, R172, R176.reuse, R4 ;  /* 0x000000b0ac04723c */ /* 0x080ff00000041804 */
[C---:B------:R-:W-:Y:S08]  /*149f0*/  HMMA.16816.F32.BF16 R8, R180.reuse, R176, R8 ;  /* 0x000000b0b408723c */ /* 0x040ff00000041808 */
[-C--:B------:R-:W-:Y:S08]  /*14a00*/  HMMA.16816.F32.BF16 R12, R180, R178.reuse, R12 ;  /* 0x000000b2b40c723c */ /* 0x080ff0000004180c */
[C---:B------:R-:W-:Y:S01]  /*14a10*/  HMMA.16816.F32.BF16 R16, R172.reuse, R178, R16 ;  /* 0x000000b2ac10723c */ /* 0x040fe20000041810 */
[----:B------:R-:W2:Y:S07]  /*14a20*/  LDSM.16.M88.4 R176, [R222] ;  /* 0x00000000deb0783b */ /* 0x000eae0000000200 */
[-C--:B------:R-:W-:Y:S08]  /*14a30*/  HMMA.16816.F32.BF16 R20, R172, R184.reuse, R20 ;  /* 0x000000b8ac14723c */ /* 0x080ff00000041814 */
[C---:B------:R-:W-:Y:S07]  /*14a40*/  HMMA.16816.F32.BF16 R24, R180.reuse, R184, R24 ;  /* 0x000000b8b418723c */ /* 0x040fee0000041818 */
[----:B------:R-:W-:Y:S01]  /*14a50*/  IMAD R184, R228, c[0x0][0x21c], R0 ;  /* 0x00008700e4b87a24 */ /* 0x000fe200078e0200 */
[-C--:B------:R-:W-:Y:S04]  /*14a60*/  HMMA.16816.F32.BF16 R28, R180, R186.reuse, R28 ;  /* 0x000000bab41c723c */ /* 0x080fe8000004181c */
[----:B------:R-:W-:Y:S04]  /*14a70*/  IADD3 R0, P0, R2, UR20, RZ ;  /* 0x0000001402007c10 */ /* 0x000fe8000ff1e0ff */
[C---:B------:R-:W-:Y:S04]  /*14a80*/  HMMA.16816.F32.BF16 R32, R172.reuse, R186, R32 ;  /* 0x000000baac20723c */ /* 0x040fe80000041820 */
[----:B------:R-:W-:Y:S02]  /*14a90*/  IADD3.X R3, R3, UR12, R184, P0, !PT ;  /* 0x0000000c03037c10 */ /* 0x000fe400087fe4b8 */
[C---:B------:R-:W-:Y:S02]  /*14aa0*/  LEA R2, P0, R0.reuse, c[0x0][0x1f8], 0x1 ;  /* 0x00007e0000027a11 */ /* 0x040fe400078008ff */
[-C--:B-1----:R-:W-:Y:S03]  /*14ab0*/  HMMA.16816.F32.BF16 R36, R172, R168.reuse, R36 ;  /* 0x000000a8ac24723c */ /* 0x082fe60000041824 */
[----:B------:R-:W-:Y:S01]  /*14ac0*/  SHFL.IDX PT, R193, R2, 0x4, 0x181f ;  /* 0x00981f0002c17f89 */ /* 0x000fe200000e0000 */
[----:B------:R-:W-:Y:S04]  /*14ad0*/  LEA.HI.X R0, R0, c[0x0][0x1fc], R3, 0x1, P0 ;  /* 0x00007f0000007a11 */ /* 0x000fe800000f0c03 */
[C---:B------:R-:W-:Y:S03]  /*14ae0*/  HMMA.16816.F32.BF16 R40, R180.reuse, R168, R40 ;  /* 0x000000a8b428723c */ /* 0x040fe60000041828 */
[----:B------:R-:W-:Y:S05]  /*14af0*/  SHFL.IDX PT, R194, R2, 0x5, 0x181f ;  /* 0x00b81f0002c27f89 */ /* 0x000fea00000e0000 */
[-C--:B------:R-:W-:Y:S03]  /*14b00*/  HMMA.16816.F32.BF16 R44, R180, R170.reuse, R44 ;  /* 0x000000aab42c723c */ /* 0x080fe6000004182c */
[----:B------:R-:W-:Y:S05]  /*14b10*/  SHFL.IDX PT, R185, R0, RZ, 0x181f ;  /* 0x00181fff00b97589 */ /* 0x000fea00000e0000 */
[C---:B------:R-:W-:Y:S03]  /*14b20*/  HMMA.16816.F32.BF16 R48, R172.reuse, R170, R48 ;  /* 0x000000aaac30723c */ /* 0x040fe60000041830 */
[----:B------:R-:W1:Y:S05]  /*14b30*/  LDSM.16.M88.4 R168, [R221] ;  /* 0x00000000dda8783b */ /* 0x000e6a0000000200 */
[-C--:B--2---:R-:W-:Y:S03]  /*14b40*/  HMMA.16816.F32.BF16 R52, R172, R176.reuse, R52 ;  /* 0x000000b0ac34723c */ /* 0x084fe60000041834 */
[----:B------:R-:W-:Y:S05]  /*14b50*/  SHFL.IDX PT, R184, R0, 0x1, 0x181f ;  /* 0x00381f0000b87f89 */ /* 0x000fea00000e0000 */
[C---:B------:R-:W-:Y:S03]  /*14b60*/  HMMA.16816.F32.BF16 R56, R180.reuse, R176, R56 ;  /* 0x000000b0b438723c */ /* 0x040fe60000041838 */
[----:B------:R-:W-:Y:S05]  /*14b70*/  SHFL.IDX PT, R192, R0, 0x2, 0x181f ;  /* 0x00581f0000c07f89 */ /* 0x000fea00000e0000 */
[-C--:B------:R-:W-:Y:S03]  /*14b80*/  HMMA.16816.F32.BF16 R60, R180, R178.reuse, R60 ;  /* 0x000000b2b43c723c */ /* 0x080fe6000004183c */
[----:B------:R-:W-:Y:S05]  /*14b90*/  SHFL.IDX PT, R196, R0, 0x3, 0x181f ;  /* 0x00781f0000c47f89 */ /* 0x000fea00000e0000 */
[C---:B------:R-:W-:Y:S03]  /*14ba0*/  HMMA.16816.F32.BF16 R64, R172.reuse, R178, R64 ;  /* 0x000000b2ac40723c */ /* 0x040fe60000041840 */
[----:B------:R-:W-:Y:S05]  /*14bb0*/  SHFL.IDX PT, R195, R0, 0x4, 0x181f ;  /* 0x00981f0000c37f89 */ /* 0x000fea00000e0000 */
[-C--:B-1----:R-:W-:Y:S03]  /*14bc0*/  HMMA.16816.F32.BF16 R68, R172, R168.reuse, R68 ;  /* 0x000000a8ac44723c */ /* 0x082fe60000041844 */
[----:B------:R-:W-:Y:S05]  /*14bd0*/  SHFL.IDX PT, R3, R2, RZ, 0x181f ;  /* 0x00181fff02037589 */ /* 0x000fea00000e0000 */
[C---:B------:R-:W-:Y:S03]  /*14be0*/  HMMA.16816.F32.BF16 R72, R180.reuse, R168, R72 ;  /* 0x000000a8b448723c */ /* 0x040fe60000041848 */
[----:B------:R-:W1:Y:S05]  /*14bf0*/  SHFL.IDX PT, R190, R2, 0x1, 0x181f ;  /* 0x00381f0002be7f89 */ /* 0x000e6a00000e0000 */
[-C--:B------:R-:W-:Y:S03]  /*14c00*/  HMMA.16816.F32.BF16 R76, R180, R170.reuse, R76 ;  /* 0x000000aab44c723c */ /* 0x080fe6000004184c */
[----:B------:R-:W2:Y:S05]  /*14c10*/  SHFL.IDX PT, R188, R2, 0x2, 0x181f ;  /* 0x00581f0002bc7f89 */ /* 0x000eaa00000e0000 */
[C---:B------:R-:W-:Y:S03]  /*14c20*/  HMMA.16816.F32.BF16 R80, R172.reuse, R170, R80 ;  /* 0x000000aaac50723c */ /* 0x040fe60000041850 */
[----:B------:R3:W-:Y:S01]  /*14c30*/  SHFL.IDX PT, R189, R2, 0x3, 0x181f ;  /* 0x00781f0002bd7f89 */ /* 0x0007e200000e0000 */
[-C--:B-1----:R-:W-:Y:S07]  /*14c40*/  IADD3 R190, P0, R190, R226.reuse, RZ ;  /* 0x000000e2bebe7210 */ /* 0x082fee0007f1e0ff */
[----:B------:R-:W-:Y:S01]  /*14c50*/  SHFL.IDX PT, R0, R0, 0x5, 0x181f ;  /* 0x00b81f0000007f89 */ /* 0x000fe200000e0000 */
[-C--:B------:R-:W-:Y:S02]  /*14c60*/  IADD3.X R191, R184, R225.reuse, RZ, P0, !PT ;  /* 0x000000e1b8bf7210 */ /* 0x080fe400007fe4ff */
[-C--:B--2---:R-:W-:Y:S02]  /*14c70*/  IADD3 R188, P0, R188, R226.reuse, RZ ;  /* 0x000000e2bcbc7210 */ /* 0x084fe40007f1e0ff */
[-C--:B---3--:R-:W-:Y:S04]  /*14c80*/  IADD3 R2, P1, R3, R226.reuse, RZ ;  /* 0x000000e203027210 */ /* 0x088fe80007f3e0ff */
[-C--:B------:R-:W-:Y:S02]  /*14c90*/  IADD3.X R3, R185, R225.reuse, RZ, P1, !PT ;  /* 0x000000e1b9037210 */ /* 0x080fe40000ffe4ff */
[----:B------:R-:W1:Y:S01]  /*14ca0*/  LDSM.16.M88.4 R184, [R220] ;  /* 0x00000000dcb8783b */ /* 0x000e620000000200 */
[-C--:B------:R-:W-:Y:S04]  /*14cb0*/  IADD3 R176, P1, R193, R226.reuse, RZ ;  /* 0x000000e2c1b07210 */ /* 0x080fe80007f3e0ff */
[-C--:B------:R-:W-:Y:S03]  /*14cc0*/  IADD3.X R177, R195, R225.reuse, RZ, P1, !PT ;  /* 0x000000e1c3b17210 */ /* 0x080fe60000ffe4ff */
[----:B------:R-:W-:Y:S01]  /*14cd0*/  @!PT LDS RZ, [RZ] ;  /* 0x00000000fffff984 */ /* 0x000fe20000000800 */
[----:B------:R-:W-:Y:S01]  /*14ce0*/  @!PT LDS RZ, [RZ] ;  /* 0x00000000fffff984 */ /* 0x000fe20000000800 */
[----:B------:R-:W-:Y:S01]  /*14cf0*/  @!PT LDS RZ, [RZ] ;  /* 0x00000000fffff984 */ /* 0x000fe20000000800 */
[----:B----4-:R2:W-:Y:S08]  /*14d00*/  LDGSTS.E.BYPASS.LTC128B.128 [R197], [R2.64], !P4 ;  /* 0x0000000002c57fae */ /* 0x0105f0000e101d50 */
[----:B------:R3:W-:Y:S01]  /*14d10*/  LDGSTS.E.BYPASS.LTC128B.128 [R197+0x800], [R190.64], !P4 ;  /* 0x00800000bec57fae */ /* 0x0007e2000e101d50 */
[-C--:B-1----:R-:W-:Y:S03]  /*14d20*/  HMMA.16816.F32.BF16 R84, R172, R184.reuse, R84 ;  /* 0x000000b8ac54723c */ /* 0x082fe60000041854 */
[-C--:B---3--:R-:W-:Y:S02]  /*14d30*/  IADD3 R190, P2, R189, R226.reuse, RZ ;  /* 0x000000e2bdbe7210 */ /* 0x088fe40007f5e0ff */
[-C--:B------:R-:W-:Y:S02]  /*14d40*/  IADD3.X R189, R192, R225.reuse, RZ, P0, !PT ;  /* 0x000000e1c0bd7210 */ /* 0x080fe400007fe4ff */
[-C--:B------:R-:W-:Y:S01]  /*14d50*/  IADD3.X R191, R196, R225.reuse, RZ, P2, !PT ;  /* 0x000000e1c4bf7210 */ /* 0x080fe200017fe4ff */
[C---:B------:R-:W-:Y:S02]  /*14d60*/  HMMA.16816.F32.BF16 R88, R180.reuse, R184, R88 ;  /* 0x000000b8b458723c */ /* 0x040fe40000041858 */
[----:B------:R1:W-:Y:S02]  /*14d70*/  LDGSTS.E.BYPASS.LTC128B.128 [R197+0x1000], [R188.64], !P4 ;  /* 0x01000000bcc57fae */ /* 0x0003e4000e101d50 */
[----:B--2---:R-:W-:Y:S04]  /*14d80*/  IADD3 R2, P0, R194, R226, RZ ;  /* 0x000000e2c2027210 */ /* 0x004fe80007f1e0ff */
[----:B------:R-:W-:Y:S01]  /*14d90*/  IADD3.X R3, R0, R225, RZ, P0, !PT ;  /* 0x000000e100037210 */ /* 0x000fe200007fe4ff */
[-C--:B------:R-:W-:Y:S01]  /*14da0*/  HMMA.16816.F32.BF16 R92, R180, R186.reuse, R92 ;  /* 0x000000bab45c723c */ /* 0x080fe2000004185c */
[----:B------:R1:W-:Y:S07]  /*14db0*/  LDGSTS.E.BYPASS.LTC128B.128 [R197+0x1800], [R190.64], !P4 ;  /* 0x01800000bec57fae */ /* 0x0003ee000e101d50 */
[----:B------:R-:W-:Y:S01]  /*14dc0*/  HMMA.16816.F32.BF16 R96, R172, R186, R96 ;  /* 0x000000baac60723c */ /* 0x000fe20000041860 */
[----:B------:R2:W-:Y:S08]  /*14dd0*/  LDGSTS.E.BYPASS.LTC128B.128 [R197+0x2000], [R176.64], !P4 ;  /* 0x02000000b0c57fae */ /* 0x0005f0000e101d50 */
[----:B------:R3:W-:Y:S08]  /*14de0*/  LDGSTS.E.BYPASS.LTC128B.128 [R197+0x2800], [R2.64], !P4 ;  /* 0x0280000002c57fae */ /* 0x0007f0000e101d50 */
[----:B------:R-:W-:Y:S08]  /*14df0*/  LDSM.16.M88.4 R192, [R216+0x8100] ;  /* 0x00810000d8c0783b */ /* 0x000ff00000000200 */
[----:B------:R-:W0:Y:S08]  /*14e00*/  LDGDEPBAR ;  /* 0x00000000000079af */ /* 0x000e300000000000 */
[----:B--2---:R-:W-:Y:S08]  /*14e10*/  LDSM.16.M88.4 R176, [R216+0x6100] ;  /* 0x00610000d8b0783b */ /* 0x004ff00000000200 */
[----:B-1----:R-:W1:Y:S08]  /*14e20*/  LDSM.16.M88.4 R188, [R214+0x3100] ;  /* 0x00310000d6bc783b */ /* 0x002e700000000200 */
[----:B---3--:R-:W2:Y:S08]  /*14e30*/  LDSM.16.M88.4 R196, [R214+0x3900] ;  /* 0x00390000d6c4783b */ /* 0x008eb00000000200 */
[----:B------:R-:W3:Y:S08]  /*14e40*/  LDSM.16.M88.4 R200, [R214+0x4100] ;  /* 0x00410000d6c8783b */ /* 0x000ef00000000200 */
[----:B------:R-:W4:Y:S08]  /*14e50*/  LDSM.16.M88.4 R168, [R214+0x4900] ;  /* 0x00490000d6a8783b */ /* 0x000f300000000200 */
[----:B------:R-:W2:Y:S08]  /*14e60*/  LDSM.16.M88.4 R180, [R214+0x5100] ;  /* 0x00510000d6b4783b */ /* 0x000eb00000000200 */
[----:B------:R-:W3:Y:S01]  /*14e70*/  LDSM.16.M88.4 R204, [R214+0x5900] ;  /* 0x00590000d6cc783b */ /* 0x000ee20000000200 */
[-C--:B-1----:R-:W-:Y:S07]  /*14e80*/  HMMA.16816.F32.BF16 R4, R176, R188.reuse, R4 ;  /* 0x000000bcb004723c */ /* 0x082fee0000041804 */
[----:B------:R-:W-:Y:S01]  /*14e90*/  LDSM.16.M88.4 R172, [R217+0x6100] ;  /* 0x00610000d9ac783b */ /* 0x000fe20000000200 */
[C---:B------:R-:W-:Y:S07]  /*14ea0*/  HMMA.16816.F32.BF16 R8, R192.reuse, R188, R8 ;  /* 0x000000bcc008723c */ /* 0x040fee0000041808 */
[----:B------:R-:W1:Y:S01]  /*14eb0*/  LDSM.16.M88.4 R184, [R213] ;  /* 0x00000000d5b8783b */ /* 0x000e620000000200 */
[-C--:B------:R-:W-:Y:S08]  /*14ec0*/  HMMA.16816.F32.BF16 R12, R192, R190.reuse, R12 ;  /* 0x000000bec00c723c */ /* 0x080ff0000004180c */
[C---:B------:R-:W-:Y:S01]  /*14ed0*/  HMMA.16816.F32.BF16 R16, R176.reuse, R190, R16 ;  /* 0x000000beb010723c */ /* 0x040fe20000041810 */
[----:B------:R-:W1:Y:S07]  /*14ee0*/  LDSM.16.M88.4 R188, [R217+0x8100] ;  /* 0x00810000d9bc783b */ /* 0x000e6e0000000200 */
[-C--:B--2---:R-:W-:Y:S08]  /*14ef0*/  HMMA.16816.F32.BF16 R20, R176, R196.reuse, R20 ;  /* 0x000000c4b014723c */ /* 0x084ff00000041814 */
[C---:B------:R-:W-:Y:S08]  /*14f00*/  HMMA.16816.F32.BF16 R24, R192.reuse, R196, R24 ;  /* 0x000000c4c018723c */ /* 0x040ff00000041818 */
[-C--:B------:R-:W-:Y:S08]  /*14f10*/  HMMA.16816.F32.BF16 R28, R192, R198.reuse, R28 ;  /* 0x000000c6c01c723c */ /* 0x080ff0000004181c */
[C---:B------:R-:W-:Y:S08]  /*14f20*/  HMMA.16816.F32.BF16 R32, R176.reuse, R198, R32 ;  /* 0x000000c6b020723c */ /* 0x040ff00000041820 */
        /* <DEDUP_REMOVED lines=17> */
[C---:B------:R-:W-:Y:S08]  /*15040*/  HMMA.16816.F32.BF16 R8, R188.reuse, R184, R8 ;  /* 0x000000b8bc08723c */ /* 0x040ff00000041808 */
        /* <DEDUP_REMOVED lines=27> */
[----:B------:R-:W4:Y:S01]  /*15200*/  MUFU.TANH R241, R12 ;  /* 0x0000000c00f17308 */ /* 0x000f220000002400 */
[----:B--2---:R-:W-:Y:S09]  /*15210*/  STL [R1+0x4], R2 ;  /* 0x0000040201007387 */ /* 0x004ff20000100800 */
[----:B------:R-:W2:Y:S01]  /*15220*/  MUFU.TANH R229, R13 ;  /* 0x0000000d00e57308 */ /* 0x000ea20000002400 */
[----:B---3--:R-:W3:Y:S01]  /*15230*/  LDSM.16.M88.4 R8, [R213+0x1000] ;  /* 0x00100000d508783b */ /* 0x008ee20000000200 */
[-C--:B-1----:R-:W-:Y:S08]  /*15240*/  HMMA.16816.F32.BF16 R20, R172, R4.reuse, R20 ;  /* 0x00000004ac14723c */ /* 0x082ff00000041814 */
[----:B------:R-:W1:Y:S01]  /*15250*/  MUFU.TANH R250, R14 ;  /* 0x0000000e00fa7308 */ /* 0x000e620000002400 */
[----:B----4-:R-:W-:Y:S01]  /*15260*/  STL [R1], R0 ;  /* 0x0000000001007387 */ /* 0x010fe20000100800 */
[C---:B------:R-:W-:Y:S08]  /*15270*/  HMMA.16816.F32.BF16 R24, R188.reuse, R4, R24 ;  /* 0x00000004bc18723c */ /* 0x040ff00000041818 */
[----:B------:R-:W4:Y:S01]  /*15280*/  MUFU.TANH R249, R15 ;  /* 0x0000000f00f97308 */ /* 0x000f220000002400 */
        /* <DEDUP_REMOVED lines=13> */
[----:B------:R-:W3:Y:S01]  /*15360*/  MUFU.TANH R192, R18 ;  /* 0x0000001200c07308 */ /* 0x000ee20000002400 */
        /* <DEDUP_REMOVED lines=11> */
[----:B------:R-:W2:Y:S02]  /*15420*/  LDSM.16.M88.4 R8, [R213+0x2000] ;  /* 0x00200000d508783b */ /* 0x000ea40000000200 */
        /* <DEDUP_REMOVED lines=21> */
[-C--:B--2---:R-:W-:Y:S05]  /*15580*/  HMMA.16816.F32.BF16 R68, R172, R8.reuse, R68 ;  /* 0x00000008ac44723c */ /* 0x084fea0000041844 */
[----:B------:R-:W-:Y:S02]  /*15590*/  FMUL.FTZ R51, R51, c[0x0][0x320] ;  /* 0x0000c80033337a20 */ /* 0x000fe40000410000 */
[----:B------:R-:W-:Y:S01]  /*155a0*/  FMUL.FTZ R52, R52, c[0x0][0x320] ;  /* 0x0000c80034347a20 */ /* 0x000fe20000410000 */
[----:B------:R2:W1:Y:S01]  /*155b0*/  MUFU.TANH R181, R58 ;  /* 0x0000003a00b57308 */ /* 0x0004620000002400 */
[C---:B------:R-:W-:Y:S04]  /*155c0*/  HMMA.16816.F32.BF16 R72, R188.reuse, R8, R72 ;  /* 0x00000008bc48723c */ /* 0x040fe80000041848 */
[----:B------:R-:W-:Y:S02]  /*155d0*/  FMUL.FTZ R53, R53, c[0x0][0x320] ;  /* 0x0000c80035357a20 */ /* 0x000fe40000410000 */
[----:B------:R-:W-:Y:S02]  /*155e0*/  FMUL.FTZ R54, R54, c[0x0][0x320] ;  /* 0x0000c80036367a20 */ /* 0x000fe40000410000 */
[-C--:B------:R-:W-:Y:S01]  /*155f0*/  HMMA.16816.F32.BF16 R76, R188, R10.reuse, R76 ;  /* 0x0000000abc4c723c */ /* 0x080fe2000004184c */
[----:B------:R3:W3:Y:S03]  /*15600*/  MUFU.TANH R206, R25 ;  /* 0x0000001900ce7308 */ /* 0x0006e60000002400 */
[----:B------:R-:W-:Y:S02]  /*15610*/  FMUL.FTZ R55, R55, c[0x0][0x320] ;  /* 0x0000c80037377a20 */ /* 0x000fe40000410000 */
[----:B------:R-:W-:Y:S02]  /*15620*/  FMUL.FTZ R56, R56, c[0x0][0x320] ;  /* 0x0000c80038387a20 */ /* 0x000fe40000410000 */
[C---:B------:R-:W-:Y:S03]  /*15630*/  HMMA.16816.F32.BF16 R80, R172.reuse, R10, R80 ;  /* 0x0000000aac50723c */ /* 0x040fe60000041850 */
[----:B------:R3:W3:Y:S01]  /*15640*/  MUFU.TANH R238, R26 ;  /* 0x0000001a00ee7308 */ /* 0x0006e20000002400 */
[----:B------:R-:W-:Y:S02]  /*15650*/  FMUL.FTZ R59, R59, c[0x0][0x320] ;  /* 0x0000c8003b3b7a20 */ /* 0x000fe40000410000 */
[----:B------:R-:W-:Y:S01]  /*15660*/  FMUL.FTZ R60, R60, c[0x0][0x320] ;  /* 0x0000c8003c3c7a20 */ /* 0x000fe20000410000 */
[----:B--2---:R-:W2:Y:S01]  /*15670*/  LDL R58, [R1+0x28] ;  /* 0x00002800013a7983 */ /* 0x004ea20000100800 */
[-C--:B-1----:R-:W-:Y:S04]  /*15680*/  HMMA.16816.F32.BF16 R84, R172, R4.reuse, R84 ;  /* 0x00000004ac54723c */ /* 0x082fe80000041854 */
        /* <DEDUP_REMOVED lines=81> */
[----:B------:R1:W1:Y:S01]  /*15ba0*/  MUFU.TANH R168, R56 ;  /* 0x0000003800a87308 */ /* 0x0002620000002400 */
[----:B--2---:R-:W-:Y:S09]  /*15bb0*/  ISETP.GT.AND P0, PT, R227, R58, PT ;  /* 0x0000003ae300720c */ /* 0x004ff20003f04270 */
        /* <DEDUP_REMOVED lines=104> */
.L_x_547:
        /* <DEDUP_REMOVED lines=10> */
[----:B------:R-:W-:Y:S02]  /*162e0*/  IMAD.U32 R0, RZ, RZ, UR8 ;  /* 0x00000008ff007e24 */ /* 0x000fe4000f8e00ff */
[----:B------:R-:W1:Y:S01]  /*162f0*/  SHFL.IDX PT, R4, R5, RZ, 0x1c1f ;  /* 0x001c1fff05047589 */ /* 0x000e6200000e0000 */
[----:B---3--:R-:W-:Y:S01]  /*16300*/  IADD3 R7, -R3, 0x1, R2 ;  /* 0x0000000103077810 */ /* 0x008fe20007ffe102 */
[----:B------:R-:W-:Y:S03]  /*16310*/  IMAD.IADD R8, R2, 0x1, -R3 ;  /* 0x0000000102087824 */ /* 0x000fe600078e0a03 */
[----:B------:R-:W-:Y:S04]  /*16320*/  IADD3 R7, R7, -c[0x0][0x168], R0 ;  /* 0x80005a0007077a10 */ /* 0x000fe80007ffe000 */
        /* <DEDUP_REMOVED lines=20> */
.L_x_550:
[----:B------:R-:W-:Y:S04]  /*16470*/  MOV R9, c[0x0][0x32c] ;  /* 0x0000cb0000097a02 */ /* 0x000fe80000000f00 */
[----:B------:R-:W-:Y:S11]  /*16480*/  ISETP.NE.AND P0, PT, R9, 0x1, PT ;  /* 0x000000010900780c */ /* 0x000ff60003f05270 */
[----:B------:R-:W-:Y:S02]  /*16490*/  @!UPT UIADD3 URZ, URZ, URZ, URZ ;  /* 0x0000003f3f3ff290 */ /* 0x000fe4000fffe03f */
[----:B------:R-:W-:Y:S05]  /*164a0*/  @P0 IMAD.HI.U32 R9, R4, c[0x0][0x330], RZ ;  /* 0x0000cc0004090a27 */ /* 0x000fea00078e00ff */
[----:B------:R-:W-:Y:S02]  /*164b0*/  @P0 SHF.R.U32.HI R4, RZ, c[0x0][0x334], R9 ;  /* 0x0000cd00ff040a19 */ /* 0x000fe40000011609 */
.L_x_551:
[----:B------:R-:W-:Y:S05]  /*164c0*/  BSYNC B0 ;  /* 0x0000000000007941 */ /* 0x000fea0003800000 */
.L_x_549:
[----:B------:R-:W-:Y:S05]  /*164d0*/  IMAD R4, R4, c[0x0][0x32c], R8 ;  /* 0x0000cb0004047a24 */ /* 0x000fea00078e0208 */
[----:B------:R-:W-:Y:S02]  /*164e0*/  IADD3 R9, R4, c[0x0][0x32c], RZ ;  /* 0x0000cb0004097a10 */ /* 0x000fe40007ffe0ff */
[----:B------:R-:W-:Y:S02]  /*164f0*/  IMNMX R0, R0, R4, !PT ;  /* 0x0000000400007217 */ /* 0x000fe40007800200 */
[----:B------:R-:W-:Y:S02]  /*16500*/  IMNMX R3, R3, R9, PT ;  /* 0x0000000903037217 */ /* 0x000fe40003800200 */
.L_x_548:
[C---:B------:R-:W-:Y:S02]  /*16510*/  ISETP.GE.AND P0, PT, R2.reuse, 0x2, PT ;  /* 0x000000020200780c */ /* 0x040fe40003f06270 */
[----:B------:R-:W-:Y:S02]  /*16520*/  ISETP.GE.AND P2, PT, R2, 0xa, PT ;  /* 0x0000000a0200780c */ /* 0x000fe40003f46270 */
[----:B------:R-:W-:Y:S02]  /*16530*/  P2R R26, PR, RZ, 0x1 ;  /* 0x00000001ff1a7803 */ /* 0x000fe40000000000 */
[----:B------:R-:W-:Y:S02]  /*16540*/  ISETP.GT.AND P0, PT, R0, 0x1, !P0 ;  /* 0x000000010000780c */ /* 0x000fe40004704270 */
        /* <DEDUP_REMOVED lines=103> */
[C---:B------:R-:W-:Y:S04]  /*16bc0*/  ISETP.LT.OR P0, PT, R3.reuse, 0x59, P0 ;  /* 0x000000590300780c */ /* 0x040fe80000701670 */
[----:B------:R-:W-:Y:S02]  /*16bd0*/  FSEL R251, R96, -INF , !P0 ;  /* 0xff80000060fb7808 */ /* 0x000fe40004000000 */
[----:B------:R-:W-:Y:S04]  /*16be0*/  ISETP.GT.AND P0, PT, R0, RZ, !P2 ;  /* 0x000000ff0000720c */ /* 0x000fe80005704270 */
[C---:B------:R-:W-:Y:S04]  /*16bf0*/  ISETP.LT.OR P0, PT, R3.reuse, 0x1, P0 ;  /* 0x000000010300780c */ /* 0x040fe80000701670 */
[----:B------:R-:W-:Y:S02]  /*16c00*/  FSEL R29, R200, -INF , !P0 ;  /* 0xff800000c81d7808 */ /* 0x000fe40004000000 */
[----:B------:R-:W-:Y:S04]  /*16c10*/  ISETP.GE.AND P0, PT, R2, 0x5a, PT ;  /* 0x0000005a0200780c */ /* 0x000fe80003f06270 */
[----:B------:R-:W-:Y:S04]  /*16c20*/  ISETP.GT.AND P2, PT, R0, 0x59, !P0 ;  /* 0x000000590000780c */ /* 0x000fe80004744270 */
[----:B------:R-:W-:Y:S02]  /*16c30*/  ISETP.LT.OR P2, PT, R3, 0x5a, P2 ;  /* 0x0000005a0300780c */ /* 0x000fe40001741670 */
[----:B------:R-:W1:Y:S02]  /*16c40*/  SHFL.IDX PT, R3, R5, 0x1, 0x1c1f ;  /* 0x003c1f0005037f89 */ /* 0x000e6400000e0000 */
[----:B------:R-:W-:Y:S02]  /*16c50*/  FSEL R252, R97, -INF , !P2 ;  /* 0xff80000061fc7808 */ /* 0x000fe40005000000 */
[----:B------:R-:W-:Y:S01]  /*16c60*/  PLOP3.LUT P2, PT, PT, PT, UP1, 0x40, 0x0 ;  /* 0x000000000000781c */ /* 0x000fe20003f4e818 */
[--C-:B-1----:R-:W-:Y:S02]  /*16c70*/  IMAD.IADD R2, R6, 0x1, R3.reuse ;  /* 0x0000000106027824 */ /* 0x102fe400078e0203 */
[----:B------:R-:W-:Y:S10]  /*16c80*/  IMAD.IADD R0, R7, 0x1, R3 ;  /* 0x0000000107007824 */ /* 0x000ff400078e0203 */
        /* <DEDUP_REMOVED lines=16> */
.L_x_554:
[----:B------:R-:W-:Y:S04]  /*16d90*/  MOV R28, 0x1 ;  /* 0x00000001001c7802 */ /* 0x000fe80000000f00 */
[----:B------:R-:W-:Y:S11]  /*16da0*/  ISETP.NE.AND P2, PT, R28, c[0x0][0x32c], PT ;  /* 0x0000cb001c007a0c */ /* 0x000ff60003f45270 */
[----:B------:R-:W-:Y:S02]  /*16db0*/  @!UPT UIADD3 URZ, URZ, URZ, URZ ;  /* 0x0000003f3f3ff290 */ /* 0x000fe4000fffe03f */
[----:B------:R-:W-:Y:S05]  /*16dc0*/  @P2 IMAD.HI.U32 R28, R3, c[0x0][0x330], RZ ;  /* 0x0000cc00031c2a27 */ /* 0x000fea00078e00ff */
[----:B------:R-:W-:Y:S02]  /*16dd0*/  @P2 SHF.R.U32.HI R3, RZ, c[0x0][0x334], R28 ;  /* 0x0000cd00ff032a19 */ /* 0x000fe4000001161c */
.L_x_555:
[----:B------:R-:W-:Y:S05]  /*16de0*/  BSYNC B0 ;  /* 0x0000000000007941 */ /* 0x000fea0003800000 */
.L_x_553:
[----:B------:R-:W-:Y:S05]  /*16df0*/  IMAD R3, R3, c[0x0][0x32c], R8 ;  /* 0x0000cb0003037a24 */ /* 0x000fea00078e0208 */
[----:B------:R-:W-:Y:S02]  /*16e00*/  IADD3 R28, R3, c[0x0][0x32c], RZ ;  /* 0x0000cb00031c7a10 */ /* 0x000fe40007ffe0ff */
[----:B------:R-:W-:Y:S02]  /*16e10*/  IMNMX R0, R0, R3, !PT ;  /* 0x0000000300007217 */ /* 0x000fe40007800200 */
[----:B------:R-:W-:Y:S02]  /*16e20*/  IMNMX R2, R2, R28, PT ;  /* 0x0000001c02027217 */ /* 0x000fe40003800200 */
.L_x_552:
        /* <DEDUP_REMOVED lines=113> */
.L_x_558:
[----:B------:R-:W-:Y:S04]  /*17540*/  MOV R28, c[0x0][0x32c] ;  /* 0x0000cb00001c7a02 */ /* 0x000fe80000000f00 */
[----:B------:R-:W-:Y:S11]  /*17550*/  ISETP.NE.AND P2, PT, R28, 0x1, PT ;  /* 0x000000011c00780c */ /* 0x000ff60003f45270 */
[----:B------:R-:W-:Y:S02]  /*17560*/  @!UPT UIADD3 URZ, URZ, URZ, URZ ;  /* 0x0000003f3f3ff290 */ /* 0x000fe4000fffe03f */
[----:B------:R-:W-:Y:S05]  /*17570*/  @P2 IMAD.HI.U32 R28, R3, c[0x0][0x330], RZ ;  /* 0x0000cc00031c2a27 */ /* 0x000fea00078e00ff */
[----:B------:R-:W-:Y:S02]  /*17580*/  @P2 SHF.R.U32.HI R3, RZ, c[0x0][0x334], R28 ;  /* 0x0000cd00ff032a19 */ /* 0x000fe4000001161c */
.L_x_559:
[----:B------:R-:W-:Y:S05]  /*17590*/  BSYNC B0 ;  /* 0x0000000000007941 */ /* 0x000fea0003800000 */
.L_x_557:
[----:B------:R-:W-:Y:S05]  /*175a0*/  IMAD R3, R3, c[0x0][0x32c], R8 ;  /* 0x0000cb0003037a24 */ /* 0x000fea00078e0208 */
[----:B------:R-:W-:Y:S02]  /*175b0*/  IADD3 R28, R3, c[0x0][0x32c], RZ ;  /* 0x0000cb00031c7a10 */ /* 0x000fe40007ffe0ff */
[----:B------:R-:W-:Y:S02]  /*175c0*/  IMNMX R0, R0, R3, !PT ;  /* 0x0000000300007217 */ /* 0x000fe40007800200 */
[----:B------:R-:W-:Y:S02]  /*175d0*/  IMNMX R2, R2, R28, PT ;  /* 0x0000001c02027217 */ /* 0x000fe40003800200 */
.L_x_556:
        /* <DEDUP_REMOVED lines=113> */
.L_x_562:
[----:B------:R-:W-:Y:S04]  /*17cf0*/  MOV R5, c[0x0][0x32c] ;  /* 0x0000cb0000057a02 */ /* 0x000fe80000000f00 */
[----:B------:R-:W-:Y:S11]  /*17d00*/  ISETP.NE.AND P2, PT, R5, 0x1, PT ;  /* 0x000000010500780c */ /* 0x000ff60003f45270 */
[----:B------:R-:W-:Y:S02]  /*17d10*/  @!UPT UIADD3 URZ, URZ, URZ, URZ ;  /* 0x0000003f3f3ff290 */ /* 0x000fe4000fffe03f */
[----:B------:R-:W-:Y:S05]  /*17d20*/  @P2 IMAD.HI.U32 R5, R3, c[0x0][0x330], RZ ;  /* 0x0000cc0003052a27 */ /* 0x000fea00078e00ff */
[----:B------:R-:W-:Y:S02]  /*17d30*/  @P2 SHF.R.U32.HI R3, RZ, c[0x0][0x334], R5 ;  /* 0x0000cd00ff032a19 */ /* 0x000fe40000011605 */
.L_x_563:
[----:B------:R-:W-:Y:S05]  /*17d40*/  BSYNC B0 ;  /* 0x0000000000007941 */ /* 0x000fea0003800000 */
.L_x_561:
[----:B------:R-:W-:Y:S05]  /*17d50*/  IMAD R8, R3, c[0x0][0x32c], R8 ;  /* 0x0000cb0003087a24 */ /* 0x000fea00078e0208 */
[----:B------:R-:W-:Y:S02]  /*17d60*/  IADD3 R3, R8, c[0x0][0x32c], RZ ;  /* 0x0000cb0008037a10 */ /* 0x000fe40007ffe0ff */
[----:B------:R-:W-:Y:S02]  /*17d70*/  IMNMX R0, R0, R8, !PT ;  /* 0x0000000800007217 */ /* 0x000fe40007800200 */
[----:B------:R-:W-:Y:S02]  /*17d80*/  IMNMX R2, R2, R3, PT ;  /* 0x0000000302027217 */ /* 0x000fe40003800200 */
.L_x_560:
[----:B------:R-:W2:Y:S01]  /*17d90*/  LDL.LU R5, [R1+0x4] ;  /* 0x0000040001057983 */ /* 0x000ea20000300800 */
[----:B------:R-:W-:Y:S02]  /*17da0*/  ISETP.NE.AND P2, PT, R27, RZ, PT ;  /* 0x000000ff1b00720c */ /* 0x000fe40003f45270 */
[----:B------:R-:W-:Y:S01]  /*17db0*/  MOV R52, R58 ;  /* 0x0000003a00347202 */ /* 0x000fe20000000f00 */
[----:B------:R-:W3:Y:S01]  /*17dc0*/  LDL.LU R3, [R1] ;  /* 0x0000000001037983 */ /* 0x000ee20000300800 */
[----:B------:R-:W-:Y:S02]  /*17dd0*/  ISETP.GT.AND P2, PT, R0, RZ, !P2 ;  /* 0x000000ff0000720c */ /* 0x000fe40005744270 */
[----:B------:R-:W-:Y:S01]  /*17de0*/  FMNMX.FTZ R72, R29, R100, !PT ;  /* 0x000000641d487209 */ /* 0x000fe20007810000 */
[----:B------:R-:W-:Y:S01]  /*17df0*/  IMAD.MOV.U32 R80, RZ, RZ, R52 ;  /* 0x000000ffff507224 */ /* 0x000fe200078e0034 */
[----:B------:R-:W-:Y:S02]  /*17e00*/  ISETP.LT.OR P2, PT, R2, 0x1, P2 ;  /* 0x000000010200780c */ /* 0x000fe40001741670 */
[----:B------:R-:W-:Y:S01]  /*17e10*/  FMNMX.FTZ R72, R31, R72, !PT ;  /* 0x000000481f487209 */ /* 0x000fe20007810000 */
[----:B------:R-:W-:Y:S01]  /*17e20*/  IMAD.MOV.U32 R85, RZ, RZ, R80 ;  /* 0x000000ffff557224 */ /* 0x000fe200078e0050 */
[----:B------:R-:W-:Y:S01]  /*17e30*/  ISETP.GT.AND P1, PT, R0, 0x50, !P1 ;  /* 0x000000500000780c */ /* 0x000fe20004f24270 */
[----:B------:R-:W-:Y:S01]  /*17e40*/  LDSM.16.MT88.4 R80, [R211+0x100] ;  /* 0x00010000d350783b */ /* 0x000fe20000004200 */
[----:B------:R-:W-:Y:S02]  /*17e50*/  FMNMX.FTZ R72, R32, R72, !PT ;  /* 0x0000004820487209 */ /* 0x000fe40007810000 */
[----:B------:R-:W-:Y:S02]  /*17e60*/  ISETP.LT.OR P1, PT, R2, 0x51, P1 ;  /* 0x000000510200780c */ /* 0x000fe40000f21670 */
[----:B------:R-:W-:Y:S02]  /*17e70*/  FMNMX.FTZ R72, R34, R72, !PT ;  /* 0x0000004822487209 */ /* 0x000fe40007810000 */
[----:B------:R-:W-:Y:S02]  /*17e80*/  ISETP.GT.AND P0, PT, R0, 0x59, !P0 ;  /* 0x000000590000780c */ /* 0x000fe40004704270 */
[----:B------:R-:W-:Y:S02]  /*17e90*/  FMNMX.FTZ R72, R40, R72, !PT ;  /* 0x0000004828487209 */ /* 0x000fe40007810000 */
[----:B------:R-:W-:Y:S02]  /*17ea0*/  ISETP.LT.OR P0, PT, R2, 0x5a, P0 ;  /* 0x0000005a0200780c */ /* 0x000fe40000701670 */
[----:B------:R-:W-:Y:S02]  /*17eb0*/  FMNMX.FTZ R72, R42, R72, !PT ;  /* 0x000000482a487209 */ /* 0x000fe40007810000 */
[----:B------:R-:W-:Y:S02]  /*17ec0*/  FSEL R73, R79, -INF , !P0 ;  /* 0xff8000004f497808 */ /* 0x000fe40004000000 */
[----:B------:R-:W-:Y:S02]  /*17ed0*/  FMNMX.FTZ R72, R44, R72, !PT ;  /* 0x000000482c487209 */ /* 0x000fe40007810000 */
[C---:B------:R-:W-:Y:S02]  /*17ee0*/  ISETP.GT.AND P6, PT, R0.reuse, 0x51, !P6 ;  /* 0x000000510000780c */ /* 0x040fe400077c4270 */
[----:B------:R-:W-:Y:S02]  /*17ef0*/  FMNMX.FTZ R72, R47, R72, !PT ;  /* 0x000000482f487209 */ /* 0x000fe40007810000 */
[----:B------:R-:W-:Y:S02]  /*17f00*/  ISETP.GT.AND P5, PT, R0, 0x58, !P5 ;  /* 0x000000580000780c */ /* 0x000fe40006fa4270 */
[----:B------:R-:W-:Y:S02]  /*17f10*/  FMNMX.FTZ R72, R57, R72, !PT ;  /* 0x0000004839487209 */ /* 0x000fe40007810000 */
[----:B------:R-:W-:Y:S02]  /*17f20*/  ISETP.LT.OR P6, PT, R2, 0x52, P6 ;  /* 0x000000520200780c */ /* 0x000fe400037c1670 */
[----:B------:R-:W-:Y:S02]  /*17f30*/  FMNMX.FTZ R72, R90, R72, !PT ;  /* 0x000000485a487209 */ /* 0x000fe40007810000 */
[----:B------:R-:W-:Y:S02]  /*17f40*/  ISETP.LT.OR P5, PT, R2, 0x59, P5 ;  /* 0x000000590200780c */ /* 0x000fe40002fa1670 */
        /* <DEDUP_REMOVED lines=14> */
[----:B------:R-:W-:Y:S02]  /*18030*/  FMNMX.FTZ R72, R252, R72, !PT ;  /* 0x00000048fc487209 */ /* 0x000fe40007810000 */
[----:B--2---:R-:W-:Y:S02]  /*18040*/  FSEL R8, R5, -INF , !P2 ;  /* 0xff80000005087808 */ /* 0x004fe40005000000 */
[----:B------:R-:W-:Y:S01]  /*18050*/  ISETP.NE.AND P2, PT, R26, RZ, PT ;  /* 0x000000ff1a00720c */ /* 0x000fe20003f45270 */
[----:B------:R-:W1:Y:S03]  /*18060*/  SHFL.BFLY PT, R5, R72, 0x2, 0x1f ;  /* 0x0c401f0048057f89 */ /* 0x000e6600000e0000 */
[----:B------:R-:W-:Y:S04]  /*18070*/  ISETP.GT.AND P2, PT, R0, 0x1, !P2 ;  /* 0x000000010000780c */ /* 0x000fe80005744270 */
[----:B------:R-:W-:Y:S04]  /*18080*/  ISETP.LT.OR P2, PT, R2, 0x2, P2 ;  /* 0x000000020200780c */ /* 0x000fe80001741670 */
        /* <DEDUP_REMOVED lines=58> */
[----:B------:R-:W-:Y:S01]  /*18430*/  ISETP.NE.AND P2, PT, R17, RZ, PT ;  /* 0x000000ff1100720c */ /* 0x000fe20003f45270 */
[----:B------:R-:W2:Y:S01]  /*18440*/  SHFL.BFLY PT, R71, R3, 0x2, 0x1f ;  /* 0x0c401f0003477f89 */ /* 0x000ea200000e0000 */
[----:B-1----:R-:W-:Y:S02]  /*18450*/  FMNMX.FTZ R72, R72, R5, !PT ;  /* 0x0000000548487209 */ /* 0x002fe40007810000 */
[----:B------:R-:W-:Y:S02]  /*18460*/  ISETP.GT.AND P2, PT, R0, 0x28, !P2 ;  /* 0x000000280000780c */ /* 0x000fe40005744270 */
[----:B------:R-:W-:Y:S02]  /*18470*/  FMNMX.FTZ R5, R8, R103, !PT ;  /* 0x0000006708057209 */ /* 0x000fe40007810000 */
[----:B------:R-:W-:Y:S01]  /*18480*/  ISETP.LT.OR P2, PT, R2, 0x29, P2 ;  /* 0x000000290200780c */ /* 0x000fe20001741670 */
[----:B------:R-:W1:Y:S01]  /*18490*/  SHFL.BFLY PT, R6, R72, 0x1, 0x1f ;  /* 0x0c201f0048067f89 */ /* 0x000e6200000e0000 */
        /* <DEDUP_REMOVED lines=10> */
[----:B--2---:R-:W-:Y:S02]  /*18540*/  FMNMX.FTZ R71, R3, R71, !PT ;  /* 0x0000004703477209 */ /* 0x004fe40007810000 */
[----:B------:R-:W-:Y:S02]  /*18550*/  ISETP.GT.AND P2, PT, R0, 0x30, !P2 ;  /* 0x000000300000780c */ /* 0x000fe40005744270 */
[----:B-1----:R-:W-:Y:S02]  /*18560*/  FMNMX.FTZ R72, R72, R6, !PT ;  /* 0x0000000648487209 */ /* 0x002fe40007810000 */
        /* <DEDUP_REMOVED lines=14> */
[----:B-1----:R-:W-:Y:S02]  /*18650*/  FMNMX.FTZ R71, R71, R6, !PT ;  /* 0x0000000647477209 */ /* 0x002fe40007810000 */
[----:B------:R-:W-:Y:S02]  /*18660*/  ISETP.LT.OR P2, PT, R2, 0x39, P2 ;  /* 0x000000390200780c */ /* 0x000fe40001741670 */
[----:B------:R-:W-:Y:S02]  /*18670*/  FSEL R198, R180, -INF , !P1 ;  /* 0xff800000b4c67808 */ /* 0x000fe40004800000 */
[----:B------:R-:W-:Y:S02]  /*18680*/  FSEL R185, R59, -INF , !P2 ;  /* 0xff8000003bb97808 */ /* 0x000fe40005000000 */
[----:B------:R-:W-:Y:S02]  /*18690*/  ISETP.NE.AND P2, PT, R12, RZ, PT ;  /* 0x000000ff0c00720c */ /* 0x000fe40003f45270 */
[----:B------:R-:W-:Y:S02]  /*186a0*/  FSETP.NEU.FTZ.AND P1, PT, R71, -INF , PT ;  /* 0xff8000004700780b */ /* 0x000fe40003f3d000 */
[----:B------:R-:W-:Y:S02]  /*186b0*/  ISETP.GT.AND P2, PT, R0, 0x39, !P2 ;  /* 0x000000390000780c */ /* 0x000fe40005744270 */
[----:B------:R-:W-:Y:S02]  /*186c0*/  FSEL R180, R91, -INF , !P5 ;  /* 0xff8000005bb47808 */ /* 0x000fe40006800000 */
[----:B------:R-:W-:Y:S04]  /*186d0*/  ISETP.LT.OR P2, PT, R2, 0x3a, P2 ;  /* 0x0000003a0200780c */ /* 0x000fe80001741670 */
[----:B------:R-:W-:Y:S02]  /*186e0*/  FSEL R187, R63, -INF , !P2 ;  /* 0xff8000003fbb7808 */ /* 0x000fe40005000000 */
[----:B------:R-:W-:Y:S04]  /*186f0*/  ISETP.NE.AND P2, PT, R11, RZ, PT ;  /* 0x000000ff0b00720c */ /* 0x000fe80003f45270 */
[----:B------:R-:W-:Y:S04]  /*18700*/  ISETP.GT.AND P2, PT, R0, 0x40, !P2 ;  /* 0x000000400000780c */ /* 0x000fe80005744270 */
[----:B------:R-:W-:Y:S04]  /*18710*/  ISETP.LT.OR P2, PT, R2, 0x41, P2 ;  /* 0x000000410200780c */ /* 0x000fe80001741670 */
[----:B------:R-:W-:Y:S01]  /*18720*/  FSEL R197, R74, -INF , !P2 ;  /* 0xff8000004ac57808 */ /* 0x000fe20005000000 */
[----:B------:R-:W-:Y:S01]  /*18730*/  FMUL.FTZ R74, R72, c[0x0][0x2d0] ;  /* 0x0000b400484a7a20 */ /* 0x000fe20000410000 */
[----:B------:R-:W-:Y:S04]  /*18740*/  ISETP.NE.AND P2, PT, R10, RZ, PT ;  /* 0x000000ff0a00720c */ /* 0x000fe80003f45270 */
[----:B------:R-:W-:Y:S04]  /*18750*/  ISETP.GT.AND P2, PT, R0, 0x41, !P2 ;  /* 0x000000410000780c */ /* 0x000fe80005744270 */
[----:B------:R-:W-:Y:S04]  /*18760*/  ISETP.LT.OR P2, PT, R2, 0x42, P2 ;  /* 0x000000420200780c */ /* 0x000fe80001741670 */
[----:B------:R-:W-:Y:S01]  /*18770*/  FSEL R201, R75, -INF , !P2 ;  /* 0xff8000004bc97808 */ /* 0x000fe20005000000 */
[----:B------:R-:W-:Y:S01]  /*18780*/  FMUL.FTZ R75, R71, c[0x0][0x2d0] ;  /* 0x0000b400474b7a20 */ /* 0x000fe20000410000 */
[----:B------:R-:W-:Y:S04]  /*18790*/  ISETP.NE.AND P2, PT, R9, RZ, PT ;  /* 0x000000ff0900720c */ /* 0x000fe80003f45270 */
[----:B------:R-:W-:Y:S02]  /*187a0*/  ISETP.GT.AND P2, PT, R0, 0x48, !P2 ;  /* 0x000000480000780c */ /* 0x000fe40005744270 */
[----:B------:R-:W-:Y:S02]  /*187b0*/  FSEL R75, R75, RZ, P1 ;  /* 0x000000ff4b4b7208 */ /* 0x000fe40000800000 */
[----:B------:R-:W-:Y:S03]  /*187c0*/  ISETP.LT.OR P2, PT, R2, 0x49, P2 ;  /* 0x000000490200780c */ /* 0x000fe60001741670 */
[--C-:B------:R-:W-:Y:S01]  /*187d0*/  FFMA.FTZ R12, R43, c[0x0][0x2d0], -R75.reuse ;  /* 0x0000b4002b0c7a23 */ /* 0x100fe2000001084b */
[----:B------:R-:W-:Y:S02]  /*187e0*/  FSEL R202, R78, -INF , !P2 ;  /* 0xff8000004eca7808 */ /* 0x000fe40005000000 */
[----:B------:R-:W-:Y:S01]  /*187f0*/  ISETP.NE.AND P2, PT, R4, RZ, PT ;  /* 0x000000ff0400720c */ /* 0x000fe20003f45270 */
[----:B------:R-:W-:Y:S01]  /*18800*/  MUFU.EX2 R91, R12 ;  /* 0x0000000c005b7308 */ /* 0x000fe20000000800 */
[----:B------:R-:W-:Y:S02]  /*18810*/  FMNMX.FTZ R4, R28, R102, !PT ;  /* 0x000000661c047209 */ /* 0x000fe40007810000 */
[----:B------:R-:W-:Y:S01]  /*18820*/  ISETP.GT.AND P2, PT, R0, 0x49, !P2 ;  /* 0x000000490000780c */ /* 0x000fe20005744270 */
[--C-:B------:R-:W-:Y:S01]  /*18830*/  FFMA.FTZ R0, R33, c[0x0][0x2d0], -R75.reuse ;  /* 0x0000b40021007a23 */ /* 0x100fe2000001084b */
[----:B------:R-:W-:Y:S02]  /*18840*/  FMNMX.FTZ R4, R35, R4, !PT ;  /* 0x0000000423047209 */ /* 0x000fe40007810000 */
[----:B------:R-:W-:Y:S01]  /*18850*/  ISETP.LT.OR P2, PT, R2, 0x4a, P2 ;  /* 0x0000004a0200780c */ /* 0x000fe20001741670 */
[--C-:B------:R-:W-:Y:S01]  /*18860*/  FFMA.FTZ R2, R36, c[0x0][0x2d0], -R75.reuse ;  /* 0x0000b40024027a23 */ /* 0x100fe2000001084b */
[----:B------:R-:W-:Y:S01]  /*18870*/  FMNMX.FTZ R4, R37, R4, !PT ;  /* 0x0000000425047209 */ /* 0x000fe20007810000 */
[----:B------:R-:W-:Y:S01]  /*18880*/  MUFU.EX2 R86, R0 ;  /* 0x0000000000567308 */ /* 0x000fe20000000800 */
[----:B------:R-:W-:Y:S02]  /*18890*/  FSEL R194, R194, -INF , !P2 ;  /* 0xff800000c2c27808 */ /* 0x000fe40005000000 */
[----:B------:R-:W-:Y:S02]  /*188a0*/  FMNMX.FTZ R4, R38, R4, !PT ;  /* 0x0000000426047209 */ /* 0x000fe40007810000 */
[----:B------:R-:W-:Y:S02]  /*188b0*/  FSETP.NEU.FTZ.AND P2, PT, R72, -INF , PT ;  /* 0xff8000004800780b */ /* 0x000fe40003f5d000 */
[----:B------:R-:W-:Y:S02]  /*188c0*/  FMNMX.FTZ R4, R46, R4, !PT ;  /* 0x000000042e047209 */ /* 0x000fe40007810000 */
[----:B------:R-:W-:Y:S01]  /*188d0*/  FSEL R74, R74, RZ, P2 ;  /* 0x000000ff4a4a7208 */ /* 0x000fe20001000000 */
[----:B------:R-:W-:Y:S01]  /*188e0*/  MUFU.EX2 R250, R2 ;  /* 0x0000000200fa7308 */ /* 0x000fe20000000800 */
[----:B------:R-:W-:Y:S03]  /*188f0*/  FMNMX.FTZ R4, R49, R4, !PT ;  /* 0x0000000431047209 */ /* 0x000fe60007810000 */
[--C-:B------:R-:W-:Y:S01]  /*18900*/  FFMA.FTZ R16, R44, c[0x0][0x2d0], -R74.reuse ;  /* 0x0000b4002c107a23 */ /* 0x100fe2000001084a */
[----:B------:R-:W-:Y:S04]  /*18910*/  FMNMX.FTZ R4, R50, R4, !PT ;  /* 0x0000000432047209 */ /* 0x000fe80007810000 */
[----:B------:R-:W-:Y:S01]  /*18920*/  FMNMX.FTZ R4, R51, R4, !PT ;  /* 0x0000000433047209 */ /* 0x000fe20007810000 */
[----:B------:R-:W-:Y:S03]  /*18930*/  MUFU.EX2 R33, R16 ;  /* 0x0000001000217308 */ /* 0x000fe60000000800 */
        /* <DEDUP_REMOVED lines=12> */
[----:B------:R-:W-:Y:S01]  /*18a00*/  FMNMX.FTZ R3, R241, R4, !PT ;  /* 0x00000004f1037209 */ /* 0x000fe20007810000 */
[--C-:B------:R-:W-:Y:S03]  /*18a10*/  FFMA.FTZ R4, R29, c[0x0][0x2d0], -R74.reuse ;  /* 0x0000b4001d047a23 */ /* 0x100fe6000001084a */
[----:B------:R-:W-:Y:S01]  /*18a20*/  FMNMX.FTZ R3, R243, R3, !PT ;  /* 0x00000003f3037209 */ /* 0x000fe20007810000 */
[----:B------:R1:W-:Y:S03]  /*18a30*/  MUFU.EX2 R55, R4 ;  /* 0x0000000400377308 */ /* 0x0003e60000000800 */
[----:B------:R-:W-:Y:S04]  /*18a40*/  FMNMX.FTZ R3, R245, R3, !PT ;  /* 0x00000003f5037209 */ /* 0x000fe80007810000 */
[----:B------:R-:W-:Y:S05]  /*18a50*/  FMNMX.FTZ R3, R247, R3, !PT ;  /* 0x00000003f7037209 */ /* 0x000fea0007810000 */
[----:B------:R-:W2:Y:S01]  /*18a60*/  SHFL.BFLY PT, R7, R3, 0x2, 0x1f ;  /* 0x0c401f0003077f89 */ /* 0x000ea200000e0000 */
[----:B-1----:R-:W-:Y:S01]  /*18a70*/  FMNMX.FTZ R4, R170, R5, !PT ;  /* 0x00000005aa047209 */ /* 0x002fe20007810000 */
[--C-:B------:R-:W-:Y:S03]  /*18a80*/  FFMA.FTZ R5, R31, c[0x0][0x2d0], -R74.reuse ;  /* 0x0000b4001f057a23 */ /* 0x100fe6000001084a */
[----:B------:R-:W-:Y:S01]  /*18a90*/  FMNMX.FTZ R4, R172, R4, !PT ;  /* 0x00000004ac047209 */ /* 0x000fe20007810000 */
[----:B------:R1:W-:Y:S01]  /*18aa0*/  MUFU.EX2 R84, R5 ;  /* 0x0000000500547308 */ /* 0x0003e20000000800 */
[----:B--2---:R-:W-:Y:S05]  /*18ab0*/  FMNMX.FTZ R3, R3, R7, !PT ;  /* 0x0000000703037209 */ /* 0x004fea0007810000 */
[----:B------:R-:W2:Y:S01]  /*18ac0*/  SHFL.BFLY PT, R70, R3, 0x1, 0x1f ;  /* 0x0c201f0003467f89 */ /* 0x000ea200000e0000 */
[----:B-1----:R-:W-:Y:S01]  /*18ad0*/  FMNMX.FTZ R5, R181, R4, !PT ;  /* 0x00000004b5057209 */ /* 0x002fe20007810000 */
[----:B------:R-:W-:Y:S03]  /*18ae0*/  FFMA.FTZ R4, R32, c[0x0][0x2d0], -R74 ;  /* 0x0000b40020047a23 */ /* 0x000fe6000001084a */
[----:B------:R-:W-:Y:S01]  /*18af0*/  FMNMX.FTZ R5, R184, R5, !PT ;  /* 0x00000005b8057209 */ /* 0x000fe20007810000 */
[----:B------:R1:W-:Y:S01]  /*18b00*/  MUFU.EX2 R93, R4 ;  /* 0x00000004005d7308 */ /* 0x0003e20000000800 */
[----:B--2---:R-:W-:Y:S01]  /*18b10*/  FMNMX.FTZ R70, R3, R70, !PT ;  /* 0x0000004603467209 */ /* 0x004fe20007810000 */
[--C-:B------:R-:W-:Y:S03]  /*18b20*/  FFMA.FTZ R3, R39, c[0x0][0x2d0], -R75.reuse ;  /* 0x0000b40027037a23 */ /* 0x100fe6000001084b */
[C---:B------:R-:W-:Y:S05]  /*18b30*/  FSETP.NEU.FTZ.AND P0, PT, R70.reuse, -INF , PT ;  /* 0xff8000004600780b */ /* 0x040fea0003f1d000 */
[----:B------:R2:W3:Y:S01]  /*18b40*/  MUFU.EX2 R92, R3 ;  /* 0x00000003005c7308 */ /* 0x0004e20000000800 */
[----:B------:R-:W-:Y:S05]  /*18b50*/  FMUL.FTZ R96, R70, c[0x0][0x2d0] ;  /* 0x0000b40046607a20 */ /* 0x000fea0000410000 */
[----:B------:R-:W-:Y:S05]  /*18b60*/  FSEL R96, R96, RZ, P0 ;  /* 0x000000ff60607208 */ /* 0x000fea0000000000 */
[----:B------:R-:W-:Y:S01]  /*18b70*/  FFMA.FTZ R32, R46, c[0x0][0x2d0], -R96 ;  /* 0x0000b4002e207a23 */ /* 0x000fe20000010860 */
[----:B-1----:R-:W-:Y:S01]  /*18b80*/  FMNMX.FTZ R4, R185, R5, !PT ;  /* 0x00000005b9047209 */ /* 0x002fe20007810000 */
[----:B------:R-:W-:Y:S02]  /*18b90*/  FFMA.FTZ R5, R34, c[0x0][0x2d0], -R74 ;  /* 0x0000b40022057a23 */ /* 0x000fe4000001084a */
[--C-:B------:R-:W-:Y:S01]  /*18ba0*/  FFMA.FTZ R44, R51, c[0x0][0x2d0], -R96.reuse ;  /* 0x0000b400332c7a23 */ /* 0x100fe20000010860 */
[----:B------:R-:W-:Y:S01]  /*18bb0*/  FMNMX.FTZ R4, R187, R4, !PT ;  /* 0x00000004bb047209 */ /* 0x000fe20007810000 */
[----:B------:R1:W4:Y:S03]  /*18bc0*/  MUFU.EX2 R89, R5 ;  /* 0x0000000500597308 */ /* 0x0003260000000800 */
[----:B------:R-:W-:Y:S01]  /*18bd0*/  FMNMX.FTZ R4, R197, R4, !PT ;  /* 0x00000004c5047209 */ /* 0x000fe20007810000 */
[----:B--2---:R-:W-:Y:S01]  /*18be0*/  FFMA.FTZ R3, R28, c[0x0][0x2d0], -R96 ;  /* 0x0000b4001c037a23 */ /* 0x004fe20000010860 */
[----:B---3--:R-:W-:Y:S01]  /*18bf0*/  F2FP.BF16.PACK_AB R79, R92, R250 ;  /* 0x000000fa5c4f723e */ /* 0x008fe200000010ff */
[--C-:B------:R-:W-:Y:S01]  /*18c00*/  FFMA.FTZ R28, R48, c[0x0][0x2d0], -R75.reuse ;  /* 0x0000b400301c7a23 */ /* 0x100fe2000001084b */
[----:B------:R-:W-:Y:S03]  /*18c10*/  FMNMX.FTZ R4, R201, R4, !PT ;  /* 0x00000004c9047209 */ /* 0x000fe60007810000 */
[----:B------:R2:W-:Y:S01]  /*18c20*/  MUFU.EX2 R53, R3 ;  /* 0x0000000300357308 */ /* 0x0005e20000000800 */
[----:B------:R-:W-:Y:S01]  /*18c30*/  FFMA.FTZ R48, R57, c[0x0][0x2d0], -R74 ;  /* 0x0000b40039307a23 */ /* 0x000fe2000001084a */
[----:B------:R-:W-:Y:S04]  /*18c40*/  FMNMX.FTZ R4, R202, R4, !PT ;  /* 0x00000004ca047209 */ /* 0x000fe80007810000 */
[----:B------:R-:W-:Y:S04]  /*18c50*/  FMNMX.FTZ R4, R194, R4, !PT ;  /* 0x00000004c2047209 */ /* 0x000fe80007810000 */
[----:B------:R-:W-:Y:S01]  /*18c60*/  FMNMX.FTZ R4, R198, R4, !PT ;  /* 0x00000004c6047209 */ /* 0x000fe20007810000 */
[----:B-1----:R-:W-:Y:S01]  /*18c70*/  FFMA.FTZ R5, R30, c[0x0][0x2d0], -R75 ;  /* 0x0000b4001e057a23 */ /* 0x002fe2000001084b */
[----:B----4-:R-:W-:Y:S02]  /*18c80*/  F2FP.BF16.PACK_AB R78, R89, R93 ;  /* 0x0000005d594e723e */ /* 0x010fe400000010ff */
[----:B------:R-:W-:Y:S01]  /*18c90*/  FMNMX.FTZ R0, R188, R4, !PT ;  /* 0x00000004bc007209 */ /* 0x000fe20007810000 */
[----:B------:R-:W-:Y:S01]  /*18ca0*/  MUFU.EX2 R54, R5 ;  /* 0x0000000500367308 */ /* 0x000fe20000000800 */
[--C-:B------:R-:W-:Y:S02]  /*18cb0*/  FFMA.FTZ R4, R38, c[0x0][0x2d0], -R96.reuse ;  /* 0x0000b40026047a23 */ /* 0x100fe40000010860 */
[----:B------:R-:W-:Y:S01]  /*18cc0*/  FMNMX.FTZ R0, R180, R0, !PT ;  /* 0x00000000b4007209 */ /* 0x000fe20007810000 */
[--C-:B--2---:R-:W-:Y:S03]  /*18cd0*/  FFMA.FTZ R3, R35, c[0x0][0x2d0], -R96.reuse ;  /* 0x0000b40023037a23 */ /* 0x104fe60000010860 */
[----:B------:R-:W-:Y:S03]  /*18ce0*/  FMNMX.FTZ R0, R73, R0, !PT ;  /* 0x0000000049007209 */ /* 0x000fe60007810000 */
[----:B------:R-:W-:Y:S02]  /*18cf0*/  MUFU.EX2 R61, R4 ;  /* 0x00000004003d7308 */ /* 0x000fe40000000800 */
[----:B------:R-:W1:Y:S08]  /*18d00*/  SHFL.BFLY PT, R2, R0, 0x2, 0x1f ;  /* 0x0c401f0000027f89 */ /* 0x000e7000000e0000 */
[----:B------:R2:W-:Y:S02]  /*18d10*/  MUFU.EX2 R27, R3 ;  /* 0x00000003001b7308 */ /* 0x0005e40000000800 */
[----:B--2---:R-:W-:Y:S02]  /*18d20*/  FFMA.FTZ R3, R37, c[0x0][0x2d0], -R96 ;  /* 0x0000b40025037a23 */ /* 0x004fe40000010860 */
[----:B------:R-:W-:Y:S06]  /*18d30*/  LDSM.16.MT88.4 R36, [R212+0x100] ;  /* 0x00010000d424783b */ /* 0x000fec0000004200 */
[----:B------:R1:W2:Y:S02]  /*18d40*/  MUFU.EX2 R87, R3 ;  /* 0x0000000300577308 */ /* 0x0002a40000000800 */
[----:B-1----:R-:W-:Y:S01]  /*18d50*/  FMNMX.FTZ R3, R0, R2, !PT ;  /* 0x0000000200037209 */ /* 0x002fe20007810000 */
[----:B------:R-:W-:Y:S01]  /*18d60*/  FFMA.FTZ R2, R40, c[0x0][0x2d0], -R74 ;  /* 0x0000b40028027a23 */ /* 0x000fe2000001084a */
[----:B------:R-:W-:Y:S01]  /*18d70*/  FSEL R0, R72, RZ, P2 ;  /* 0x000000ff48007208 */ /* 0x000fe20001000000 */
[----:B------:R-:W-:Y:S01]  /*18d80*/  FFMA.FTZ R40, R50, c[0x0][0x2d0], -R96 ;  /* 0x0000b40032287a23 */ /* 0x000fe20000010860 */
[----:B--2---:R-:W-:Y:S04]  /*18d90*/  F2FP.BF16.PACK_AB R66, R61, R87 ;  /* 0x000000573d42723e */ /* 0x004fe800000010ff */
[----:B------:R1:W-:Y:S01]  /*18da0*/  MUFU.EX2 R60, R2 ;  /* 0x00000002003c7308 */ /* 0x0003e20000000800 */
[----:B------:R-:W2:Y:S01]  /*18db0*/  SHFL.BFLY PT, R4, R3, 0x1, 0x1f ;  /* 0x0c201f0003047f89 */ /* 0x000ea200000e0000 */
[----:B------:R-:W-:Y:S02]  /*18dc0*/  FADD.FTZ R0, -R0, R100 ;  /* 0x0000006400007221 */ /* 0x000fe40000010100 */
[----:B------:R-:W-:Y:S02]  /*18dd0*/  IMAD.MOV.U32 R100, RZ, RZ, R55 ;  /* 0x000000ffff647224 */ /* 0x000fe400078e0037 */
[----:B------:R-:W-:Y:S03]  /*18de0*/  FMUL.FTZ R0, R0, c[0x0][0x2d0] ;  /* 0x0000b40000007a20 */ /* 0x000fe60000410000 */
[----:B------:R-:W-:Y:S01]  /*18df0*/  F2FP.BF16.PACK_AB R76, R84, R100 ;  /* 0x00000064544c723e */ /* 0x000fe200000010ff */
[----:B------:R3:W4:Y:S01]  /*18e00*/  MUFU.EX2 R69, R0 ;  /* 0x0000000000457308 */ /* 0x0007220000000800 */
[----:B-1----:R-:W-:Y:S02]  /*18e10*/  FSEL R2, R71, RZ, P1 ;  /* 0x000000ff47027208 */ /* 0x002fe40000800000 */
[----:B--2---:R-:W-:Y:S03]  /*18e20*/  FMNMX.FTZ R3, R4, R3, !PT ;  /* 0x0000000304037209 */ /* 0x004fe60007810000 */
[----:B------:R-:W-:Y:S01]  /*18e30*/  FADD.FTZ R2, -R2, R101 ;  /* 0x0000006502027221 */ /* 0x000fe20000010100 */
[----:B------:R-:W-:Y:S01]  /*18e40*/  MOV R101, R54 ;  /* 0x0000003600657202 */ /* 0x000fe20000000f00 */
[----:B------:R-:W-:Y:S02]  /*18e50*/  FMUL.FTZ R97, R3, c[0x0][0x2d0] ;  /* 0x0000b40003617a20 */ /* 0x000fe40000410000 */
[----:B------:R-:W-:Y:S01]  /*18e60*/  FMUL.FTZ R2, R2, c[0x0][0x2d0] ;  /* 0x0000b40002027a20 */ /* 0x000fe20000410000 */
[----:B---3--:R-:W-:Y:S01]  /*18e70*/  FSEL R0, R70, RZ, P0 ;  /* 0x000000ff46007208 */ /* 0x008fe20000000000 */
[----:B----4-:R-:W-:Y:S01]  /*18e80*/  FMUL.FTZ R16, R69, R116 ;  /* 0x0000007445107220 */ /* 0x010fe20000410000 */
[----:B------:R-:W-:Y:S01]  /*18e90*/  F2FP.BF16.PACK_AB R77, R86, R101 ;  /* 0x00000065564d723e */ /* 0x000fe200000010ff */
[----:B------:R-:W1:Y:S01]  /*18ea0*/  MUFU.EX2 R68, R2 ;  /* 0x0000000200447308 */ /* 0x000e620000000800 */
[----:B------:R-:W-:Y:S01]  /*18eb0*/  FSETP.NEU.FTZ.AND P0, PT, R3, -INF , PT ;  /* 0xff8000000300780b */ /* 0x000fe20003f1d000 */
[----:B------:R-:W-:Y:S02]  /*18ec0*/  FADD.FTZ R0, -R0, R102 ;  /* 0x0000006600007221 */ /* 0x000fe40000010100 */
[----:B------:R-:W-:Y:S01]  /*18ed0*/  IMAD.MOV.U32 R102, RZ, RZ, R53 ;  /* 0x000000ffff667224 */ /* 0x000fe200078e0035 */
[----:B------:R-:W-:Y:S01]  /*18ee0*/  FSEL R97, R97, RZ, P0 ;  /* 0x000000ff61617208 */ /* 0x000fe20000000000 */
[----:B------:R-:W-:Y:S01]  /*18ef0*/  FMUL.FTZ R0, R0, c[0x0][0x2d0] ;  /* 0x0000b40000007a20 */ /* 0x000fe20000410000 */
[----:B------:R-:W2:Y:S01]  /*18f00*/  LDSM.16.MT88.4 R52, [R210+0x100] ;  /* 0x00010000d234783b */ /* 0x000ea20000004200 */
[----:B------:R-:W-:Y:S01]  /*18f10*/  FMUL.FTZ R17, R69, R117 ;  /* 0x0000007545117220 */ /* 0x000fe20000410000 */
[----:B------:R-:W-:Y:S01]  /*18f20*/  MOV R117, R89 ;  /* 0x0000005900757202 */ /* 0x000fe20000000f00 */
[----:B------:R3:W4:Y:S01]  /*18f30*/  MUFU.EX2 R2, R0 ;  /* 0x0000000000027308 */ /* 0x0007220000000800 */
[--C-:B------:R-:W-:Y:S02]  /*18f40*/  FFMA.FTZ R4, R25, c[0x0][0x2d0], -R97.reuse ;  /* 0x0000b40019047a23 */ /* 0x100fe40000010861 */
[--C-:B------:R-:W-:Y:S02]  /*18f50*/  FFMA.FTZ R58, R58, c[0x0][0x2d0], -R97.reuse ;  /* 0x0000b4003a3a7a23 */ /* 0x100fe40000010861 */
[--C-:B------:R-:W-:Y:S05]  /*18f60*/  FFMA.FTZ R62, R62, c[0x0][0x2d0], -R97.reuse ;  /* 0x0000b4003e3e7a23 */ /* 0x100fea0000010861 */
[----:B------:R5:W-:Y:S01]  /*18f70*/  MUFU.EX2 R63, R4 ;  /* 0x00000004003f7308 */ /* 0x000be20000000800 */
[C---:B-1----:R-:W-:Y:S02]  /*18f80*/  FMUL.FTZ R6, R68.reuse, R106 ;  /* 0x0000006a44067220 */ /* 0x042fe40000410000 */
[C---:B------:R-:W-:Y:S02]  /*18f90*/  FMUL.FTZ R18, R68.reuse, R118 ;  /* 0x0000007644127220 */ /* 0x040fe40000410000 */
[C---:B------:R-:W-:Y:S05]  /*18fa0*/  FMUL.FTZ R19, R68.reuse, R119 ;  /* 0x0000007744137220 */ /* 0x040fea0000410000 */
[----:B------:R1:W-:Y:S01]  /*18fb0*/  MUFU.EX2 R116, R28 ;  /* 0x0000001c00747308 */ /* 0x0003e20000000800 */
[C---:B------:R-:W-:Y:S02]  /*18fc0*/  FMUL.FTZ R34, R68.reuse, R134 ;  /* 0x0000008644227220 */ /* 0x040fe40000410000 */
[----:B------:R-:W-:Y:S02]  /*18fd0*/  FMUL.FTZ R35, R68, R135 ;  /* 0x0000008744237220 */ /* 0x000fe40000410000 */
[----:B---3--:R-:W-:Y:S02]  /*18fe0*/  FFMA.FTZ R0, R8, c[0x0][0x2d0], -R97 ;  /* 0x0000b40008007a23 */ /* 0x008fe40000010861 */
[----:B----4-:R-:W-:Y:S01]  /*18ff0*/  FMUL.FTZ R13, R2, R113 ;  /* 0x00000071020d7220 */ /* 0x010fe20000410000 */
[----:B------:R-:W-:Y:S01]  /*19000*/  MOV R113, R86 ;  /* 0x0000005600717202 */ /* 0x000fe20000000f00 */
[----:B------:R-:W-:Y:S01]  /*19010*/  FMUL.FTZ R50, R68, R150 ;  /* 0x0000009644327220 */ /* 0x000fe20000410000 */
[----:B------:R3:W-:Y:S01]  /*19020*/  MUFU.EX2 R5, R0 ;  /* 0x0000000000057308 */ /* 0x0007e20000000800 */
[----:B------:R-:W-:Y:S02]  /*19030*/  FFMA.FTZ R8, R41, c[0x0][0x2d0], -R75 ;  /* 0x0000b40029087a23 */ /* 0x000fe4000001084b */
[----:B------:R-:W-:Y:S02]  /*19040*/  IMAD.MOV.U32 R150, RZ, RZ, R91 ;  /* 0x000000ffff967224 */ /* 0x000fe400078e005b */
[----:B-----5:R-:W-:Y:S02]  /*19050*/  FFMA.FTZ R4, R24, c[0x0][0x2d0], -R97 ;  /* 0x0000b40018047a23 */ /* 0x020fe40000010861 */
[C---:B------:R-:W-:Y:S02]  /*19060*/  FMUL.FTZ R9, R2.reuse, R109 ;  /* 0x0000006d02097220 */ /* 0x040fe40000410000 */
[C---:B------:R-:W-:Y:S01]  /*19070*/  FMUL.FTZ R12, R2.reuse, R112 ;  /* 0x00000070020c7220 */ /* 0x040fe20000410000 */
[----:B------:R4:W5:Y:S01]  /*19080*/  MUFU.EX2 R7, R4 ;  /* 0x0000000400077308 */ /* 0x0009620000000800 */
[----:B------:R-:W-:Y:S02]  /*19090*/  FFMA.FTZ R24, R45, c[0x0][0x2d0], -R75 ;  /* 0x0000b4002d187a23 */ /* 0x000fe4000001084b */
[C---:B------:R-:W-:Y:S02]  /*190a0*/  FMUL.FTZ R45, R2.reuse, R145 ;  /* 0x00000091022d7220 */ /* 0x040fe40000410000 */
[C---:B------:R-:W-:Y:S02]  /*190b0*/  FMUL.FTZ R25, R2.reuse, R125 ;  /* 0x0000007d02197220 */ /* 0x040fe40000410000 */
[C---:B-1----:R-:W-:Y:S02]  /*190c0*/  FMUL.FTZ R28, R2.reuse, R128 ;  /* 0x00000080021c7220 */ /* 0x042fe40000410000 */
[C---:B------:R-:W-:Y:S01]  /*190d0*/  FMUL.FTZ R29, R2.reuse, R129 ;  /* 0x00000081021d7220 */ /* 0x040fe20000410000 */
[----:B------:R1:W-:Y:S01]  /*190e0*/  MUFU.EX2 R31, R8 ;  /* 0x00000008001f7308 */ /* 0x0003e20000000800 */
[----:B------:R-:W-:Y:S02]  /*190f0*/  FMUL.FTZ R41, R2, R141 ;  /* 0x0000008d02297220 */ /* 0x000fe40000410000 */
[----:B------:R-:W-:Y:S02]  /*19100*/  FMUL.FTZ R51, R68, R151 ;  /* 0x0000009744337220 */ /* 0x000fe40000410000 */
[----:B---3--:R-:W-:Y:S02]  /*19110*/  FFMA.FTZ R0, R26, c[0x0][0x2d0], -R97 ;  /* 0x0000b4001a007a23 */ /* 0x008fe40000010861 */
[----:B------:R-:W-:Y:S03]  /*19120*/  FMUL.FTZ R57, R2, R157 ;  /* 0x0000009d02397220 */ /* 0x000fe60000410000 */
[----:B------:R3:W2:Y:S01]  /*19130*/  MUFU.EX2 R59, R0 ;  /* 0x00000000003b7308 */ /* 0x0006a20000000800 */
[--C-:B----4-:R-:W-:Y:S02]  /*19140*/  FFMA.FTZ R4, R42, c[0x0][0x2d0], -R74.reuse ;  /* 0x0000b4002a047a23 */ /* 0x110fe4000001084a */
[----:B-----5:R-:W-:Y:S02]  /*19150*/  IMAD.MOV.U32 R106, RZ, RZ, R7 ;  /* 0x000000ffff6a7224 */ /* 0x020fe400078e0007 */
[----:B------:R-:W-:Y:S01]  /*19160*/  FMUL.FTZ R7, R68, R107 ;  /* 0x0000006b44077220 */ /* 0x000fe20000410000 */
[----:B------:R-:W-:Y:S04]  /*19170*/  MOV R107, R27 ;  /* 0x0000001b006b7202 */ /* 0x000fe80000000f00 */
[----:B------:R4:W-:Y:S01]  /*19180*/  MUFU.EX2 R235, R4 ;  /* 0x0000000400eb7308 */ /* 0x0009e20000000800 */
[----:B------:R-:W-:Y:S02]  /*19190*/  F2FP.BF16.PACK_AB R67, R106, R63 ;  /* 0x0000003f6a43723e */ /* 0x000fe400000010ff */
[----:B------:R-:W-:Y:S01]  /*191a0*/  F2FP.BF16.PACK_AB R64, R107, R102 ;  /* 0x000000666b40723e */ /* 0x000fe200000010ff */
[----:B-1----:R-:W-:Y:S01]  /*191b0*/  FMUL.FTZ R8, R2, R108 ;  /* 0x0000006c02087220 */ /* 0x002fe20000410000 */
[----:B------:R-:W-:Y:S05]  /*191c0*/  MOV R108, R87 ;  /* 0x00000057006c7202 */ /* 0x000fea0000000f00 */
[----:B------:R1:W5:Y:S01]  /*191d0*/  MUFU.EX2 R30, R24 ;  /* 0x00000018001e7308 */ /* 0x0003620000000800 */
[----:B---3--:R-:W-:Y:S02]  /*191e0*/  FSEL R0, R3, RZ, P0 ;  /* 0x000000ff03007208 */ /* 0x008fe40000000000 */
[----:B--2---:R-:W-:Y:S03]  /*191f0*/  MOV R151, R59 ;  /* 0x0000003b00977202 */ /* 0x004fe60000000f00 */
[----:B------:R-:W-:Y:S01]  /*19200*/  FADD.FTZ R0, -R0, R103 ;  /* 0x0000006700007221 */ /* 0x000fe20000010100 */
[----:B------:R-:W-:Y:S01]  /*19210*/  MOV R103, R5 ;  /* 0x0000000500677202 */ /* 0x000fe20000000f00 */
[----:B------:R-:W-:Y:S02]  /*19220*/  FMUL.FTZ R5, R69, R105 ;  /* 0x0000006945057220 */ /* 0x000fe40000410000 */
[----:B------:R2:W-:Y:S01]  /*19230*/  MUFU.EX2 R109, R40 ;  /* 0x00000028006d7308 */ /* 0x0005e20000000800 */
[----:B------:R-:W-:Y:S01]  /*19240*/  FMUL.FTZ R0, R0, c[0x0][0x2d0] ;  /* 0x0000b40000007a20 */ /* 0x000fe20000410000 */
[----:B------:R-:W-:Y:S01]  /*19250*/  F2FP.BF16.PACK_AB R65, R59, R103 ;  /* 0x000000673b41723e */ /* 0x000fe200000010ff */
[C---:B----4-:R-:W-:Y:S01]  /*19260*/  FMUL.FTZ R4, R69.reuse, R104 ;  /* 0x0000006845047220 */ /* 0x050fe20000410000 */
[----:B------:R-:W-:Y:S01]  /*19270*/  MOV R104, R250 ;  /* 0x000000fa00687202 */ /* 0x000fe20000000f00 */
[----:B------:R-:W-:Y:S05]  /*19280*/  IMAD.MOV.U32 R105, RZ, RZ, R93 ;  /* 0x000000ffff697224 */ /* 0x000fea00078e005d */
[-C--:B------:R-:W-:Y:S01]  /*19290*/  HMMA.16816.F32.BF16 R4, R76, R20.reuse, R4 ;  /* 0x000000144c04723c */ /* 0x080fe20000041804 */
[----:B------:R-:W3:Y:S01]  /*192a0*/  MUFU.EX2 R0, R0 ;  /* 0x0000000000007308 */ /* 0x000ee20000000800 */
[C---:B-1----:R-:W-:Y:S01]  /*192b0*/  FMUL.FTZ R24, R2.reuse, R124 ;  /* 0x0000007c02187220 */ /* 0x042fe20000410000 */
[----:B-----5:R-:W-:Y:S08]  /*192c0*/  MOV R129, R30 ;  /* 0x0000001e00817202 */ /* 0x020ff00000000f00 */
[----:B------:R1:W-:Y:S01]  /*192d0*/  MUFU.EX2 R124, R32 ;  /* 0x00000020007c7308 */ /* 0x0003e20000000800 */
[----:B--2---:R-:W-:Y:S02]  /*192e0*/  FMUL.FTZ R40, R2, R140 ;  /* 0x0000008c02287220 */ /* 0x004fe40000410000 */
[C---:B---3--:R-:W-:Y:S02]  /*192f0*/  FMUL.FTZ R10, R0.reuse, R110 ;  /* 0x0000006e000a7220 */ /* 0x048fe40000410000 */
[C---:B------:R-:W-:Y:S02]  /*19300*/  FMUL.FTZ R11, R0.reuse, R111 ;  /* 0x0000006f000b7220 */ /* 0x040fe40000410000 */
[C---:B------:R-:W-:Y:S02]  /*19310*/  FMUL.FTZ R14, R0.reuse, R114 ;  /* 0x00000072000e7220 */ /* 0x040fe40000410000 */
[----:B------:R-:W-:Y:S02]  /*19320*/  IMAD.MOV.U32 R114, RZ, RZ, R85 ;  /* 0x000000ffff727224 */ /* 0x000fe400078e0055 */
[C---:B------:R-:W-:Y:S01]  /*19330*/  FMUL.FTZ R15, R0.reuse, R115 ;  /* 0x00000073000f7220 */ /* 0x040fe20000410000 */
[C---:B------:R-:W-:Y:S01]  /*19340*/  HMMA.16816.F32.BF16 R8, R64.reuse, R20, R8 ;  /* 0x000000144008723c */ /* 0x040fe20000041808 */
[----:B-1----:R-:W-:Y:S01]  /*19350*/  FMUL.FTZ R32, R69, R132 ;  /* 0x0000008445207220 */ /* 0x002fe20000410000 */
[----:B------:R-:W-:Y:S01]  /*19360*/  MOV R115, R84 ;  /* 0x0000005400737202 */ /* 0x000fe20000000f00 */
[----:B------:R-:W-:Y:S01]  /*19370*/  IMAD.MOV.U32 R110, RZ, RZ, R63 ;  /* 0x000000ffff6e7224 */ /* 0x000fe200078e003f */
[----:B------:R-:W1:Y:S01]  /*19380*/  LDSM.16.MT88.4 R84, [R209+0x900] ;  /* 0x00090000d154783b */ /* 0x000e620000004200 */
[C---:B------:R-:W-:Y:S01]  /*19390*/  FMUL.FTZ R26, R0.reuse, R126 ;  /* 0x0000007e001a7220 */ /* 0x040fe20000410000 */
[----:B------:R-:W2:Y:S01]  /*193a0*/  MUFU.EX2 R63, R62 ;  /* 0x0000003e003f7308 */ /* 0x000ea20000000800 */
[----:B------:R-:W-:Y:S01]  /*193b0*/  FFMA.FTZ R20, R47, c[0x0][0x2d0], -R74 ;  /* 0x0000b4002f147a23 */ /* 0x000fe2000001084a */
[-C--:B------:R-:W-:Y:S01]  /*193c0*/  HMMA.16816.F32.BF16 R12, R64, R22.reuse, R12 ;  /* 0x00000016400c723c */ /* 0x080fe2000004180c */
[C---:B------:R-:W-:Y:S03]  /*193d0*/  FMUL.FTZ R21, R69.reuse, R121 ;  /* 0x0000007945157220 */ /* 0x040fe60000410000 */
[C---:B------:R-:W-:Y:S01]  /*193e0*/  FMUL.FTZ R27, R0.reuse, R127 ;  /* 0x0000007f001b7220 */ /* 0x040fe20000410000 */
[----:B------:R-:W-:Y:S01]  /*193f0*/  MOV R127, R31 ;  /* 0x0000001f007f7202 */ /* 0x000fe20000000f00 */
[C---:B------:R-:W-:Y:S02]  /*19400*/  FMUL.FTZ R30, R0.reuse, R130 ;  /* 0x00000082001e7220 */ /* 0x040fe40000410000 */
[C---:B------:R-:W-:Y:S01]  /*19410*/  HMMA.16816.F32.BF16 R16, R76.reuse, R22, R16 ;  /* 0x000000164c10723c */ /* 0x040fe20000041810 */
[----:B------:R3:W-:Y:S03]  /*19420*/  MUFU.EX2 R112, R20 ;  /* 0x0000001400707308 */ /* 0x0007e60000000800 */
[----:B------:R-:W-:Y:S02]  /*19430*/  FMUL.FTZ R31, R0, R131 ;  /* 0x00000083001f7220 */ /* 0x000fe40000410000 */
[----:B------:R-:W-:Y:S02]  /*19440*/  IMAD.MOV.U32 R130, RZ, RZ, R33 ;  /* 0x000000ffff827224 */ /* 0x000fe400078e0021 */
[C---:B------:R-:W-:Y:S03]  /*19450*/  FMUL.FTZ R22, R68.reuse, R122 ;  /* 0x0000007a44167220 */ /* 0x040fe60000410000 */
[----:B------:R4:W-:Y:S01]  /*19460*/  MUFU.EX2 R121, R48 ;  /* 0x0000003000797308 */ /* 0x0009e20000000800 */
[----:B------:R-:W-:Y:S02]  /*19470*/  FMUL.FTZ R23, R68, R123 ;  /* 0x0000007b44177220 */ /* 0x000fe40000410000 */
[C---:B------:R-:W-:Y:S02]  /*19480*/  FMUL.FTZ R33, R69.reuse, R133 ;  /* 0x0000008545217220 */ /* 0x040fe40000410000 */
[C---:B------:R-:W-:Y:S01]  /*19490*/  FMUL.FTZ R42, R0.reuse, R142 ;  /* 0x0000008e002a7220 */ /* 0x040fe20000410000 */
[----:B------:R-:W-:Y:S01]  /*194a0*/  LDSM.16.MT88.4 R132, [R212+0x2900] ;  /* 0x00290000d484783b */ /* 0x000fe20000004200 */
[C---:B------:R-:W-:Y:S02]  /*194b0*/  FMUL.FTZ R43, R0.reuse, R143 ;  /* 0x0000008f002b7220 */ /* 0x040fe40000410000 */
[C---:B------:R-:W-:Y:S01]  /*194c0*/  FMUL.FTZ R46, R0.reuse, R146 ;  /* 0x00000092002e7220 */ /* 0x040fe20000410000 */
[----:B------:R5:W-:Y:S01]  /*194d0*/  MUFU.EX2 R123, R44 ;  /* 0x0000002c007b7308 */ /* 0x000be20000000800 */
[C---:B------:R-:W-:Y:S02]  /*194e0*/  FMUL.FTZ R47, R0.reuse, R147 ;  /* 0x00000093002f7220 */ /* 0x040fe40000410000 */
[----:B------:R-:W-:Y:S02]  /*194f0*/  FMUL.FTZ R59, R0, R159 ;  /* 0x0000009f003b7220 */ /* 0x000fe40000410000 */
[C---:B---3--:R-:W-:Y:S02]  /*19500*/  FMUL.FTZ R20, R69.reuse, R120 ;  /* 0x0000007845147220 */ /* 0x048fe40000410000 */
[----:B------:R-:W-:Y:S02]  /*19510*/  IMAD.MOV.U32 R131, RZ, RZ, R60 ;  /* 0x000000ffff837224 */ /* 0x000fe400078e003c */
[----:B------:R-:W-:Y:S01]  /*19520*/  IMAD.MOV.U32 R120, RZ, RZ, R103 ;  /* 0x000000ffff787224 */ /* 0x000fe200078e0067 */
[----:B------:R3:W-:Y:S01]  /*19530*/  MUFU.EX2 R122, R58 ;  /* 0x0000003a007a7308 */ /* 0x0007e20000000800 */
[C---:B------:R-:W-:Y:S01]  /*19540*/  FMUL.FTZ R60, R2.reuse, R160 ;  /* 0x000000a0023c7220 */ /* 0x040fe20000410000 */
[-C--:B------:R-:W-:Y:S01]  /*19550*/  HMMA.16816.F32.BF16 R20, R76, R36.reuse, R20 ;  /* 0x000000244c14723c */ /* 0x080fe20000041814 */
[----:B------:R-:W-:Y:S02]  /*19560*/  IMAD.MOV.U32 R160, RZ, RZ, R61 ;  /* 0x000000ffffa07224 */ /* 0x000fe400078e003d */
[----:B----4-:R-:W-:Y:S02]  /*19570*/  FMUL.FTZ R48, R69, R148 ;  /* 0x0000009445307220 */ /* 0x010fe40000410000 */
[----:B------:R-:W-:Y:S02]  /*19580*/  FMUL.FTZ R61, R2, R161 ;  /* 0x000000a1023d7220 */ /* 0x000fe40000410000 */
[----:B------:R-:W-:Y:S01]  /*19590*/  FMUL.FTZ R62, R0, R162 ;  /* 0x000000a2003e7220 */ /* 0x000fe20000410000 */
[C---:B------:R-:W-:Y:S01]  /*195a0*/  HMMA.16816.F32.BF16 R24, R64.reuse, R36, R24 ;  /* 0x000000244018723c */ /* 0x040fe20000041818 */
[----:B--2---:R-:W-:Y:S03]  /*195b0*/  MOV R162, R63 ;  /* 0x0000003f00a27202 */ /* 0x004fe60000000f00 */
[----:B-----5:R-:W-:Y:S02]  /*195c0*/  FMUL.FTZ R44, R2, R144 ;  /* 0x00000090022c7220 */ /* 0x020fe40000410000 */
[C---:B------:R-:W-:Y:S02]  /*195d0*/  FMUL.FTZ R63, R0.reuse, R163 ;  /* 0x000000a3003f7220 */ /* 0x040fe40000410000 */
[-C--:B------:R-:W-:Y:S01]  /*195e0*/  HMMA.16816.F32.BF16 R28, R64, R38.reuse, R28 ;  /* 0x00000026401c723c */ /* 0x080fe2000004181c */
[----:B------:R-:W-:Y:S03]  /*195f0*/  FFMA.FTZ R36, R49, c[0x0][0x2d0], -R96 ;  /* 0x0000b40031247a23 */ /* 0x000fe60000010860 */
[C---:B------:R-:W-:Y:S01]  /*19600*/  FMUL.FTZ R37, R69.reuse, R137 ;  /* 0x0000008945257220 */ /* 0x040fe20000410000 */
[----:B------:R2:W-:Y:S01]  /*19610*/  MUFU.EX2 R128, R36 ;  /* 0x0000002400807308 */ /* 0x0005e20000000800 */
[----:B------:R-:W-:Y:S01]  /*19620*/  FMUL.FTZ R49, R69, R149 ;  /* 0x0000009545317220 */ /* 0x000fe20000410000 */
[----:B------:R-:W-:Y:S01]  /*19630*/  MOV R149, R235 ;  /* 0x000000eb00957202 */ /* 0x000fe20000000f00 */
[C---:B------:R-:W-:Y:S01]  /*19640*/  HMMA.16816.F32.BF16 R32, R76.reuse, R38, R32 ;  /* 0x000000264c20723c */ /* 0x040fe20000041820 */
[----:B---3--:R-:W-:Y:S03]  /*19650*/  FMUL.FTZ R58, R0, R158 ;  /* 0x0000009e003a7220 */ /* 0x008fe60000410000 */
[----:B------:R-:W-:Y:S02]  /*19660*/  IMAD.MOV.U32 R163, RZ, RZ, R92 ;  /* 0x000000ffffa37224 */ /* 0x000fe400078e005c */
[----:B------:R-:W-:Y:S02]  /*19670*/  FFMA.FTZ R92, R95, c[0x0][0x2d0], -R75 ;  /* 0x0000b4005f5c7a23 */ /* 0x000fe4000001084b */
[C---:B------:R-:W-:Y:S02]  /*19680*/  FMUL.FTZ R38, R68.reuse, R138 ;  /* 0x0000008a44267220 */ /* 0x040fe40000410000 */
[----:B------:R-:W-:Y:S02]  /*19690*/  MUFU.EX2 R138, R92 ;  /* 0x0000005c008a7308 */ /* 0x000fe40000000800 */
[----:B------:R-:W-:Y:S02]  /*196a0*/  FMUL.FTZ R39, R68, R139 ;  /* 0x0000008b44277220 */ /* 0x000fe40000410000 */
[C---:B--2---:R-:W-:Y:S07]  /*196b0*/  FMUL.FTZ R36, R69.reuse, R136 ;  /* 0x0000008845247220 */ /* 0x044fee0000410000 */
        /* <DEDUP_REMOVED lines=10> */
[C---:B--2---:R-:W-:Y:S07]  /*19760*/  FMUL.FTZ R52, R69.reuse, R152 ;  /* 0x0000009845347220 */ /* 0x044fee0000410000 */
[-C--:B------:R-:W-:Y:S08]  /*19770*/  HMMA.16816.F32.BF16 R52, R76, R80.reuse, R52 ;  /* 0x000000504c34723c */ /* 0x080ff00000041834 */
[C---:B------:R-:W-:Y:S07]  /*19780*/  HMMA.16816.F32.BF16 R56, R64.reuse, R80, R56 ;  /* 0x000000504038723c */ /* 0x040fee0000041838 */
[----:B------:R-:W-:Y:S01]  /*19790*/  FFMA.FTZ R80, R88, c[0x0][0x2d0], -R97 ;  /* 0x0000b40058507a23 */ /* 0x000fe20000010861 */
[-C--:B------:R-:W-:Y:S01]  /*197a0*/  HMMA.16816.F32.BF16 R60, R64, R82.reuse, R60 ;  /* 0x00000052403c723c */ /* 0x080fe2000004183c */
[----:B---3--:R-:W-:Y:S02]  /*197b0*/  F2FP.BF16.PACK_AB R81, R122, R111 ;  /* 0x0000006f7a51723e */ /* 0x008fe400000010ff */
[----:B------:R2:W3:Y:S04]  /*197c0*/  MUFU.EX2 R148, R80 ;  /* 0x0000005000947308 */ /* 0x0004e80000000800 */
[C---:B------:R-:W-:Y:S02]  /*197d0*/  FMUL.FTZ R64, R69.reuse, R164 ;  /* 0x000000a445407220 */ /* 0x040fe40000410000 */
[----:B------:R-:W-:Y:S03]  /*197e0*/  FMUL.FTZ R65, R69, R165 ;  /* 0x000000a545417220 */ /* 0x000fe60000410000 */
[C---:B------:R-:W-:Y:S02]  /*197f0*/  FMUL.FTZ R66, R68.reuse, R166 ;  /* 0x000000a644427220 */ /* 0x040fe40000410000 */
[----:B------:R-:W-:Y:S07]  /*19800*/  FMUL.FTZ R67, R68, R167 ;  /* 0x000000a744437220 */ /* 0x000fee0000410000 */
[----:B------:R-:W-:Y:S01]  /*19810*/  HMMA.16816.F32.BF16 R64, R76, R82, R64 ;  /* 0x000000524c40723c */ /* 0x000fe20000041840 */
[--C-:B--2---:R-:W-:Y:S06]  /*19820*/  FFMA.FTZ R80, R90, c[0x0][0x2d0], -R74.reuse ;  /* 0x0000b4005a507a23 */ /* 0x104fec000001084a */
[----:B------:R-:W-:Y:S01]  /*19830*/  F2FP.BF16.PACK_AB R76, R149, R131 ;  /* 0x00000083954c723e */ /* 0x000fe200000010ff */
[----:B------:R-:W2:Y:S01]  /*19840*/  LDSM.16.MT88.4 R88, [R212+0x900] ;  /* 0x00090000d458783b */ /* 0x000ea20000004200 */
[----:B------:R-:W-:Y:S01]  /*19850*/  F2FP.BF16.PACK_AB R77, R150, R127 ;  /* 0x0000007f964d723e */ /* 0x000fe200000010ff */
[----:B------:R4:W-:Y:S02]  /*19860*/  MUFU.EX2 R161, R80 ;  /* 0x0000005000a17308 */ /* 0x0009e40000000800 */
[----:B------:R-:W-:Y:S02]  /*19870*/  F2FP.BF16.PACK_AB R79, R116, R129 ;  /* 0x00000081744f723e */ /* 0x000fe400000010ff */
[----:B------:R-:W-:Y:S02]  /*19880*/  F2FP.BF16.PACK_AB R78, R112, R130 ;  /* 0x00000082704e723e */ /* 0x000fe400000010ff */
[----:B------:R-:W-:Y:S02]  /*19890*/  F2FP.BF16.PACK_AB R82, R123, R109 ;  /* 0x0000006d7b52723e */ /* 0x000fe400000010ff */
[----:B---3--:R-:W-:Y:S03]  /*198a0*/  F2FP.BF16.PACK_AB R83, R148, R162 ;  /* 0x000000a29453723e */ /* 0x008fe600000010ff */
[-C--:B-1----:R-:W-:Y:S01]  /*198b0*/  HMMA.16816.F32.BF16 R4, R76, R84.reuse, R4 ;  /* 0x000000544c04723c */ /* 0x082fe20000041804 */
[--C-:B----4-:R-:W-:Y:S02]  /*198c0*/  FFMA.FTZ R80, R94, c[0x0][0x2d0], -R75.reuse ;  /* 0x0000b4005e507a23 */ /* 0x110fe4000001084b */
[----:B------:R-:W1:Y:S02]  /*198d0*/  LDSM.16.MT88.4 R92, [R210+0x900] ;  /* 0x00090000d25c783b */ /* 0x000e640000004200 */
[----:B------:R3:W-:Y:S02]  /*198e0*/  MUFU.EX2 R139, R80 ;  /* 0x00000050008b7308 */ /* 0x0007e40000000800 */
[----:B---3--:R-:W-:Y:S07]  /*198f0*/  F2FP.BF16.PACK_AB R80, R128, R124 ;  /* 0x0000007c8050723e */ /* 0x008fee00000010ff */
[C---:B------:R-:W-:Y:S07]  /*19900*/  HMMA.16816.F32.BF16 R8, R80.reuse, R84, R8 ;  /* 0x000000545008723c */ /* 0x040fee0000041808 */
[--C-:B------:R-:W-:Y:S01]  /*19910*/  FFMA.FTZ R84, R176, c[0x0][0x2d0], -R74.reuse ;  /* 0x0000b400b0547a23 */ /* 0x100fe2000001084a */
[-C--:B------:R-:W-:Y:S03]  /*19920*/  HMMA.16816.F32.BF16 R12, R80, R86.reuse, R12 ;  /* 0x00000056500c723c */ /* 0x080fe6000004180c */
[----:B------:R3:W-:Y:S05]  /*19930*/  MUFU.EX2 R126, R84 ;  /* 0x00000054007e7308 */ /* 0x0007ea0000000800 */
[C---:B------:R-:W-:Y:S08]  /*19940*/  HMMA.16816.F32.BF16 R16, R76.reuse, R86, R16 ;  /* 0x000000564c10723c */ /* 0x040ff00000041810 */
[-C--:B--2---:R-:W-:Y:S08]  /*19950*/  HMMA.16816.F32.BF16 R20, R76, R88.reuse, R20 ;  /* 0x000000584c14723c */ /* 0x084ff00000041814 */
[C---:B------:R-:W-:Y:S01]  /*19960*/  HMMA.16816.F32.BF16 R24, R80.reuse, R88, R24 ;  /* 0x000000585018723c */ /* 0x040fe20000041818 */
[----:B---3--:R-:W-:Y:S06]  /*19970*/  FFMA.FTZ R84, R177, c[0x0][0x2d0], -R74 ;  /* 0x0000b400b1547a23 */ /* 0x008fec000001084a */
[--C-:B------:R-:W-:Y:S01]  /*19980*/  FFMA.FTZ R88, R169, c[0x0][0x2d0], -R96.reuse ;  /* 0x0000b400a9587a23 */ /* 0x100fe20000010860 */
[-C--:B------:R-:W-:Y:S01]  /*19990*/  HMMA.16816.F32.BF16 R28, R80, R90.reuse, R28 ;  /* 0x0000005a501c723c */ /* 0x080fe2000004181c */
[----:B------:R2:W-:Y:S07]  /*199a0*/  MUFU.EX2 R125, R84 ;  /* 0x00000054007d7308 */ /* 0x0005ee0000000800 */
[C---:B------:R-:W-:Y:S03]  /*199b0*/  HMMA.16816.F32.BF16 R32, R76.reuse, R90, R32 ;  /* 0x0000005a4c20723c */ /* 0x040fe60000041820 */
[----:B------:R3:W-:Y:S05]  /*199c0*/  MUFU.EX2 R136, R88 ;  /* 0x0000005800887308 */ /* 0x0007ea0000000800 */
[-C--:B-1----:R-:W-:Y:S08]  /*199d0*/  HMMA.16816.F32.BF16 R36, R76, R92.reuse, R36 ;  /* 0x0000005c4c24723c */ /* 0x082ff00000041824 */
[C---:B------:R-:W-:Y:S01]  /*199e0*/  HMMA.16816.F32.BF16 R40, R80.reuse, R92, R40 ;  /* 0x0000005c5028723c */ /* 0x040fe20000041828 */
[----:B--2---:R-:W-:Y:S04]  /*199f0*/  FFMA.FTZ R84, R171, c[0x0][0x2d0], -R75 ;  /* 0x0000b400ab547a23 */ /* 0x004fe8000001084b */
        /* <DEDUP_REMOVED lines=63> */
[----:B------:R-:W3:Y:S03]  /*19df0*/  LDL.LU R184, [R1+0x18] ;  /* 0x0000180001b87983 */ /* 0x000ee60000300800 */
[--C-:B--2---:R-:W-:Y:S03]  /*19e00*/  FFMA.FTZ R84, R189, c[0x0][0x2d0], -R96.reuse ;  /* 0x0000b400bd547a23 */ /* 0x104fe60000010860 */
[----:B------:R2:W-:Y:S01]  /*19e10*/  MUFU.EX2 R155, R92 ;  /* 0x0000005c009b7308 */ /* 0x0005e20000000800 */
[C---:B------:R-:W-:Y:S09]  /*19e20*/  HMMA.16816.F32.BF16 R48, R76.reuse, R94, R48 ;  /* 0x0000005e4c30723c */ /* 0x040ff20000041830 */
[----:B------:R4:W-:Y:S03]  /*19e30*/  MUFU.EX2 R190, R84 ;  /* 0x0000005400be7308 */ /* 0x0009e60000000800 */
[----:B-1----:R-:W-:Y:S07]  /*19e40*/  FFMA.FTZ R88, R192, c[0x0][0x2d0], -R75 ;  /* 0x0000b400c0587a23 */ /* 0x002fee000001084b */
[----:B------:R1:W-:Y:S01]  /*19e50*/  MUFU.EX2 R192, R88 ;  /* 0x0000005800c07308 */ /* 0x0003e20000000800 */
[----:B--2---:R-:W-:Y:S02]  /*19e60*/  FFMA.FTZ R92, R185, c[0x0][0x2d0], -R97 ;  /* 0x0000b400b95c7a23 */ /* 0x004fe40000010861 */
[----:B------:R-:W-:Y:S07]  /*19e70*/  IMAD.MOV.U32 R185, RZ, RZ, R101 ;  /* 0x000000ffffb97224 */ /* 0x000fee00078e0065 */
[----:B------:R2:W-:Y:S01]  /*19e80*/  MUFU.EX2 R154, R92 ;  /* 0x0000005c009a7308 */ /* 0x0005e20000000800 */
[--C-:B----4-:R-:W-:Y:S02]  /*19e90*/  FFMA.FTZ R84, R191, c[0x0][0x2d0], -R96.reuse ;  /* 0x0000b400bf547a23 */ /* 0x110fe40000010860 */
[----:B------:R-:W-:Y:S07]  /*19ea0*/  IMAD.MOV.U32 R191, RZ, RZ, R117 ;  /* 0x000000ffffbf7224 */ /* 0x000fee00078e0075 */
[----:B------:R4:W-:Y:S01]  /*19eb0*/  MUFU.EX2 R186, R84 ;  /* 0x0000005400ba7308 */ /* 0x0009e20000000800 */
[----:B-1----:R-:W1:Y:S01]  /*19ec0*/  LDSM.16.MT88.4 R88, [R211+0x1100] ;  /* 0x00110000d358783b */ /* 0x002e620000004200 */
[----:B--2---:R-:W-:Y:S01]  /*19ed0*/  FFMA.FTZ R92, R203, c[0x0][0x2d0], -R75 ;  /* 0x0000b400cb5c7a23 */ /* 0x004fe2000001084b */
[----:B------:R-:W-:Y:S07]  /*19ee0*/  MOV R203, R111 ;  /* 0x0000006f00cb7202 */ /* 0x000fee0000000f00 */
[----:B------:R2:W-:Y:S01]  /*19ef0*/  MUFU.EX2 R178, R92 ;  /* 0x0000005c00b27308 */ /* 0x0005e20000000800 */
[----:B----4-:R-:W-:Y:S01]  /*19f00*/  FFMA.FTZ R84, R193, c[0x0][0x2d0], -R96 ;  /* 0x0000b400c1547a23 */ /* 0x010fe20000010860 */
[----:B------:R-:W-:Y:S02]  /*19f10*/  MOV R193, R116 ;  /* 0x0000007400c17202 */ /* 0x000fe40000000f00 */
[----:B------:R-:W-:Y:S06]  /*19f20*/  LDSM.16.MT88.4 R116, [R209+0x2900] ;  /* 0x00290000d174783b */ /* 0x000fec0000004200 */
[----:B------:R4:W5:Y:S02]  /*19f30*/  MUFU.EX2 R189, R84 ;  /* 0x0000005400bd7308 */ /* 0x0009640000000800 */
[----:B--2---:R-:W-:Y:S01]  /*19f40*/  LDSM.16.MT88.4 R92, [R210+0x1900] ;  /* 0x00190000d25c783b */ /* 0x004fe20000004200 */
[-C--:B-1----:R-:W-:Y:S08]  /*19f50*/  HMMA.16816.F32.BF16 R52, R76, R88.reuse, R52 ;  /* 0x000000584c34723c */ /* 0x082ff00000041834 */
[C---:B------:R-:W-:Y:S01]  /*19f60*/  HMMA.16816.F32.BF16 R56, R80.reuse, R88, R56 ;  /* 0x000000585038723c */ /* 0x040fe20000041838 */
[--C-:B----4-:R-:W-:Y:S03]  /*19f70*/  FFMA.FTZ R84, R199, c[0x0][0x2d0], -R74.reuse ;  /* 0x0000b400c7547a23 */ /* 0x110fe6000001084a */
[----:B------:R-:W-:Y:S01]  /*19f80*/  MOV R199, R102 ;  /* 0x0000006600c77202 */ /* 0x000fe20000000f00 */
[----:B------:R1:W-:Y:S02]  /*19f90*/  MUFU.EX2 R183, R84 ;  /* 0x0000005400b77308 */ /* 0x0003e40000000800 */
[--C-:B------:R-:W-:Y:S01]  /*19fa0*/  FFMA.FTZ R88, R187, c[0x0][0x2d0], -R97.reuse ;  /* 0x0000b400bb587a23 */ /* 0x100fe20000010861 */
[-C--:B------:R-:W-:Y:S01]  /*19fb0*/  HMMA.16816.F32.BF16 R60, R80, R90.reuse, R60 ;  /* 0x0000005a503c723c */ /* 0x080fe2000004183c */
[----:B------:R-:W2:Y:S06]  /*19fc0*/  LDL.LU R187, [R1+0x14] ;  /* 0x0000140001bb7983 */ /* 0x000eac0000300800 */
[----:B------:R-:W-:Y:S01]  /*19fd0*/  FFMA.FTZ R80, R205, c[0x0][0x2d0], -R74 ;  /* 0x0000b400cd507a23 */ /* 0x000fe2000001084a */
[----:B------:R-:W-:Y:S01]  /*19fe0*/  HMMA.16816.F32.BF16 R64, R76, R90, R64 ;  /* 0x0000005a4c40723c */ /* 0x000fe20000041840 */
[----:B-----5:R-:W-:Y:S02]  /*19ff0*/  F2FP.BF16.PACK_AB R82, R189, R186 ;  /* 0x000000babd52723e */ /* 0x020fe400000010ff */
[----:B------:R4:W-:Y:S01]  /*1a000*/  MUFU.EX2 R179, R80 ;  /* 0x0000005000b37308 */ /* 0x0009e20000000800 */
[----:B------:R-:W-:Y:S03]  /*1a010*/  MOV R205, R100 ;  /* 0x0000006400cd7202 */ /* 0x000fe60000000f00 */
[----:B------:R-:W-:Y:S02]  /*1a020*/  F2FP.BF16.PACK_AB R76, R147, R249 ;  /* 0x000000f9934c723e */ /* 0x000fe400000010ff */
[----:B------:R-:W-:Y:S03]  /*1a030*/  F2FP.BF16.PACK_AB R77, R145, R146 ;  /* 0x00000092914d723e */ /* 0x000fe600000010ff */
[----:B------:R-:W-:Y:S01]  /*1a040*/  F2FP.BF16.PACK_AB R78, R196, R235 ;  /* 0x000000ebc44e723e */ /* 0x000fe200000010ff */
[----:B-1----:R-:W-:Y:S01]  /*1a050*/  FFMA.FTZ R84, R181, c[0x0][0x2d0], -R97 ;  /* 0x0000b400b5547a23 */ /* 0x002fe20000010861 */
[----:B------:R-:W-:Y:S01]  /*1a060*/  F2FP.BF16.PACK_AB R79, R192, R195 ;  /* 0x000000c3c04f723e */ /* 0x000fe200000010ff */
[----:B------:R-:W1:Y:S10]  /*1a070*/  MUFU.EX2 R181, R88 ;  /* 0x0000005800b57308 */ /* 0x000e740000000800 */
[----:B------:R5:W5:Y:S01]  /*1a080*/  MUFU.EX2 R182, R84 ;  /* 0x0000005400b67308 */ /* 0x000b620000000800 */
[--C-:B----4-:R-:W-:Y:S02]  /*1a090*/  FFMA.FTZ R80, R200, c[0x0][0x2d0], -R75.reuse ;  /* 0x0000b400c8507a23 */ /* 0x110fe4000001084b */
[----:B------:R-:W-:Y:S07]  /*1a0a0*/  IMAD.MOV.U32 R200, RZ, RZ, R112 ;  /* 0x000000ffffc87224 */ /* 0x000fee00078e0070 */
        /* <DEDUP_REMOVED lines=8> */
[--C-:B------:R-:W-:Y:S01]  /*1a130*/  FFMA.FTZ R84, R232, c[0x0][0x2d0], -R74.reuse ;  /* 0x0000b400e8547a23 */ /* 0x100fe2000001084a */
[-C--:B------:R-:W-:Y:S01]  /*1a140*/  HMMA.16816.F32.BF16 R12, R80, R86.reuse, R12 ;  /* 0x00000056500c723c */ /* 0x080fe2000004180c */
[----:B------:R-:W-:Y:S02]  /*1a150*/  MOV R232, R109 ;  /* 0x0000006d00e87202 */ /* 0x000fe40000000f00 */
[----:B------:R1:W-:Y:S05]  /*1a160*/  MUFU.EX2 R159, R84 ;  /* 0x00000054009f7308 */ /* 0x0003ea0000000800 */
[C---:B------:R-:W-:Y:S08]  /*1a170*/  HMMA.16816.F32.BF16 R16, R76.reuse, R86, R16 ;  /* 0x000000564c10723c */ /* 0x040ff00000041810 */
[-C--:B------:R-:W-:Y:S08]  /*1a180*/  HMMA.16816.F32.BF16 R20, R76, R88.reuse, R20 ;  /* 0x000000584c14723c */ /* 0x080ff00000041814 */
[C---:B------:R-:W-:Y:S01]  /*1a190*/  HMMA.16816.F32.BF16 R24, R80.reuse, R88, R24 ;  /* 0x000000585018723c */ /* 0x040fe20000041818 */
[----:B-1----:R-:W-:Y:S03]  /*1a1a0*/  FFMA.FTZ R84, R234, c[0x0][0x2d0], -R74 ;  /* 0x0000b400ea547a23 */ /* 0x002fe6000001084a */
[----:B------:R-:W-:Y:S04]  /*1a1b0*/  IMAD.MOV.U32 R234, RZ, RZ, R108 ;  /* 0x000000ffffea7224 */ /* 0x000fe800078e006c */
[-C--:B------:R-:W-:Y:S01]  /*1a1c0*/  HMMA.16816.F32.BF16 R28, R80, R90.reuse, R28 ;  /* 0x0000005a501c723c */ /* 0x080fe2000004181c */
[----:B------:R1:W-:Y:S03]  /*1a1d0*/  MUFU.EX2 R177, R84 ;  /* 0x0000005400b17308 */ /* 0x0003e60000000800 */
[----:B------:R-:W-:Y:S02]  /*1a1e0*/  FFMA.FTZ R88, R206, c[0x0][0x2d0], -R96 ;  /* 0x0000b400ce587a23 */ /* 0x000fe40000010860 */
[----:B------:R-:W-:Y:S02]  /*1a1f0*/  IMAD.MOV.U32 R206, RZ, RZ, R160 ;  /* 0x000000ffffce7224 */ /* 0x000fe400078e00a0 */
[C---:B------:R-:W-:Y:S03]  /*1a200*/  HMMA.16816.F32.BF16 R32, R76.reuse, R90, R32 ;  /* 0x0000005a4c20723c */ /* 0x040fe60000041820 */
[----:B------:R4:W-:Y:S05]  /*1a210*/  MUFU.EX2 R157, R88 ;  /* 0x00000058009d7308 */ /* 0x0009ea0000000800 */
[-C--:B------:R-:W-:Y:S08]  /*1a220*/  HMMA.16816.F32.BF16 R36, R76, R92.reuse, R36 ;  /* 0x0000005c4c24723c */ /* 0x080ff00000041824 */
[C---:B------:R-:W-:Y:S01]  /*1a230*/  HMMA.16816.F32.BF16 R40, R80.reuse, R92, R40 ;  /* 0x0000005c5028723c */ /* 0x040fe20000041828 */
[----:B-1----:R-:W-:Y:S03]  /*1a240*/  FFMA.FTZ R84, R230, c[0x0][0x2d0], -R75 ;  /* 0x0000b400e6547a23 */ /* 0x002fe6000001084b */
[----:B------:R-:W-:Y:S01]  /*1a250*/  MOV R230, R104 ;  /* 0x0000006800e67202 */ /* 0x000fe20000000f00 */
[----:B------:R1:W-:Y:S02]  /*1a260*/  MUFU.EX2 R158, R84 ;  /* 0x00000054009e7308 */ /* 0x0003e40000000800 */
[----:B------:R-:W-:Y:S01]  /*1a270*/  FFMA.FTZ R92, R201, c[0x0][0x2d0], -R97 ;  /* 0x0000b400c95c7a23 */ /* 0x000fe20000010861 */
[-C--:B------:R-:W-:Y:S01]  /*1a280*/  HMMA.16816.F32.BF16 R44, R80, R94.reuse, R44 ;  /* 0x0000005e502c723c */ /* 0x080fe2000004182c */
[----:B------:R-:W-:Y:S03]  /*1a290*/  MOV R201, R107 ;  /* 0x0000006b00c97202 */ /* 0x000fe60000000f00 */
[--C-:B----4-:R-:W-:Y:S01]  /*1a2a0*/  FFMA.FTZ R88, R207, c[0x0][0x2d0], -R96.reuse ;  /* 0x0000b400cf587a23 */ /* 0x110fe20000010860 */
[----:B------:R-:W-:Y:S02]  /*1a2b0*/  MOV R207, R163 ;  /* 0x000000a300cf7202 */ /* 0x000fe40000000f00 */
[----:B------:R4:W-:Y:S01]  /*1a2c0*/  MUFU.EX2 R172, R92 ;  /* 0x0000005c00ac7308 */ /* 0x0009e20000000800 */
[C---:B------:R-:W-:Y:S09]  /*1a2d0*/  HMMA.16816.F32.BF16 R48, R76.reuse, R94, R48 ;  /* 0x0000005e4c30723c */ /* 0x040ff20000041830 */
[----:B------:R5:W-:Y:S03]  /*1a2e0*/  MUFU.EX2 R175, R88 ;  /* 0x0000005800af7308 */ /* 0x000be60000000800 */
[----:B---3--:R-:W-:Y:S01]  /*1a2f0*/  FFMA.FTZ R68, R68, R184, R185 ;  /* 0x000000b844447223 */ /* 0x008fe200000100b9 */
[----:B------:R-:W-:Y:S01]  /*1a300*/  MOV R184, R151 ;  /* 0x0000009700b87202 */ /* 0x000fe20000000f00 */
[----:B-1----:R-:W-:Y:S01]  /*1a310*/  FFMA.FTZ R84, R231, c[0x0][0x2d0], -R75 ;  /* 0x0000b400e7547a23 */ /* 0x002fe2000001084b */
[----:B------:R-:W-:Y:S01]  /*1a320*/  MOV R151, R113 ;  /* 0x0000007100977202 */ /* 0x000fe20000000f00 */
[----:B------:R-:W-:Y:S01]  /*1a330*/  IMAD.MOV.U32 R231, RZ, RZ, R105 ;  /* 0x000000ffffe77224 */ /* 0x000fe200078e0069 */
[----:B------:R-:W-:Y:S02]  /*1a340*/  MOV R185, R161 ;  /* 0x000000a100b97202 */ /* 0x000fe40000000f00 */
[----:B------:R1:W-:Y:S01]  /*1a350*/  MUFU.EX2 R176, R84 ;  /* 0x0000005400b07308 */ /* 0x0003e20000000800 */
[----:B----4-:R-:W-:Y:S09]  /*1a360*/  FFMA.FTZ R92, R202, c[0x0][0x2d0], -R97 ;  /* 0x0000b400ca5c7a23 */ /* 0x010ff20000010861 */
[----:B------:R3:W-:Y:S01]  /*1a370*/  MUFU.EX2 R171, R92 ;  /* 0x0000005c00ab7308 */ /* 0x0007e20000000800 */
[----:B-----5:R-:W-:Y:S02]  /*1a380*/  FFMA.FTZ R88, R229, c[0x0][0x2d0], -R96 ;  /* 0x0000b400e5587a23 */ /* 0x020fe40000010860 */
[----:B------:R-:W-:Y:S02]  /*1a390*/  IMAD.MOV.U32 R229, RZ, RZ, R191 ;  /* 0x000000ffffe57224 */ /* 0x000fe400078e00bf */
[----:B------:R-:W-:Y:S05]  /*1a3a0*/  IMAD.MOV.U32 R191, RZ, RZ, R126 ;  /* 0x000000ffffbf7224 */ /* 0x000fea00078e007e */
[----:B------:R4:W5:Y:S01]  /*1a3b0*/  MUFU.EX2 R174, R88 ;  /* 0x0000005800ae7308 */ /* 0x0009620000000800 */
[----:B------:R-:W-:Y:S02]  /*1a3c0*/  IMAD.MOV.U32 R126, RZ, RZ, R114 ;  /* 0x000000ffff7e7224 */ /* 0x000fe400078e0072 */
[----:B-1----:R-:W-:Y:S01]  /*1a3d0*/  FFMA.FTZ R84, R204, c[0x0][0x2d0], -R96 ;  /* 0x0000b400cc547a23 */ /* 0x002fe20000010860 */
[----:B------:R-:W-:Y:S06]  /*1a3e0*/  MOV R204, R115 ;  /* 0x0000007300cc7202 */ /* 0x000fec0000000f00 */
[----:B------:R1:W-:Y:S01]  /*1a3f0*/  MUFU.EX2 R152, R84 ;  /* 0x0000005400987308 */ /* 0x0003e20000000800 */
[----:B---3--:R-:W-:Y:S09]  /*1a400*/  FFMA.FTZ R92, R242, c[0x0][0x2d0], -R75 ;  /* 0x0000b400f25c7a23 */ /* 0x008ff2000001084b */
[----:B------:R3:W-:Y:S01]  /*1a410*/  MUFU.EX2 R103, R92 ;  /* 0x0000005c00677308 */ /* 0x0007e20000000800 */
[----:B----4-:R-:W-:Y:S02]  /*1a420*/  FFMA.FTZ R88, R239, c[0x0][0x2d0], -R74 ;  /* 0x0000b400ef587a23 */ /* 0x010fe4000001084a */
[----:B------:R-:W-:Y:S02]  /*1a430*/  IMAD.MOV.U32 R239, RZ, RZ, R199 ;  /* 0x000000ffffef7224 */ /* 0x000fe400078e00c7 */
[----:B------:R-:W-:Y:S05]  /*1a440*/  IMAD.MOV.U32 R199, RZ, RZ, R148 ;  /* 0x000000ffffc77224 */ /* 0x000fea00078e0094 */
[----:B------:R4:W-:Y:S01]  /*1a450*/  MUFU.EX2 R173, R88 ;  /* 0x0000005800ad7308 */ /* 0x0009e20000000800 */
[----:B------:R-:W-:Y:S01]  /*1a460*/  IMAD.MOV.U32 R148, RZ, RZ, R110 ;  /* 0x000000ffff947224 */ /* 0x000fe200078e006e */
[----:B-1----:R-:W1:Y:S08]  /*1a470*/  LDSM.16.MT88.4 R84, [R211+0x1900] ;  /* 0x00190000d354783b */ /* 0x002e700000004200 */
[----:B---3--:R-:W-:Y:S01]  /*1a480*/  LDSM.16.MT88.4 R92, [R210+0x2100] ;  /* 0x00210000d25c783b */ /* 0x008fe20000004200 */
[----:B----4-:R-:W-:Y:S01]  /*1a490*/  FFMA.FTZ R88, R197, c[0x0][0x2d0], -R97 ;  /* 0x0000b400c5587a23 */ /* 0x010fe20000010861 */
[----:B------:R-:W-:Y:S02]  /*1a4a0*/  MOV R197, R229 ;  /* 0x000000e500c57202 */ /* 0x000fe40000000f00 */
[----:B------:R-:W-:Y:S01]  /*1a4b0*/  MOV R229, R206 ;  /* 0x000000ce00e57202 */ /* 0x000fe20000000f00 */
[----:B------:R3:W4:Y:S01]  /*1a4c0*/  MUFU.EX2 R156, R88 ;  /* 0x00000058009c7308 */ /* 0x0007220000000800 */
[----:B------:R-:W-:Y:S01]  /*1a4d0*/  IMAD.MOV.U32 R206, RZ, RZ, R149 ;  /* 0x000000ffffce7224 */ /* 0x000fe200078e0095 */
[-C--:B-1----:R-:W-:Y:S01]  /*1a4e0*/  HMMA.16816.F32.BF16 R52, R76, R84.reuse, R52 ;  /* 0x000000544c34723c */ /* 0x082fe20000041834 */
[----:B--2---:R-:W-:Y:S01]  /*1a4f0*/  FFMA.FTZ R69, R69, R187, R205 ;  /* 0x000000bb45457223 */ /* 0x004fe200000100cd */
[----:B------:R-:W-:Y:S01]  /*1a500*/  MOV R205, R193 ;  /* 0x000000c100cd7202 */ /* 0x000fe20000000f00 */
[----:B------:R-:W-:Y:S01]  /*1a510*/  IMAD.MOV.U32 R187, RZ, RZ, R162 ;  /* 0x000000ffffbb7224 */ /* 0x000fe200078e00a2 */
[----:B------:R-:W-:Y:S04]  /*1a520*/  MOV R193, R131 ;  /* 0x0000008300c17202 */ /* 0x000fe80000000f00 */
[C---:B------:R-:W-:Y:S01]  /*1a530*/  HMMA.16816.F32.BF16 R56, R80.reuse, R84, R56 ;  /* 0x000000545038723c */ /* 0x040fe20000041838 */
[----:B---3--:R-:W1:Y:S03]  /*1a540*/  LDSM.16.MT88.4 R88, [R209+0x2100] ;  /* 0x00210000d158783b */ /* 0x008e660000004200 */
[----:B------:R-:W-:Y:S03]  /*1a550*/  MOV R131, R106 ;  /* 0x0000006a00837202 */ /* 0x000fe60000000f00 */
[----:B------:R-:W-:Y:S01]  /*1a560*/  FFMA.FTZ R84, R194, c[0x0][0x2d0], -R97 ;  /* 0x0000b400c2547a23 */ /* 0x000fe20000010861 */
[-C--:B------:R-:W-:Y:S03]  /*1a570*/  HMMA.16816.F32.BF16 R60, R80, R86.reuse, R60 ;  /* 0x00000056503c723c */ /* 0x080fe6000004183c */
[----:B------:R2:W3:Y:S04]  /*1a580*/  MUFU.EX2 R98, R84 ;  /* 0x0000005400627308 */ /* 0x0004e80000000800 */
[--C-:B------:R-:W-:Y:S01]  /*1a590*/  FFMA.FTZ R80, R244, c[0x0][0x2d0], -R74.reuse ;  /* 0x0000b400f4507a23 */ /* 0x100fe2000001084a */
[----:B------:R-:W-:Y:S01]  /*1a5a0*/  HMMA.16816.F32.BF16 R64, R76, R86, R64 ;  /* 0x000000564c40723c */ /* 0x000fe20000041840 */
[----:B-----5:R-:W-:Y:S03]  /*1a5b0*/  F2FP.BF16.PACK_AB R82, R174, R175 ;  /* 0x000000afae52723e */ /* 0x020fe600000010ff */
[----:B----4-:R-:W-:Y:S01]  /*1a5c0*/  F2FP.BF16.PACK_AB R81, R172, R156 ;  /* 0x0000009cac51723e */ /* 0x010fe200000010ff */
        /* <DEDUP_REMOVED lines=42> */
[----:B------:R-:W-:Y:S08]  /*1a870*/  HMMA.16816.F32.BF16 R64, R76, R90, R64 ;  /* 0x0000005a4c40723c */ /* 0x000ff00000041840 */
        /* <DEDUP_REMOVED lines=16> */
[----:B------:R-:W-:Y:S02]  /*1a980*/  IMAD.MOV.U32 R203, RZ, RZ, R123 ;  /* 0x000000ffffcb7224 */ /* 0x000fe400078e007b */
[--C-:B-1----:R-:W-:Y:S07]  /*1a990*/  FFMA.FTZ R74, R198, c[0x0][0x2d0], -R97.reuse ;  /* 0x0000b400c64a7a23 */ /* 0x102fee0000010861 */
        /* <DEDUP_REMOVED lines=8> */
[----:B------:R-:W-:Y:S01]  /*1aa20*/  MUFU.EX2 R74, R74 ;  /* 0x0000004a004a7308 */ /* 0x000fe20000000800 */
[----:B------:R-:W3:Y:S09]  /*1aa30*/  LDL.LU R7, [R1+0x20] ;  /* 0x0000200001077983 */ /* 0x000ef20000300800 */
[----:B------:R-:W1:Y:S02]  /*1aa40*/  MUFU.EX2 R97, R97 ;  /* 0x0000006100617308 */ /* 0x000e640000000800 */
[----:B-1----:R-:W-:Y:S07]  /*1aa50*/  F2FP.BF16.PACK_AB R163, R97, R74 ;  /* 0x0000004a61a3723e */ /* 0x002fee00000010ff */
[C---:B------:R-:W-:Y:S08]  /*1aa60*/  HMMA.16816.F32.BF16 R108, R160.reuse, R116, R8 ;  /* 0x00000074a06c723c */ /* 0x040ff00000041808 */
[-C--:B------:R-:W-:Y:S08]  /*1aa70*/  HMMA.16816.F32.BF16 R112, R160, R118.reuse, R12 ;  /* 0x00000076a070723c */ /* 0x080ff0000004180c */
[C---:B------:R-:W-:Y:S01]  /*1aa80*/  HMMA.16816.F32.BF16 R116, R164.reuse, R118, R16 ;  /* 0x00000076a474723c */ /* 0x040fe20000041810 */
[----:B--2---:R-:W-:Y:S03]  /*1aa90*/  FFMA.FTZ R2, R2, R73, R239 ;  /* 0x0000004902027223 */ /* 0x004fe600000100ef */
[----:B------:R-:W-:Y:S01]  /*1aaa0*/  IMAD.MOV.U32 R239, RZ, RZ, R207 ;  /* 0x000000ffffef7224 */ /* 0x000fe200078e00cf */
[----:B------:R-:W-:Y:S01]  /*1aab0*/  MOV R207, R148 ;  /* 0x0000009400cf7202 */ /* 0x000fe20000000f00 */
[----:B------:R-:W-:Y:S01]  /*1aac0*/  FADD.FTZ R2, R201, R2 ;  /* 0x00000002c9027221 */ /* 0x000fe20000010000 */
[----:B------:R-:W1:Y:S01]  /*1aad0*/  LDSM.16.MT88.4 R148, [R210+0x2900] ;  /* 0x00290000d294783b */ /* 0x000e620000004200 */
[----:B---3--:R-:W-:Y:S04]  /*1aae0*/  FFMA.FTZ R8, R0, R7, R120 ;  /* 0x0000000700087223 */ /* 0x008fe80000010078 */
[----:B------:R-:W-:Y:S01]  /*1aaf0*/  FADD.FTZ R5, R234, R2 ;  /* 0x00000002ea057221 */ /* 0x000fe20000010000 */
[----:B------:R-:W-:Y:S01]  /*1ab00*/  MOV R234, R200 ;  /* 0x000000c800ea7202 */ /* 0x000fe20000000f00 */
[----:B------:R-:W-:Y:S01]  /*1ab10*/  FADD.FTZ R2, R239, R6 ;  /* 0x00000006ef027221 */ /* 0x000fe20000010000 */
[----:B------:R-:W-:Y:S01]  /*1ab20*/  MOV R200, R122 ;  /* 0x0000007a00c87202 */ /* 0x000fe20000000f00 */
        /* <DEDUP_REMOVED lines=20> */
[----:B------:R-:W-:Y:S01]  /*1ac70*/  IMAD.MOV.U32 R193, RZ, RZ, R125 ;  /* 0x000000ffffc17224 */ /* 0x000fe200078e007d */
[----:B------:R-:W-:Y:S01]  /*1ac80*/  MOV R199, R191 ;  /* 0x000000bf00c77202 */ /* 0x000fe20000000f00 */
[----:B------:R-:W-:Y:S01]  /*1ac90*/  FADD.FTZ R8, R203, R2 ;  /* 0x00000002cb087221 */ /* 0x000fe20000010000 */
[----:B------:R-:W-:Y:S01]  /*1aca0*/  MOV R191, R126 ;  /* 0x0000007e00bf7202 */ /* 0x000fe20000000f00 */
[----:B------:R-:W-:Y:S01]  /*1acb0*/  FADD.FTZ R9, R205, R0 ;  /* 0x00000000cd097221 */ /* 0x000fe20000010000 */
[C---:B------:R-:W-:Y:S01]  /*1acc0*/  HMMA.16816.F32.BF16 R124, R160.reuse, R132, R24 ;  /* 0x00000084a07c723c */ /* 0x040fe20000041818 */
[----:B------:R-:W-:Y:S01]  /*1acd0*/  FADD.FTZ R2, R139, R10 ;  /* 0x0000000a8b027221 */ /* 0x000fe20000010000 */
[----:B------:R-:W-:Y:S01]  /*1ace0*/  ISETP.GT.AND P0, PT, R227, R191, PT ;  /* 0x000000bfe300720c */ /* 0x000fe20003f04270 */
        /* <DEDUP_REMOVED lines=78> */
[----:B------:R-:W-:Y:S01]  /*1b1d0*/  IMAD.MOV.U32 R100, RZ, RZ, R72 ;  /* 0x000000ffff647224 */ /* 0x000fe200078e0048 */
[----:B------:R2:W-:Y:S01]  /*1b1e0*/  STL [R1+0x1c], R4 ;  /* 0x00001c0401007387 */ /* 0x0005e20000100800 */
[----:B------:R-:W-:Y:S05]  /*1b1f0*/  FADD.FTZ R2, R97, R2 ;  /* 0x0000000261027221 */ /* 0x000fea0000010000 */
[----:B------:R2:W-:Y:S01]  /*1b200*/  STL [R1+0x20], R2 ;  /* 0x0000200201007387 */ /* 0x0005e20000100800 */
[----:B-1----:R-:W-:Y:S04]  /*1b210*/  IADD3 R0, R227, -0x1, RZ ;  /* 0xffffffffe3007810 */ /* 0x002fe80007ffe0ff */
[----:B------:R-:W-:Y:S01]  /*1b220*/  MOV R227, R0 ;  /* 0x0000000000e37202 */ /* 0x000fe20000000f00 */
[----:B------:R-:W-:-:S05]  /*1b230*/  @P0 BRA `(.L_x_564) ;  /* 0xffff94a000000947 */ /* 0x000fca000383ffff */
.L_x_546:
[----:B------:R-:W3:Y:S04]  /*1b240*/  LDL.LU R0, [R1+0x14] ;  /* 0x0000140001007983 */ /* 0x000ee80000300800 */
[----:B-12---:R-:W2:Y:S04]  /*1b250*/  LDL.LU R4, [R1+0x18] ;  /* 0x0000180001047983 */ /* 0x006ea80000300800 */
[----:B------:R-:W4:Y:S04]  /*1b260*/  LDL.LU R8, [R1+0x1c] ;  /* 0x00001c0001087983 */ /* 0x000f280000300800 */
[----:B------:R-:W4:Y:S01]  /*1b270*/  LDL.LU R2, [R1+0x20] ;  /* 0x0000200001027983 */ /* 0x000f220000300800 */
[----:B------:R-:W-:-:S02]  /*1b280*/  MOV R20, 0xff800000 ;  /* 0xff80000000147802 */ /* 0x000fc40000000f00 */
[----:B------:R-:W-:Y:S02]  /*1b290*/  MOV R21, 0xff800000 ;  /* 0xff80000000157802 */ /* 0x000fe40000000f00 */
[----:B------:R-:W-:Y:S02]  /*1b2a0*/  MOV R22, 0xff800000 ;  /* 0xff80000000167802 */ /* 0x000fe40000000f00 */
[----:B------:R-:W-:Y:S02]  /*1b2b0*/  MOV R23, 0xff800000 ;  /* 0xff80000000177802 */ /* 0x000fe40000000f00 */
[----:B------:R-:W-:Y:S01]  /*1b2c0*/  PLOP3.LUT P4, PT, PT, PT, PT, 0x8, 0x0 ;  /* 0x000000000000781c */ /* 0x000fe20003f8e170 */
[----:B---3--:R-:W1:Y:S04]  /*1b2d0*/  SHFL.BFLY PT, R5, R0, 0x2, 0x1f ;  /* 0x0c401f0000057f89 */ /* 0x008e6800000e0000 */
[----:B--2---:R-:W2:Y:S04]  /*1b2e0*/  SHFL.BFLY PT, R9, R4, 0x2, 0x1f ;  /* 0x0c401f0004097f89 */ /* 0x004ea800000e0000 */
[----:B----4-:R-:W3:Y:S04]  /*1b2f0*/  SHFL.BFLY PT, R7, R8, 0x2, 0x1f ;  /* 0x0c401f0008077f89 */ /* 0x010ee800000e0000 */
[----:B------:R-:W4:Y:S01]  /*1b300*/  SHFL.BFLY PT, R6, R2, 0x2, 0x1f ;  /* 0x0c401f0002067f89 */ /* 0x000f2200000e0000 */
        /* <DEDUP_REMOVED lines=17> */
[----:B------:R-:W-:-:S05]  /*1b420*/  FSETP.NE.FTZ.AND P1, PT, R7, RZ, PT ;  /* 0x000000ff0700720b */ /* 0x000fca0003f35000 */
[----:B------:R-:W1:Y:S01]  /*1b430*/  @P3 MUFU.RCP R0, R5 ;  /* 0x0000000500003308 */ /* 0x000e620000001000 */
[----:B------:R-:W-:-:S07]  /*1b440*/  FSETP.NE.FTZ.AND P0, PT, R6, RZ, PT ;  /* 0x000000ff0600720b */ /* 0x000fce0003f15000 */
[----:B------:R-:W-:Y:S06]  /*1b450*/  @P2 MUFU.RCP R4, R9 ;  /* 0x0000000900042308 */ /* 0x000fec0000001000 */
[----:B------:R-:W-:Y:S01]  /*1b460*/  @P0 MOV R8, 0x3f317218 ;  /* 0x3f31721800080802 */ /* 0x000fe20000000f00 */
[C---:B-1----:R-:W-:Y:S01]  /*1b470*/  FMUL.FTZ R104, R0.reuse, R104 ;  /* 0x0000006800687220 */ /* 0x042fe20000410000 */
[----:B------:R-:W1:Y:S01]  /*1b480*/  @P1 MUFU.RCP R2, R7 ;  /* 0x0000000700021308 */ /* 0x000e620000001000 */
        /* <DEDUP_REMOVED lines=12> */
[C---:B------:R-:W-:Y:S02]  /*1b550*/  FMUL.FTZ R149, R0.reuse, R149 ;  /* 0x0000009500957220 */ /* 0x040fe40000410000 */
[C---:B------:R-:W-:Y:S01]  /*1b560*/  FMUL.FTZ R152, R0.reuse, R152 ;  /* 0x0000009800987220 */ /* 0x040fe20000410000 */
[----:B------:R-:W-:Y:S01]  /*1b570*/  @P1 MUFU.LG2 R7, R7 ;  /* 0x0000000700071308 */ /* 0x000fe20000000c00 */
[C---:B------:R-:W-:Y:S02]  /*1b580*/  FMUL.FTZ R153, R0.reuse, R153 ;  /* 0x0000009900997220 */ /* 0x040fe40000410000 */
[C---:B------:R-:W-:Y:S02]  /*1b590*/  FMUL.FTZ R164, R0.reuse, R164 ;  /* 0x000000a400a47220 */ /* 0x040fe40000410000 */
[----:B------:R-:W-:Y:S01]  /*1b5a0*/  FMUL.FTZ R165, R0, R165 ;  /* 0x000000a500a57220 */ /* 0x000fe20000410000 */
[----:B------:R-:W-:Y:S01]  /*1b5b0*/  MOV R0, RZ ;  /* 0x000000ff00007202 */ /* 0x000fe20000000f00 */
[----:B-1----:R-:W-:-:S02]  /*1b5c0*/  FMUL.FTZ R108, R2, R108 ;  /* 0x0000006c026c7220 */ /* 0x002fc40000410000 */
[C---:B------:R-:W-:Y:S02]  /*1b5d0*/  FMUL.FTZ R109, R2.reuse, R109 ;  /* 0x0000006d026d7220 */ /* 0x040fe40000410000 */
[C---:B------:R-:W-:Y:S01]  /*1b5e0*/  FMUL.FTZ R112, R2.reuse, R112 ;  /* 0x0000007002707220 */ /* 0x040fe20000410000 */
[----:B------:R-:W1:Y:S01]  /*1b5f0*/  @P0 MUFU.RCP R0, R6 ;  /* 0x0000000600000308 */ /* 0x000e620000001000 */
[C---:B------:R-:W-:Y:S02]  /*1b600*/  FMUL.FTZ R113, R2.reuse, R113 ;  /* 0x0000007102717220 */ /* 0x040fe40000410000 */
[C---:B------:R-:W-:Y:S02]  /*1b610*/  FMUL.FTZ R124, R2.reuse, R124 ;  /* 0x0000007c027c7220 */ /* 0x040fe40000410000 */
[C---:B------:R-:W-:Y:S02]  /*1b620*/  FMUL.FTZ R125, R2.reuse, R125 ;  /* 0x0000007d027d7220 */ /* 0x040fe40000410000 */
[C---:B------:R-:W-:Y:S01]  /*1b630*/  FMUL.FTZ R128, R2.reuse, R128 ;  /* 0x0000008002807220 */ /* 0x040fe20000410000 */
[----:B------:R-:W2:Y:S01]  /*1b640*/  @P0 MUFU.LG2 R6, R6 ;  /* 0x0000000600060308 */ /* 0x000ea20000000c00 */
        /* <DEDUP_REMOVED lines=8> */
[----:B------:R-:W-:Y:S01]  /*1b6d0*/  FMUL.FTZ R161, R2, R161 ;  /* 0x000000a102a17220 */ /* 0x000fe20000410000 */
[----:B------:R-:W-:Y:S01]  /*1b6e0*/  @P2 MOV R2, 0x3f317218 ;  /* 0x3f31721800022802 */ /* 0x000fe20000000f00 */
        /* <DEDUP_REMOVED lines=34> */
[----:B------:R-:W-:Y:S02]  /*1b910*/  @P2 FMUL.FTZ R5, R2, c[0x0][0x2d0] ;  /* 0x0000b40002052a20 */ /* 0x000fe40000410000 */
[----:B------:R-:W-:Y:S02]  /*1b920*/  @P3 FMUL.FTZ R10, R4, c[0x0][0x2d0] ;  /* 0x0000b400040a3a20 */ /* 0x000fe40000410000 */
[----:B------:R-:W-:-:S02]  /*1b930*/  @P1 FMUL.FTZ R2, R0, c[0x0][0x2d0] ;  /* 0x0000b40000021a20 */ /* 0x000fc40000410000 */
[----:B------:R-:W-:Y:S02]  /*1b940*/  @P3 FMUL.FTZ R11, R11, 0.69314718246459960938 ;  /* 0x3f3172180b0b3820 */ /* 0x000fe40000410000 */
[----:B------:R-:W-:Y:S02]  /*1b950*/  @P2 FMUL.FTZ R9, R9, 0.69314718246459960938 ;  /* 0x3f31721809092820 */ /* 0x000fe40000410000 */
[----:B------:R-:W-:Y:S02]  /*1b960*/  @P1 FMUL.FTZ R7, R7, 0.69314718246459960938 ;  /* 0x3f31721807071820 */ /* 0x000fe40000410000 */
[----:B--2---:R-:W-:Y:S02]  /*1b970*/  @P0 FMUL.FTZ R4, R6, 0.69314718246459960938 ;  /* 0x3f31721806040820 */ /* 0x004fe40000410000 */
[----:B------:R-:W-:Y:S02]  /*1b980*/  @P0 FMUL.FTZ R0, R8, c[0x0][0x2d0] ;  /* 0x0000b40008000a20 */ /* 0x000fe40000410000 */
[----:B------:R-:W-:-:S02]  /*1b990*/  @P3 FFMA.FTZ R20, R10, R72, R11 ;  /* 0x000000480a143223 */ /* 0x000fc4000001000b */
[----:B------:R-:W-:Y:S02]  /*1b9a0*/  @P2 FFMA.FTZ R21, R5, R71, R9 ;  /* 0x0000004705152223 */ /* 0x000fe40000010009 */
[----:B------:R-:W-:Y:S02]  /*1b9b0*/  @P1 FFMA.FTZ R22, R2, R70, R7 ;  /* 0x0000004602161223 */ /* 0x000fe40000010007 */
[----:B------:R-:W-:Y:S02]  /*1b9c0*/  @P0 FFMA.FTZ R23, R0, R3, R4 ;  /* 0x0000000300170223 */ /* 0x000fe40000010004 */
.L_x_484:
[----:B--2---:R-:W-:Y:S05]  /*1b9d0*/  @P4 BRA `(.L_x_565) ;  /* 0x0000149000004947 */ /* 0x004fea0003800000 */
[----:B------:R-:W2:Y:S01]  /*1b9e0*/  S2R R16, SR_TID.X ;  /* 0x0000000000107919 */ /* 0x000ea20000002100 */
[----:B------:R-:W-:Y:S01]  /*1b9f0*/  ULDC.64 UR4, c[0x0][0x4d0] ;  /* 0x0001340000047ab9 */ /* 0x000fe20000000a00 */
[----:B------:R-:W-:Y:S01]  /*1ba00*/  IMAD R4, RZ, RZ, -UR9 ;  /* 0x80000009ff047e24 */ /* 0x000fe2000f8e02ff */
[----:B------:R-:W-:Y:S01]  /*1ba10*/  UIMAD.WIDE.U32 UR10, UR9, UR4, URZ ;  /* 0x00000004090a72a5 */ /* 0x000fe2000f8e003f */
[----:B------:R-:W3:Y:S01]  /*1ba20*/  S2R R12, SR_CTAID.Y ;  /* 0x00000000000c7919 */ /* 0x000ee20000002600 */
[----:B------:R-:W-:Y:S01]  /*1ba30*/  USHF.R.S32.HI UR6, URZ, 0x1f, UR9 ;  /* 0x0000001f3f067899 */ /* 0x000fe20008011409 */
[----:B------:R-:W-:Y:S01]  /*1ba40*/  MOV R24, c[0x0][0x4e8] ;  /* 0x00013a0000187a02 */ /* 0x000fe20000000f00 */
[----:B------:R-:W-:Y:S01]  /*1ba50*/  BSSY B0, `(.L_x_566) ;  /* 0x00000ab000007945 */ /* 0x000fe20003800000 */
[----:B------:R-:W4:Y:S01]  /*1ba60*/  S2R R9, SR_CTAID.Z ;  /* 0x0000000000097919 */ /* 0x000f220000002700 */
[----:B------:R-:W-:Y:S01]  /*1ba70*/  IMAD.U32 R3, RZ, RZ, UR11 ;  /* 0x0000000bff037e24 */ /* 0x000fe2000f8e00ff */
[----:B------:R-:W-:Y:S01]  /*1ba80*/  UIMAD UR7, UR6, UR4, URZ ;  /* 0x00000004060772a4 */ /* 0x000fe2000f8e023f */
[----:B------:R-:W-:Y:S01]  /*1ba90*/  IMAD.U32 R2, RZ, RZ, UR10 ;  /* 0x0000000aff027e24 */ /* 0x000fe2000f8e00ff */
[----:B------:R-:W1:Y:S04]  /*1baa0*/  S2R R15, SR_CTAID.X ;  /* 0x00000000000f7919 */ /* 0x000e680000002500 */
[----:B------:R-:W-:Y:S01]  /*1bab0*/  BAR.SYNC.DEFER_BLOCKING 0x1, 0x80 ;  /* 0x0042000000007b1d */ /* 0x000fe20000010000 */
[----:B------:R-:W-:Y:S01]  /*1bac0*/  UIMAD UR5, UR9, UR5, UR7 ;  /* 0x00000005090572a4 */ /* 0x000fe2000f8e0207 */
[C---:B------:R-:W-:Y:S01]  /*1bad0*/  ISETP.NE.AND P0, PT, R24.reuse, 0x1, PT ;  /* 0x000000011800780c */ /* 0x040fe20003f05270 */
[----:B------:R-:W-:-:S02]  /*1bae0*/  IMAD R24, R24, c[0x0][0x388], RZ ;  /* 0x0000e20018187a24 */ /* 0x000fc400078e02ff */
[----:B------:R-:W-:Y:S01]  /*1baf0*/  UIADD3 UR5, UR11, UR5, URZ ;  /* 0x000000050b057290 */ /* 0x000fe2000fffe03f */
[----:B--2---:R-:W-:-:S05]  /*1bb00*/  SHF.R.S32.HI R6, RZ, 0x1f, R16 ;  /* 0x0000001fff067819 */ /* 0x004fca0000011410 */
[----:B------:R-:W-:Y:S01]  /*1bb10*/  IMAD.U32 R5, RZ, RZ, UR5 ;  /* 0x00000005ff057e24 */ /* 0x000fe2000f8e00ff */
[-C--:B------:R-:W-:Y:S01]  /*1bb20*/  LEA.HI R0, R6, R16.reuse, RZ, 0x2 ;  /* 0x0000001006007211 */ /* 0x080fe200078f10ff */
[----:B---3--:R-:W-:Y:S01]  /*1bb30*/  IMAD R12, R4, c[0x0][0x550], R12 ;  /* 0x00015400040c7a24 */ /* 0x008fe200078e020c */
        /* <DEDUP_REMOVED lines=95> */
[----:B------:R4:W2:Y:S04]  /*1c130*/  SHFL.IDX PT, R7, R0, 0x3, 0x1c1f ;  /* 0x007c1f0000077f89 */ /* 0x0008a800000e0000 */
        /* <DEDUP_REMOVED lines=12> */
[----:B------:R2:W-:Y:S01]  /*1c200*/  @!P1 ST.E [R6.64], R23 ;  /* 0x0000001706009985 */ /* 0x0005e2000c101910 */
        /* <DEDUP_REMOVED lines=47> */
.L_x_567:
[----:B-1----:R-:W-:Y:S05]  /*1c500*/  BSYNC B0 ;  /* 0x0000000000007941 */ /* 0x002fea0003800000 */
.L_x_566:
        /* <DEDUP_REMOVED lines=49> */
.L_x_569:
[----:B------:R-:W-:Y:S05]  /*1c820*/  BSYNC B0 ;  /* 0x0000000000007941 */ /* 0x000fea0003800000 */
.L_x_568:
        /* <DEDUP_REMOVED lines=49> */
.L_x_571:
[----:B------:R-:W-:Y:S05]  /*1cb40*/  BSYNC B0 ;  /* 0x0000000000007941 */ /* 0x000fea0003800000 */
.L_x_570:
        /* <DEDUP_REMOVED lines=50> */
.L_x_565:
[----:B------:R-:W2:Y:S02]  /*1ce70*/  S2R R0, SR_TID.X ;  /* 0x0000000000007919 */ /* 0x000ea40000002100 */
[----:B--2---:R-:W-:-:S13]  /*1ce80*/  ISETP.GT.AND P0, PT, R0, 0x7f, PT ;  /* 0x0000007f0000780c */ /* 0x004fda0003f04270 */
[----:B------:R-:W-:Y:S05]  /*1ce90*/  @P0 EXIT ;  /* 0x000000000000094d */ /* 0x000fea0003800000 */
[----:B------:R-:W2:Y:S01]  /*1cea0*/  S2R R8, SR_CTAID.X ;  /* 0x0000000000087919 */ /* 0x000ea20000002500 */
[----:B------:R-:W-:-:S05]  /*1ceb0*/  MOV R3, c[0x0][0x4e8] ;  /* 0x00013a0000037a02 */ /* 0x000fca0000000f00 */
[----:B------:R-:W-:Y:S01]  /*1cec0*/  IMAD R2, R3, c[0x0][0x388], RZ ;  /* 0x0000e20003027a24 */ /* 0x000fe200078e02ff */
[----:B--2---:R-:W-:-:S04]  /*1ced0*/  LEA R8, R8, R0, 0x7 ;  /* 0x0000000008087211 */ /* 0x004fc800078e38ff */
[----:B------:R-:W-:-:S13]  /*1cee0*/  ISETP.GE.AND P0, PT, R8, R2, PT ;  /* 0x000000020800720c */ /* 0x000fda0003f06270 */
[----:B------:R-:W-:Y:S05]  /*1cef0*/  @P0 EXIT ;  /* 0x000000000000094d */ /* 0x000fea0003800000 */
[----:B------:R-:W2:Y:S01]  /*1cf00*/  S2R R7, SR_CTAID.Z ;  /* 0x0000000000077919 */ /* 0x000ea20000002700 */
[----:B------:R-:W-:Y:S01]  /*1cf10*/  USHF.R.S32.HI UR6, URZ, 0x1f, UR9 ;  /* 0x0000001f3f067899 */ /* 0x000fe20008011409 */
[----:B------:R-:W-:Y:S01]  /*1cf20*/  ISETP.NE.AND P0, PT, R3, 0x1, PT ;  /* 0x000000010300780c */ /* 0x000fe20003f05270 */
[----:B------:R-:W-:Y:S01]  /*1cf30*/  ULDC.64 UR4, c[0x0][0x4d0] ;  /* 0x0001340000047ab9 */ /* 0x000fe20000000a00 */
[----:B------:R-:W3:Y:S01]  /*1cf40*/  S2R R9, SR_CTAID.Y ;  /* 0x0000000000097919 */ /* 0x000ee20000002600 */
[----:B------:R-:W-:Y:S01]  /*1cf50*/  UIMAD UR6, UR6, UR4, URZ ;  /* 0x00000004060672a4 */ /* 0x000fe2000f8e023f */
[----:B------:R-:W-:Y:S01]  /*1cf60*/  IADD3 R4, RZ, -UR9, RZ ;  /* 0x80000009ff047c10 */ /* 0x000fe2000fffe0ff */
[----:B------:R-:W-:Y:S01]  /*1cf70*/  UIMAD.WIDE.U32 UR10, UR9, UR4, URZ ;  /* 0x00000004090a72a5 */ /* 0x000fe2000f8e003f */
        /* <DEDUP_REMOVED lines=8> */
[----:B--2---:R-:W-:-:S03]  /*1d000*/  SHF.R.S32.HI R6, RZ, 0x1f, R7 ;  /* 0x0000001fff067819 */ /* 0x004fc60000011407 */
        /* <DEDUP_REMOVED lines=24> */
.L_x_572:
        /* <DEDUP_REMOVED lines=15> */
.L_x_1920:


//--------------------- .text._ZN7cutlass13device_kernelIN5flash19enable_sm80_to_sm89INS1_16FlashAttnFwdSm80INS1_25CollectiveMainloopFwdSm80ILi4ELi1ELb0EN4cute5tupleIJNS5_1CILi128EEENS7_ILi80EEENS7_ILi64EEEEEELi64ENS_10bfloat16_tEfNS_4arch4Sm80ELb0ELb1ELb1ELb1ELb1ELb0ELb1ELb1EEENS1_21CollectiveEpilogueFwdINS6_IJS8_SA_S9_EEENS6_IJNS7_ILi1EEESI_SI_EEESC_SE_Li128ELb1ELb1ELb1ELb0EEENS1_36VarlenDynamicPersistentTileSchedulerILi128ELi80ELi128ELi128ELb1ELb1ELb0ELb1ELb0ELb1EEEEEEEEEvNT_6ParamsE --------------------------
	.section	.text._ZN7cutlass13device_kernelIN5flash19enable_sm80_to_sm89INS1_16FlashAttnFwdSm80INS1_25CollectiveMainloopFwdSm80ILi4ELi1ELb0EN4cute5tupleIJNS5_1CILi128EEENS7_ILi80EEENS7_ILi64EEEEEELi64ENS_10bfloat16_tEfNS_4arch4Sm80ELb0ELb1ELb1ELb1ELb1ELb0ELb1ELb1EEENS1_21CollectiveEpilogueFwdINS6_IJS8_SA_S9_EEENS6_IJNS7_ILi1EEESI_SI_EEESC_SE_Li128ELb1ELb1ELb1ELb0EEENS1_36VarlenDynamicPersistentTileSchedulerILi128ELi80ELi128ELi128ELb1ELb1ELb0ELb1ELb0ELb1EEEEEEEEEvNT_6ParamsE,"ax",@progbits
	.sectioninfo	@"SHI_REGISTERS=255"
	.align	128
.text._ZN7cutlass13device_kernelIN5flash19enable_sm80_to_sm89INS1_16FlashAttnFwdSm80INS1_25CollectiveMainloopFwdSm80ILi4ELi1ELb0EN4cute5tupleIJNS5_1CILi128EEENS7_ILi80EEENS7_ILi64EEEEEELi64ENS_10bfloat16_tEfNS_4arch4Sm80ELb0ELb1ELb1ELb1ELb1ELb0ELb1ELb1EEENS1_21CollectiveEpilogueFwdINS6_IJS8_SA_S9_EEENS6_IJNS7_ILi1EEESI_SI_EEESC_SE_Li128ELb1ELb1ELb1ELb0EEENS1_36VarlenDynamicPersistentTileSchedulerILi128ELi80ELi128ELi128ELb1ELb1ELb0ELb1ELb0ELb1EEEEEEEEEvNT_6ParamsE:
        .type           _ZN7cutlass13device_kernelIN5flash19enable_sm80_to_sm89INS1_16FlashAttnFwdSm80INS1_25CollectiveMainloopFwdSm80ILi4ELi1ELb0EN4cute5tupleIJNS5_1CILi128EEENS7_ILi80EEENS7_ILi64EEEEEELi64ENS_10bfloat16_tEfNS_4arch4Sm80ELb0ELb1ELb1ELb1ELb1ELb0ELb1ELb1EEENS1_21CollectiveEpilogueFwdINS6_IJS8_SA_S9_EEENS6_IJNS7_ILi1EEESI_SI_EEESC_SE_Li128ELb1ELb1ELb1ELb0EEENS1_36VarlenDynamicPersistentTileSchedulerILi128ELi80ELi128ELi128ELb1ELb1ELb0ELb1ELb0ELb1EEEEEEEEEvNT_6ParamsE,@function
        .size           _ZN7cutlass13device_kernelIN5flash19enable_sm80_to_sm89INS1_16FlashAttnFwdSm80INS1_25CollectiveMainloopFwdSm80ILi4ELi1ELb0EN4cute5tupleIJNS5_1CILi128EEENS7_ILi80EEENS7_ILi64EEEEEELi64ENS_10bfloat16_tEfNS_4arch4Sm80ELb0ELb1ELb1ELb1ELb1ELb0ELb1ELb1EEENS1_21CollectiveEpilogueFwdINS6_IJS8_SA_S9_EEENS6_IJNS7_ILi1EEESI_SI_EEESC_SE_Li128ELb1ELb1ELb1ELb0EEENS1_36VarlenDynamicPersistentTileSchedulerILi128ELi80ELi128ELi128ELb1ELb1ELb0ELb1ELb0ELb1EEEEEEEEEvNT_6ParamsE,(.L_x_1921 - _ZN7cutlass13device_kernelIN5flash19enable_sm80_to_sm89INS1_16FlashAttnFwdSm80INS1_25CollectiveMainloopFwdSm80ILi4ELi1ELb0EN4cute5tupleIJNS5_1CILi128EEENS7_ILi80EEENS7_ILi64EEEEEELi64ENS_10bfloat16_tEfNS_4arch4Sm80ELb0ELb1ELb1ELb1ELb1ELb0ELb1ELb1EEENS1_21CollectiveEpilogueFwdINS6_IJS8_SA_S9_EEENS6_IJNS7_ILi1EEESI_SI_EEESC_SE_Li128ELb1ELb1ELb1ELb0EEENS1_36VarlenDynamicPersistentTileSchedulerILi128ELi80ELi128ELi128ELb1ELb1ELb0ELb1ELb0ELb1EEEEEEEEEvNT_6ParamsE)
        .other          _ZN7cutlass13device_kernelIN5flash19enable_sm80_to_sm89INS1_16FlashAttnFwdSm80INS1_25CollectiveMainloopFwdSm80ILi4ELi1ELb0EN4cute5tupleIJNS5_1CILi128EEENS7_ILi80EEENS7_ILi64EEEEEELi64ENS_10bfloat16_tEfNS_4arch4Sm80ELb0ELb1ELb1ELb1ELb1ELb0ELb1ELb1EEENS1_21CollectiveEpilogueFwdINS6_IJS8_SA_S9_EEENS6_IJNS7_ILi1EEESI_SI_EEESC_SE_Li128ELb1ELb1ELb1ELb0EEENS1_36VarlenDynamicPersistentTileSchedulerILi128ELi80ELi128ELi128ELb1ELb1ELb0ELb1ELb0ELb1EEEEEEEEEvNT_6ParamsE,@"STO_CUDA_ENTRY STV_DEFAULT"
_ZN7cutlass13device_kernelIN5flash19enable_sm80_to_sm89INS1_16FlashAttnFwdSm80INS1_25CollectiveMainloopFwdSm80ILi4ELi1ELb0EN4cute5tupleIJNS5_1CILi128EEENS7_ILi80EEENS7_ILi64EEEEEELi64ENS_10bfloat16_tEfNS_4arch4Sm80ELb0ELb1ELb1ELb1ELb1ELb0ELb1ELb1EEENS1_21CollectiveEpilogueFwdINS6_IJS8_SA_S9_EEENS6_IJNS7_ILi1EEESI_SI_EEESC_SE_Li128ELb1ELb1ELb1ELb0EEENS1_36VarlenDynamicPersistentTileSchedulerILi128ELi80ELi128ELi128ELb1ELb1ELb0ELb1ELb0ELb1EEEEEEEEEvNT_6ParamsE:
        /* <DEDUP_REMOVED lines=15> */
[----:B------:R-:W-:-:S03]  /*00f0*/  CS2R R8, SRZ ;  /* 0x0000000000087805 */ /* 0x000fc6000001ff00 */
[----:B------:R-:W-:-:S04]  /*0100*/  ISETP.NE.AND P6, PT, R13, 0x1f, PT ;  /* 0x0000001f0d00780c */ /* 0x000fc80003fc5270 */
[----:B------:R-:W-:-:S13]  /*0110*/  ISETP.GE.OR P0, PT, R13, c[0x0][0x53c], !P6 ;  /* 0x00014f000d007a0c */ /* 0x000fda0007706670 */
[----:B-1----:R-:W-:Y:S02]  /*0120*/  @!P0 IMAD.MOV.U32 R4, RZ, RZ, 0x4 ;  /* 0x00000004ff048424 */ /* 0x002fe400078e00ff */
[----:B------:R-:W-:Y:S02]  /*0130*/  @!P0 IMAD.MOV.U32 R2, RZ, RZ, 0x4 ;  /* 0x00000004ff028424 */ /* 0x000fe400078e00ff */
[----:B------:R-:W-:-:S04]  /*0140*/  @!P0 IMAD.WIDE.U32 R4, R13, R4, c[0x0][0x580] ;  /* 0x000160000d048625 */ /* 0x000fc800078e0004 */
[C---:B------:R-:W-:Y:S01]  /*0150*/  @!P0 IMAD.WIDE.U32 R2, R13.reuse, R2, c[0x0][0x578] ;  /* 0x00015e000d028625 */ /* 0x040fe200078e0002 */
[----:B------:R-:W2:Y:S04]  /*0160*/  @!P0 LDG.E R9, [R4.64] ;  /* 0x0000000604098981 */ /* 0x000ea8000c1e1900 */
[----:B------:R-:W2:Y:S01]  /*0170*/  @!P0 LDG.E R8, [R2.64] ;  /* 0x0000000602088981 */ /* 0x000ea2000c1e1900 */
[C---:B------:R-:W-:Y:S01]  /*0180*/  ISETP.NE.AND P5, PT, R13.reuse, RZ, PT ;  /* 0x000000ff0d00720c */ /* 0x040fe20003fa5270 */
[----:B------:R-:W1:Y:S01]  /*0190*/  S2UR UR4, SR_CTAID.X ;  /* 0x00000000000479c3 */ /* 0x000e620000002500 */
[C---:B------:R-:W-:Y:S01]  /*01a0*/  ISETP.GE.U32.AND P4, PT, R13.reuse, 0x2, PT ;  /* 0x000000020d00780c */ /* 0x040fe20003f86070 */
[----:B------:R-:W-:Y:S01]  /*01b0*/  IMAD.MOV.U32 R6, RZ, RZ, RZ ;  /* 0x000000ffff067224 */ /* 0x000fe200078e00ff */
        /* <DEDUP_REMOVED lines=26> */
.L_x_578:
[----:B------:R-:W-:-:S04]  /*0360*/  IADD3 R0, R6, 0x1f, RZ ;  /* 0x0000001f06007810 */ /* 0x000fc80007ffe0ff */
[----:B------:R-:W-:-:S13]  /*0370*/  ISETP.GE.AND P0, PT, R0, c[0x0][0x53c], PT ;  /* 0x00014f0000007a0c */ /* 0x000fda0003f06270 */
[----:B------:R-:W-:Y:S05]  /*0380*/  @P0 BRA `(.L_x_575) ;  /* 0x00000c4000000947 */ /* 0x000fea0003800000 */
[----:B------:R-:W-:Y:S01]  /*0390*/  MOV R6, R0 ;  /* 0x0000000000067202 */ /* 0x000fe20000000f00 */
[----:B------:R-:W-:-:S03]  /*03a0*/  CS2R R8, SRZ ;  /* 0x0000000000087805 */ /* 0x000fc6000001ff00 */
[----:B------:R-:W-:-:S04]  /*03b0*/  IADD3 R0, R13, R6, RZ ;  /* 0x000000060d007210 */ /* 0x000fc80007ffe0ff */
[----:B------:R-:W-:-:S13]  /*03c0*/  ISETP.GE.OR P0, PT, R0, c[0x0][0x53c], !P6 ;  /* 0x00014f0000007a0c */ /* 0x000fda0007706670 */
[----:B------:R-:W-:Y:S02]  /*03d0*/  @!P0 MOV R2, 0x4 ;  /* 0x0000000400028802 */ /* 0x000fe40000000f00 */
        /* <DEDUP_REMOVED lines=8> */
.L_x_805:
        /* <DEDUP_REMOVED lines=16> */
.L_x_806:
[----:B--2---:R-:W-:-:S05]  /*0560*/  IMAD R0, R0, c[0x0][0x538], RZ ;  /* 0x00014e0000007a24 */ /* 0x004fca00078e02ff */
[----:B------:R-:W-:-:S04]  /*0570*/  IADD3 R7, R0, R7, RZ ;  /* 0x0000000700077210 */ /* 0x000fc80007ffe0ff */
[----:B------:R-:W-:-:S13]  /*0580*/  ISETP.GT.AND P0, PT, R7, UR4, PT ;  /* 0x0000000407007c0c */ /* 0x000fda000bf04270 */
[----:B-1----:R-:W-:Y:S05]  /*0590*/  @!P0 BRA `(.L_x_578) ;  /* 0xfffffdc000008947 */ /* 0x002fea000383ffff */
.L_x_574:
[----:B------:R-:W-:-:S05]  /*05a0*/  IADD3 R10, -R0, R7, RZ ;  /* 0x00000007000a7210 */ /* 0x000fca0007ffe1ff */
[----:B------:R-:W-:-:S05]  /*05b0*/  IMAD R0, R4, c[0x0][0x538], R10 ;  /* 0x00014e0004007a24 */ /* 0x000fca00078e020a */
[----:B------:R-:W-:Y:S01]  /*05c0*/  ISETP.GT.AND P0, PT, R0, UR4, PT ;  /* 0x0000000400007c0c */ /* 0x000fe2000bf04270 */
[----:B------:R-:W-:-:S12]  /*05d0*/  BRA.DIV ~URZ, `(.L_x_579) ;  /* 0x0001c9b27f007947 */ /* 0x000fd8000b800000 */
[----:B------:R-:W-:-:S04]  /*05e0*/  VOTE.ANY R7, PT, !P0 ;  /* 0x0000000000077806 */ /* 0x000fc800040e0100 */
.L_x_807:
[----:B------:R-:W1:Y:S02]  /*05f0*/  POPC R0, R7 ;  /* 0x0000000700007309 */ /* 0x000e640000000000 */
[----:B-1----:R-:W-:-:S05]  /*0600*/  IADD3 R2, R0, R6, RZ ;  /* 0x0000000600027210 */ /* 0x002fca0007ffe0ff */
[----:B------:R1:W-:Y:S01]  /*0610*/  STL [R1+0x5c], R2 ;  /* 0x00005c0201007387 */ /* 0x0003e20000100800 */
[----:B------:R-:W-:Y:S05]  /*0620*/  BRA.DIV ~URZ, `(.L_x_580) ;  /* 0x0001c9b27f007947 */ /* 0x000fea000b800000 */
[----:B------:R2:W3:Y:S01]  /*0630*/  SHFL.IDX PT, R12, R9, R0, 0x1f ;  /* 0x00001f00090c7589 */ /* 0x0004e200000e0000 */
[----:B------:R-:W-:-:S03]  /*0640*/  MOV R5, RZ ;  /* 0x000000ff00057202 */ /* 0x000fc60000000f00 */
[----:B------:R2:W4:Y:S04]  /*0650*/  SHFL.IDX PT, R9, R8, R0, 0x1f ;  /* 0x00001f0008097589 */ /* 0x00052800000e0000 */
.L_x_808:
[----:B------:R-:W-:Y:S01]  /*0660*/  ISETP.NE.AND P0, PT, R7, RZ, PT ;  /* 0x000000ff0700720c */ /* 0x000fe20003f05270 */
[----:B------:R-:W-:-:S12]  /*0670*/  BSSY B0, `(.L_x_581) ;  /* 0x0000005000007945 */ /* 0x000fd80003800000 */
[----:B------:R-:W-:Y:S05]  /*0680*/  @!P0 BRA `(.L_x_582) ;  /* 0x0000003000008947 */ /* 0x000fea0003800000 */
[----:B--2---:R-:W-:Y:S01]  /*0690*/  IADD3 R0, R0, -0x1, RZ ;  /* 0xffffffff00007810 */ /* 0x004fe20007ffe0ff */
[----:B------:R-:W-:Y:S05]  /*06a0*/  BRA.DIV ~URZ, `(.L_x_583) ;  /* 0x0001ca127f007947 */ /* 0x000fea000b800000 */
[----:B------:R2:W1:Y:S02]  /*06b0*/  SHFL.IDX PT, R5, R4, R0, 0x1f ;  /* 0x00001f0004057589 */ /* 0x00046400000e0000 */
.L_x_582:
[----:B------:R-:W-:Y:S05]  /*06c0*/  BSYNC B0 ;  /* 0x0000000000007941 */ /* 0x000fea0003800000 */
.L_x_581:
[----:B-12---:R-:W-:Y:S01]  /*06d0*/  IMAD R0, R5, c[0x0][0x538], R10 ;  /* 0x00014e0005007a24 */ /* 0x006fe200078e020a */
[----:B----4-:R-:W-:Y:S01]  /*06e0*/  ISETP.NE.AND P0, PT, R9, 0x1, PT ;  /* 0x000000010900780c */ /* 0x010fe20003f05270 */
[----:B------:R-:W-:Y:S03]  /*06f0*/  BSSY B0, `(.L_x_584) ;  /* 0x0000089000007945 */ /* 0x000fe60003800000 */
[----:B------:R1:W-:Y:S01]  /*0700*/  STL [R1+0x50], R0 ;  /* 0x0000500001007387 */ /* 0x0003e20000100800 */
[----:B------:R-:W-:-:S08]  /*0710*/  IADD3 R11, -R0, UR4, RZ ;  /* 0x00000004000b7c10 */ /* 0x000fd0000fffe1ff */
[----:B------:R-:W-:Y:S05]  /*0720*/  @!P0 BRA `(.L_x_585) ;  /* 0x000003f000008947 */ /* 0x000fea0003800000 */
[-C--:B-1-3--:R-:W-:Y:S02]  /*0730*/  IABS R0, R12.reuse ;  /* 0x0000000c00007213 */ /* 0x08afe40000000000 */
[----:B------:R-:W-:-:S03]  /*0740*/  IABS R6, R12 ;  /* 0x0000000c00067213 */ /* 0x000fc60000000000 */
[----:B------:R-:W-:Y:S01]  /*0750*/  IMAD.MOV.U32 R5, RZ, RZ, R0 ;  /* 0x000000ffff057224 */ /* 0x000fe200078e0000 */
[----:B------:R-:W-:-:S03]  /*0760*/  IABS R0, R9 ;  /* 0x0000000900007213 */ /* 0x000fc60000000000 */
[----:B------:R-:W1:Y:S02]  /*0770*/  I2F.RP R2, R5 ;  /* 0x0000000500027306 */ /* 0x000e640000209400 */
[----:B------:R-:W-:Y:S01]  /*0780*/  IMAD.MOV.U32 R8, RZ, RZ, R0 ;  /* 0x000000ffff087224 */ /* 0x000fe200078e0000 */
[----:B------:R-:W-:-:S05]  /*0790*/  IABS R0, R11 ;  /* 0x0000000b00007213 */ /* 0x000fca0000000000 */
[----:B------:R-:W-:Y:S08]  /*07a0*/  I2F.RP R7, R8 ;  /* 0x0000000800077306 */ /* 0x000ff00000209400 */
[----:B-1----:R-:W1:Y:S02]  /*07b0*/  MUFU.RCP R2, R2 ;  /* 0x0000000200027308 */ /* 0x002e640000001000 */
[----:B-1----:R-:W-:-:S06]  /*07c0*/  IADD3 R2, R2, 0xffffffe, RZ ;  /* 0x0ffffffe02027810 */ /* 0x002fcc0007ffe0ff */
[----:B------:R-:W1:Y:S02]  /*07d0*/  F2I.FTZ.U32.TRUNC.NTZ R3, R2 ;  /* 0x0000000200037305 */ /* 0x000e64000021f000 */
[----:B-1----:R-:W-:-:S04]  /*07e0*/  IMAD.MOV R2, RZ, RZ, -R3 ;  /* 0x000000ffff027224 */ /* 0x002fc800078e0a03 */
[----:B------:R-:W-:Y:S02]  /*07f0*/  IMAD R4, R2, R5, RZ ;  /* 0x0000000502047224 */ /* 0x000fe400078e02ff */
[----:B------:R-:W-:-:S04]  /*0800*/  IMAD.MOV.U32 R2, RZ, RZ, RZ ;  /* 0x000000ffff027224 */ /* 0x000fc800078e00ff */
[----:B------:R-:W-:Y:S01]  /*0810*/  IMAD.HI.U32 R2, R3, R4, R2 ;  /* 0x0000000403027227 */ /* 0x000fe200078e0002 */
[----:B------:R-:W-:-:S03]  /*0820*/  MOV R3, R0 ;  /* 0x0000000000037202 */ /* 0x000fc60000000f00 */
[----:B------:R-:W-:Y:S02]  /*0830*/  IMAD.MOV R0, RZ, RZ, -R6 ;  /* 0x000000ffff007224 */ /* 0x000fe400078e0a06 */
        /* <DEDUP_REMOVED lines=28> */
[----:B------:R-:W-:-:S03]  /*0a00*/  IMAD.MOV R5, RZ, RZ, -R4 ;  /* 0x000000ffff057224 */ /* 0x000fc600078e0a04 */
        /* <DEDUP_REMOVED lines=10> */
[----:B------:R-:W-:-:S04]  /*0ab0*/  IMAD.MOV R2, RZ, RZ, -R0 ;  /* 0x000000ffff027224 */ /* 0x000fc800078e0a00 */
[C---:B------:R-:W-:Y:S01]  /*0ac0*/  IMAD R3, R9.reuse, R2, R4 ;  /* 0x0000000209037224 */ /* 0x040fe200078e0204 */
[----:B------:R-:W-:Y:S01]  /*0ad0*/  LEA R2, R9, R0, 0x18 ;  /* 0x0000000009027211 */ /* 0x000fe200078ec0ff */
[----:B------:R-:W-:-:S04]  /*0ae0*/  IMAD R0, R12, R5, R11 ;  /* 0x000000050c007224 */ /* 0x000fc800078e020b */
[----:B------:R-:W-:-:S05]  /*0af0*/  IMAD R2, R3, 0x10000, R2 ;  /* 0x0001000003027824 */ /* 0x000fca00078e0202 */
[----:B------:R1:W-:Y:S01]  /*0b00*/  STL [R1+0x58], R2 ;  /* 0x0000580201007387 */ /* 0x0003e20000100800 */
[----:B------:R-:W-:Y:S05]  /*0b10*/  BRA `(.L_x_586) ;  /* 0x0000046000007947 */ /* 0x000fea0003800000 */
.L_x_585:
[----:B------:R-:W2:Y:S01]  /*0b20*/  LDL R3, [R1+0x5c] ;  /* 0x00005c0001037983 */ /* 0x000ea20000100800 */
[----:B------:R-:W-:-:S04]  /*0b30*/  IMAD.MOV.U32 R2, RZ, RZ, 0x4 ;  /* 0x00000004ff027424 */ /* 0x000fc800078e00ff */
[----:B--2---:R-:W-:-:S05]  /*0b40*/  IMAD.WIDE R2, R3, R2, c[0x0][0x590] ;  /* 0x0001640003027625 */ /* 0x004fca00078e0202 */
[----:B------:R-:W2:Y:S02]  /*0b50*/  LDG.E R7, [R2.64] ;  /* 0x0000000602077981 */ /* 0x000ea4000c1e1900 */
[----:B--23--:R-:W-:-:S05]  /*0b60*/  IMAD R9, R7, R12, RZ ;  /* 0x0000000c07097224 */ /* 0x00cfca00078e02ff */
[-C--:B-1----:R-:W-:Y:S02]  /*0b70*/  IABS R0, R9.reuse ;  /* 0x0000000900007213 */ /* 0x082fe40000000000 */
[----:B------:R-:W-:-:S03]  /*0b80*/  IABS R8, R9 ;  /* 0x0000000900087213 */ /* 0x000fc60000000000 */
[----:B------:R-:W-:-:S04]  /*0b90*/  IMAD.MOV.U32 R6, RZ, RZ, R0 ;  /* 0x000000ffff067224 */ /* 0x000fc800078e0000 */
[----:B------:R-:W1:Y:S08]  /*0ba0*/  I2F.RP R2, R6 ;  /* 0x0000000600027306 */ /* 0x000e700000209400 */
[----:B-1----:R-:W1:Y:S02]  /*0bb0*/  MUFU.RCP R2, R2 ;  /* 0x0000000200027308 */ /* 0x002e640000001000 */
[----:B-1----:R-:W-:-:S06]  /*0bc0*/  IADD3 R2, R2, 0xffffffe, RZ ;  /* 0x0ffffffe02027810 */ /* 0x002fcc0007ffe0ff */
[----:B------:R-:W1:Y:S02]  /*0bd0*/  F2I.FTZ.U32.TRUNC.NTZ R3, R2 ;  /* 0x0000000200037305 */ /* 0x000e64000021f000 */
[----:B-1----:R-:W-:-:S04]  /*0be0*/  IMAD.MOV R0, RZ, RZ, -R3 ;  /* 0x000000ffff007224 */ /* 0x002fc800078e0a03 */
[----:B------:R-:W-:Y:S01]  /*0bf0*/  IMAD.MOV.U32 R2, RZ, RZ, R0 ;  /* 0x000000ffff027224 */ /* 0x000fe200078e0000 */
[----:B------:R-:W-:-:S03]  /*0c00*/  IABS R0, R11 ;  /* 0x0000000b00007213 */ /* 0x000fc60000000000 */
[----:B------:R-:W-:Y:S01]  /*0c10*/  IMAD R4, R2, R6, RZ ;  /* 0x0000000602047224 */ /* 0x000fe200078e02ff */
[----:B------:R-:W-:Y:S01]  /*0c20*/  MOV R5, R0 ;  /* 0x0000000000057202 */ /* 0x000fe20000000f00 */
[----:B------:R-:W-:-:S04]  /*0c30*/  IMAD.MOV.U32 R2, RZ, RZ, RZ ;  /* 0x000000ffff027224 */ /* 0x000fc800078e00ff */
[----:B------:R-:W-:-:S04]  /*0c40*/  IMAD.HI.U32 R0, R3, R4, R2 ;  /* 0x0000000403007227 */ /* 0x000fc800078e0002 */
[----:B------:R-:W-:Y:S02]  /*0c50*/  IMAD.MOV R2, RZ, RZ, -R8 ;  /* 0x000000ffff027224 */ /* 0x000fe400078e0a08 */
        /* <DEDUP_REMOVED lines=9> */
[----:B------:R-:W-:-:S04]  /*0cf0*/  @P2 IADD3 R0, R0, 0x1, RZ ;  /* 0x0000000100002810 */ /* 0x000fc80007ffe0ff */
[----:B------:R-:W-:-:S05]  /*0d00*/  MOV R4, R0 ;  /* 0x0000000000047202 */ /* 0x000fca0000000f00 */
[----:B------:R-:W-:Y:S01]  /*0d10*/  @!P1 IMAD.MOV R4, RZ, RZ, -R4 ;  /* 0x000000ffff049224 */ /* 0x000fe200078e0a04 */
[----:B------:R-:W-:-:S05]  /*0d20*/  @!P0 LOP3.LUT R4, RZ, R9, RZ, 0x33, !PT ;  /* 0x00000009ff048212 */ /* 0x000fca00078e33ff */
[----:B------:R-:W-:-:S05]  /*0d30*/  IMAD R10, R7, R4, RZ ;  /* 0x00000004070a7224 */ /* 0x000fca00078e02ff */
[----:B------:R-:W-:-:S04]  /*0d40*/  IADD3 R0, -R10, c[0x0][0x538], RZ ;  /* 0x00014e000a007a10 */ /* 0x000fc80007ffe1ff */
[----:B------:R-:W-:-:S04]  /*0d50*/  IMNMX R6, R7, R0, PT ;  /* 0x0000000007067217 */ /* 0x000fc80003800200 */
[----:B------:R-:W-:-:S05]  /*0d60*/  IABS R0, R6 ;  /* 0x0000000600007213 */ /* 0x000fca0000000000 */
[----:B------:R-:W-:-:S04]  /*0d70*/  IMAD.MOV.U32 R5, RZ, RZ, R0 ;  /* 0x000000ffff057224 */ /* 0x000fc800078e0000 */
[----:B------:R-:W1:Y:S08]  /*0d80*/  I2F.RP R2, R5 ;  /* 0x0000000500027306 */ /* 0x000e700000209400 */
[----:B-1----:R-:W1:Y:S02]  /*0d90*/  MUFU.RCP R2, R2 ;  /* 0x0000000200027308 */ /* 0x002e640000001000 */
[----:B-1----:R-:W-:-:S06]  /*0da0*/  IADD3 R2, R2, 0xffffffe, RZ ;  /* 0x0ffffffe02027810 */ /* 0x002fcc0007ffe0ff */
[----:B------:R1:W2:Y:S02]  /*0db0*/  F2I.FTZ.U32.TRUNC.NTZ R3, R2 ;  /* 0x0000000200037305 */ /* 0x0002a4000021f000 */
[----:B-1----:R-:W-:Y:S01]  /*0dc0*/  IMAD.MOV R2, RZ, RZ, -R4 ;  /* 0x000000ffff027224 */ /* 0x002fe200078e0a04 */
[----:B--2---:R-:W-:-:S03]  /*0dd0*/  IADD3 R0, RZ, -R3, RZ ;  /* 0x80000003ff007210 */ /* 0x004fc60007ffe0ff */
[----:B------:R-:W-:Y:S01]  /*0de0*/  IMAD R8, R9, R2, R11 ;  /* 0x0000000209087224 */ /* 0x000fe200078e020b */
[----:B------:R-:W-:Y:S01]  /*0df0*/  IABS R9, R6 ;  /* 0x0000000600097213 */ /* 0x000fe20000000000 */
[----:B------:R-:W-:-:S03]  /*0e00*/  IMAD.MOV.U32 R2, RZ, RZ, R0 ;  /* 0x000000ffff027224 */ /* 0x000fc600078e0000 */
[----:B------:R-:W-:Y:S01]  /*0e10*/  IABS R0, R8 ;  /* 0x0000000800007213 */ /* 0x000fe20000000000 */
[----:B------:R-:W-:Y:S02]  /*0e20*/  IMAD R7, R2, R5, RZ ;  /* 0x0000000502077224 */ /* 0x000fe400078e02ff */
[----:B------:R-:W-:Y:S02]  /*0e30*/  IMAD.MOV.U32 R2, RZ, RZ, RZ ;  /* 0x000000ffff027224 */ /* 0x000fe400078e00ff */
[----:B------:R-:W-:Y:S01]  /*0e40*/  IMAD.MOV.U32 R4, RZ, RZ, R0 ;  /* 0x000000ffff047224 */ /* 0x000fe200078e0000 */
[----:B------:R-:W-:Y:S01]  /*0e50*/  IADD3 R0, RZ, -R9, RZ ;  /* 0x80000009ff007210 */ /* 0x000fe20007ffe0ff */
[----:B------:R-:W-:-:S04]  /*0e60*/  IMAD.HI.U32 R3, R3, R7, R2 ;  /* 0x0000000703037227 */ /* 0x000fc800078e0002 */
[----:B------:R-:W-:Y:S02]  /*0e70*/  IMAD.MOV.U32 R2, RZ, RZ, R0 ;  /* 0x000000ffff027224 */ /* 0x000fe400078e0000 */
[----:B------:R-:W-:Y:S01]  /*0e80*/  IMAD.HI.U32 R0, R3, R4, RZ ;  /* 0x0000000403007227 */ /* 0x000fe200078e00ff */
[----:B------:R-:W-:-:S03]  /*0e90*/  IADD3 R3, R10, 0x1000000, R8 ;  /* 0x010000000a037810 */ /* 0x000fc60007ffe008 */
[----:B------:R-:W-:-:S05]  /*0ea0*/  IMAD R2, R0, R2, R4 ;  /* 0x0000000200027224 */ /* 0x000fca00078e0204 */
[----:B------:R-:W-:-:S13]  /*0eb0*/  ISETP.GT.U32.AND P0, PT, R5, R2, PT ;  /* 0x000000020500720c */ /* 0x000fda0003f04070 */
[----:B------:R-:W-:Y:S01]  /*0ec0*/  @!P0 IMAD.IADD R2, R2, 0x1, -R5 ;  /* 0x0000000102028824 */ /* 0x000fe200078e0a05 */
[----:B------:R-:W-:Y:S02]  /*0ed0*/  @!P0 IADD3 R0, R0, 0x1, RZ ;  /* 0x0000000100008810 */ /* 0x000fe40007ffe0ff */
[----:B------:R-:W-:Y:S02]  /*0ee0*/  ISETP.NE.AND P0, PT, R6, RZ, PT ;  /* 0x000000ff0600720c */ /* 0x000fe40003f05270 */
[----:B------:R-:W-:Y:S02]  /*0ef0*/  ISETP.GE.U32.AND P2, PT, R2, R5, PT ;  /* 0x000000050200720c */ /* 0x000fe40003f46070 */
[----:B------:R-:W-:-:S04]  /*0f00*/  LOP3.LUT R2, R8, R6, RZ, 0x3c, !PT ;  /* 0x0000000608027212 */ /* 0x000fc800078e3cff */
[----:B------:R-:W-:Y:S01]  /*0f10*/  ISETP.GE.AND P1, PT, R2, RZ, PT ;  /* 0x000000ff0200720c */ /* 0x000fe20003f26270 */
[----:B------:R-:W-:-:S06]  /*0f20*/  IMAD.MOV R2, RZ, RZ, -R6 ;  /* 0x000000ffff027224 */ /* 0x000fcc00078e0a06 */
[----:B------:R-:W-:-:S06]  /*0f30*/  @P2 IADD3 R0, R0, 0x1, RZ ;  /* 0x0000000100002810 */ /* 0x000fcc0007ffe0ff */
[----:B------:R-:W-:Y:S02]  /*0f40*/  @!P1 IADD3 R0, -R0, RZ, RZ ;  /* 0x000000ff00009210 */ /* 0x000fe40007ffe1ff */
[----:B------:R-:W-:-:S05]  /*0f50*/  @!P0 LOP3.LUT R0, RZ, R6, RZ, 0x33, !PT ;  /* 0x00000006ff008212 */ /* 0x000fca00078e33ff */
[----:B------:R-:W-:-:S05]  /*0f60*/  IMAD R2, R0, R2, R3 ;  /* 0x0000000200027224 */ /* 0x000fca00078e0203 */
[----:B------:R1:W-:Y:S02]  /*0f70*/  STL [R1+0x58], R2 ;  /* 0x0000580201007387 */ /* 0x0003e40000100800 */
.L_x_586:
[----:B------:R-:W-:Y:S05]  /*0f80*/  BSYNC B0 ;  /* 0x0000000000007941 */ /* 0x000fea0003800000 */
.L_x_584:
[----:B------:R-:W-:-:S04]  /*0f90*/  LOP3.LUT R0, RZ, R0, RZ, 0x33, !PT ;  /* 0x00000000ff007212 */ /* 0x000fc800078e33ff */
[----:B------:R-:W-:-:S05]  /*0fa0*/  IADD3 R0, R0, R12, RZ ;  /* 0x0000000c00007210 */ /* 0x000fca0007ffe0ff */
[----:B------:R2:W-:Y:S01]  /*0fb0*/  STL [R1+0x54], R0 ;  /* 0x0000540001007387 */ /* 0x0005e20000100800 */
[----:B------:R-:W-:Y:S05]  /*0fc0*/  BRA `(.L_x_587) ;  /* 0x0000006000007947 */ /* 0x000fea0003800000 */
.L_x_575:
[----:B------:R-:W-:Y:S01]  /*0fd0*/  MOV R0, UR4 ;  /* 0x0000000400007c02 */ /* 0x000fe20008000f00 */
[----:B------:R-:W-:Y:S04]  /*0fe0*/  STL [R1+0x54], RZ ;  /* 0x000054ff01007387 */ /* 0x000fe80000100800 */
[----:B------:R-:W-:Y:S04]  /*0ff0*/  STL [R1+0x58], RZ ;  /* 0x000058ff01007387 */ /* 0x000fe80000100800 */
[----:B------:R1:W-:Y:S02]  /*1000*/  STL [R1+0x50], R0 ;  /* 0x0000500001007387 */ /* 0x0003e40000100800 */
[----:B-1----:R-:W-:-:S05]  /*1010*/  MOV R0, c[0x0][0x53c] ;  /* 0x00014f0000007a02 */ /* 0x002fca0000000f00 */
[----:B------:R1:W-:Y:S02]  /*1020*/  STL [R1+0x5c], R0 ;  /* 0x00005c0001007387 */ /* 0x0003e40000100800 */
.L_x_587:
[----:B------:R-:W3:Y:S04]  /*1030*/  LDL R4, [R1+0x50] ;  /* 0x0000500001047983 */ /* 0x000ee80000100800 */
[----:B------:R-:W3:Y:S04]  /*1040*/  LDL R5, [R1+0x54] ;  /* 0x0000540001057983 */ /* 0x000ee80000100800 */
[----:B------:R-:W3:Y:S04]  /*1050*/  LDL R6, [R1+0x58] ;  /* 0x0000580001067983 */ /* 0x000ee80000100800 */
[----:B------:R-:W3:Y:S01]  /*1060*/  LDL R7, [R1+0x5c] ;  /* 0x00005c0001077983 */ /* 0x000ee20000100800 */
[----:B------:R-:W-:Y:S01]  /*1070*/  ISETP.NE.AND P0, PT, R13, RZ, PT ;  /* 0x000000ff0d00720c */ /* 0x000fe20003f05270 */
[----:B------:R-:W-:-:S12]  /*1080*/  WARPSYNC 0xffffffff ;  /* 0xffffffff00007948 */ /* 0x000fd80003800000 */
[----:B---3--:R3:W-:Y:S04]  /*1090*/  @!P0 STS.128 [0x9100], R4 ;  /* 0x00910004ff008388 */ /* 0x0087e80000000c00 */
[----:B------:R-:W-:Y:S06]  /*10a0*/  BAR.ARV 0x5, 0x80 ;  /* 0x0142000000007b1d */ /* 0x000fec0000002000 */
.L_x_573:
[----:B-12---:R-:W2:Y:S02]  /*10b0*/  LDL R0, [R1+0x5c] ;  /* 0x00005c0001007983 */ /* 0x006ea40000100800 */
[----:B--2---:R-:W-:-:S13]  /*10c0*/  ISETP.GE.AND P0, PT, R0, c[0x0][0x53c], PT ;  /* 0x00014f0000007a0c */ /* 0x004fda0003f06270 */
[----:B------:R-:W-:Y:S05]  /*10d0*/  @P0 EXIT ;  /* 0x000000000000094d */ /* 0x000fea0003800000 */
[----:B------:R-:W1:Y:S01]  /*10e0*/  S2R R18, SR_TID.X ;  /* 0x0000000000127919 */ /* 0x000e620000002100 */
[----:B------:R-:W-:Y:S02]  /*10f0*/  ULDC UR4, c[0x0][0x2ac] ;  /* 0x0000ab0000047ab9 */ /* 0x000fe40000000800 */
[----:B------:R-:W-:Y:S02]  /*1100*/  ULDC UR5, c[0x0][0x1d0] ;  /* 0x0000740000057ab9 */ /* 0x000fe40000000800 */
[----:B------:R-:W-:Y:S01]  /*1110*/  UIMAD UR5, UR4, UR5, URZ ;  /* 0x00000005040572a4 */ /* 0x000fe2000f8e023f */
[----:B-1----:R-:W-:-:S04]  /*1120*/  SHF.R.S32.HI R12, RZ, 0x1f, R18 ;  /* 0x0000001fff0c7819 */ /* 0x002fc80000011412 */
[CC--:B------:R-:W-:Y:S02]  /*1130*/  LEA.HI R3, R12.reuse, R18.reuse, RZ, 0x4 ;  /* 0x000000120c037211 */ /* 0x0c0fe400078f20ff */
[CC--:B------:R-:W-:Y:S02]  /*1140*/  LEA.HI R9, R12.reuse, R18.reuse, RZ, 0x2 ;  /* 0x000000120c097211 */ /* 0x0c0fe400078f10ff */
[----:B------:R-:W-:Y:S02]  /*1150*/  LEA.HI R14, R12, R18, RZ, 0x3 ;  /* 0x000000120c0e7211 */ /* 0x000fe400078f18ff */
[----:B------:R-:W-:Y:S02]  /*1160*/  LOP3.LUT R0, R3, 0xfffffff0, RZ, 0xc0, !PT ;  /* 0xfffffff003007812 */ /* 0x000fe400078ec0ff */
[--C-:B------:R-:W-:Y:S02]  /*1170*/  SHF.R.S32.HI R11, RZ, 0x2, R9.reuse ;  /* 0x00000002ff0b7819 */ /* 0x100fe40000011409 */
[----:B------:R-:W-:Y:S01]  /*1180*/  SHF.R.S32.HI R2, RZ, 0x1f, R9 ;  /* 0x0000001fff027819 */ /* 0x000fe20000011409 */
[----:B------:R-:W-:Y:S01]  /*1190*/  IMAD.IADD R0, R18, 0x1, -R0 ;  /* 0x0000000112007824 */ /* 0x000fe200078e0a00 */
[----:B---3--:R-:W-:-:S02]  /*11a0*/  LOP3.LUT R7, R14, 0xfffffff8, RZ, 0xc0, !PT ;  /* 0xfffffff80e077812 */ /* 0x008fc400078ec0ff */
[----:B------:R-:W-:Y:S02]  /*11b0*/  SHF.R.S32.HI R20, RZ, 0x3, R14 ;  /* 0x00000003ff147819 */ /* 0x000fe4000001140e */
[----:B------:R-:W-:Y:S01]  /*11c0*/  SHF.R.S32.HI R6, RZ, 0x4, R3 ;  /* 0x00000004ff067819 */ /* 0x000fe20000011403 */
[----:B------:R-:W-:Y:S01]  /*11d0*/  IMAD.IADD R10, R18, 0x1, -R7 ;  /* 0x00000001120a7824 */ /* 0x000fe200078e0a07 */
[----:B------:R-:W-:Y:S01]  /*11e0*/  LEA.HI R2, R2, R11, RZ, 0x3 ;  /* 0x0000000b02027211 */ /* 0x000fe200078f18ff */
[----:B------:R-:W-:Y:S01]  /*11f0*/  IMAD.SHL.U32 R5, R20, 0x40, RZ ;  /* 0x0000004014057824 */ /* 0x000fe200078e00ff */
[----:B------:R-:W-:Y:S01]  /*1200*/  LEA.HI R4, R3, R6, RZ, 0x1 ;  /* 0x0000000603047211 */ /* 0x000fe200078f08ff */
[----:B------:R-:W-:Y:S01]  /*1210*/  IMAD.SHL.U32 R201, R10, 0x8, RZ ;  /* 0x000000080ac97824 */ /* 0x000fe200078e00ff */
[----:B------:R-:W-:Y:S02]  /*1220*/  LOP3.LUT R3, R2, 0xfffffff8, RZ, 0xc0, !PT ;  /* 0xfffffff802037812 */ /* 0x000fe400078ec0ff */
[----:B------:R-:W-:-:S02]  /*1230*/  SHF.R.S32.HI R7, RZ, 0x1f, R0 ;  /* 0x0000001fff077819 */ /* 0x000fc40000011400 */
[----:B------:R-:W-:Y:S01]  /*1240*/  LOP3.LUT R2, R5, 0x1c0, RZ, 0xc0, !PT ;  /* 0x000001c005027812 */ /* 0x000fe200078ec0ff */
[----:B------:R-:W-:Y:S01]  /*1250*/  IMAD.IADD R11, R11, 0x1, -R3 ;  /* 0x000000010b0b7824 */ /* 0x000fe200078e0a03 */
[----:B------:R-:W-:Y:S02]  /*1260*/  LEA.HI R15, R7, R0, RZ, 0x3 ;  /* 0x00000000070f7211 */ /* 0x000fe400078f18ff */
[----:B------:R-:W-:Y:S02]  /*1270*/  LOP3.LUT R7, R2, 0x38, R201, 0xf8, !PT ;  /* 0x0000003802077812 */ /* 0x000fe400078ef8c9 */
[----:B------:R-:W-:Y:S02]  /*1280*/  SHF.R.U32.HI R3, RZ, 0x3, R2 ;  /* 0x00000003ff037819 */ /* 0x000fe40000011602 */
[----:B------:R-:W-:Y:S02]  /*1290*/  LOP3.LUT R5, R15, 0xfffffff8, RZ, 0xc0, !PT ;  /* 0xfffffff80f057812 */ /* 0x000fe400078ec0ff */
[----:B------:R-:W-:-:S02]  /*12a0*/  LOP3.LUT R2, R11, 0x1, RZ, 0xc0, !PT ;  /* 0x000000010b027812 */ /* 0x000fc400078ec0ff */
[----:B------:R-:W-:Y:S01]  /*12b0*/  LOP3.LUT R17, R7, R3, RZ, 0x3c, !PT ;  /* 0x0000000307117212 */ /* 0x000fe200078e3cff */
[----:B------:R-:W-:Y:S01]  /*12c0*/  IMAD.IADD R8, R0, 0x1, -R5 ;  /* 0x0000000100087824 */ /* 0x000fe200078e0a05 */
[----:B------:R-:W-:Y:S02]  /*12d0*/  LEA.HI R3, R12, R18, RZ, 0x5 ;  /* 0x000000120c037211 */ /* 0x000fe400078f28ff */
[----:B------:R-:W-:Y:S02]  /*12e0*/  ISETP.NE.U32.AND P0, PT, R2, 0x1, PT ;  /* 0x000000010200780c */ /* 0x000fe40003f05070 */
[----:B------:R-:W-:Y:S02]  /*12f0*/  LOP3.LUT R4, R4, 0xfffffffe, RZ, 0xc0, !PT ;  /* 0xfffffffe04047812 */ /* 0x000fe400078ec0ff */
[----:B------:R-:W-:Y:S02]  /*1300*/  LOP3.LUT R2, R9, 0xfffffffc, RZ, 0xc0, !PT ;  /* 0xfffffffc09027812 */ /* 0x000fe400078ec0ff */
[--C-:B------:R-:W-:Y:S01]  /*1310*/  SHF.R.S32.HI R7, RZ, 0x5, R3.reuse ;  /* 0x00000005ff077819 */ /* 0x100fe20000011403 */
[----:B------:R-:W-:Y:S01]  /*1320*/  IMAD.IADD R16, R6, 0x1, -R4 ;  /* 0x0000000106107824 */ /* 0x000fe200078e0a04 */
[----:B------:R-:W-:Y:S01]  /*1330*/  SHF.R.S32.HI R0, RZ, 0x1f, R3 ;  /* 0x0000001fff007819 */ /* 0x000fe20000011403 */
[----:B------:R-:W-:Y:S01]  /*1340*/  IMAD.IADD R9, R18, 0x1, -R2 ;  /* 0x0000000112097824 */ /* 0x000fe200078e0a02 */
[----:B------:R-:W-:-:S02]  /*1350*/  LOP3.LUT R3, R3, 0xffffffe0, RZ, 0xc0, !PT ;  /* 0xffffffe003037812 */ /* 0x000fc400078ec0ff */
[----:B------:R-:W-:Y:S02]  /*1360*/  LEA.HI R4, R12, R18, RZ, 0x6 ;  /* 0x000000120c047211 */ /* 0x000fe400078f30ff */
[----:B------:R-:W-:Y:S01]  /*1370*/  LEA.HI R2, R0, R7, RZ, 0x2 ;  /* 0x0000000700027211 */ /* 0x000fe200078f10ff */
[----:B------:R-:W-:Y:S01]  /*1380*/  IMAD.IADD R19, R18, 0x1, -R3 ;  /* 0x0000000112137824 */ /* 0x000fe200078e0a03 */
[----:B------:R-:W-:Y:S01]  /*1390*/  LEA.HI R0, R9, R9, RZ, 0x1 ;  /* 0x0000000909007211 */ /* 0x000fe200078f08ff */
[----:B------:R-:W-:Y:S01]  /*13a0*/  IMAD.SHL.U32 R3, R10, 0x40, RZ ;  /* 0x000000400a037824 */ /* 0x000fe200078e00ff */
[----:B------:R-:W-:Y:S01]  /*13b0*/  R2P PR, R11, 0x6 ;  /* 0x000000060b007804 */ /* 0x000fe20000000000 */
[----:B------:R-:W-:Y:S01]  /*13c0*/  IMAD.SHL.U32 R13, R4, 0x8, RZ ;  /* 0x00000008040d7824 */ /* 0x000fe200078e00ff */
[----:B------:R-:W-:Y:S02]  /*13d0*/  LOP3.LUT R4, R2, 0xffffffc, RZ, 0xc0, !PT ;  /* 0x0ffffffc02047812 */ /* 0x000fe400078ec0ff */
[----:B------:R-:W-:-:S02]  /*13e0*/  LOP3.LUT R2, R3, 0x1c0, RZ, 0xc0, !PT ;  /* 0x000001c003027812 */ /* 0x000fc400078ec0ff */
[C---:B------:R-:W-:Y:S01]  /*13f0*/  LOP3.LUT R3, R0.reuse, 0x1ffffffe, RZ, 0xc0, !PT ;  /* 0x1ffffffe00037812 */ /* 0x040fe200078ec0ff */
[----:B------:R-:W-:Y:S01]  /*1400*/  IMAD.SHL.U32 R0, R0, 0x20, RZ ;  /* 0x0000002000007824 */ /* 0x000fe200078e00ff */
[----:B------:R-:W-:Y:S01]  /*1410*/  SHF.R.S32.HI R12, RZ, 0x1f, R19 ;  /* 0x0000001fff0c7819 */ /* 0x000fe20000011413 */
[----:B------:R-:W-:Y:S01]  /*1420*/  IMAD.IADD R5, R7, 0x1, -R4 ;  /* 0x0000000107057824 */ /* 0x000fe200078e0a04 */
[----:B------:R-:W-:Y:S01]  /*1430*/  LOP3.LUT R6, R2, 0x8, R14, 0xf8, !PT ;  /* 0x0000000802067812 */ /* 0x000fe200078ef80e */
[----:B------:R-:W-:Y:S01]  /*1440*/  IMAD.IADD R3, R9, 0x1, -R3 ;  /* 0x0000000109037824 */ /* 0x000fe200078e0a03 */
[----:B------:R-:W-:Y:S02]  /*1450*/  LEA.HI R12, R12, R19, RZ, 0x2 ;  /* 0x000000130c0c7211 */ /* 0x000fe400078f10ff */
[----:B------:R-:W-:Y:S02]  /*1460*/  LOP3.LUT R0, R0, 0xffffffc0, RZ, 0xc0, !PT ;  /* 0xffffffc000007812 */ /* 0x000fe400078ec0ff */
[----:B------:R-:W-:-:S02]  /*1470*/  SHF.R.U32.HI R4, RZ, 0x3, R2 ;  /* 0x00000003ff047819 */ /* 0x000fc40000011602 */
[----:B------:R-:W-:Y:S02]  /*1480*/  SHF.R.S32.HI R2, RZ, 0x2, R12 ;  /* 0x00000002ff027819 */ /* 0x000fe4000001140c */
[----:B------:R-:W-:Y:S01]  /*1490*/  LOP3.LUT R17, R17, 0x7ffffe00, R13, 0xf8, !PT ;  /* 0x7ffffe0011117812 */ /* 0x000fe200078ef80d */
[----:B------:R-:W-:Y:S01]  /*14a0*/  IMAD R13, R3, 0x8, R0 ;  /* 0x00000008030d7824 */ /* 0x000fe200078e0200 */
[----:B------:R-:W-:Y:S01]  /*14b0*/  LOP3.LUT R14, R6, R4, RZ, 0x3c, !PT ;  /* 0x00000004060e7212 */ /* 0x000fe200078e3cff */
[C---:B------:R-:W-:Y:S01]  /*14c0*/  IMAD.SHL.U32 R0, R8.reuse, 0x40, RZ ;  /* 0x0000004008007824 */ /* 0x040fe200078e00ff */
[C---:B------:R-:W-:Y:S01]  /*14d0*/  LOP3.LUT P6, RZ, R8.reuse, 0x2, RZ, 0xc0, !PT ;  /* 0x0000000208ff7812 */ /* 0x040fe200078cc0ff */
        /* <DEDUP_REMOVED lines=8> */
[----:B------:R-:W-:Y:S01]  /*1560*/  STL [R1+0xc8], R18 ;  /* 0x0000c81201007387 */ /* 0x000fe20000100800 */
[----:B------:R-:W-:Y:S01]  /*1570*/  LOP3.LUT R2, R0, 0x8, R3, 0xf8, !PT ;  /* 0x0000000800027812 */ /* 0x000fe200078ef803 */
[----:B------:R-:W-:Y:S01]  /*1580*/  IMAD.SHL.U32 R3, R15, 0x40, RZ ;  /* 0x000000400f037824 */ /* 0x000fe200078e00ff */
[----:B------:R-:W-:Y:S01]  /*1590*/  SHF.R.U32.HI R0, RZ, 0x3, R0 ;  /* 0x00000003ff007819 */ /* 0x000fe20000011600 */
[--C-:B------:R-:W-:Y:S01]  /*15a0*/  IMAD R6, R9, 0x2, R5.reuse ;  /* 0x0000000209067824 */ /* 0x100fe200078e0205 */
[----:B------:R-:W-:Y:S01]  /*15b0*/  LEA.HI R4, R4, R4, RZ, 0x1d ;  /* 0x0000000404047211 */ /* 0x000fe200078fe8ff */
[----:B------:R-:W-:Y:S01]  /*15c0*/  IMAD.MOV.U32 R9, RZ, RZ, 0x20 ;  /* 0x00000020ff097424 */ /* 0x000fe200078e00ff */
[----:B------:R-:W-:Y:S01]  /*15d0*/  LOP3.LUT R2, R2, R0, RZ, 0x3c, !PT ;  /* 0x0000000002027212 */ /* 0x000fe200078e3cff */
[----:B------:R-:W-:Y:S01]  /*15e0*/  IMAD R0, R16, 0x200, R14 ;  /* 0x0000020010007824 */ /* 0x000fe200078e020e */
[----:B------:R-:W-:Y:S01]  /*15f0*/  LOP3.LUT R3, R3, 0xfffffe00, RZ, 0xc0, !PT ;  /* 0xfffffe0003037812 */ /* 0x000fe200078ec0ff */
[----:B------:R-:W-:Y:S01]  /*1600*/  IMAD.IADD R8, R6, 0x1, R4 ;  /* 0x0000000106087824 */ /* 0x000fe200078e0204 */
[C---:B------:R-:W-:Y:S01]  /*1610*/  LOP3.LUT P4, RZ, R10.reuse, 0x2, RZ, 0xc0, !PT ;  /* 0x000000020aff7812 */ /* 0x040fe2000788c0ff */
[----:B------:R-:W-:Y:S01]  /*1620*/  IMAD R6, R10, 0x10, R20 ;  /* 0x000000100a067824 */ /* 0x000fe200078e0214 */
[CC--:B------:R-:W-:Y:S01]  /*1630*/  IADD3 R4, R2.reuse, R3.reuse, R5 ;  /* 0x0000000302047210 */ /* 0x0c0fe20007ffe005 */
[----:B------:R-:W-:Y:S01]  /*1640*/  IMAD.MOV.U32 R11, RZ, RZ, 0x40 ;  /* 0x00000040ff0b7424 */ /* 0x000fe200078e00ff */
[----:B------:R-:W-:Y:S01]  /*1650*/  LOP3.LUT R5, R2, R3, RZ, 0xfc, !PT ;  /* 0x0000000302057212 */ /* 0x000fe200078efcff */
[----:B------:R-:W-:Y:S01]  /*1660*/  IMAD.MOV.U32 R7, RZ, RZ, -0x10 ;  /* 0xfffffff0ff077424 */ /* 0x000fe200078e00ff */
[----:B------:R-:W-:Y:S01]  /*1670*/  LOP3.LUT R3, R12, 0x7ffffffc, RZ, 0xc0, !PT ;  /* 0x7ffffffc0c037812 */ /* 0x000fe200078ec0ff */
[----:B------:R1:W-:Y:S01]  /*1680*/  STL [R1+0x18], R6 ;  /* 0x0000180601007387 */ /* 0x0003e20000100800 */
[----:B------:R-:W-:Y:S01]  /*1690*/  SHF.R.S32.HI R10, RZ, 0x1f, R201 ;  /* 0x0000001fff0a7819 */ /* 0x000fe200000114c9 */
[----:B------:R-:W-:Y:S01]  /*16a0*/  IMAD.IADD R12, R18, 0x1, R13 ;  /* 0x00000001120c7824 */ /* 0x000fe200078e020d */
[----:B------:R-:W-:Y:S01]  /*16b0*/  LEA R184, R0, 0x2900, 0x1 ;  /* 0x0000290000b87811 */ /* 0x000fe200078e08ff */
[----:B------:R-:W-:Y:S01]  /*16c0*/  IMAD.IADD R3, R19, 0x1, -R3 ;  /* 0x0000000113037824 */ /* 0x000fe200078e0a03 */
[----:B------:R-:W-:Y:S01]  /*16d0*/  SEL R0, R9, 0xffffffe0, !P6 ;  /* 0xffffffe009007807 */ /* 0x000fe20007000000 */
[----:B------:R-:W-:Y:S01]  /*16e0*/  IMAD.SHL.U32 R203, R17, 0x2, RZ ;  /* 0x0000000211cb7824 */ /* 0x000fe200078e00ff */
[----:B------:R2:W-:Y:S01]  /*16f0*/  STL [R1+0x4c], R12 ;  /* 0x00004c0c01007387 */ /* 0x0005e20000100800 */
[----:B------:R-:W-:Y:S01]  /*1700*/  IMAD.SHL.U32 R10, R3, 0x2, RZ ;  /* 0x00000002030a7824 */ /* 0x000fe200078e00ff */
[----:B------:R-:W-:-:S02]  /*1710*/  SEL R2, R11, 0xffffffc0, !P3 ;  /* 0xffffffc00b027807 */ /* 0x000fc40005800000 */
[----:B------:R-:W-:Y:S02]  /*1720*/  SEL R3, R11, 0xffffffc0, !P5 ;  /* 0xffffffc00b037807 */ /* 0x000fe40006800000 */
[C---:B------:R-:W-:Y:S01]  /*1730*/  IADD3 R16, R10.reuse, 0x8, RZ ;  /* 0x000000080a107810 */ /* 0x040fe20007ffe0ff */
[----:B------:R-:W-:Y:S01]  /*1740*/  STL [R1], R10 ;  /* 0x0000000a01007387 */ /* 0x000fe20000100800 */
[----:B------:R-:W-:Y:S01]  /*1750*/  IADD3 R15, R10, 0x10, RZ ;  /* 0x000000100a0f7810 */ /* 0x000fe20007ffe0ff */
[----:B------:R-:W-:Y:S01]  /*1760*/  IMAD.IADD R190, R184, 0x1, R2 ;  /* 0x00000001b8be7824 */ /* 0x000fe200078e0202 */
[C---:B------:R-:W-:Y:S02]  /*1770*/  IADD3 R14, R10.reuse, 0x18, RZ ;  /* 0x000000180a0e7810 */ /* 0x040fe40007ffe0ff */
[C---:B------:R-:W-:Y:S02]  /*1780*/  IADD3 R13, R10.reuse, 0x20, RZ ;  /* 0x000000200a0d7810 */ /* 0x040fe40007ffe0ff */
[----:B------:R-:W-:-:S02]  /*1790*/  IADD3 R11, R10, 0x30, RZ ;  /* 0x000000300a0b7810 */ /* 0x000fc40007ffe0ff */
[----:B------:R-:W-:Y:S02]  /*17a0*/  SEL R7, R7, 0x10, !P0 ;  /* 0x0000001007077807 */ /* 0x000fe40004000000 */
[----:B-1----:R-:W-:Y:S02]  /*17b0*/  SEL R6, R9, 0xffffffe0, !P1 ;  /* 0xffffffe009067807 */ /* 0x002fe40004800000 */
[----:B------:R-:W-:Y:S02]  /*17c0*/  SHF.R.S32.HI R9, RZ, 0x1f, R10 ;  /* 0x0000001fff097819 */ /* 0x000fe4000001140a */
[C---:B------:R-:W-:Y:S02]  /*17d0*/  IADD3 R195, R184.reuse, 0x20, RZ ;  /* 0x00000020b8c37810 */ /* 0x040fe40007ffe0ff */
[----:B------:R-:W-:Y:S01]  /*17e0*/  @P4 IADD3 R195, R184, -0x20, RZ ;  /* 0xffffffe0b8c34810 */ /* 0x000fe20007ffe0ff */
[----:B------:R1:W-:Y:S01]  /*17f0*/  STL [R1+0xb8], R9 ;  /* 0x0000b80901007387 */ /* 0x0003e20000100800 */
[----:B--2---:R-:W-:-:S02]  /*1800*/  IADD3 R12, R10, 0x28, RZ ;  /* 0x000000280a0c7810 */ /* 0x004fc40007ffe0ff */
[----:B------:R-:W-:Y:S01]  /*1810*/  LEA R191, R4, 0x5100, 0x1 ;  /* 0x0000510004bf7811 */ /* 0x000fe200078e08ff */
[----:B------:R-:W-:Y:S01]  /*1820*/  STL [R1+0x78], R16 ;  /* 0x0000781001007387 */ /* 0x000fe20000100800 */
[----:B------:R-:W-:Y:S01]  /*1830*/  IMAD.IADD R187, R2, 0x1, R195 ;  /* 0x0000000102bb7824 */ /* 0x000fe200078e02c3 */
[----:B------:R-:W-:Y:S02]  /*1840*/  LEA R185, R5, 0x100, 0x1 ;  /* 0x0000010005b97811 */ /* 0x000fe400078e08ff */
[----:B------:R2:W-:Y:S01]  /*1850*/  STL [R1+0x74], R15 ;  /* 0x0000740f01007387 */ /* 0x0005e20000100800 */
[----:B------:R-:W-:Y:S01]  /*1860*/  IMAD.IADD R192, R191, 0x1, R3 ;  /* 0x00000001bfc07824 */ /* 0x000fe200078e0203 */
[----:B------:R-:W-:Y:S01]  /*1870*/  IADD3 R199, R195, 0x800, RZ ;  /* 0x00000800c3c77810 */ /* 0x000fe20007ffe0ff */
[--C-:B------:R-:W-:Y:S01]  /*1880*/  IMAD.IADD R186, R3, 0x1, R185.reuse ;  /* 0x0000000103ba7824 */ /* 0x100fe200078e02b9 */
[----:B------:R3:W-:Y:S01]  /*1890*/  STL [R1+0x70], R14 ;  /* 0x0000700e01007387 */ /* 0x0007e20000100800 */
[----:B------:R-:W-:Y:S01]  /*18a0*/  IADD3 R198, R195, 0x1000, RZ ;  /* 0x00001000c3c67810 */ /* 0x000fe20007ffe0ff */
[----:B------:R-:W-:Y:S01]  /*18b0*/  IMAD.IADD R194, R191, 0x1, R0 ;  /* 0x00000001bfc27824 */ /* 0x000fe200078e0200 */
[C---:B------:R-:W-:Y:S01]  /*18c0*/  IADD3 R197, R195.reuse, 0x1800, RZ ;  /* 0x00001800c3c57810 */ /* 0x040fe20007ffe0ff */
[----:B------:R-:W-:Y:S01]  /*18d0*/  STL [R1+0x6c], R13 ;  /* 0x00006c0d01007387 */ /* 0x000fe20000100800 */
[----:B------:R-:W-:Y:S01]  /*18e0*/  IADD3 R196, R195, 0x2000, RZ ;  /* 0x00002000c3c47810 */ /* 0x000fe20007ffe0ff */
[----:B------:R-:W-:-:S02]  /*18f0*/  IMAD.IADD R189, R0, 0x1, R185 ;  /* 0x0000000100bd7824 */ /* 0x000fc400078e02b9 */
[----:B------:R4:W-:Y:S01]  /*1900*/  STL [R1+0x68], R12 ;  /* 0x0000680c01007387 */ /* 0x0009e20000100800 */
[C---:B------:R-:W-:Y:S02]  /*1910*/  IMAD.IADD R193, R0.reuse, 0x1, R192 ;  /* 0x0000000100c17824 */ /* 0x040fe400078e02c0 */
[----:B------:R-:W-:Y:S01]  /*1920*/  IMAD.IADD R188, R0, 0x1, R186 ;  /* 0x0000000100bc7824 */ /* 0x000fe200078e02ba */
[----:B------:R5:W-:Y:S01]  /*1930*/  STL [R1+0x64], R11 ;  /* 0x0000640b01007387 */ /* 0x000be20000100800 */
[----:B-1----:R-:W-:Y:S02]  /*1940*/  IADD3 R9, R10, 0x38, RZ ;  /* 0x000000380a097810 */ /* 0x002fe40007ffe0ff */
[----:B------:R-:W-:Y:S02]  /*1950*/  LEA R10, R8, 0x80, 0x1 ;  /* 0x00000080080a7811 */ /* 0x000fe400078e08ff */
[----:B------:R-:W-:Y:S01]  /*1960*/  SHF.R.S32.HI R8, RZ, 0x1f, R16 ;  /* 0x0000001fff087819 */ /* 0x000fe20000011410 */
[----:B------:R-:W-:Y:S01]  /*1970*/  STL [R1+0x60], R9 ;  /* 0x0000600901007387 */ /* 0x000fe20000100800 */
[----:B--2---:R-:W-:-:S03]  /*1980*/  SHF.R.S32.HI R15, RZ, 0x1f, R15 ;  /* 0x0000001fff0f7819 */ /* 0x004fc6000001140f */
[----:B------:R-:W-:Y:S01]  /*1990*/  STL [R1+0x80], R10 ;  /* 0x0000800a01007387 */ /* 0x000fe20000100800 */
[----:B---3--:R-:W-:-:S03]  /*19a0*/  SHF.R.S32.HI R14, RZ, 0x1f, R14 ;  /* 0x0000001fff0e7819 */ /* 0x008fc6000001140e */
[----:B------:R1:W-:Y:S04]  /*19b0*/  STL [R1+0xb0], R8 ;  /* 0x0000b00801007387 */ /* 0x0003e80000100800 */
[----:B------:R-:W-:Y:S01]  /*19c0*/  STL [R1+0xac], R15 ;  /* 0x0000ac0f01007387 */ /* 0x000fe20000100800 */
[----:B----4-:R-:W-:-:S03]  /*19d0*/  SHF.R.S32.HI R12, RZ, 0x1f, R12 ;  /* 0x0000001fff0c7819 */ /* 0x010fc6000001140c */
[----:B------:R-:W-:Y:S01]  /*19e0*/  STL [R1+0xa8], R14 ;  /* 0x0000a80e01007387 */ /* 0x000fe20000100800 */
[----:B-----5:R-:W-:Y:S02]  /*19f0*/  SHF.R.S32.HI R11, RZ, 0x1f, R11 ;  /* 0x0000001fff0b7819 */ /* 0x020fe4000001140b */
[----:B-1----:R-:W-:-:S05]  /*1a00*/  SHF.R.S32.HI R8, RZ, 0x1f, R13 ;  /* 0x0000001fff087819 */ /* 0x002fca000001140d */
[----:B------:R1:W-:Y:S04]  /*1a10*/  STL [R1+0xa4], R8 ;  /* 0x0000a40801007387 */ /* 0x0003e80000100800 */
[----:B------:R-:W-:Y:S04]  /*1a20*/  STL [R1+0xa0], R12 ;  /* 0x0000a00c01007387 */ /* 0x000fe80000100800 */
[----:B------:R2:W-:Y:S01]  /*1a30*/  STL [R1+0x9c], R11 ;  /* 0x00009c0b01007387 */ /* 0x0005e20000100800 */
[----:B-1----:R-:W-:Y:S02]  /*1a40*/  SHF.R.S32.HI R8, RZ, 0x1f, R9 ;  /* 0x0000001fff087819 */ /* 0x002fe40000011409 */
[----:B------:R-:W-:-:S02]  /*1a50*/  IADD3 R9, R10, 0x40, RZ ;  /* 0x000000400a097810 */ /* 0x000fc40007ffe0ff */
[C---:B------:R-:W-:Y:S01]  /*1a60*/  @P2 IADD3 R9, R10.reuse, -0x40, RZ ;  /* 0xffffffc00a092810 */ /* 0x040fe20007ffe0ff */
[----:B------:R1:W-:Y:S01]  /*1a70*/  STL [R1+0x98], R8 ;  /* 0x0000980801007387 */ /* 0x0003e20000100800 */
[----:B--2---:R-:W-:-:S05]  /*1a80*/  IMAD.IADD R11, R10, 0x1, R6 ;  /* 0x000000010a0b7824 */ /* 0x004fca00078e0206 */
[----:B------:R-:W-:Y:S01]  /*1a90*/  STL [R1+0xb4], R11 ;  /* 0x0000b40b01007387 */ /* 0x000fe20000100800 */
[----:B-1----:R-:W-:-:S04]  /*1aa0*/  IMAD.IADD R8, R10, 0x1, R7 ;  /* 0x000000010a087824 */ /* 0x002fc800078e0207 */
[----:B------:R-:W-:Y:S01]  /*1ab0*/  IMAD.IADD R2, R8, 0x1, R6 ;  /* 0x0000000108027824 */ /* 0x000fe200078e0206 */
[----:B------:R1:W-:Y:S04]  /*1ac0*/  STL [R1+0x90], R8 ;  /* 0x0000900801007387 */ /* 0x0003e80000100800 */
[----:B------:R2:W-:Y:S04]  /*1ad0*/  STL [R1+0x94], R2 ;  /* 0x0000940201007387 */ /* 0x0005e80000100800 */
[----:B------:R-:W-:Y:S01]  /*1ae0*/  STL [R1+0x84], R9 ;  /* 0x0000840901007387 */ /* 0x000fe20000100800 */
[----:B-1----:R-:W-:-:S02]  /*1af0*/  IMAD.IADD R8, R6, 0x1, R9 ;  /* 0x0000000106087824 */ /* 0x002fc400078e0209 */
[----:B--2---:R-:W-:-:S03]  /*1b00*/  IMAD.IADD R2, R7, 0x1, R9 ;  /* 0x0000000107027824 */ /* 0x004fc600078e0209 */
[----:B------:R-:W-:Y:S01]  /*1b10*/  STL [R1+0x88], R8 ;  /* 0x0000880801007387 */ /* 0x000fe20000100800 */
[----:B------:R-:W-:-:S03]  /*1b20*/  IMAD.IADD R3, R7, 0x1, R8 ;  /* 0x0000000107037824 */ /* 0x000fc600078e0208 */
[----:B------:R1:W-:Y:S04]  /*1b30*/  STL [R1+0x8c], R2 ;  /* 0x00008c0201007387 */ /* 0x0003e80000100800 */
[----:B------:R2:W-:Y:S01]  /*1b40*/  STL [R1+0xc0], R3 ;  /* 0x0000c00301007387 */ /* 0x0005e20000100800 */
[----:B-1----:R-:W-:-:S05]  /*1b50*/  IMAD.IADD R2, R6, 0x1, R2 ;  /* 0x0000000106027824 */ /* 0x002fca00078e0202 */
[----:B------:R2:W-:Y:S02]  /*1b60*/  STL [R1+0xbc], R2 ;  /* 0x0000bc0201007387 */ /* 0x0005e40000100800 */
.L_x_804:
[----:B------:R-:W3:Y:S01]  /*1b70*/  LDL R14, [R1+0x5c] ;  /* 0x00005c00010e7983 */ /* 0x000ee20000100800 */
[----:B------:R-:W-:Y:S01]  /*1b80*/  ISETP.NE.U32.AND P0, PT, RZ, c[0x0][0x370], PT ;  /* 0x0000dc00ff007a0c */ /* 0x000fe20003f05070 */
[----:B------:R-:W-:Y:S01]  /*1b90*/  IMAD.MOV.U32 R13, RZ, RZ, 0x4 ;  /* 0x00000004ff0d7424 */ /* 0x000fe200078e00ff */
[----:B------:R-:W-:Y:S01]  /*1ba0*/  ISETP.NE.U32.AND P2, PT, RZ, c[0x0][0x360], PT ;  /* 0x0000d800ff007a0c */ /* 0x000fe20003f45070 */
[----:B------:R-:W-:Y:S01]  /*1bb0*/  IMAD.MOV.U32 R8, RZ, RZ, RZ ;  /* 0x000000ffff087224 */ /* 0x000fe200078e00ff */
[----:B------:R-:W-:Y:S01]  /*1bc0*/  ISETP.NE.AND.EX P1, PT, RZ, c[0x0][0x374], PT, P0 ;  /* 0x0000dd00ff007a0c */ /* 0x000fe20003f25300 */
[----:B------:R-:W-:Y:S01]  /*1bd0*/  IMAD.MOV.U32 R12, RZ, RZ, RZ ;  /* 0x000000ffff0c7224 */ /* 0x000fe200078e00ff */
[----:B------:R-:W-:Y:S02]  /*1be0*/  ISETP.NE.AND.EX P0, PT, RZ, c[0x0][0x364], PT, P2 ;  /* 0x0000d900ff007a0c */ /* 0x000fe40003f05320 */
[----:B------:R-:W-:-:S04]  /*1bf0*/  ISETP.NE.U32.AND P3, PT, RZ, c[0x0][0x348], PT ;  /* 0x0000d200ff007a0c */ /* 0x000fc80003f65070 */
[----:B------:R-:W-:-:S05]  /*1c00*/  ISETP.NE.AND.EX P3, PT, RZ, c[0x0][0x34c], PT, P3 ;  /* 0x0000d300ff007a0c */ /* 0x000fca0003f65330 */
[----:B---3--:R-:W-:-:S04]  /*1c10*/  @P1 IMAD.WIDE R6, R14, R13, c[0x0][0x370] ;  /* 0x0000dc000e061625 */ /* 0x008fc800078e020d */
[CC--:B--2---:R-:W-:Y:S01]  /*1c20*/  IMAD.WIDE R2, R14.reuse, R13.reuse, c[0x0][0x348] ;  /* 0x0000d2000e027625 */ /* 0x0c4fe200078e020d */
[----:B------:R-:W2:Y:S03]  /*1c30*/  @P1 LDG.E R8, [R6.64] ;  /* 0x0000000606081981 */ /* 0x000ea6000c1e1900 */
[----:B------:R-:W-:Y:S01]  /*1c40*/  @P0 IMAD.WIDE R4, R14, R13, c[0x0][0x360] ;  /* 0x0000d8000e040625 */ /* 0x000fe200078e020d */
[----:B------:R1:W5:Y:S04]  /*1c50*/  @P3 LDG.E R12, [R2.64] ;  /* 0x00000006020c3981 */ /* 0x000368000c1e1900 */
[----:B------:R1:W5:Y:S01]  /*1c60*/  @P0 LDG.E R246, [R4.64] ;  /* 0x0000000604f60981 */ /* 0x000362000c1e1900 */
        /* <DEDUP_REMOVED lines=8> */
.L_x_588:
[----:B------:R-:W-:-:S04]  /*1cf0*/  ISETP.NE.U32.AND P0, PT, RZ, c[0x0][0x368], PT ;  /* 0x0000da00ff007a0c */ /* 0x000fc80003f05070 */
[----:B------:R-:W-:-:S13]  /*1d00*/  ISETP.NE.AND.EX P0, PT, RZ, c[0x0][0x36c], PT, P0 ;  /* 0x0000db00ff007a0c */ /* 0x000fda0003f05300 */
[----:B------:R-:W-:Y:S05]  /*1d10*/  @!P0 BRA `(.L_x_589) ;  /* 0x0000003000008947 */ /* 0x000fea0003800000 */
[----:B-1----:R-:W-:-:S05]  /*1d20*/  IMAD.WIDE R2, R14, R13, c[0x0][0x368] ;  /* 0x0000da000e027625 */ /* 0x002fca00078e020d */
[----:B------:R1:W5:Y:S01]  /*1d30*/  LDG.E R0, [R2.64] ;  /* 0x0000000602007981 */ /* 0x000362000c1e1900 */
[----:B------:R-:W-:Y:S05]  /*1d40*/  BRA `(.L_x_590) ;  /* 0x0000008000007947 */ /* 0x000fea0003800000 */
.L_x_589:
[----:B------:R-:W-:Y:S01]  /*1d50*/  ISETP.NE.U32.AND P0, PT, RZ, c[0x0][0x350], PT ;  /* 0x0000d400ff007a0c */ /* 0x000fe20003f05070 */
[----:B------:R-:W-:-:S03]  /*1d60*/  IMAD.U32 R0, RZ, RZ, UR5 ;  /* 0x00000005ff007e24 */ /* 0x000fc6000f8e00ff */
[----:B------:R-:W-:-:S13]  /*1d70*/  ISETP.NE.AND.EX P0, PT, RZ, c[0x0][0x354], PT, P0 ;  /* 0x0000d500ff007a0c */ /* 0x000fda0003f05300 */
[----:B------:R-:W-:Y:S05]  /*1d80*/  @!P0 BRA `(.L_x_590) ;  /* 0x0000004000008947 */ /* 0x000fea0003800000 */
[----:B-1----:R-:W-:-:S05]  /*1d90*/  IMAD.WIDE R2, R14, R13, c[0x0][0x350] ;  /* 0x0000d4000e027625 */ /* 0x002fca00078e020d */
[----:B------:R-:W2:Y:S04]  /*1da0*/  LDG.E R4, [R2.64] ;  /* 0x0000000602047981 */ /* 0x000ea8000c1e1900 */
[----:B------:R-:W2:Y:S02]  /*1db0*/  LDG.E R0, [R2.64+0x4] ;  /* 0x0000040602007981 */ /* 0x000ea4000c1e1900 */
[----:B--2---:R-:W-:Y:S02]  /*1dc0*/  IADD3 R0, -R4, R0, RZ ;  /* 0x0000000004007210 */ /* 0x004fe40007ffe1ff */
.L_x_590:
[----:B-1----:R-:W2:Y:S01]  /*1dd0*/  LDL.LU R2, [R1+0x54] ;  /* 0x0000540001027983 */ /* 0x002ea20000300800 */
[----:B------:R-:W-:Y:S01]  /*1de0*/  IMAD.MOV.U32 R3, RZ, RZ, c[0x0][0x2c4] ;  /* 0x0000b100ff037624 */ /* 0x000fe200078e00ff */
[----:B------:R-:W-:Y:S01]  /*1df0*/  LOP3.LUT R200, R200, 0xfffbffff, RZ, 0xc0, !PT ;  /* 0xfffbffffc8c87812 */ /* 0x000fe200078ec0ff */
[----:B------:R-:W-:Y:S02]  /*1e00*/  IMAD.MOV.U32 R6, RZ, RZ, c[0x0][0x32c] ;  /* 0x0000cb00ff067624 */ /* 0x000fe400078e00ff */
[----:B-----5:R-:W-:Y:S01]  /*1e10*/  IMAD.IADD R248, R0, 0x1, -R8 ;  /* 0x0000000100f87824 */ /* 0x020fe200078e0a08 */
[----:B------:R-:W-:-:S02]  /*1e20*/  ISETP.NE.AND P4, PT, R3, 0x1, PT ;  /* 0x000000010300780c */ /* 0x000fc40003f85270 */
[----:B------:R-:W-:-:S11]  /*1e30*/  ISETP.GE.AND P1, PT, R6, 0x1, PT ;  /* 0x000000010600780c */ /* 0x000fd60003f26270 */
[----:B------:R-:W-:-:S04]  /*1e40*/  @P4 LOP3.LUT R200, R200, 0x40000, RZ, 0xfc, !PT ;  /* 0x00040000c8c84812 */ /* 0x000fc800078efcff */
[----:B------:R-:W-:-:S04]  /*1e50*/  LOP3.LUT R200, R200, 0xfffeffff, RZ, 0xc0, !PT ;  /* 0xfffeffffc8c87812 */ /* 0x000fc800078ec0ff */
[----:B------:R-:W-:Y:S01]  /*1e60*/  @P1 LOP3.LUT R200, R200, 0x10000, RZ, 0xfc, !PT ;  /* 0x00010000c8c81812 */ /* 0x000fe200078efcff */
[----:B--2---:R-:W-:-:S05]  /*1e70*/  IMAD.SHL.U32 R16, R2, 0x80, RZ ;  /* 0x0000008002107824 */ /* 0x004fca00078e00ff */
[----:B------:R1:W-:Y:S01]  /*1e80*/  STL [R1+0x48], R16 ;  /* 0x0000481001007387 */ /* 0x0003e20000100800 */
[----:B------:R-:W-:-:S05]  /*1e90*/  IADD3 R2, R16, 0x7f, RZ ;  /* 0x0000007f10027810 */ /* 0x000fca0007ffe0ff */
[----:B------:R-:W-:-:S04]  /*1ea0*/  @P4 IMAD.HI.U32 R3, R2, c[0x0][0x2c8], RZ ;  /* 0x0000b20002034a27 */ /* 0x000fc800078e00ff */
[----:B------:R-:W-:Y:S01]  /*1eb0*/  IMAD.MOV.U32 R0, RZ, RZ, R2 ;  /* 0x000000ffff007224 */ /* 0x000fe200078e0002 */
[----:B------:R-:W-:Y:S02]  /*1ec0*/  IADD3 R2, R248, 0x1, -R246 ;  /* 0x00000001f8027810 */ /* 0x000fe40007ffe8f6 */
[----:B------:R-:W-:-:S05]  /*1ed0*/  @P4 SHF.R.U32.HI R0, RZ, c[0x0][0x2cc], R3 ;  /* 0x0000b300ff004a19 */ /* 0x000fca0000011603 */
[----:B------:R-:W-:-:S05]  /*1ee0*/  IMAD.IADD R0, R2, 0x1, R0 ;  /* 0x0000000102007824 */ /* 0x000fca00078e0200 */
[----:B------:R-:W-:Y:S01]  /*1ef0*/  IADD3 R3, R0, c[0x0][0x328], RZ ;  /* 0x0000ca0000037a10 */ /* 0x000fe20007ffe0ff */
[----:B------:R-:W-:Y:S05]  /*1f00*/  @!P1 BRA `(.L_x_591) ;  /* 0x0000010000009947 */ /* 0x000fea0003800000 */
[C---:B------:R-:W-:Y:S01]  /*1f10*/  ISETP.GT.AND P0, PT, R0.reuse, RZ, PT ;  /* 0x000000ff0000720c */ /* 0x040fe20003f04270 */
[----:B------:R-:W-:Y:S01]  /*1f20*/  BSSY B0, `(.L_x_592) ;  /* 0x000000c000007945 */ /* 0x000fe20003800000 */
[----:B------:R-:W-:-:S11]  /*1f30*/  IADD3 R2, R0, -0x1, RZ ;  /* 0xffffffff00027810 */ /* 0x000fd60007ffe0ff */
[----:B------:R-:W-:Y:S05]  /*1f40*/  @P0 BRA `(.L_x_593) ;  /* 0x0000006000000947 */ /* 0x000fea0003800000 */
[----:B------:R-:W-:Y:S01]  /*1f50*/  ISETP.NE.AND P0, PT, R6, 0x1, PT ;  /* 0x000000010600780c */ /* 0x000fe20003f05270 */
[----:B------:R-:W-:-:S12]  /*1f60*/  IMAD.MOV R0, RZ, RZ, -R0 ;  /* 0x000000ffff007224 */ /* 0x000fd800078e0a00 */
[----:B------:R-:W-:-:S05]  /*1f70*/  @P0 IMAD.HI.U32 R2, R0, c[0x0][0x330], RZ ;  /* 0x0000cc0000020a27 */ /* 0x000fca00078e00ff */
[----:B------:R-:W-:-:S04]  /*1f80*/  @P0 SHF.R.U32.HI R0, RZ, c[0x0][0x334], R2 ;  /* 0x0000cd00ff000a19 */ /* 0x000fc80000011602 */
[----:B------:R-:W-:Y:S01]  /*1f90*/  LOP3.LUT R2, RZ, R0, RZ, 0x33, !PT ;  /* 0x00000000ff027212 */ /* 0x000fe200078e33ff */
[----:B------:R-:W-:Y:S05]  /*1fa0*/  BRA `(.L_x_594) ;  /* 0x0000003000007947 */ /* 0x000fea0003800000 */
.L_x_593:
[----:B------:R-:W-:-:S13]  /*1fb0*/  ISETP.NE.AND P0, PT, R6, 0x1, PT ;  /* 0x000000010600780c */ /* 0x000fda0003f05270 */
[----:B------:R-:W-:-:S05]  /*1fc0*/  @P0 IMAD.HI.U32 R0, R2, c[0x0][0x330], RZ ;  /* 0x0000cc0002000a27 */ /* 0x000fca00078e00ff */
[----:B------:R-:W-:Y:S02]  /*1fd0*/  @P0 SHF.R.U32.HI R2, RZ, c[0x0][0x334], R0 ;  /* 0x0000cd00ff020a19 */ /* 0x000fe40000011600 */
.L_x_594:
[----:B------:R-:W-:Y:S05]  /*1fe0*/  BSYNC B0 ;  /* 0x0000000000007941 */ /* 0x000fea0003800000 */
.L_x_592:
[----:B------:R-:W-:-:S05]  /*1ff0*/  IMAD R2, R2, R6, c[0x0][0x32c] ;  /* 0x0000cb0002027624 */ /* 0x000fca00078e0206 */
[----:B------:R-:W-:-:S04]  /*2000*/  IMNMX R3, R3, R2, PT ;  /* 0x0000000203037217 */ /* 0x000fc80003800200 */
.L_x_591:
[----:B------:R-:W-:Y:S01]  /*2010*/  IADD3 R3, R3, 0x4f, RZ ;  /* 0x0000004f03037810 */ /* 0x000fe20007ffe0ff */
[----:B------:R-:W-:Y:S01]  /*2020*/  @P4 IMAD.HI.U32 R4, R16, c[0x0][0x2c8], RZ ;  /* 0x0000b20010044a27 */ /* 0x000fe200078e00ff */
[----:B------:R-:W-:-:S03]  /*2030*/  IADD3 R2, R248, 0x4f, RZ ;  /* 0x0000004ff8027810 */ /* 0x000fc60007ffe0ff */
[----:B------:R-:W-:-:S04]  /*2040*/  IMAD.HI R5, R3, 0x66666667, RZ ;  /* 0x6666666703057827 */ /* 0x000fc800078e02ff */
[----:B------:R-:W-:-:S04]  /*2050*/  IMAD.HI R2, R2, 0x66666667, RZ ;  /* 0x6666666702027827 */ /* 0x000fc800078e02ff */
[----:B------:R-:W-:Y:S01]  /*2060*/  IMAD.MOV.U32 R0, RZ, RZ, R16 ;  /* 0x000000ffff007224 */ /* 0x000fe200078e0010 */
[----:B------:R-:W-:Y:S01]  /*2070*/  @P4 SHF.R.U32.HI R0, RZ, c[0x0][0x2cc], R4 ;  /* 0x0000b300ff004a19 */ /* 0x000fe20000011604 */
[----:B------:R-:W-:Y:S01]  /*2080*/  IMAD.IADD R252, R248, 0x1, -R246 ;  /* 0x00000001f8fc7824 */ /* 0x000fe200078e0af6 */
[----:B------:R-:W-:Y:S02]  /*2090*/  SHF.R.U32.HI R4, RZ, 0x1f, R5 ;  /* 0x0000001fff047819 */ /* 0x000fe40000011605 */
[----:B------:R-:W-:Y:S01]  /*20a0*/  SHF.R.U32.HI R3, RZ, 0x1f, R2 ;  /* 0x0000001fff037819 */ /* 0x000fe20000011602 */
[----:B------:R-:W-:Y:S01]  /*20b0*/  IMAD.IADD R0, R252, 0x1, R0 ;  /* 0x00000001fc007824 */ /* 0x000fe200078e0200 */
[----:B------:R-:W-:Y:S02]  /*20c0*/  LEA.HI.SX32 R4, R5, R4, 0x1b ;  /* 0x0000000405047211 */ /* 0x000fe400078fdaff */
[----:B------:R-:W-:Y:S02]  /*20d0*/  LEA.HI.SX32 R3, R2, R3, 0x1b ;  /* 0x0000000302037211 */ /* 0x000fe400078fdaff */
[----:B------:R-:W-:-:S02]  /*20e0*/  IADD3 R2, R0, -c[0x0][0x324], RZ ;  /* 0x8000c90000027a10 */ /* 0x000fc40007ffe0ff */
[----:B------:R-:W-:Y:S01]  /*20f0*/  IMNMX R9, R3, R4, PT ;  /* 0x0000000403097217 */ /* 0x000fe20003800200 */
[----:B------:R-:W-:Y:S05]  /*2100*/  @!P1 BRA `(.L_x_595) ;  /* 0x000000f000009947 */ /* 0x000fea0003800000 */
[----:B------:R-:W-:Y:S01]  /*2110*/  ISETP.GT.AND P0, PT, R0, -0x1, PT ;  /* 0xffffffff0000780c */ /* 0x000fe20003f04270 */
[----:B------:R-:W-:-:S12]  /*2120*/  BSSY B0, `(.L_x_596) ;  /* 0x000000b000007945 */ /* 0x000fd80003800000 */
[----:B------:R-:W-:Y:S05]  /*2130*/  @P0 BRA `(.L_x_597) ;  /* 0x0000006000000947 */ /* 0x000fea0003800000 */
[----:B------:R-:W-:Y:S02]  /*2140*/  ISETP.NE.AND P0, PT, R6, 0x1, PT ;  /* 0x000000010600780c */ /* 0x000fe40003f05270 */
[----:B------:R-:W-:-:S11]  /*2150*/  LOP3.LUT R0, RZ, R0, RZ, 0x33, !PT ;  /* 0x00000000ff007212 */ /* 0x000fd600078e33ff */
[----:B------:R-:W-:-:S05]  /*2160*/  @P0 IMAD.HI.U32 R3, R0, c[0x0][0x330], RZ ;  /* 0x0000cc0000030a27 */ /* 0x000fca00078e00ff */
[----:B------:R-:W-:-:S04]  /*2170*/  @P0 SHF.R.U32.HI R0, RZ, c[0x0][0x334], R3 ;  /* 0x0000cd00ff000a19 */ /* 0x000fc80000011603 */
[----:B------:R-:W-:Y:S01]  /*2180*/  LOP3.LUT R0, RZ, R0, RZ, 0x33, !PT ;  /* 0x00000000ff007212 */ /* 0x000fe200078e33ff */
[----:B------:R-:W-:Y:S05]  /*2190*/  BRA `(.L_x_598) ;  /* 0x0000003000007947 */ /* 0x000fea0003800000 */
.L_x_597:
[----:B------:R-:W-:-:S13]  /*21a0*/  ISETP.NE.AND P0, PT, R6, 0x1, PT ;  /* 0x000000010600780c */ /* 0x000fda0003f05270 */
[----:B------:R-:W-:-:S05]  /*21b0*/  @P0 IMAD.HI.U32 R3, R0, c[0x0][0x330], RZ ;  /* 0x0000cc0000030a27 */ /* 0x000fca00078e00ff */
[----:B------:R-:W-:Y:S02]  /*21c0*/  @P0 SHF.R.U32.HI R0, RZ, c[0x0][0x334], R3 ;  /* 0x0000cd00ff000a19 */ /* 0x000fe40000011603 */
.L_x_598:
[----:B------:R-:W-:Y:S05]  /*21d0*/  BSYNC B0 ;  /* 0x0000000000007941 */ /* 0x000fea0003800000 */
.L_x_596:
[----:B------:R-:W-:-:S05]  /*21e0*/  IMAD R0, R0, c[0x0][0x32c], RZ ;  /* 0x0000cb0000007a24 */ /* 0x000fca00078e02ff */
[----:B------:R-:W-:-:S04]  /*21f0*/  IMNMX R2, R2, R0, !PT ;  /* 0x0000000002027217 */ /* 0x000fc80007800200 */
.L_x_595:
[----:B------:R-:W2:Y:S01]  /*2200*/  LDL R15, [R1+0x58] ;  /* 0x00005800010f7983 */ /* 0x000ea20000100800 */
[----:B------:R-:W-:Y:S01]  /*2210*/  IMAD.HI R2, R2, 0x66666667, RZ ;  /* 0x6666666702027827 */ /* 0x000fe200078e02ff */
[----:B------:R-:W-:Y:S04]  /*2220*/  BSSY B0, `(.L_x_599) ;  /* 0x000002e000007945 */ /* 0x000fe80003800000 */
[----:B------:R-:W-:-:S04]  /*2230*/  SHF.R.U32.HI R0, RZ, 0x1f, R2 ;  /* 0x0000001fff007819 */ /* 0x000fc80000011602 */
[----:B------:R-:W-:-:S04]  /*2240*/  LEA.HI.SX32 R2, R2, R0, 0x1b ;  /* 0x0000000002027211 */ /* 0x000fc800078fdaff */
[----:B------:R-:W-:Y:S01]  /*2250*/  IMNMX R6, RZ, R2, !PT ;  /* 0x00000002ff067217 */ /* 0x000fe20007800200 */
[----:B------:R-:W-:-:S03]  /*2260*/  IMAD.MOV.U32 R2, RZ, RZ, RZ ;  /* 0x000000ffff027224 */ /* 0x000fc600078e00ff */
[----:B------:R-:W-:Y:S02]  /*2270*/  ISETP.GT.AND P0, PT, R9, R6, PT ;  /* 0x000000060900720c */ /* 0x000fe40003f04270 */
        /* <DEDUP_REMOVED lines=9> */
[----:B------:R-:W-:-:S04]  /*2310*/  ISETP.NE.AND P0, PT, R5, RZ, PT ;  /* 0x000000ff0500720c */ /* 0x000fc80003f05270 */
[----:B------:R-:W-:-:S04]  /*2320*/  SEL R0, R5, c[0x0][0x338], P0 ;  /* 0x0000ce0005007a07 */ /* 0x000fc80000000000 */
[----:B------:R-:W-:Y:S02]  /*2330*/  IABS R3, R0 ;  /* 0x0000000000037213 */ /* 0x000fe40000000000 */
[----:B------:R-:W-:Y:S02]  /*2340*/  IADD3 R7, R0, -0x1, R9 ;  /* 0xffffffff00077810 */ /* 0x000fe40007ffe009 */
[----:B------:R-:W3:Y:S03]  /*2350*/  I2F.RP R2, R3 ;  /* 0x0000000300027306 */ /* 0x000ee60000209400 */
[----:B------:R-:W-:-:S05]  /*2360*/  IMAD.IADD R7, R7, 0x1, -R6 ;  /* 0x0000000107077824 */ /* 0x000fca00078e0a06 */
[----:B------:R-:W-:Y:S01]  /*2370*/  IABS R11, R7 ;  /* 0x00000007000b7213 */ /* 0x000fe20000000000 */
[----:B---3--:R-:W3:Y:S02]  /*2380*/  MUFU.RCP R2, R2 ;  /* 0x0000000200027308 */ /* 0x008ee40000001000 */
[----:B---3--:R-:W-:-:S06]  /*2390*/  IADD3 R2, R2, 0xffffffe, RZ ;  /* 0x0ffffffe02027810 */ /* 0x008fcc0007ffe0ff */
[----:B--2---:R-:W2:Y:S02]  /*23a0*/  F2I.FTZ.U32.TRUNC.NTZ R5, R2 ;  /* 0x0000000200057305 */ /* 0x004ea4000021f000 */
[----:B--2---:R-:W-:-:S04]  /*23b0*/  IMAD.MOV R2, RZ, RZ, -R5 ;  /* 0x000000ffff027224 */ /* 0x004fc800078e0a05 */
        /* <DEDUP_REMOVED lines=20> */
.L_x_600:
[----:B------:R-:W-:Y:S05]  /*2500*/  BSYNC B0 ;  /* 0x0000000000007941 */ /* 0x000fea0003800000 */
.L_x_599:
[----:B------:R-:W-:Y:S01]  /*2510*/  IMAD R3, R17, R2, R6 ;  /* 0x0000000211037224 */ /* 0x000fe200078e0206 */
[----:B------:R-:W-:Y:S01]  /*2520*/  PRMT R0, RZ, 0x7610, R0 ;  /* 0x00007610ff007816 */ /* 0x000fe20000000000 */
[----:B------:R-:W-:Y:S01]  /*2530*/  CS2R R22, SRZ ;  /* 0x0000000000167805 */ /* 0x000fe2000001ff00 */
[----:B------:R-:W-:Y:S01]  /*2540*/  CS2R R24, SRZ ;  /* 0x0000000000187805 */ /* 0x000fe2000001ff00 */
        /* <DEDUP_REMOVED lines=37> */
[----:B---3--:R-:W3:Y:S01]  /*27a0*/  LDL R4, [R1+0x18] ;  /* 0x0000180001047983 */ /* 0x008ee20000100800 */
[----:B------:R-:W-:-:S04]  /*27b0*/  ISETP.NE.U32.AND P0, PT, RZ, c[0x0][0x340], PT ;  /* 0x0000d000ff007a0c */ /* 0x000fc80003f05070 */
[----:B------:R-:W-:-:S13]  /*27c0*/  ISETP.NE.AND.EX P1, PT, RZ, c[0x0][0x344], PT, P0 ;  /* 0x0000d100ff007a0c */ /* 0x000fda0003f25300 */
[----:B------:R-:W-:-:S05]  /*27d0*/  @P1 IMAD.WIDE R2, R14, R13, c[0x0][0x340] ;  /* 0x0000d0000e021625 */ /* 0x000fca00078e020d */
[----:B------:R4:W5:Y:S01]  /*27e0*/  @P1 LDG.E R8, [R2.64] ;  /* 0x0000000602081981 */ /* 0x000962000c1e1900 */
[----:B------:R-:W-:Y:S02]  /*27f0*/  SHF.R.S32.HI R0, RZ, 0x1f, R12 ;  /* 0x0000001fff007819 */ /* 0x000fe4000001140c */
[----:B------:R-:W-:Y:S02]  /*2800*/  LOP3.LUT R15, R15, 0xffff, RZ, 0xc0, !PT ;  /* 0x0000ffff0f0f7812 */ /* 0x000fe400078ec0ff */
[----:B--2---:R-:W-:Y:S01]  /*2810*/  SEL R5, R14, RZ, !P3 ;  /* 0x000000ff0e057207 */ /* 0x004fe20005800000 */
[----:B------:R-:W-:Y:S01]  /*2820*/  IMAD R0, R0, c[0x0][0x178], RZ ;  /* 0x00005e0000007a24 */ /* 0x000fe200078e02ff */
[----:B------:R-:W-:Y:S02]  /*2830*/  ISETP.GE.AND P2, PT, R201, c[0x0][0x198], PT ;  /* 0x00006600c9007a0c */ /* 0x000fe40003f46270 */
[----:B------:R-:W-:Y:S01]  /*2840*/  IADD3 R135, R202, -0x1, RZ ;  /* 0xffffffffca877810 */ /* 0x000fe20007ffe0ff */
[----:B------:R-:W-:-:S02]  /*2850*/  IMAD R0, R12, c[0x0][0x17c], R0 ;  /* 0x00005f000c007a24 */ /* 0x000fc400078e0200 */
[----:B----4-:R-:W-:-:S05]  /*2860*/  IMAD.WIDE.U32 R2, R12, c[0x0][0x178], RZ ;  /* 0x00005e000c027a25 */ /* 0x010fca00078e00ff */
[----:B------:R-:W-:Y:S02]  /*2870*/  IADD3 R3, R3, R0, RZ ;  /* 0x0000000003037210 */ /* 0x000fe40007ffe0ff */
[----:B------:R-:W-:-:S03]  /*2880*/  SHF.R.S32.HI R0, RZ, 0x1f, R14 ;  /* 0x0000001fff007819 */ /* 0x000fc6000001140e */
[----:B------:R-:W-:Y:S01]  /*2890*/  IMAD.WIDE.U32 R2, R15, c[0x0][0x1b8], R2 ;  /* 0x00006e000f027a25 */ /* 0x000fe200078e0002 */
[----:B------:R-:W-:-:S03]  /*28a0*/  SEL R6, R0, RZ, !P3 ;  /* 0x000000ff00067207 */ /* 0x000fc60005800000 */
[----:B------:R-:W-:Y:S02]  /*28b0*/  IMAD R3, R15, c[0x0][0x1bc], R3 ;  /* 0x00006f000f037a24 */ /* 0x000fe400078e0203 */
[----:B------:R-:W-:Y:S02]  /*28c0*/  IMAD R6, R6, c[0x0][0x1c0], RZ ;  /* 0x0000700006067a24 */ /* 0x000fe400078e02ff */
[----:B------:R-:W-:-:S04]  /*28d0*/  IMAD.WIDE.U32 R2, R5, c[0x0][0x1c0], R2 ;  /* 0x0000700005027a25 */ /* 0x000fc800078e0002 */
[----:B------:R-:W-:-:S05]  /*28e0*/  IMAD R6, R5, c[0x0][0x1c4], R6 ;  /* 0x0000710005067a24 */ /* 0x000fca00078e0206 */
[----:B------:R-:W-:Y:S02]  /*28f0*/  IADD3 R3, R3, R6, RZ ;  /* 0x0000000603037210 */ /* 0x000fe40007ffe0ff */
[----:B---3--:R-:W-:-:S04]  /*2900*/  IADD3 R4, R4, R16, RZ ;  /* 0x0000001004047210 */ /* 0x008fc80007ffe0ff */
[----:B------:R-:W-:Y:S01]  /*2910*/  MOV R0, R4 ;  /* 0x0000000400007202 */ /* 0x000fe20000000f00 */
[----:B------:R-:W-:-:S05]  /*2920*/  @P4 IMAD.HI.U32 R7, R4, c[0x0][0x2c8], RZ ;  /* 0x0000b20004074a27 */ /* 0x000fca00078e00ff */
[----:B------:R-:W-:-:S04]  /*2930*/  @P4 SHF.R.U32.HI R0, RZ, c[0x0][0x2cc], R7 ;  /* 0x0000b300ff004a19 */ /* 0x000fc80000011607 */
[--C-:B------:R-:W-:Y:S01]  /*2940*/  SHF.R.S32.HI R7, RZ, 0x1f, R0.reuse ;  /* 0x0000001fff077819 */ /* 0x100fe20000011400 */
[----:B------:R-:W-:Y:S02]  /*2950*/  IMAD.MOV R5, RZ, RZ, -R0 ;  /* 0x000000ffff057224 */ /* 0x000fe400078e0a00 */
[----:B------:R-:W-:-:S04]  /*2960*/  IMAD.WIDE.U32 R2, R0, c[0x0][0x1b0], R2 ;  /* 0x00006c0000027a25 */ /* 0x000fc800078e0002 */
[----:B------:R-:W-:Y:S02]  /*2970*/  IMAD R4, R5, c[0x0][0x2c4], R4 ;  /* 0x0000b10005047a24 */ /* 0x000fe400078e0204 */
[----:B------:R-:W-:Y:S01]  /*2980*/  IMAD R5, R7, c[0x0][0x1b0], RZ ;  /* 0x00006c0007057a24 */ /* 0x000fe200078e02ff */
[----:B------:R-:W-:-:S03]  /*2990*/  @!P1 MOV R8, R14 ;  /* 0x0000000e00089202 */ /* 0x000fc60000000f00 */
[----:B------:R-:W-:Y:S01]  /*29a0*/  IMAD R6, R0, c[0x0][0x1b4], R5 ;  /* 0x00006d0000067a24 */ /* 0x000fe200078e0205 */
[----:B------:R-:W-:-:S03]  /*29b0*/  SHF.R.S32.HI R5, RZ, 0x1f, R4 ;  /* 0x0000001fff057819 */ /* 0x000fc60000011404 */
        /* <DEDUP_REMOVED lines=8> */
[----:B------:R2:W3:Y:S02]  /*2a40*/  SHFL.IDX PT, R7, R5, RZ, 0x181f ;  /* 0x00181fff05077589 */ /* 0x0004e400000e0000 */
.L_x_809:
[----:B------:R-:W-:Y:S05]  /*2a50*/  BRA.DIV ~URZ, `(.L_x_603) ;  /* 0x0001a7427f007947 */ /* 0x000fea000b800000 */
[----:B------:R4:W1:Y:S02]  /*2a60*/  SHFL.IDX PT, R2, R6, RZ, 0x181f ;  /* 0x00181fff06027589 */ /* 0x00086400000e0000 */
.L_x_810:
[----:B--2---:R-:W2:Y:S04]  /*2a70*/  LDL R3, [R1+0x48] ;  /* 0x0000480001037983 */ /* 0x004ea80000100800 */
[----:B------:R-:W4:Y:S02]  /*2a80*/  S2R R4, SR_TID.X ;  /* 0x0000000000047919 */ /* 0x000f240000002100 */
[----:B----4-:R-:W-:-:S04]  /*2a90*/  SHF.R.S32.HI R0, RZ, 0x1f, R4 ;  /* 0x0000001fff007819 */ /* 0x010fc80000011404 */
[----:B------:R-:W-:-:S04]  /*2aa0*/  LEA.HI R0, R0, R4, RZ, 0x3 ;  /* 0x0000000400007211 */ /* 0x000fc800078f18ff */
[----:B------:R-:W-:Y:S01]  /*2ab0*/  SHF.R.S32.HI R0, RZ, 0x3, R0 ;  /* 0x00000003ff007819 */ /* 0x000fe20000011400 */
[----:B------:R-:W-:Y:S01]  /*2ac0*/  IMAD R4, R246, c[0x0][0x2c4], RZ ;  /* 0x0000b100f6047a24 */ /* 0x000fe200078e02ff */
[----:B------:R-:W-:Y:S03]  /*2ad0*/  BSSY B0, `(.L_x_604) ;  /* 0x000000b000007945 */ /* 0x000fe60003800000 */
[----:B--2---:R-:W-:-:S05]  /*2ae0*/  IMAD.IADD R0, R0, 0x1, R3 ;  /* 0x0000000100007824 */ /* 0x004fca00078e0203 */
        /* <DEDUP_REMOVED lines=9> */
.L_x_605:
[----:B------:R-:W-:Y:S05]  /*2b80*/  BSYNC B0 ;  /* 0x0000000000007941 */ /* 0x000fea0003800000 */
.L_x_604:
[----:B------:R-:W-:Y:S05]  /*2b90*/  BRA.DIV ~URZ, `(.L_x_606) ;  /* 0x0001a6727f007947 */ /* 0x000fea000b800000 */
[----:B---3--:R2:W3:Y:S04]  /*2ba0*/  SHFL.IDX PT, R7, R5, 0x1, 0x181f ;  /* 0x00381f0005077f89 */ /* 0x0084e800000e0000 */
[----:B-1----:R2:W1:Y:S02]  /*2bb0*/  SHFL.IDX PT, R2, R6, 0x1, 0x181f ;  /* 0x00381f0006027f89 */ /* 0x00246400000e0000 */
.L_x_811:
        /* <DEDUP_REMOVED lines=11> */
.L_x_608:
[----:B------:R-:W-:Y:S05]  /*2c70*/  BSYNC B0 ;  /* 0x0000000000007941 */ /* 0x000fea0003800000 */
.L_x_607:
[----:B------:R-:W-:Y:S05]  /*2c80*/  BRA.DIV ~URZ, `(.L_x_609) ;  /* 0x0001a6527f007947 */ /* 0x000fea000b800000 */
[----:B---3--:R3:W4:Y:S02]  /*2c90*/  SHFL.IDX PT, R7, R5, 0x2, 0x181f ;  /* 0x00581f0005077f89 */ /* 0x00872400000e0000 */
.L_x_812:
[----:B------:R-:W-:Y:S05]  /*2ca0*/  BRA.DIV ~URZ, `(.L_x_610) ;  /* 0x0001a6a27f007947 */ /* 0x000fea000b800000 */
[----:B-1----:R1:W2:Y:S02]  /*2cb0*/  SHFL.IDX PT, R2, R6, 0x2, 0x181f ;  /* 0x00581f0006027f89 */ /* 0x0022a400000e0000 */
.L_x_813:
        /* <DEDUP_REMOVED lines=11> */
.L_x_612:
[----:B------:R-:W-:Y:S05]  /*2d70*/  BSYNC B0 ;  /* 0x0000000000007941 */ /* 0x000fea0003800000 */
.L_x_611:
[----:B------:R-:W-:Y:S05]  /*2d80*/  BRA.DIV ~URZ, `(.L_x_613) ;  /* 0x0001a6327f007947 */ /* 0x000fea000b800000 */
[----:B----4-:R4:W1:Y:S04]  /*2d90*/  SHFL.IDX PT, R7, R5, 0x3, 0x181f ;  /* 0x00781f0005077f89 */ /* 0x01086800000e0000 */
[----:B--2---:R4:W2:Y:S02]  /*2da0*/  SHFL.IDX PT, R2, R6, 0x3, 0x181f ;  /* 0x00781f0006027f89 */ /* 0x0048a400000e0000 */
.L_x_814:
        /* <DEDUP_REMOVED lines=11> */
.L_x_615:
[----:B------:R-:W-:Y:S05]  /*2e60*/  BSYNC B0 ;  /* 0x0000000000007941 */ /* 0x000fea0003800000 */
.L_x_614:
[----:B------:R-:W-:Y:S05]  /*2e70*/  BRA.DIV ~URZ, `(.L_x_616) ;  /* 0x0001a6127f007947 */ /* 0x000fea000b800000 */
[----:B-1----:R1:W3:Y:S02]  /*2e80*/  SHFL.IDX PT, R7, R5, 0x4, 0x181f ;  /* 0x00981f0005077f89 */ /* 0x0022e400000e0000 */
.L_x_815:
[----:B------:R-:W-:Y:S05]  /*2e90*/  BRA.DIV ~URZ, `(.L_x_617) ;  /* 0x0001a6627f007947 */ /* 0x000fea000b800000 */
[----:B--2---:R2:W1:Y:S02]  /*2ea0*/  SHFL.IDX PT, R2, R6, 0x4, 0x181f ;  /* 0x00981f0006027f89 */ /* 0x00446400000e0000 */
.L_x_816:
        /* <DEDUP_REMOVED lines=11> */
.L_x_619:
[----:B------:R-:W-:Y:S05]  /*2f60*/  BSYNC B0 ;  /* 0x0000000000007941 */ /* 0x000fea0003800000 */
.L_x_618:
[----:B------:R-:W-:Y:S05]  /*2f70*/  BRA.DIV ~URZ, `(.L_x_620) ;  /* 0x0001a5f27f007947 */ /* 0x000fea000b800000 */
[----:B---3--:R3:W2:Y:S04]  /*2f80*/  SHFL.IDX PT, R7, R5, 0x5, 0x181f ;  /* 0x00b81f0005077f89 */ /* 0x0086a800000e0000 */
[----:B-1----:R3:W1:Y:S02]  /*2f90*/  SHFL.IDX PT, R2, R6, 0x5, 0x181f ;  /* 0x00b81f0006027f89 */ /* 0x00266400000e0000 */
.L_x_817:
        /* <DEDUP_REMOVED lines=11> */
.L_x_622:
[----:B------:R-:W-:Y:S05]  /*3050*/  BSYNC B0 ;  /* 0x0000000000007941 */ /* 0x000fea0003800000 */
.L_x_621:
[----:B------:R-:W-:Y:S05]  /*3060*/  BRA.DIV ~URZ, `(.L_x_623) ;  /* 0x0001a5d27f007947 */ /* 0x000fea000b800000 */
[----:B--2---:R2:W3:Y:S02]  /*3070*/  SHFL.IDX PT, R7, R5, 0x6, 0x181f ;  /* 0x00d81f0005077f89 */ /* 0x0044e400000e0000 */
.L_x_818:
[----:B------:R-:W-:Y:S05]  /*3080*/  BRA.DIV ~URZ, `(.L_x_624) ;  /* 0x0001a6227f007947 */ /* 0x000fea000b800000 */
[----:B-1----:R1:W2:Y:S02]  /*3090*/  SHFL.IDX PT, R2, R6, 0x6, 0x181f ;  /* 0x00d81f0006027f89 */ /* 0x0022a400000e0000 */
.L_x_819:
        /* <DEDUP_REMOVED lines=11> */
.L_x_626:
[----:B------:R-:W-:Y:S05]  /*3150*/  BSYNC B0 ;  /* 0x0000000000007941 */ /* 0x000fea0003800000 */
.L_x_625:
[----:B------:R-:W-:Y:S05]  /*3160*/  BRA.DIV ~URZ, `(.L_x_627) ;  /* 0x0001a5b27f007947 */ /* 0x000fea000b800000 */
[----:B--234-:R-:W2:Y:S04]  /*3170*/  SHFL.IDX PT, R5, R5, 0x7, 0x181f ;  /* 0x00f81f0005057f89 */ /* 0x01cea800000e0000 */
[----:B------:R3:W4:Y:S02]  /*3180*/  SHFL.IDX PT, R2, R6, 0x7, 0x181f ;  /* 0x00f81f0006027f89 */ /* 0x00072400000e0000 */
.L_x_820:
[----:B------:R-:W-:Y:S01]  /*3190*/  IADD3 R0, R0, 0x70, RZ ;  /* 0x0000007000007810 */ /* 0x000fe20007ffe0ff */
        /* <DEDUP_REMOVED lines=10> */
[----:B------:R1:W-:Y:S04]  /*3240*/  STL [R1+0x40], R146 ;  /* 0x0000409201007387 */ /* 0x0003e80000100800 */
[----:B------:R-:W-:Y:S01]  /*3250*/  @!PT LDS RZ, [RZ] ;  /* 0x00000000fffff984 */ /* 0x000fe20000000800 */
[----:B------:R-:W-:Y:S01]  /*3260*/  @!PT LDS RZ, [RZ] ;  /* 0x00000000fffff984 */ /* 0x000fe20000000800 */
[----:B------:R-:W-:Y:S01]  /*3270*/  @!PT LDS RZ, [RZ] ;  /* 0x00000000fffff984 */ /* 0x000fe20000000800 */
[----:B------:R1:W-:Y:S04]  /*3280*/  @!P0 LDGSTS.E.BYPASS.LTC128B.128 [R203+0x8900], [R2.64], !P2 ;  /* 0x0890000002cb8fae */ /* 0x0003e8000d101d46 */
[----:B------:R-:W0:Y:S01]  /*3290*/  LDGDEPBAR ;  /* 0x00000000000079af */ /* 0x000e220000000000 */
[----:B------:R-:W-:Y:S02]  /*32a0*/  WARPSYNC 0xffffffff ;  /* 0xffffffff00007948 */ /* 0x000fe40003800000 */
[----:B------:R-:W2:Y:S04]  /*32b0*/  LDL R147, [R1+0x18] ;  /* 0x0000180001937983 */ /* 0x000ea80000100800 */
[----:B------:R-:W4:Y:S01]  /*32c0*/  LDL R153, [R1+0x20] ;  /* 0x0000200001997983 */ /* 0x000f220000100800 */
[----:B-1-3--:R-:W-:-:S02]  /*32d0*/  MOV R6, 0x50 ;  /* 0x0000005000067802 */ /* 0x00afc40000000f00 */
[----:B------:R-:W-:-:S03]  /*32e0*/  MOV R0, c[0x0][0x2b8] ;  /* 0x0000ae0000007a02 */ /* 0x000fc60000000f00 */
[----:B------:R-:W-:Y:S01]  /*32f0*/  IMAD R105, R202, R6, -0x50 ;  /* 0xffffffb0ca697424 */ /* 0x000fe200078e0206 */
[----:B------:R-:W-:Y:S02]  /*3300*/  ISETP.NE.AND P6, PT, R0, 0x1, PT ;  /* 0x000000010000780c */ /* 0x000fe40003fc5270 */
[----:B------:R-:W-:Y:S01]  /*3310*/  MOV R212, RZ ;  /* 0x000000ff00d47202 */ /* 0x000fe20000000f00 */
[----:B------:R-:W-:Y:S01]  /*3320*/  BAR.SYNC.DEFER_BLOCKING 0x0 ;  /* 0x0000000000007b1d */ /* 0x000fe20000010000 */
[----:B--2---:R-:W-:-:S04]  /*3330*/  IADD3 R2, R147, R105, RZ ;  /* 0x0000006993027210 */ /* 0x004fc80007ffe0ff */
[C---:B------:R-:W-:Y:S02]  /*3340*/  ISETP.GE.AND P0, PT, R2.reuse, R248, PT ;  /* 0x000000f80200720c */ /* 0x040fe40003f06270 */
[----:B----4-:R-:W-:Y:S02]  /*3350*/  IADD3 R2, R2, R153, RZ ;  /* 0x0000009902027210 */ /* 0x010fe40007ffe0ff */
[----:B------:R-:W-:-:S03]  /*3360*/  ISETP.GT.OR P0, PT, R147, 0x4f, P0 ;  /* 0x0000004f9300780c */ /* 0x000fc60000704670 */
[----:B------:R-:W-:Y:S01]  /*3370*/  @P6 IMAD.HI.U32 R3, R2, c[0x0][0x2bc], RZ ;  /* 0x0000af0002036a27 */ /* 0x000fe200078e00ff */
[----:B------:R-:W-:-:S04]  /*3380*/  MOV R0, R2 ;  /* 0x0000000200007202 */ /* 0x000fc80000000f00 */
[----:B------:R-:W-:-:S05]  /*3390*/  @P6 SHF.R.U32.HI R0, RZ, c[0x0][0x2c0], R3 ;  /* 0x0000b000ff006a19 */ /* 0x000fca0000011603 */
[----:B------:R-:W-:-:S04]  /*33a0*/  @!P0 IADD3 R3, P1, R0, R150, RZ ;  /* 0x0000009600038210 */ /* 0x000fc80007f3e0ff */
[----:B------:R-:W-:Y:S02]  /*33b0*/  @!P0 LEA.HI.X.SX32 R5, R0, R146, 0x1, P1 ;  /* 0x0000009200058211 */ /* 0x000fe400008f0eff */
[----:B------:R-:W-:-:S04]  /*33c0*/  @!P0 LEA R4, P1, R3, c[0x0][0x2a0], 0x2 ;  /* 0x0000a80003048a11 */ /* 0x000fc800078210ff */
[----:B------:R-:W-:-:S05]  /*33d0*/  @!P0 LEA.HI.X R5, R3, c[0x0][0x2a4], R5, 0x2, P1 ;  /* 0x0000a90003058a11 */ /* 0x000fca00008f1405 */
[----:B------:R1:W2:Y:S01]  /*33e0*/  @!P0 LDG.E R212, [R4.64] ;  /* 0x0000000604d48981 */ /* 0x0002a2000c1e1900 */
[----:B------:R-:W-:-:S05]  /*33f0*/  IADD3 R0, -R0, RZ, RZ ;  /* 0x000000ff00007210 */ /* 0x000fca0007ffe1ff */
[----:B------:R-:W-:-:S05]  /*3400*/  IMAD R214, R0, c[0x0][0x2b8], R2 ;  /* 0x0000ae0000d67a24 */ /* 0x000fca00078e0202 */
[----:B------:R-:W-:Y:S01]  /*3410*/  SHF.R.S32.HI R8, RZ, 0x1f, R214 ;  /* 0x0000001fff087819 */ /* 0x000fe200000114d6 */
[----:B------:R-:W3:Y:S04]  /*3420*/  S2R R10, SR_TID.X ;  /* 0x00000000000a7919 */ /* 0x000ee80000002100 */
[----:B------:R-:W-:Y:S02]  /*3430*/  IMAD R0, R8, c[0x0][0x1e0], RZ ;  /* 0x0000780008007a24 */ /* 0x000fe400078e02ff */
[----:B------:R-:W-:-:S04]  /*3440*/  IMAD.WIDE.U32 R2, R214, c[0x0][0x1e0], RZ ;  /* 0x00007800d6027a25 */ /* 0x000fc800078e00ff */
[----:B------:R-:W-:-:S05]  /*3450*/  IMAD R0, R214, c[0x0][0x1e4], R0 ;  /* 0x00007900d6007a24 */ /* 0x000fca00078e0200 */
[----:B------:R-:W-:Y:S01]  /*3460*/  IADD3 R3, R3, R0, RZ ;  /* 0x0000000003037210 */ /* 0x000fe20007ffe0ff */
[----:B------:R-:W-:-:S04]  /*3470*/  IMAD.WIDE.U32 R144, R15, c[0x0][0x1e8], RZ ;  /* 0x00007a000f907a25 */ /* 0x000fc800078e00ff */
[----:B------:R-:W-:Y:S01]  /*3480*/  IMAD R139, R15, c[0x0][0x1ec], R145 ;  /* 0x00007b000f8b7a24 */ /* 0x000fe200078e0291 */
[----:B---3--:R-:W-:Y:S01]  /*3490*/  SHF.R.S32.HI R9, RZ, 0x1f, R10 ;  /* 0x0000001fff097819 */ /* 0x008fe2000001140a */
[----:B-1----:R-:W-:-:S03]  /*34a0*/  IMAD R4, R202, -0x50, R6 ;  /* 0xffffffb0ca047824 */ /* 0x002fc600078e0206 */
[----:B------:R-:W-:Y:S02]  /*34b0*/  LEA.HI R9, R9, R10, RZ, 0x3 ;  /* 0x0000000a09097211 */ /* 0x000fe400078f18ff */
[----:B------:R-:W-:Y:S02]  /*34c0*/  IADD3 R104, R248, R4, RZ ;  /* 0x00000004f8687210 */ /* 0x000fe40007ffe0ff */
[----:B------:R-:W-:-:S04]  /*34d0*/  SHF.R.S32.HI R9, RZ, 0x3, R9 ;  /* 0x00000003ff097819 */ /* 0x000fc80000011409 */
[----:B------:R-:W-:Y:S02]  /*34e0*/  IADD3 R5, -R9, R104, RZ ;  /* 0x0000006809057210 */ /* 0x000fe40007ffe1ff */
[----:B------:R-:W-:Y:S02]  /*34f0*/  ISETP.GE.AND P3, PT, R201, c[0x0][0x1d4], PT ;  /* 0x00007500c9007a0c */ /* 0x000fe40003f66270 */
[----:B------:R-:W-:Y:S01]  /*3500*/  ISETP.GE.AND P2, PT, R5, 0x11, PT ;  /* 0x000000110500780c */ /* 0x000fe20003f46270 */
[----:B------:R-:W-:Y:S01]  /*3510*/  IMAD.WIDE.U32 R18, R15, c[0x0][0x210], RZ ;  /* 0x000084000f127a25 */ /* 0x000fe200078e00ff */
[----:B------:R-:W-:Y:S04]  /*3520*/  STL.64 [R1+0x28], R144 ;  /* 0x0000289001007387 */ /* 0x000fe80000100a00 */
[----:B------:R-:W-:Y:S04]  /*3530*/  STL [R1+0x24], R139 ;  /* 0x0000248b01007387 */ /* 0x000fe80000100800 */
[----:B------:R-:W-:Y:S01]  /*3540*/  STL.64 [R1+0x38], R18 ;  /* 0x0000381201007387 */ /* 0x000fe20000100a00 */
[----:B------:R-:W-:-:S02]  /*3550*/  SHF.L.U32 R138, R201, 0x1, RZ ;  /* 0x00000001c98a7819 */ /* 0x000fc400000006ff */
[----:B--2---:R-:W-:Y:S01]  /*3560*/  SHF.R.S32.HI R13, RZ, 0x1f, R212 ;  /* 0x0000001fff0d7819 */ /* 0x004fe200000114d4 */
[----:B------:R-:W-:-:S04]  /*3570*/  IMAD.WIDE.U32 R2, R212, c[0x0][0x1f0], R2 ;  /* 0x00007c00d4027a25 */ /* 0x000fc800078e0002 */
[----:B------:R-:W-:Y:S01]  /*3580*/  IMAD R0, R13, c[0x0][0x1f0], RZ ;  /* 0x00007c000d007a24 */ /* 0x000fe200078e02ff */
[----:B------:R-:W-:-:S03]  /*3590*/  IADD3 R2, P0, R2, R144, RZ ;  /* 0x0000009002027210 */ /* 0x000fc60007f1e0ff */
[----:B------:R-:W-:-:S05]  /*35a0*/  IMAD R0, R212, c[0x0][0x1f4], R0 ;  /* 0x00007d00d4007a24 */ /* 0x000fca00078e0200 */
[----:B------:R-:W-:Y:S02]  /*35b0*/  IADD3.X R3, R139, R3, R0, P0, !PT ;  /* 0x000000038b037210 */ /* 0x000fe400007fe400 */
[----:B------:R-:W-:-:S04]  /*35c0*/  LEA R0, P0, R2, c[0x0][0x1c8], 0x1 ;  /* 0x0000720002007a11 */ /* 0x000fc800078008ff */
[----:B------:R-:W-:Y:S02]  /*35d0*/  LEA.HI.X R7, R2, c[0x0][0x1cc], R3, 0x1, P0 ;  /* 0x0000730002077a11 */ /* 0x000fe400000f0c03 */
[----:B------:R-:W1:Y:S04]  /*35e0*/  SHFL.IDX PT, R2, R0, RZ, 0x181f ;  /* 0x00181fff00027589 */ /* 0x000e6800000e0000 */
[----:B------:R-:W2:Y:S01]  /*35f0*/  SHFL.IDX PT, R3, R7, RZ, 0x181f ;  /* 0x00181fff07037589 */ /* 0x000ea200000e0000 */
[----:B------:R-:W-:-:S03]  /*3600*/  ISETP.GE.AND P0, PT, R5, 0x1, PT ;  /* 0x000000010500780c */ /* 0x000fc60003f06270 */
[----:B------:R-:W3:Y:S04]  /*3610*/  SHFL.IDX PT, R6, R0, 0x1, 0x181f ;  /* 0x00381f0000067f89 */ /* 0x000ee800000e0000 */
[----:B------:R-:W4:Y:S04]  /*3620*/  SHFL.IDX PT, R10, R7, 0x1, 0x181f ;  /* 0x00381f00070a7f89 */ /* 0x000f2800000e0000 */
[----:B------:R-:W5:Y:S04]  /*3630*/  SHFL.IDX PT, R9, R0, 0x2, 0x181f ;  /* 0x00581f0000097f89 */ /* 0x000f6800000e0000 */
[----:B------:R-:W3:Y:S01]  /*3640*/  SHFL.IDX PT, R11, R7, 0x2, 0x181f ;  /* 0x00581f00070b7f89 */ /* 0x000ee200000e0000 */
[----:B-1----:R-:W-:-:S04]  /*3650*/  @P0 LEA R2, P1, R201, R2, 0x1 ;  /* 0x00000002c9020211 */ /* 0x002fc800078208ff */
[----:B--2---:R-:W-:Y:S02]  /*3660*/  @P0 LEA.HI.X R3, R201, R3, R16, 0x1, P1 ;  /* 0x00000003c9030211 */ /* 0x004fe400008f0c10 */
[----:B------:R-:W-:Y:S01]  /*3670*/  ISETP.GE.AND P1, PT, R5, 0x21, PT ;  /* 0x000000210500780c */ /* 0x000fe20003f26270 */
[----:B------:R-:W1:Y:S04]  /*3680*/  SHFL.IDX PT, R12, R0, 0x3, 0x181f ;  /* 0x00781f00000c7f89 */ /* 0x000e6800000e0000 */
[----:B------:R3:W-:Y:S04]  /*3690*/  @P0 LDGSTS.E.BYPASS.LTC128B.128 [R203+0x2900], [R2.64], !P3 ;  /* 0x0290000002cb0fae */ /* 0x0007e8000d901d46 */
[----:B------:R-:W2:Y:S01]  /*36a0*/  SHFL.IDX PT, R14, R7, 0x3, 0x181f ;  /* 0x00781f00070e7f89 */ /* 0x000ea200000e0000 */
[----:B---3--:R-:W-:-:S04]  /*36b0*/  @P2 LEA R2, P0, R201, R6, 0x1 ;  /* 0x00000006c9022211 */ /* 0x008fc800078008ff */
[----:B----4-:R-:W-:Y:S02]  /*36c0*/  @P2 LEA.HI.X R3, R201, R10, R16, 0x1, P0 ;  /* 0x0000000ac9032211 */ /* 0x010fe400000f0c10 */
[----:B------:R3:W4:Y:S01]  /*36d0*/  SHFL.IDX PT, R10, R0, 0x4, 0x181f ;  /* 0x00981f00000a7f89 */ /* 0x00072200000e0000 */
[----:B------:R-:W-:-:S03]  /*36e0*/  ISETP.GE.AND P0, PT, R5, 0x31, PT ;  /* 0x000000310500780c */ /* 0x000fc60003f06270 */
[----:B------:R1:W-:Y:S01]  /*36f0*/  @P2 LDGSTS.E.BYPASS.LTC128B.128 [R203+0x3100], [R2.64], !P3 ;  /* 0x0310000002cb2fae */ /* 0x0003e2000d901d46 */
[C---:B-----5:R-:W-:Y:S01]  /*3700*/  @P1 LEA R6, P2, R201.reuse, R9, 0x1 ;  /* 0x00000009c9061211 */ /* 0x060fe200078408ff */
[----:B---3--:R-:W-:Y:S02]  /*3710*/  IMAD R0, R8, c[0x0][0x208], RZ ;  /* 0x0000820008007a24 */ /* 0x008fe400078e02ff */
[----:B------:R3:W5:Y:S02]  /*3720*/  SHFL.IDX PT, R8, R7, 0x4, 0x181f ;  /* 0x00981f0007087f89 */ /* 0x00076400000e0000 */
[----:B---3--:R-:W-:-:S05]  /*3730*/  @P1 LEA.HI.X R7, R201, R11, R16, 0x1, P2 ;  /* 0x0000000bc9071211 */ /* 0x008fca00010f0c10 */
[----:B------:R1:W-:Y:S01]  /*3740*/  @P1 LDGSTS.E.BYPASS.LTC128B.128 [R203+0x3900], [R6.64], !P3 ;  /* 0x0390000006cb1fae */ /* 0x0003e2000d901d46 */
[----:B------:R-:W-:Y:S02]  /*3750*/  ISETP.GE.AND P1, PT, R5, 0x41, PT ;  /* 0x000000410500780c */ /* 0x000fe40003f26270 */
[----:B-1----:R-:W-:-:S04]  /*3760*/  @P0 LEA R6, P2, R201, R12, 0x1 ;  /* 0x0000000cc9060211 */ /* 0x002fc800078408ff */
[----:B--2---:R-:W-:-:S05]  /*3770*/  @P0 LEA.HI.X R7, R201, R14, R16, 0x1, P2 ;  /* 0x0000000ec9070211 */ /* 0x004fca00010f0c10 */
[----:B------:R4:W-:Y:S01]  /*3780*/  @P0 LDGSTS.E.BYPASS.LTC128B.128 [R203+0x4100], [R6.64], !P3 ;  /* 0x0410000006cb0fae */ /* 0x0009e2000d901d46 */
[----:B------:R-:W-:-:S04]  /*3790*/  IMAD.WIDE.U32 R2, R214, c[0x0][0x208], RZ ;  /* 0x00008200d6027a25 */ /* 0x000fc800078e00ff */
[----:B------:R-:W-:Y:S01]  /*37a0*/  IMAD R0, R214, c[0x0][0x20c], R0 ;  /* 0x00008300d6007a24 */ /* 0x000fe200078e0200 */
[----:B----4-:R-:W-:-:S04]  /*37b0*/  @P1 LEA R6, P0, R201, R10, 0x1 ;  /* 0x0000000ac9061211 */ /* 0x010fc800078008ff */
[----:B-----5:R-:W-:-:S05]  /*37c0*/  @P1 LEA.HI.X R7, R201, R8, R16, 0x1, P0 ;  /* 0x00000008c9071211 */ /* 0x020fca00000f0c10 */
[----:B------:R1:W-:Y:S04]  /*37d0*/  @P1 LDGSTS.E.BYPASS.LTC128B.128 [R203+0x4900], [R6.64], !P3 ;  /* 0x0490000006cb1fae */ /* 0x0003e8000d901d46 */
[----:B------:R-:W0:Y:S01]  /*37e0*/  LDGDEPBAR ;  /* 0x00000000000079af */ /* 0x000e220000000000 */
[----:B------:R-:W-:Y:S01]  /*37f0*/  IADD3 R3, R3, R0, RZ ;  /* 0x0000000003037210 */ /* 0x000fe20007ffe0ff */
[----:B------:R-:W-:-:S04]  /*3800*/  IMAD R8, R13, c[0x0][0x218], RZ ;  /* 0x000086000d087a24 */ /* 0x000fc800078e02ff */
[----:B------:R-:W-:-:S04]  /*3810*/  IMAD.WIDE.U32 R2, R212, c[0x0][0x218], R2 ;  /* 0x00008600d4027a25 */ /* 0x000fc800078e0002 */
[----:B------:R-:W-:Y:S01]  /*3820*/  IMAD R10, R15, c[0x0][0x214], R19 ;  /* 0x000085000f0a7a24 */ /* 0x000fe200078e0213 */
[----:B------:R-:W-:Y:S01]  /*3830*/  IADD3 R2, P2, R2, R18, RZ ;  /* 0x0000001202027210 */ /* 0x000fe20007f5e0ff */
[----:B------:R-:W-:-:S03]  /*3840*/  IMAD R8, R212, c[0x0][0x21c], R8 ;  /* 0x00008700d4087a24 */ /* 0x000fc600078e0208 */
[----:B------:R-:W-:Y:S02]  /*3850*/  LEA R0, P0, R2, c[0x0][0x1f8], 0x1 ;  /* 0x00007e0002007a11 */ /* 0x000fe400078008ff */
[----:B------:R-:W-:Y:S01]  /*3860*/  IADD3.X R3, R10, R3, R8, P2, !PT ;  /* 0x000000030a037210 */ /* 0x000fe200017fe408 */
[----:B------:R-:W-:-:S04]  /*3870*/  DEPBAR.LE SB0, 0x1 ;  /* 0x000080400000791a */ /* 0x000fc80000000000 */
[----:B------:R-:W-:-:S04]  /*3880*/  DEPBAR.LE SB0, 0x0 ;  /* 0x000080000000791a */ /* 0x000fc80000000000 */
[----:B------:R-:W-:Y:S01]  /*3890*/  BAR.SYNC.DEFER_BLOCKING 0x0 ;  /* 0x0000000000007b1d */ /* 0x000fe20000010000 */
[----:B------:R-:W-:-:S05]  /*38a0*/  LEA.HI.X R2, R2, c[0x0][0x1fc], R3, 0x1, P0 ;  /* 0x00007f0002027a11 */ /* 0x000fca00000f0c03 */
[----:B------:R-:W2:Y:S04]  /*38b0*/  SHFL.IDX PT, R9, R0, RZ, 0x181f ;  /* 0x00181fff00097589 */ /* 0x000ea800000e0000 */
[----:B------:R-:W3:Y:S04]  /*38c0*/  SHFL.IDX PT, R3, R0, 0x1, 0x181f ;  /* 0x00381f0000037f89 */ /* 0x000ee800000e0000 */
[----:B------:R-:W4:Y:S04]  /*38d0*/  SHFL.IDX PT, R13, R2, RZ, 0x181f ;  /* 0x00181fff020d7589 */ /* 0x000f2800000e0000 */
[----:B-1----:R-:W-:Y:S04]  /*38e0*/  SHFL.IDX PT, R7, R0, 0x2, 0x181f ;  /* 0x00581f0000077f89 */ /* 0x002fe800000e0000 */
[----:B------:R-:W1:Y:S04]  /*38f0*/  SHFL.IDX PT, R11, R2, 0x1, 0x181f ;  /* 0x00381f00020b7f89 */ /* 0x000e6800000e0000 */
[----:B------:R-:W5:Y:S01]  /*3900*/  SHFL.IDX PT, R8, R0, 0x3, 0x181f ;  /* 0x00781f0000087f89 */ /* 0x000f6200000e0000 */
[----:B------:R-:W-:-:S03]  /*3910*/  SHF.L.U64.HI R6, R201, 0x1, R16 ;  /* 0x00000001c9067819 */ /* 0x000fc60000010210 */
[----:B------:R-:W-:Y:S04]  /*3920*/  SHFL.IDX PT, R0, R0, 0x4, 0x181f ;  /* 0x00981f0000007f89 */ /* 0x000fe800000e0000 */
[----:B------:R-:W5:Y:S04]  /*3930*/  SHFL.IDX PT, R18, R2, 0x3, 0x181f ;  /* 0x00781f0002127f89 */ /* 0x000f6800000e0000 */
[----:B------:R-:W5:Y:S04]  /*3940*/  SHFL.IDX PT, R16, R2, 0x4, 0x181f ;  /* 0x00981f0002107f89 */ /* 0x000f6800000e0000 */
[----:B------:R-:W-:Y:S04]  /*3950*/  LDSM.16.M88.4 R36, [R191] ;  /* 0x00000000bf24783b */ /* 0x000fe80000000200 */
[----:B------:R-:W-:Y:S01]  /*3960*/  LDSM.16.M88.4 R52, [R184] ;  /* 0x00000000b834783b */ /* 0x000fe20000000200 */
[----:B--2---:R-:W-:-:S02]  /*3970*/  IADD3 R14, P0, R9, R138, RZ ;  /* 0x0000008a090e7210 */ /* 0x004fc40007f1e0ff */
[----:B---3--:R-:W-:Y:S01]  /*3980*/  IADD3 R12, P1, R3, R138, RZ ;  /* 0x0000008a030c7210 */ /* 0x008fe20007f3e0ff */
[----:B------:R2:W-:Y:S01]  /*3990*/  SHFL.IDX PT, R17, R2, 0x2, 0x181f ;  /* 0x00581f0002117f89 */ /* 0x0005e200000e0000 */
[-C--:B----4-:R-:W-:Y:S02]  /*39a0*/  IADD3.X R15, R13, R6.reuse, RZ, P0, !PT ;  /* 0x000000060d0f7210 */ /* 0x090fe400007fe4ff */
[----:B-1----:R-:W-:Y:S01]  /*39b0*/  IADD3.X R13, R11, R6, RZ, P1, !PT ;  /* 0x000000060b0d7210 */ /* 0x002fe20000ffe4ff */
[----:B------:R-:W1:Y:S01]  /*39c0*/  LDSM.16.M88.4 R32, [R191+0x2000] ;  /* 0x00200000bf20783b */ /* 0x000e620000000200 */
[----:B-----5:R-:W-:Y:S02]  /*39d0*/  IADD3 R8, P2, R8, R138, RZ ;  /* 0x0000008a08087210 */ /* 0x020fe40007f5e0ff */
[----:B------:R-:W-:Y:S01]  /*39e0*/  ISETP.GE.AND P0, PT, R201, c[0x0][0x1d4], PT ;  /* 0x00007500c9007a0c */ /* 0x000fe20003f06270 */
[----:B------:R-:W-:Y:S01]  /*39f0*/  LDSM.16.M88.4 R28, [R194] ;  /* 0x00000000c21c783b */ /* 0x000fe20000000200 */
[----:B------:R-:W-:-:S02]  /*3a00*/  IADD3.X R9, R18, R6, RZ, P2, !PT ;  /* 0x0000000612097210 */ /* 0x000fc400017fe4ff */
[----:B------:R-:W-:Y:S01]  /*3a10*/  ISETP.LT.OR P2, PT, R5, 0x1, P0 ;  /* 0x000000010500780c */ /* 0x000fe20000741670 */
[----:B------:R-:W3:Y:S04]  /*3a20*/  LDSM.16.M88.4 R48, [R195] ;  /* 0x00000000c330783b */ /* 0x000ee80000000200 */
[----:B------:R-:W-:Y:S04]  /*3a30*/  LDSM.16.M88.4 R72, [R184+0x800] ;  /* 0x00080000b848783b */ /* 0x000fe80000000200 */
[----:B------:R-:W-:Y:S01]  /*3a40*/  LDSM.16.M88.4 R88, [R184+0x1000] ;  /* 0x00100000b858783b */ /* 0x000fe20000000200 */
[----:B--2---:R-:W-:-:S03]  /*3a50*/  IADD3 R2, P1, R0, R138, RZ ;  /* 0x0000008a00027210 */ /* 0x004fc60007f3e0ff */
[----:B------:R-:W-:Y:S01]  /*3a60*/  LDSM.16.M88.4 R96, [R184+0x1800] ;  /* 0x00180000b860783b */ /* 0x000fe20000000200 */
[----:B------:R-:W-:-:S03]  /*3a70*/  IADD3.X R3, R16, R6, RZ, P1, !PT ;  /* 0x0000000610037210 */ /* 0x000fc60000ffe4ff */
[----:B------:R-:W-:Y:S01]  /*3a80*/  LDSM.16.M88.4 R108, [R184+0x2000] ;  /* 0x00200000b86c783b */ /* 0x000fe20000000200 */
[----:B------:R-:W-:-:S03]  /*3a90*/  ISETP.LT.OR P1, PT, R5, 0x11, P0 ;  /* 0x000000110500780c */ /* 0x000fc60000721670 */
[----:B------:R-:W3:Y:S04]  /*3aa0*/  LDSM.16.M88.4 R24, [R194+0x2000] ;  /* 0x00200000c218783b */ /* 0x000ee80000000200 */
[----:B------:R-:W-:Y:S04]  /*3ab0*/  LDSM.16.M88.4 R84, [R199] ;  /* 0x00000000c754783b */ /* 0x000fe80000000200 */
[----:B------:R-:W-:Y:S04]  /*3ac0*/  LDSM.16.M88.4 R92, [R198] ;  /* 0x00000000c65c783b */ /* 0x000fe80000000200 */
[----:B------:R-:W-:Y:S04]  /*3ad0*/  LDSM.16.M88.4 R100, [R197] ;  /* 0x00000000c564783b */ /* 0x000fe80000000200 */
[----:B------:R-:W-:Y:S04]  /*3ae0*/  LDSM.16.M88.4 R112, [R196] ;  /* 0x00000000c470783b */ /* 0x000fe80000000200 */
[----:B------:R-:W-:Y:S01]  /*3af0*/  @!PT LDS RZ, [RZ] ;  /* 0x00000000fffff984 */ /* 0x000fe20000000800 */
[----:B------:R-:W-:Y:S01]  /*3b00*/  @!PT LDS RZ, [RZ] ;  /* 0x00000000fffff984 */ /* 0x000fe20000000800 */
[----:B------:R-:W-:Y:S01]  /*3b10*/  @!PT LDS RZ, [RZ] ;  /* 0x00000000fffff984 */ /* 0x000fe20000000800 */
[----:B------:R4:W-:Y:S01]  /*3b20*/  LDGSTS.E.BYPASS.LTC128B.128 [R203+0x100], [R14.64], !P2 ;  /* 0x001000000ecb7fae */ /* 0x0009e2000d101d46 */
[----:B------:R-:W-:-:S03]  /*3b30*/  ISETP.LT.OR P2, PT, R5, 0x21, P0 ;  /* 0x000000210500780c */ /* 0x000fc60000741670 */
[----:B------:R4:W-:Y:S01]  /*3b40*/  LDGSTS.E.BYPASS.LTC128B.128 [R203+0x900], [R12.64], !P1 ;  /* 0x009000000ccb7fae */ /* 0x0009e2000c901d46 */
[C---:B------:R-:W-:Y:S02]  /*3b50*/  ISETP.LT.OR P1, PT, R5.reuse, 0x31, P0 ;  /* 0x000000310500780c */ /* 0x040fe40000721670 */
[----:B------:R-:W-:Y:S01]  /*3b60*/  ISETP.LT.OR P0, PT, R5, 0x41, P0 ;  /* 0x000000410500780c */ /* 0x000fe20000701670 */
[----:B------:R5:W-:Y:S01]  /*3b70*/  STL [R1+0x44], R10 ;  /* 0x0000440a01007387 */ /* 0x000be20000100800 */
[----:B-1----:R-:W-:Y:S03]  /*3b80*/  HMMA.16816.F32.BF16 R56, R32, R52, RZ ;  /* 0x000000342038723c */ /* 0x002fe600000418ff */
[----:B------:R-:W2:Y:S01]  /*3b90*/  LDL R154, [R1+0x14] ;  /* 0x00001400019a7983 */ /* 0x000ea20000100800 */
[----:B-----5:R-:W-:-:S04]  /*3ba0*/  IADD3 R10, P4, R7, R138, RZ ;  /* 0x0000008a070a7210 */ /* 0x020fc80007f9e0ff */
[----:B----4-:R-:W-:Y:S01]  /*3bb0*/  HMMA.16816.F32.BF16 R12, R36, R52, RZ ;  /* 0x00000034240c723c */ /* 0x010fe200000418ff */
[----:B------:R-:W-:-:S05]  /*3bc0*/  IADD3.X R11, R17, R6, RZ, P4, !PT ;  /* 0x00000006110b7210 */ /* 0x000fca00027fe4ff */
[----:B------:R1:W-:Y:S04]  /*3bd0*/  LDGSTS.E.BYPASS.LTC128B.128 [R203+0x1100], [R10.64], !P2 ;  /* 0x011000000acb7fae */ /* 0x0003e8000d101d46 */
[----:B------:R1:W-:Y:S04]  /*3be0*/  LDGSTS.E.BYPASS.LTC128B.128 [R203+0x1900], [R8.64], !P1 ;  /* 0x0190000008cb7fae */ /* 0x0003e8000c901d46 */
[----:B------:R4:W-:Y:S04]  /*3bf0*/  LDGSTS.E.BYPASS.LTC128B.128 [R203+0x2100], [R2.64], !P0 ;  /* 0x0210000002cb7fae */ /* 0x0009e8000c101d46 */
[----:B------:R-:W-:Y:S04]  /*3c00*/  LDSM.16.M88.4 R40, [R190] ;  /* 0x00000000be28783b */ /* 0x000fe80000000200 */
[----:B------:R-:W5:Y:S02]  /*3c10*/  LDSM.16.M88.4 R20, [R192] ;  /* 0x00000000c014783b */ /* 0x000f640000000200 */
[-C--:B---3--:R-:W-:Y:S02]  /*3c20*/  HMMA.16816.F32.BF16 R60, R28, R48.reuse, R12 ;  /* 0x000000301c3c723c */ /* 0x088fe4000004180c */
[----:B------:R-:W3:Y:S04]  /*3c30*/  LDSM.16.M88.4 R16, [R192+0x2000] ;  /* 0x00200000c010783b */ /* 0x000ee80000000200 */
[----:B------:R-:W-:Y:S04]  /*3c40*/  LDSM.16.M88.4 R44, [R187] ;  /* 0x00000000bb2c783b */ /* 0x000fe80000000200 */
[----:B------:R-:W3:Y:S01]  /*3c50*/  LDSM.16.M88.4 R12, [R193] ;  /* 0x00000000c10c783b */ /* 0x000ee20000000200 */
[----:B------:R-:W-:Y:S03]  /*3c60*/  HMMA.16816.F32.BF16 R56, R24, R48, R56 ;  /* 0x000000301838723c */ /* 0x000fe60000041838 */
[----:B-1----:R-:W1:Y:S04]  /*3c70*/  LDSM.16.M88.4 R8, [R193+0x2000] ;  /* 0x00200000c108783b */ /* 0x002e680000000200 */
[----:B------:R-:W0:Y:S01]  /*3c80*/  LDGDEPBAR ;  /* 0x00000000000079af */ /* 0x000e220000000000 */
[----:B------:R-:W-:Y:S08]  /*3c90*/  HMMA.16816.F32.BF16 R68, R36, R54, RZ ;  /* 0x000000362444723c */ /* 0x000ff000000418ff */
[----:B-----5:R-:W-:Y:S08]  /*3ca0*/  HMMA.16816.F32.BF16 R64, R20, R40, R60 ;  /* 0x000000281440723c */ /* 0x020ff0000004183c */
[----:B------:R-:W-:Y:S08]  /*3cb0*/  HMMA.16816.F32.BF16 R60, R32, R54, RZ ;  /* 0x00000036203c723c */ /* 0x000ff000000418ff */
[----:B---3--:R-:W-:Y:S08]  /*3cc0*/  HMMA.16816.F32.BF16 R52, R16, R40, R56 ;  /* 0x000000281034723c */ /* 0x008ff00000041838 */
[----:B------:R-:W-:Y:S08]  /*3cd0*/  HMMA.16816.F32.BF16 R56, R28, R50, R68 ;  /* 0x000000321c38723c */ /* 0x000ff00000041844 */
[----:B------:R-:W-:Y:S08]  /*3ce0*/  HMMA.16816.F32.BF16 R68, R12, R44, R64 ;  /* 0x0000002c0c44723c */ /* 0x000ff00000041840 */
[----:B------:R-:W-:Y:S01]  /*3cf0*/  HMMA.16816.F32.BF16 R64, R24, R50, R60 ;  /* 0x000000321840723c */ /* 0x000fe2000004183c */
[----:B------:R-:W3:Y:S07]  /*3d00*/  LDSM.16.M88.4 R48, [R190+0x800] ;  /* 0x00080000be30783b */ /* 0x000eee0000000200 */
[----:B------:R-:W-:Y:S08]  /*3d10*/  HMMA.16816.F32.BF16 R60, R36, R72, RZ ;  /* 0x00000048243c723c */ /* 0x000ff000000418ff */
[----:B-1----:R-:W-:Y:S08]  /*3d20*/  HMMA.16816.F32.BF16 R80, R8, R44, R52 ;  /* 0x0000002c0850723c */ /* 0x002ff00000041834 */
[----:B------:R-:W-:Y:S01]  /*3d30*/  HMMA.16816.F32.BF16 R52, R20, R42, R56 ;  /* 0x0000002a1434723c */ /* 0x000fe20000041838 */
[----:B------:R-:W-:-:S07]  /*3d40*/  FMUL.FTZ R0, R68, c[0x0][0x320] ;  /* 0x0000c80044007a20 */ /* 0x000fce0000410000 */
[----:B------:R-:W-:Y:S01]  /*3d50*/  HMMA.16816.F32.BF16 R56, R32, R72, RZ ;  /* 0x000000482038723c */ /* 0x000fe200000418ff */
[----:B------:R1:W1:Y:S07]  /*3d60*/  MUFU.TANH R137, R0 ;  /* 0x0000000000897308 */ /* 0x00026e0000002400 */
[----:B------:R-:W-:Y:S01]  /*3d70*/  HMMA.16816.F32.BF16 R60, R28, R84, R60 ;  /* 0x000000541c3c723c */ /* 0x000fe2000004183c */
[----:B-1----:R-:W-:-:S07]  /*3d80*/  FMUL.FTZ R0, R69, c[0x0][0x320] ;  /* 0x0000c80045007a20 */ /* 0x002fce0000410000 */
[----:B------:R-:W-:Y:S01]  /*3d90*/  HMMA.16816.F32.BF16 R64, R16, R42, R64 ;  /* 0x0000002a1040723c */ /* 0x000fe20000041840 */
[----:B------:R-:W1:Y:S01]  /*3da0*/  LDSM.16.M88.4 R40, [R187+0x800] ;  /* 0x00080000bb28783b */ /* 0x000e620000000200 */
[----:B------:R5:W1:Y:S02]  /*3db0*/  MUFU.TANH R134, R0 ;  /* 0x0000000000867308 */ /* 0x000a640000002400 */
[----:B-----5:R-:W-:-:S06]  /*3dc0*/  FMUL.FTZ R0, R70, c[0x0][0x320] ;  /* 0x0000c80046007a20 */ /* 0x020fcc0000410000 */
[----:B------:R5:W1:Y:S02]  /*3dd0*/  MUFU.TANH R149, R0 ;  /* 0x0000000000957308 */ /* 0x000a640000002400 */
[----:B-----5:R-:W-:Y:S02]  /*3de0*/  FMUL.FTZ R0, R71, c[0x0][0x320] ;  /* 0x0000c80047007a20 */ /* 0x020fe40000410000 */
[----:B------:R-:W-:Y:S04]  /*3df0*/  HMMA.16816.F32.BF16 R68, R12, R46, R52 ;  /* 0x0000002e0c44723c */ /* 0x000fe80000041834 */
[----:B------:R5:W1:Y:S04]  /*3e00*/  MUFU.TANH R136, R0 ;  /* 0x0000000000887308 */ /* 0x000a680000002400 */
[----:B------:R-:W-:Y:S01]  /*3e10*/  HMMA.16816.F32.BF16 R52, R24, R84, R56 ;  /* 0x000000541834723c */ /* 0x000fe20000041838 */
[----:B-----5:R-:W-:-:S07]  /*3e20*/  FMUL.FTZ R0, R80, c[0x0][0x320] ;  /* 0x0000c80050007a20 */ /* 0x020fce0000410000 */
[----:B------:R-:W-:Y:S01]  /*3e30*/  HMMA.16816.F32.BF16 R56, R36, R74, RZ ;  /* 0x0000004a2438723c */ /* 0x000fe200000418ff */
[----:B------:R5:W1:Y:S07]  /*3e40*/  MUFU.TANH R152, R0 ;  /* 0x0000000000987308 */ /* 0x000a6e0000002400 */
[----:B---3--:R-:W-:Y:S01]  /*3e50*/  HMMA.16816.F32.BF16 R60, R20, R48, R60 ;  /* 0x00000030143c723c */ /* 0x008fe2000004183c */
[----:B-----5:R-:W-:-:S04]  /*3e60*/  FMUL.FTZ R0, R81, c[0x0][0x320] ;  /* 0x0000c80051007a20 */ /* 0x020fc80000410000 */
[----:B------:R3:W1:Y:S03]  /*3e70*/  MUFU.TANH R148, R0 ;  /* 0x0000000000947308 */ /* 0x0006660000002400 */
[----:B------:R-:W-:Y:S01]  /*3e80*/  HMMA.16816.F32.BF16 R76, R8, R46, R64 ;  /* 0x0000002e084c723c */ /* 0x000fe20000041840 */
[----:B---3--:R-:W-:-:S04]  /*3e90*/  FMUL.FTZ R0, R82, c[0x0][0x320] ;  /* 0x0000c80052007a20 */ /* 0x008fc80000410000 */
[----:B------:R3:W1:Y:S03]  /*3ea0*/  MUFU.TANH R168, R0 ;  /* 0x0000000000a87308 */ /* 0x0006660000002400 */
[----:B------:R-:W-:Y:S01]  /*3eb0*/  HMMA.16816.F32.BF16 R64, R32, R74, RZ ;  /* 0x0000004a2040723c */ /* 0x000fe200000418ff */
[----:B---3--:R-:W-:-:S04]  /*3ec0*/  FMUL.FTZ R0, R83, c[0x0][0x320] ;  /* 0x0000c80053007a20 */ /* 0x008fc80000410000 */
[----:B------:R3:W1:Y:S03]  /*3ed0*/  MUFU.TANH R158, R0 ;  /* 0x00000000009e7308 */ /* 0x0006660000002400 */
[----:B------:R-:W-:Y:S01]  /*3ee0*/  HMMA.16816.F32.BF16 R44, R16, R48, R52 ;  /* 0x00000030102c723c */ /* 0x000fe20000041834 */
[----:B---3--:R-:W-:-:S04]  /*3ef0*/  FMUL.FTZ R0, R68, c[0x0][0x320] ;  /* 0x0000c80044007a20 */ /* 0x008fc80000410000 */
[----:B------:R3:W1:Y:S03]  /*3f00*/  MUFU.TANH R127, R0 ;  /* 0x00000000007f7308 */ /* 0x0006660000002400 */
[----:B------:R-:W-:Y:S01]  /*3f10*/  HMMA.16816.F32.BF16 R52, R28, R86, R56 ;  /* 0x000000561c34723c */ /* 0x000fe20000041838 */
[----:B---3--:R-:W-:-:S04]  /*3f20*/  FMUL.FTZ R0, R69, c[0x0][0x320] ;  /* 0x0000c80045007a20 */ /* 0x008fc80000410000 */
[----:B------:R3:W1:Y:S03]  /*3f30*/  MUFU.TANH R126, R0 ;  /* 0x00000000007e7308 */ /* 0x0006660000002400 */
[----:B------:R-:W-:Y:S01]  /*3f40*/  HMMA.16816.F32.BF16 R64, R24, R86, R64 ;  /* 0x000000561840723c */ /* 0x000fe20000041840 */
[----:B---3--:R-:W-:-:S04]  /*3f50*/  FMUL.FTZ R0, R70, c[0x0][0x320] ;  /* 0x0000c80046007a20 */ /* 0x008fc80000410000 */
[----:B------:R3:W1:Y:S02]  /*3f60*/  MUFU.TANH R131, R0 ;  /* 0x0000000000837308 */ /* 0x0006640000002400 */
[----:B---3--:R-:W-:Y:S02]  /*3f70*/  FMUL.FTZ R0, R71, c[0x0][0x320] ;  /* 0x0000c80047007a20 */ /* 0x008fe40000410000 */
[----:B-1----:R-:W-:Y:S04]  /*3f80*/  HMMA.16816.F32.BF16 R68, R12, R40, R60 ;  /* 0x000000280c44723c */ /* 0x002fe8000004183c */
[----:B------:R1:W3:Y:S04]  /*3f90*/  MUFU.TANH R130, R0 ;  /* 0x0000000000827308 */ /* 0x0002e80000002400 */
        /* <DEDUP_REMOVED lines=29> */
[----:B------:R-:W-:Y:S01]  /*4170*/  HMMA.16816.F32.BF16 R72, R8, R42, R64 ;  /* 0x0000002a0848723c */ /* 0x000fe20000041840 */
[----:B-1----:R-:W-:-:S07]  /*4180*/  FMUL.FTZ R0, R81, c[0x0][0x320] ;  /* 0x0000c80051007a20 */ /* 0x002fce0000410000 */
[----:B-----5:R-:W-:Y:S01]  /*4190*/  HMMA.16816.F32.BF16 R60, R20, R44, R60 ;  /* 0x0000002c143c723c */ /* 0x020fe2000004183c */
[----:B------:R1:W1:Y:S07]  /*41a0*/  MUFU.TANH R118, R0 ;  /* 0x0000000000767308 */ /* 0x00026e0000002400 */
        /* <DEDUP_REMOVED lines=13> */
[----:B------:R1:W1:Y:S02]  /*4280*/  MUFU.TANH R90, R0 ;  /* 0x00000000005a7308 */ /* 0x0002640000002400 */
[----:B-1----:R-:W-:Y:S02]  /*4290*/  FMUL.FTZ R0, R71, c[0x0][0x320] ;  /* 0x0000c80047007a20 */ /* 0x002fe40000410000 */
[----:B--2---:R-:W-:Y:S04]  /*42a0*/  HMMA.16816.F32.BF16 R68, R12, R48, R60 ;  /* 0x000000300c44723c */ /* 0x004fe8000004183c */
[----:B------:R1:W2:Y:S04]  /*42b0*/  MUFU.TANH R89, R0 ;  /* 0x0000000000597308 */ /* 0x0002a80000002400 */
[----:B------:R-:W-:Y:S01]  /*42c0*/  HMMA.16816.F32.BF16 R60, R36, R96, RZ ;  /* 0x00000060243c723c */ /* 0x000fe200000418ff */
[----:B-1----:R-:W-:-:S04]  /*42d0*/  FMUL.FTZ R0, R72, c[0x0][0x320] ;  /* 0x0000c80048007a20 */ /* 0x002fc80000410000 */
[----:B------:R1:W1:Y:S03]  /*42e0*/  MUFU.TANH R92, R0 ;  /* 0x00000000005c7308 */ /* 0x0002660000002400 */
[----:B------:R-:W-:Y:S08]  /*42f0*/  HMMA.16816.F32.BF16 R76, R8, R48, R40 ;  /* 0x00000030084c723c */ /* 0x000ff00000041828 */
[----:B------:R-:W-:Y:S01]  /*4300*/  HMMA.16816.F32.BF16 R40, R20, R46, R52 ;  /* 0x0000002e1428723c */ /* 0x000fe20000041834 */
[----:B------:R-:W5:Y:S01]  /*4310*/  LDSM.16.M88.4 R52, [R190+0x1800] ;  /* 0x00180000be34783b */ /* 0x000f620000000200 */
[----:B-1----:R-:W-:-:S04]  /*4320*/  FMUL.FTZ R0, R73, c[0x0][0x320] ;  /* 0x0000c80049007a20 */ /* 0x002fc80000410000 */
[----:B------:R1:W1:Y:S02]  /*4330*/  MUFU.TANH R91, R0 ;  /* 0x00000000005b7308 */ /* 0x0002640000002400 */
[----:B------:R-:W-:Y:S01]  /*4340*/  HMMA.16816.F32.BF16 R64, R16, R46, R64 ;  /* 0x0000002e1040723c */ /* 0x000fe20000041840 */
[----:B-1----:R-:W-:-:S05]  /*4350*/  FMUL.FTZ R0, R74, c[0x0][0x320] ;  /* 0x0000c8004a007a20 */ /* 0x002fca0000410000 */
        /* <DEDUP_REMOVED lines=11> */
[----:B------:R1:W1:Y:S01]  /*4410*/  MUFU.TANH R128, R0 ;  /* 0x0000000000807308 */ /* 0x0002620000002400 */
[----:B------:R-:W-:Y:S01]  /*4420*/  HMMA.16816.F32.BF16 R44, R24, R100, R56 ;  /* 0x00000064182c723c */ /* 0x000fe20000041838 */
[----:B-1----:R-:W-:-:S07]  /*4430*/  FMUL.FTZ R0, R71, c[0x0][0x320] ;  /* 0x0000c80047007a20 */ /* 0x002fce0000410000 */
[----:B------:R-:W-:Y:S01]  /*4440*/  HMMA.16816.F32.BF16 R68, R12, R50, R40 ;  /* 0x000000320c44723c */ /* 0x000fe20000041828 */
[----:B------:R-:W1:Y:S01]  /*4450*/  LDSM.16.M88.4 R40, [R187+0x1800] ;  /* 0x00180000bb28783b */ /* 0x000e620000000200 */
[----:B------:R2:W1:Y:S06]  /*4460*/  MUFU.TANH R129, R0 ;  /* 0x0000000000817308 */ /* 0x00046c0000002400 */
[----:B------:R-:W-:Y:S01]  /*4470*/  HMMA.16816.F32.BF16 R48, R36, R98, RZ ;  /* 0x000000622430723c */ /* 0x000fe200000418ff */
[----:B--2---:R-:W-:-:S04]  /*4480*/  FMUL.FTZ R0, R76, c[0x0][0x320] ;  /* 0x0000c8004c007a20 */ /* 0x004fc80000410000 */
[----:B------:R2:W1:Y:S03]  /*4490*/  MUFU.TANH R124, R0 ;  /* 0x00000000007c7308 */ /* 0x0004660000002400 */
        /* <DEDUP_REMOVED lines=12> */
[----:B--2---:R-:W-:-:S06]  /*4560*/  FMUL.FTZ R0, R69, c[0x0][0x320] ;  /* 0x0000c80045007a20 */ /* 0x004fcc0000410000 */
[----:B------:R2:W1:Y:S01]  /*4570*/  MUFU.TANH R81, R0 ;  /* 0x0000000000517308 */ /* 0x0004620000002400 */
[----:B------:R-:W-:Y:S01]  /*4580*/  HMMA.16816.F32.BF16 R64, R24, R102, R60 ;  /* 0x000000661840723c */ /* 0x000fe2000004183c */
[----:B--2---:R-:W-:-:S06]  /*4590*/  FMUL.FTZ R0, R70, c[0x0][0x320] ;  /* 0x0000c80046007a20 */ /* 0x004fcc0000410000 */
[----:B------:R2:W1:Y:S01]  /*45a0*/  MUFU.TANH R84, R0 ;  /* 0x0000000000547308 */ /* 0x0004620000002400 */
[----:B------:R-:W-:Y:S01]  /*45b0*/  HMMA.16816.F32.BF16 R60, R36, R108, RZ ;  /* 0x0000006c243c723c */ /* 0x000fe200000418ff */
[----:B--2---:R-:W-:-:S07]  /*45c0*/  FMUL.FTZ R0, R71, c[0x0][0x320] ;  /* 0x0000c80047007a20 */ /* 0x004fce0000410000 */
[----:B-1----:R-:W-:Y:S01]  /*45d0*/  HMMA.16816.F32.BF16 R68, R12, R40, R56 ;  /* 0x000000280c44723c */ /* 0x002fe20000041838 */
        /* <DEDUP_REMOVED lines=91> */
[----:B------:R-:W-:Y:S01]  /*4b90*/  BAR.SYNC.DEFER_BLOCKING 0x0 ;  /* 0x0000000000007b1d */ /* 0x000fe20000010000 */
[----:B------:R-:W-:Y:S01]  /*4ba0*/  ISETP.GT.AND P5, PT, R147, 0x4f, PT ;  /* 0x0000004f9300780c */ /* 0x000fe20003fa4270 */
[----:B-1----:R-:W-:-:S05]  /*4bb0*/  FMUL.FTZ R0, R9, c[0x0][0x320] ;  /* 0x0000c80009007a20 */ /* 0x002fca0000410000 */
[----:B------:R1:W1:Y:S01]  /*4bc0*/  MUFU.TANH R25, R0 ;  /* 0x0000000000197308 */ /* 0x0002620000002400 */
[----:B------:R-:W-:Y:S01]  /*4bd0*/  LOP3.LUT R200, R200, 0xfffdffff, RZ, 0xc0, !PT ;  /* 0xfffdffffc8c87812 */ /* 0x000fe200078ec0ff */
[----:B-1----:R-:W-:-:S06]  /*4be0*/  FMUL.FTZ R0, R10, c[0x0][0x320] ;  /* 0x0000c8000a007a20 */ /* 0x002fcc0000410000 */
[----:B------:R1:W1:Y:S01]  /*4bf0*/  MUFU.TANH R28, R0 ;  /* 0x00000000001c7308 */ /* 0x0002620000002400 */
[----:B------:R-:W-:Y:S01]  /*4c00*/  @P6 LOP3.LUT R200, R200, 0x20000, RZ, 0xfc, !PT ;  /* 0x00020000c8c86812 */ /* 0x000fe200078efcff */
[----:B------:R-:W-:Y:S01]  /*4c10*/  BSSY B0, `(.L_x_628) ;  /* 0x000003e000007945 */ /* 0x000fe20003800000 */
[----:B-1----:R-:W-:-:S05]  /*4c20*/  FMUL.FTZ R0, R11, c[0x0][0x320] ;  /* 0x0000c8000b007a20 */ /* 0x002fca0000410000 */
[----:B------:R4:W1:Y:S01]  /*4c30*/  MUFU.TANH R27, R0 ;  /* 0x00000000001b7308 */ /* 0x0008620000002400 */
[----:B------:R-:W-:-:S04]  /*4c40*/  LOP3.LUT R200, R200, 0xffff7fff, RZ, 0xc0, !PT ;  /* 0xffff7fffc8c87812 */ /* 0x000fc800078ec0ff */
[----:B------:R-:W-:Y:S01]  /*4c50*/  @P5 LOP3.LUT R200, R200, 0x8000, RZ, 0xfc, !PT ;  /* 0x00008000c8c85812 */ /* 0x000fe200078efcff */
[----:B------:R-:W-:Y:S05]  /*4c60*/  @!P0 BRA `(.L_x_629) ;  /* 0x0000038000008947 */ /* 0x000fea0003800000 */
[----:B--234-:R-:W-:Y:S01]  /*4c70*/  IADD3 R2, R147, R105, R153 ;  /* 0x0000006993027210 */ /* 0x01cfe20007ffe099 */
[----:B------:R-:W-:-:S03]  /*4c80*/  IMAD.MOV.U32 R212, RZ, RZ, RZ ;  /* 0x000000ffffd47224 */ /* 0x000fc600078e00ff */
[----:B------:R-:W-:-:S05]  /*4c90*/  IADD3 R2, R2, -0x50, RZ ;  /* 0xffffffb002027810 */ /* 0x000fca0007ffe0ff */
[----:B------:R-:W-:-:S04]  /*4ca0*/  @P6 IMAD.HI.U32 R3, R2, c[0x0][0x2bc], RZ ;  /* 0x0000af0002036a27 */ /* 0x000fc800078e00ff */
[----:B------:R-:W-:Y:S01]  /*4cb0*/  IMAD.MOV.U32 R0, RZ, RZ, R2 ;  /* 0x000000ffff007224 */ /* 0x000fe200078e0002 */
        /* <DEDUP_REMOVED lines=22> */
[----:B------:R2:W3:Y:S02]  /*4e20*/  SHFL.IDX PT, R8, R5, RZ, 0x181f ;  /* 0x00181fff05087589 */ /* 0x0004e400000e0000 */
.L_x_821:
[----:B------:R-:W-:Y:S05]  /*4e30*/  BRA.DIV ~URZ, `(.L_x_631) ;  /* 0x00018a227f007947 */ /* 0x000fea000b800000 */
[----:B------:R-:W4:Y:S04]  /*4e40*/  SHFL.IDX PT, R2, R0, RZ, 0x181f ;  /* 0x00181fff00027589 */ /* 0x000f2800000e0000 */
[----:B------:R-:W5:Y:S04]  /*4e50*/  SHFL.IDX PT, R3, R0, 0x1, 0x181f ;  /* 0x00381f0000037f89 */ /* 0x000f6800000e0000 */
[----:B------:R-:W2:Y:S04]  /*4e60*/  SHFL.IDX PT, R7, R0, 0x2, 0x181f ;  /* 0x00581f0000077f89 */ /* 0x000ea800000e0000 */
[----:B------:R-:W3:Y:S04]  /*4e70*/  SHFL.IDX PT, R9, R0, 0x3, 0x181f ;  /* 0x00781f0000097f89 */ /* 0x000ee800000e0000 */
[----:B------:R-:W1:Y:S04]  /*4e80*/  SHFL.IDX PT, R11, R5, 0x1, 0x181f ;  /* 0x00381f00050b7f89 */ /* 0x000e6800000e0000 */
[----:B------:R-:W1:Y:S04]  /*4e90*/  SHFL.IDX PT, R15, R5, 0x2, 0x181f ;  /* 0x00581f00050f7f89 */ /* 0x000e6800000e0000 */
[----:B------:R-:W1:Y:S01]  /*4ea0*/  SHFL.IDX PT, R14, R5, 0x3, 0x181f ;  /* 0x00781f00050e7f89 */ /* 0x000e6200000e0000 */
[----:B----4-:R-:W-:-:S02]  /*4eb0*/  IADD3 R12, P0, R2, R138, RZ ;  /* 0x0000008a020c7210 */ /* 0x010fc40007f1e0ff */
[-C--:B-----5:R-:W-:Y:S01]  /*4ec0*/  IADD3 R10, P2, R3, R138.reuse, RZ ;  /* 0x0000008a030a7210 */ /* 0x0a0fe20007f5e0ff */
[----:B------:R-:W4:Y:S02]  /*4ed0*/  SHFL.IDX PT, R0, R0, 0x4, 0x181f ;  /* 0x00981f0000007f89 */ /* 0x000f2400000e0000 */
[----:B---3--:R-:W-:Y:S01]  /*4ee0*/  IMAD.X R13, R8, 0x1, R6, P0 ;  /* 0x00000001080d7824 */ /* 0x008fe200000e0606 */
[-C--:B--2---:R-:W-:Y:S01]  /*4ef0*/  IADD3 R8, P1, R7, R138.reuse, RZ ;  /* 0x0000008a07087210 */ /* 0x084fe20007f3e0ff */
[----:B------:R-:W2:Y:S01]  /*4f00*/  SHFL.IDX PT, R5, R5, 0x4, 0x181f ;  /* 0x00981f0005057f89 */ /* 0x000ea200000e0000 */
[----:B------:R-:W-:-:S03]  /*4f10*/  IADD3 R2, P0, R9, R138, RZ ;  /* 0x0000008a09027210 */ /* 0x000fc60007f1e0ff */
[----:B------:R3:W-:Y:S01]  /*4f20*/  LDGSTS.E.BYPASS.LTC128B.128 [R203+0x2900], [R12.64], !P3 ;  /* 0x029000000ccb7fae */ /* 0x0007e2000d901d46 */
[--C-:B-1----:R-:W-:Y:S02]  /*4f30*/  IMAD.X R11, R11, 0x1, R6.reuse, P2 ;  /* 0x000000010b0b7824 */ /* 0x102fe400010e0606 */
[----:B------:R-:W-:-:S03]  /*4f40*/  IMAD.X R9, R15, 0x1, R6, P1 ;  /* 0x000000010f097824 */ /* 0x000fc600008e0606 */
[----:B------:R3:W-:Y:S01]  /*4f50*/  LDGSTS.E.BYPASS.LTC128B.128 [R203+0x3100], [R10.64], !P3 ;  /* 0x031000000acb7fae */ /* 0x0007e2000d901d46 */
[----:B------:R-:W-:-:S03]  /*4f60*/  IMAD.X R3, R14, 0x1, R6, P0 ;  /* 0x000000010e037824 */ /* 0x000fc600000e0606 */
[----:B------:R3:W-:Y:S04]  /*4f70*/  LDGSTS.E.BYPASS.LTC128B.128 [R203+0x3900], [R8.64], !P3 ;  /* 0x0390000008cb7fae */ /* 0x0007e8000d901d46 */
[----:B------:R3:W-:Y:S02]  /*4f80*/  LDGSTS.E.BYPASS.LTC128B.128 [R203+0x4100], [R2.64], !P3 ;  /* 0x0410000002cb7fae */ /* 0x0007e4000d901d46 */
.L_x_822:
[----:B---34-:R-:W-:-:S04]  /*4f90*/  IADD3 R2, P0, R0, R138, RZ ;  /* 0x0000008a00027210 */ /* 0x018fc80007f1e0ff */
[----:B--2---:R-:W-:-:S05]  /*4fa0*/  IADD3.X R3, R5, R6, RZ, P0, !PT ;  /* 0x0000000605037210 */ /* 0x004fca00007fe4ff */
[----:B------:R-:W-:Y:S01]  /*4fb0*/  @!PT LDS RZ, [RZ] ;  /* 0x00000000fffff984 */ /* 0x000fe20000000800 */
[----:B------:R-:W-:Y:S01]  /*4fc0*/  @!PT LDS RZ, [RZ] ;  /* 0x00000000fffff984 */ /* 0x000fe20000000800 */
[----:B------:R-:W-:Y:S01]  /*4fd0*/  @!PT LDS RZ, [RZ] ;  /* 0x00000000fffff984 */ /* 0x000fe20000000800 */
[----:B------:R1:W-:Y:S04]  /*4fe0*/  LDGSTS.E.BYPASS.LTC128B.128 [R203+0x4900], [R2.64], !P3 ;  /* 0x0490000002cb7fae */ /* 0x0003e8000d901d46 */
.L_x_629:
[----:B--23--:R-:W-:Y:S05]  /*4ff0*/  BSYNC B0 ;  /* 0x0000000000007941 */ /* 0x00cfea0003800000 */
.L_x_628:
[----:B-1--4-:R-:W2:Y:S01]  /*5000*/  LDL R2, [R1+0x48] ;  /* 0x0000480001027983 */ /* 0x012ea20000100800 */
[----:B------:R-:W-:-:S03]  /*5010*/  IMAD.MOV.U32 R3, RZ, RZ, c[0x0][0x2c4] ;  /* 0x0000b100ff037624 */ /* 0x000fc600078e00ff */
[----:B------:R-:W2:Y:S04]  /*5020*/  LDL R0, [R1+0x4c] ;  /* 0x00004c0001007983 */ /* 0x000ea80000100800 */
[----:B------:R-:W3:Y:S01]  /*5030*/  LDL R6, [R1] ;  /* 0x0000000001067983 */ /* 0x000ee20000100800 */
[----:B------:R-:W-:Y:S01]  /*5040*/  ISETP.NE.AND P0, PT, R3, 0x1, PT ;  /* 0x000000010300780c */ /* 0x000fe20003f05270 */
[----:B------:R-:W-:Y:S02]  /*5050*/  ULDC UR4, c[0x0][0x324] ;  /* 0x0000c90000047ab9 */ /* 0x000fe40000000800 */
[----:B------:R-:W-:Y:S01]  /*5060*/  ULOP3.LUT UR4, URZ, UR4, URZ, 0x33, !UPT ;  /* 0x000000043f047292 */ /* 0x000fe2000f8e333f */
[----:B------:R-:W0:Y:S01]  /*5070*/  LDGDEPBAR ;  /* 0x00000000000079af */ /* 0x000e220000000000 */
[----:B--2---:R-:W-:Y:S01]  /*5080*/  IMAD.IADD R0, R0, 0x1, R2 ;  /* 0x0000000100007824 */ /* 0x004fe200078e0202 */
[----:B---3--:R-:W-:-:S07]  /*5090*/  IADD3 R2, -R6, 0x1, R104 ;  /* 0x0000000106027810 */ /* 0x008fce0007ffe168 */
[----:B------:R-:W-:Y:S01]  /*50a0*/  @P0 IMAD.HI.U32 R3, R0, c[0x0][0x2c8], RZ ;  /* 0x0000b20000030a27 */ /* 0x000fe200078e00ff */
[----:B------:R-:W-:-:S03]  /*50b0*/  IADD3 R9, -R6, R4, RZ ;  /* 0x0000000406097210 */ /* 0x000fc60007ffe1ff */
[----:B------:R-:W-:Y:S01]  /*50c0*/  IMAD.MOV.U32 R5, RZ, RZ, R0 ;  /* 0x000000ffff057224 */ /* 0x000fe200078e0000 */
[----:B------:R-:W-:Y:S01]  /*50d0*/  IADD3 R0, R2, -R246, RZ ;  /* 0x800000f602007210 */ /* 0x000fe20007ffe0ff */
[----:B------:R-:W-:Y:S01]  /*50e0*/  IMAD.IADD R8, R104, 0x1, -R6 ;  /* 0x0000000168087824 */ /* 0x000fe200078e0a06 */
[----:B------:R-:W-:Y:S02]  /*50f0*/  @P0 SHF.R.U32.HI R5, RZ, c[0x0][0x2cc], R3 ;  /* 0x0000b300ff050a19 */ /* 0x000fe40000011603 */
[C---:B------:R-:W-:Y:S02]  /*5100*/  IADD3 R7, R0.reuse, UR4, RZ ;  /* 0x0000000400077c10 */ /* 0x040fe4000fffe0ff */
[----:B------:R-:W-:Y:S01]  /*5110*/  IADD3 R6, R0, c[0x0][0x328], RZ ;  /* 0x0000ca0000067a10 */ /* 0x000fe20007ffe0ff */
[----:B------:R-:W-:Y:S05]  /*5120*/  BRA.DIV ~URZ, `(.L_x_632) ;  /* 0x00018be27f007947 */ /* 0x000fea000b800000 */
[----:B------:R1:W2:Y:S02]  /*5130*/  SHFL.IDX PT, R3, R5, RZ, 0x1c1f ;  /* 0x001c1fff05037589 */ /* 0x0002a400000e0000 */
.L_x_823:
[----:B------:R-:W-:Y:S01]  /*5140*/  IMAD.MOV.U32 R0, RZ, RZ, c[0x0][0x32c] ;  /* 0x0000cb00ff007624 */ /* 0x000fe200078e00ff */
[----:B--2---:R-:W-:-:S04]  /*5150*/  IADD3 R2, R6, R3, RZ ;  /* 0x0000000306027210 */ /* 0x004fc80007ffe0ff */
[----:B------:R-:W-:Y:S01]  /*5160*/  ISETP.GE.AND P0, PT, R0, 0x1, PT ;  /* 0x000000010000780c */ /* 0x000fe20003f06270 */
[----:B------:R-:W-:Y:S01]  /*5170*/  IMAD.IADD R0, R7, 0x1, R3 ;  /* 0x0000000107007824 */ /* 0x000fe200078e0203 */
[----:B------:R-:W-:-:S11]  /*5180*/  IMNMX R2, R8, R2, PT ;  /* 0x0000000208027217 */ /* 0x000fd60003800200 */
[----:B------:R-:W-:Y:S05]  /*5190*/  @!P0 BRA `(.L_x_633) ;  /* 0x0000014000008947 */ /* 0x000fea0003800000 */
[----:B------:R-:W-:Y:S01]  /*51a0*/  IADD3 R3, -R246, R248, R3 ;  /* 0x000000f8f6037210 */ /* 0x000fe20007ffe103 */
[----:B------:R-:W-:Y:S03]  /*51b0*/  BSSY B0, `(.L_x_634) ;  /* 0x000000e000007945 */ /* 0x000fe60003800000 */
        /* <DEDUP_REMOVED lines=9> */
.L_x_635:
[----:B------:R-:W-:-:S04]  /*5250*/  MOV R10, c[0x0][0x32c] ;  /* 0x0000cb00000a7a02 */ /* 0x000fc80000000f00 */
[----:B------:R-:W-:-:S13]  /*5260*/  ISETP.NE.AND P0, PT, R10, 0x1, PT ;  /* 0x000000010a00780c */ /* 0x000fda0003f05270 */
[----:B------:R-:W-:-:S05]  /*5270*/  @P0 IMAD.HI.U32 R10, R3, c[0x0][0x330], RZ ;  /* 0x0000cc00030a0a27 */ /* 0x000fca00078e00ff */
[----:B------:R-:W-:Y:S02]  /*5280*/  @P0 SHF.R.U32.HI R3, RZ, c[0x0][0x334], R10 ;  /* 0x0000cd00ff030a19 */ /* 0x000fe4000001160a */
.L_x_636:
[----:B------:R-:W-:Y:S05]  /*5290*/  BSYNC B0 ;  /* 0x0000000000007941 */ /* 0x000fea0003800000 */
.L_x_634:
[----:B------:R-:W-:-:S05]  /*52a0*/  IMAD R3, R3, c[0x0][0x32c], R9 ;  /* 0x0000cb0003037a24 */ /* 0x000fca00078e0209 */
[----:B------:R-:W-:Y:S02]  /*52b0*/  IADD3 R10, R3, c[0x0][0x32c], RZ ;  /* 0x0000cb00030a7a10 */ /* 0x000fe40007ffe0ff */
[----:B------:R-:W-:Y:S02]  /*52c0*/  IMNMX R0, R0, R3, !PT ;  /* 0x0000000300007217 */ /* 0x000fe40007800200 */
[----:B------:R-:W-:Y:S02]  /*52d0*/  IMNMX R2, R2, R10, PT ;  /* 0x0000000a02027217 */ /* 0x000fe40003800200 */
.L_x_633:
[----:B------:R-:W-:Y:S02]  /*52e0*/  ISETP.GE.AND P0, PT, R4, 0x2, PT ;  /* 0x000000020400780c */ /* 0x000fe40003f06270 */
[----:B------:R-:W-:Y:S02]  /*52f0*/  LOP3.LUT R200, R200, 0xffffefff, RZ, 0xc0, !PT ;  /* 0xffffefffc8c87812 */ /* 0x000fe400078ec0ff */
[C---:B------:R-:W-:Y:S02]  /*5300*/  ISETP.GE.AND P1, PT, R4.reuse, 0x9, PT ;  /* 0x000000090400780c */ /* 0x040fe40003f26270 */
[----:B------:R-:W-:-:S02]  /*5310*/  ISETP.GE.AND P6, PT, R4, 0x39, PT ;  /* 0x000000390400780c */ /* 0x000fc40003fc6270 */
[C---:B------:R-:W-:Y:S02]  /*5320*/  ISETP.GE.AND P5, PT, R4.reuse, 0x3a, PT ;  /* 0x0000003a0400780c */ /* 0x040fe40003fa6270 */
[C---:B------:R-:W-:Y:S02]  /*5330*/  ISETP.GE.AND P4, PT, R4.reuse, 0x41, PT ;  /* 0x000000410400780c */ /* 0x040fe40003f86270 */
[----:B------:R-:W-:Y:S02]  /*5340*/  ISETP.GE.AND P2, PT, R4, 0x42, PT ;  /* 0x000000420400780c */ /* 0x000fe40003f46270 */
[----:B------:R-:W-:Y:S02]  /*5350*/  @P0 LOP3.LUT R200, R200, 0x1000, RZ, 0xfc, !PT ;  /* 0x00001000c8c80812 */ /* 0x000fe400078efcff */
[----:B------:R-:W-:Y:S02]  /*5360*/  ISETP.GT.AND P0, PT, R0, 0x1, !P0 ;  /* 0x000000010000780c */ /* 0x000fe40004704270 */
[----:B------:R-:W-:-:S02]  /*5370*/  LOP3.LUT R200, R200, 0xfffff7ff, RZ, 0xc0, !PT ;  /* 0xfffff7ffc8c87812 */ /* 0x000fc400078ec0ff */
[----:B------:R-:W-:Y:S02]  /*5380*/  ISETP.LT.OR P0, PT, R2, 0x2, P0 ;  /* 0x000000020200780c */ /* 0x000fe40000701670 */
[----:B------:R-:W-:Y:S02]  /*5390*/  @P1 LOP3.LUT R200, R200, 0x800, RZ, 0xfc, !PT ;  /* 0x00000800c8c81812 */ /* 0x000fe400078efcff */
[----:B------:R-:W-:Y:S02]  /*53a0*/  FSEL R15, R134, -INF , !P0 ;  /* 0xff800000860f7808 */ /* 0x000fe40004000000 */
[----:B------:R-:W-:Y:S02]  /*53b0*/  ISETP.GT.AND P0, PT, R0, 0x8, !P1 ;  /* 0x000000080000780c */ /* 0x000fe40004f04270 */
[----:B------:R-:W-:Y:S02]  /*53c0*/  ISETP.GE.AND P1, PT, R4, 0xa, PT ;  /* 0x0000000a0400780c */ /* 0x000fe40003f26270 */
[----:B------:R-:W-:-:S02]  /*53d0*/  ISETP.LT.OR P0, PT, R2, 0x9, P0 ;  /* 0x000000090200780c */ /* 0x000fc40000701670 */
[----:B------:R-:W-:Y:S02]  /*53e0*/  LOP3.LUT R200, R200, 0xfffffbff, RZ, 0xc0, !PT ;  /* 0xfffffbffc8c87812 */ /* 0x000fe400078ec0ff */
[----:B------:R-:W-:Y:S02]  /*53f0*/  FSEL R18, R127, -INF , !P0 ;  /* 0xff8000007f127808 */ /* 0x000fe40004000000 */
[----:B------:R-:W-:-:S04]  /*5400*/  ISETP.GT.AND P0, PT, R0, 0x9, !P1 ;  /* 0x000000090000780c */ /* 0x000fc80004f04270 */
[----:B------:R-:W-:Y:S02]  /*5410*/  ISETP.LT.OR P0, PT, R2, 0xa, P0 ;  /* 0x0000000a0200780c */ /* 0x000fe40000701670 */
[----:B------:R-:W-:Y:S02]  /*5420*/  @P1 LOP3.LUT R200, R200, 0x400, RZ, 0xfc, !PT ;  /* 0x00000400c8c81812 */ /* 0x000fe400078efcff */
[----:B------:R-:W-:Y:S02]  /*5430*/  ISETP.GE.AND P1, PT, R4, 0x11, PT ;  /* 0x000000110400780c */ /* 0x000fe40003f26270 */
[----:B------:R-:W-:Y:S02]  /*5440*/  LOP3.LUT R200, R200, 0xfffffdff, RZ, 0xc0, !PT ;  /* 0xfffffdffc8c87812 */ /* 0x000fe400078ec0ff */
[----:B------:R-:W-:Y:S02]  /*5450*/  FSEL R19, R126, -INF , !P0 ;  /* 0xff8000007e137808 */ /* 0x000fe40004000000 */
[----:B------:R-:W-:-:S04]  /*5460*/  ISETP.GT.AND P0, PT, R0, 0x10, !P1 ;  /* 0x000000100000780c */ /* 0x000fc80004f04270 */
[----:B------:R-:W-:-:S03]  /*5470*/  ISETP.LT.OR P0, PT, R2, 0x11, P0 ;  /* 0x000000110200780c */ /* 0x000fc60000701670 */
        /* <DEDUP_REMOVED lines=44> */
[----:B------:R-:W-:Y:S02]  /*5740*/  FSEL R135, R81, -INF , !P0 ;  /* 0xff80000051877808 */ /* 0x000fe40004000000 */
[----:B------:R-:W-:Y:S02]  /*5750*/  LOP3.LUT R200, R200, 0xfffffffd, RZ, 0xc0, !PT ;  /* 0xfffffffdc8c87812 */ /* 0x000fe400078ec0ff */
[----:B------:R-:W-:-:S04]  /*5760*/  ISETP.GT.AND P0, PT, R0, 0x30, !P1 ;  /* 0x000000300000780c */ /* 0x000fc80004f04270 */
[----:B------:R-:W-:-:S03]  /*5770*/  ISETP.LT.OR P0, PT, R2, 0x31, P0 ;  /* 0x000000310200780c */ /* 0x000fc60000701670 */
[----:B------:R-:W-:Y:S02]  /*5780*/  @P1 LOP3.LUT R200, R200, 0x2, RZ, 0xfc, !PT ;  /* 0x00000002c8c81812 */ /* 0x000fe400078efcff */
[----:B------:R-:W-:Y:S02]  /*5790*/  ISETP.GE.AND P1, PT, R4, 0x32, PT ;  /* 0x000000320400780c */ /* 0x000fe40003f26270 */
[----:B------:R-:W-:Y:S02]  /*57a0*/  FSEL R147, R73, -INF , !P0 ;  /* 0xff80000049937808 */ /* 0x000fe40004000000 */
[----:B------:R-:W-:Y:S02]  /*57b0*/  ISETP.GT.AND P0, PT, R0, 0x31, !P1 ;  /* 0x000000310000780c */ /* 0x000fe40004f04270 */
[----:B------:R-:W-:Y:S02]  /*57c0*/  LOP3.LUT R200, R200, 0xfffffffe, RZ, 0xc0, !PT ;  /* 0xfffffffec8c87812 */ /* 0x000fe400078ec0ff */
[----:B------:R-:W-:-:S04]  /*57d0*/  ISETP.LT.OR P0, PT, R2, 0x32, P0 ;  /* 0x000000320200780c */ /* 0x000fc80000701670 */
[----:B------:R-:W-:Y:S02]  /*57e0*/  FSEL R146, R72, -INF , !P0 ;  /* 0xff80000048927808 */ /* 0x000fe40004000000 */
[----:B------:R-:W-:Y:S02]  /*57f0*/  ISETP.GT.AND P0, PT, R0, 0x38, !P6 ;  /* 0x000000380000780c */ /* 0x000fe40007704270 */
[----:B------:R-:W-:Y:S02]  /*5800*/  @P1 LOP3.LUT R200, R200, 0x1, RZ, 0xfc, !PT ;  /* 0x00000001c8c81812 */ /* 0x000fe400078efcff */
[----:B------:R-:W-:Y:S02]  /*5810*/  ISETP.LT.OR P0, PT, R2, 0x39, P0 ;  /* 0x000000390200780c */ /* 0x000fe40000701670 */
[----:B------:R-:W-:Y:S02]  /*5820*/  ISETP.GE.AND P1, PT, R4, 0x49, PT ;  /* 0x000000490400780c */ /* 0x000fe40003f26270 */
[----:B------:R-:W-:-:S02]  /*5830*/  FSEL R145, R61, -INF , !P0 ;  /* 0xff8000003d917808 */ /* 0x000fc40004000000 */
[----:B------:R-:W-:Y:S02]  /*5840*/  ISETP.GT.AND P0, PT, R0, 0x39, !P5 ;  /* 0x000000390000780c */ /* 0x000fe40006f04270 */
[----:B------:R-:W-:Y:S02]  /*5850*/  LOP3.LUT R200, R200, 0xffffdfff, RZ, 0xc0, !PT ;  /* 0xffffdfffc8c87812 */ /* 0x000fe400078ec0ff */
[----:B------:R-:W-:-:S04]  /*5860*/  ISETP.LT.OR P0, PT, R2, 0x3a, P0 ;  /* 0x0000003a0200780c */ /* 0x000fc80000701670 */
[----:B------:R-:W-:Y:S02]  /*5870*/  FSEL R144, R60, -INF , !P0 ;  /* 0xff8000003c907808 */ /* 0x000fe40004000000 */
[----:B------:R-:W-:Y:S02]  /*5880*/  ISETP.GT.AND P0, PT, R0, 0x40, !P4 ;  /* 0x000000400000780c */ /* 0x000fe40006704270 */
[----:B------:R-:W-:Y:S02]  /*5890*/  @P1 LOP3.LUT R200, R200, 0x2000, RZ, 0xfc, !PT ;  /* 0x00002000c8c81812 */ /* 0x000fe400078efcff */
[----:B------:R-:W-:Y:S02]  /*58a0*/  ISETP.LT.OR P0, PT, R2, 0x41, P0 ;  /* 0x000000410200780c */ /* 0x000fe40000701670 */
[----:B------:R-:W-:Y:S02]  /*58b0*/  LOP3.LUT R200, R200, 0xffffbfff, RZ, 0xc0, !PT ;  /* 0xffffbfffc8c87812 */ /* 0x000fe400078ec0ff */
[----:B------:R-:W-:-:S02]  /*58c0*/  FSEL R167, R31, -INF , !P0 ;  /* 0xff8000001fa77808 */ /* 0x000fc40004000000 */
[----:B------:R-:W-:-:S04]  /*58d0*/  ISETP.GT.AND P0, PT, R0, 0x41, !P2 ;  /* 0x000000410000780c */ /* 0x000fc80005704270 */
[----:B------:R-:W-:-:S04]  /*58e0*/  ISETP.LT.OR P0, PT, R2, 0x42, P0 ;  /* 0x000000420200780c */ /* 0x000fc80000701670 */
[----:B------:R-:W-:Y:S02]  /*58f0*/  FSEL R166, R30, -INF , !P0 ;  /* 0xff8000001ea67808 */ /* 0x000fe40004000000 */
[----:B------:R-:W-:Y:S02]  /*5900*/  ISETP.GT.AND P0, PT, R0, 0x48, !P1 ;  /* 0x000000480000780c */ /* 0x000fe40004f04270 */
[----:B------:R-:W-:Y:S02]  /*5910*/  ISETP.GE.AND P1, PT, R4, 0x1, PT ;  /* 0x000000010400780c */ /* 0x000fe40003f26270 */
[----:B------:R-:W-:-:S04]  /*5920*/  ISETP.LT.OR P0, PT, R2, 0x49, P0 ;  /* 0x000000490200780c */ /* 0x000fc80000701670 */
[----:B------:R-:W-:Y:S02]  /*5930*/  FSEL R165, R17, -INF , !P0 ;  /* 0xff80000011a57808 */ /* 0x000fe40004000000 */
[----:B------:R-:W-:-:S04]  /*5940*/  ISETP.GT.AND P0, PT, R0, RZ, !P1 ;  /* 0x000000ff0000720c */ /* 0x000fc80004f04270 */
[----:B------:R-:W-:-:S04]  /*5950*/  ISETP.LT.OR P0, PT, R2, 0x1, P0 ;  /* 0x000000010200780c */ /* 0x000fc80000701670 */
[----:B------:R-:W-:Y:S02]  /*5960*/  FSEL R13, R137, -INF , !P0 ;  /* 0xff800000890d7808 */ /* 0x000fe40004000000 */
[----:B------:R-:W-:-:S13]  /*5970*/  ISETP.GE.AND P0, PT, R4, 0x4a, PT ;  /* 0x0000004a0400780c */ /* 0x000fda0003f06270 */
[----:B------:R-:W-:Y:S02]  /*5980*/  @P0 LOP3.LUT R200, R200, 0x4000, RZ, 0xfc, !PT ;  /* 0x00004000c8c80812 */ /* 0x000fe400078efcff */
[----:B------:R-:W-:-:S04]  /*5990*/  ISETP.GT.AND P0, PT, R0, 0x49, !P0 ;  /* 0x000000490000780c */ /* 0x000fc80004704270 */
[----:B------:R-:W-:-:S04]  /*59a0*/  ISETP.LT.OR P0, PT, R2, 0x4a, P0 ;  /* 0x0000004a0200780c */ /* 0x000fc80000701670 */
[----:B------:R-:W-:Y:S01]  /*59b0*/  FSEL R164, R16, -INF , !P0 ;  /* 0xff80000010a47808 */ /* 0x000fe20004000000 */
[----:B------:R-:W-:Y:S06]  /*59c0*/  BRA.DIV ~URZ, `(.L_x_637) ;  /* 0x000183b27f007947 */ /* 0x000fec000b800000 */
[----:B------:R2:W3:Y:S02]  /*59d0*/  SHFL.IDX PT, R3, R5, 0x1, 0x1c1f ;  /* 0x003c1f0005037f89 */ /* 0x0004e400000e0000 */
.L_x_824:
[----:B------:R-:W-:Y:S01]  /*59e0*/  IMAD.MOV.U32 R0, RZ, RZ, c[0x0][0x32c] ;  /* 0x0000cb00ff007624 */ /* 0x000fe200078e00ff */
[----:B---3--:R-:W-:-:S04]  /*59f0*/  IADD3 R2, R6, R3, RZ ;  /* 0x0000000306027210 */ /* 0x008fc80007ffe0ff */
        /* <DEDUP_REMOVED lines=15> */
.L_x_640:
[----:B------:R-:W-:-:S04]  /*5af0*/  MOV R4, c[0x0][0x32c] ;  /* 0x0000cb0000047a02 */ /* 0x000fc80000000f00 */
[----:B------:R-:W-:-:S13]  /*5b00*/  ISETP.NE.AND P0, PT, R4, 0x1, PT ;  /* 0x000000010400780c */ /* 0x000fda0003f05270 */
[----:B------:R-:W-:-:S05]  /*5b10*/  @P0 IMAD.HI.U32 R4, R3, c[0x0][0x330], RZ ;  /* 0x0000cc0003040a27 */ /* 0x000fca00078e00ff */
[----:B------:R-:W-:Y:S02]  /*5b20*/  @P0 SHF.R.U32.HI R3, RZ, c[0x0][0x334], R4 ;  /* 0x0000cd00ff030a19 */ /* 0x000fe40000011604 */
.L_x_641:
[----:B------:R-:W-:Y:S05]  /*5b30*/  BSYNC B0 ;  /* 0x0000000000007941 */ /* 0x000fea0003800000 */
.L_x_639:
[----:B------:R-:W-:-:S05]  /*5b40*/  IMAD R3, R3, c[0x0][0x32c], R9 ;  /* 0x0000cb0003037a24 */ /* 0x000fca00078e0209 */
[----:B------:R-:W-:Y:S02]  /*5b50*/  IADD3 R4, R3, c[0x0][0x32c], RZ ;  /* 0x0000cb0003047a10 */ /* 0x000fe40007ffe0ff */
[----:B------:R-:W-:Y:S02]  /*5b60*/  IMNMX R0, R0, R3, !PT ;  /* 0x0000000300007217 */ /* 0x000fe40007800200 */
[----:B------:R-:W-:Y:S02]  /*5b70*/  IMNMX R2, R2, R4, PT ;  /* 0x0000000402027217 */ /* 0x000fe40003800200 */
.L_x_638:
[----:B------:R-:W-:-:S04]  /*5b80*/  LOP3.LUT P0, RZ, R200, 0x1000, RZ, 0xc0, !PT ;  /* 0x00001000c8ff7812 */ /* 0x000fc8000780c0ff */
[----:B------:R-:W-:-:S04]  /*5b90*/  ISETP.GT.AND P0, PT, R0, 0x1, !P0 ;  /* 0x000000010000780c */ /* 0x000fc80004704270 */
[----:B------:R-:W-:-:S04]  /*5ba0*/  ISETP.LT.OR P0, PT, R2, 0x2, P0 ;  /* 0x000000020200780c */ /* 0x000fc80000701670 */
[----:B------:R-:W-:Y:S02]  /*5bb0*/  FSEL R14, R136, -INF , !P0 ;  /* 0xff800000880e7808 */ /* 0x000fe40004000000 */
        /* <DEDUP_REMOVED lines=60> */
[----:B------:R-:W-:-:S04]  /*5f80*/  LOP3.LUT P0, RZ, R200, 0x2000, RZ, 0xc0, !PT ;  /* 0x00002000c8ff7812 */ /* 0x000fc8000780c0ff */
[----:B------:R-:W-:-:S04]  /*5f90*/  ISETP.GT.AND P0, PT, R0, 0x48, !P0 ;  /* 0x000000480000780c */ /* 0x000fc80004704270 */
[----:B------:R-:W-:-:S04]  /*5fa0*/  ISETP.LT.OR P0, PT, R2, 0x49, P0 ;  /* 0x000000490200780c */ /* 0x000fc80000701670 */
[----:B------:R-:W-:Y:S02]  /*5fb0*/  FSEL R161, R23, -INF , !P0 ;  /* 0xff80000017a17808 */ /* 0x000fe40004000000 */
[----:B------:R-:W-:-:S04]  /*5fc0*/  ISETP.GT.AND P0, PT, R0, RZ, !P1 ;  /* 0x000000ff0000720c */ /* 0x000fc80004f04270 */
[----:B------:R-:W-:-:S04]  /*5fd0*/  ISETP.LT.OR P0, PT, R2, 0x1, P0 ;  /* 0x000000010200780c */ /* 0x000fc80000701670 */
[----:B------:R-:W-:Y:S02]  /*5fe0*/  FSEL R12, R149, -INF , !P0 ;  /* 0xff800000950c7808 */ /* 0x000fe40004000000 */
[----:B------:R-:W-:-:S04]  /*5ff0*/  LOP3.LUT P0, RZ, R200, 0x4000, RZ, 0xc0, !PT ;  /* 0x00004000c8ff7812 */ /* 0x000fc8000780c0ff */
[----:B------:R-:W-:-:S04]  /*6000*/  ISETP.GT.AND P0, PT, R0, 0x49, !P0 ;  /* 0x000000490000780c */ /* 0x000fc80004704270 */
[----:B------:R-:W-:-:S04]  /*6010*/  ISETP.LT.OR P0, PT, R2, 0x4a, P0 ;  /* 0x0000004a0200780c */ /* 0x000fc80000701670 */
[----:B------:R-:W-:Y:S01]  /*6020*/  FSEL R160, R20, -INF , !P0 ;  /* 0xff80000014a07808 */ /* 0x000fe20004000000 */
[----:B------:R-:W-:Y:S06]  /*6030*/  BRA.DIV ~URZ, `(.L_x_642) ;  /* 0x00017db27f007947 */ /* 0x000fec000b800000 */
[----:B------:R3:W4:Y:S02]  /*6040*/  SHFL.IDX PT, R3, R5, 0x2, 0x1c1f ;  /* 0x005c1f0005037f89 */ /* 0x00072400000e0000 */
.L_x_825:
[----:B------:R-:W-:Y:S01]  /*6050*/  IMAD.MOV.U32 R0, RZ, RZ, c[0x0][0x32c] ;  /* 0x0000cb00ff007624 */ /* 0x000fe200078e00ff */
[----:B----4-:R-:W-:-:S04]  /*6060*/  IADD3 R2, R6, R3, RZ ;  /* 0x0000000306027210 */ /* 0x010fc80007ffe0ff */
        /* <DEDUP_REMOVED lines=15> */
.L_x_645:
[----:B------:R-:W-:-:S04]  /*6160*/  MOV R4, c[0x0][0x32c] ;  /* 0x0000cb0000047a02 */ /* 0x000fc80000000f00 */
[----:B------:R-:W-:-:S13]  /*6170*/  ISETP.NE.AND P0, PT, R4, 0x1, PT ;  /* 0x000000010400780c */ /* 0x000fda0003f05270 */
[----:B------:R-:W-:-:S05]  /*6180*/  @P0 IMAD.HI.U32 R4, R3, c[0x0][0x330], RZ ;  /* 0x0000cc0003040a27 */ /* 0x000fca00078e00ff */
[----:B------:R-:W-:Y:S02]  /*6190*/  @P0 SHF.R.U32.HI R3, RZ, c[0x0][0x334], R4 ;  /* 0x0000cd00ff030a19 */ /* 0x000fe40000011604 */
.L_x_646:
[----:B------:R-:W-:Y:S05]  /*61a0*/  BSYNC B0 ;  /* 0x0000000000007941 */ /* 0x000fea0003800000 */
.L_x_644:
[----:B------:R-:W-:-:S05]  /*61b0*/  IMAD R3, R3, c[0x0][0x32c], R9 ;  /* 0x0000cb0003037a24 */ /* 0x000fca00078e0209 */
[----:B------:R-:W-:Y:S02]  /*61c0*/  IADD3 R4, R3, c[0x0][0x32c], RZ ;  /* 0x0000cb0003047a10 */ /* 0x000fe40007ffe0ff */
[----:B------:R-:W-:Y:S02]  /*61d0*/  IMNMX R0, R0, R3, !PT ;  /* 0x0000000300007217 */ /* 0x000fe40007800200 */
[----:B------:R-:W-:Y:S02]  /*61e0*/  IMNMX R2, R2, R4, PT ;  /* 0x0000000402027217 */ /* 0x000fe40003800200 */
.L_x_643:
        /* <DEDUP_REMOVED lines=76> */
[----:B------:R4:W1:Y:S02]  /*66b0*/  SHFL.IDX PT, R3, R5, 0x3, 0x1c1f ;  /* 0x007c1f0005037f89 */ /* 0x00086400000e0000 */
.L_x_826:
[----:B------:R-:W-:Y:S01]  /*66c0*/  IMAD.MOV.U32 R0, RZ, RZ, c[0x0][0x32c] ;  /* 0x0000cb00ff007624 */ /* 0x000fe200078e00ff */
[----:B-1----:R-:W-:-:S04]  /*66d0*/  IADD3 R2, R6, R3, RZ ;  /* 0x0000000306027210 */ /* 0x002fc80007ffe0ff */
        /* <DEDUP_REMOVED lines=15> */
.L_x_650:
[----:B------:R-:W-:-:S04]  /*67d0*/  MOV R4, c[0x0][0x32c] ;  /* 0x0000cb0000047a02 */ /* 0x000fc80000000f00 */
[----:B------:R-:W-:-:S13]  /*67e0*/  ISETP.NE.AND P0, PT, R4, 0x1, PT ;  /* 0x000000010400780c */ /* 0x000fda0003f05270 */
[----:B------:R-:W-:-:S05]  /*67f0*/  @P0 IMAD.HI.U32 R4, R3, c[0x0][0x330], RZ ;  /* 0x0000cc0003040a27 */ /* 0x000fca00078e00ff */
[----:B------:R-:W-:Y:S02]  /*6800*/  @P0 SHF.R.U32.HI R3, RZ, c[0x0][0x334], R4 ;  /* 0x0000cd00ff030a19 */ /* 0x000fe40000011604 */
.L_x_651:
[----:B------:R-:W-:Y:S05]  /*6810*/  BSYNC B0 ;  /* 0x0000000000007941 */ /* 0x000fea0003800000 */
.L_x_649:
[----:B------:R-:W-:-:S05]  /*6820*/  IMAD R3, R3, c[0x0][0x32c], R9 ;  /* 0x0000cb0003037a24 */ /* 0x000fca00078e0209 */
[----:B------:R-:W-:Y:S02]  /*6830*/  IADD3 R4, R3, c[0x0][0x32c], RZ ;  /* 0x0000cb0003047a10 */ /* 0x000fe40007ffe0ff */
[----:B------:R-:W-:Y:S02]  /*6840*/  IMNMX R0, R0, R3, !PT ;  /* 0x0000000300007217 */ /* 0x000fe40007800200 */
[----:B------:R-:W-:Y:S02]  /*6850*/  IMNMX R2, R2, R4, PT ;  /* 0x0000000402027217 */ /* 0x000fe40003800200 */
.L_x_648:
[----:B------:R-:W-:Y:S02]  /*6860*/  LOP3.LUT P0, RZ, R200, 0x1000, RZ, 0xc0, !PT ;  /* 0x00001000c8ff7812 */ /* 0x000fe4000780c0ff */
[----:B------:R-:W-:Y:S02]  /*6870*/  FMNMX.FTZ R3, R34, R35, !PT ;  /* 0x0000002322037209 */ /* 0x000fe40007810000 */
        /* <DEDUP_REMOVED lines=51> */
[----:B------:R-:W-:Y:S02]  /*6bb0*/  ISETP.GT.AND P0, PT, R0, 0x38, !P6 ;  /* 0x000000380000780c */ /* 0x000fe40007704270 */
[----:B------:R-:W-:Y:S02]  /*6bc0*/  LOP3.LUT P6, RZ, R200, 0x4000, RZ, 0xc0, !PT ;  /* 0x00004000c8ff7812 */ /* 0x000fe400078cc0ff */
[----:B------:R-:W-:-:S04]  /*6bd0*/  ISETP.LT.OR P0, PT, R2, 0x39, P0 ;  /* 0x000000390200780c */ /* 0x000fc80000701670 */
[----:B------:R-:W-:Y:S02]  /*6be0*/  FSEL R141, R54, -INF , !P0 ;  /* 0xff800000368d7808 */ /* 0x000fe40004000000 */
[----:B------:R-:W-:Y:S02]  /*6bf0*/  ISETP.GT.AND P0, PT, R0, 0x39, !P5 ;  /* 0x000000390000780c */ /* 0x000fe40006f04270 */
[----:B------:R-:W-:Y:S02]  /*6c00*/  LOP3.LUT P5, RZ, R200, 0x2000, RZ, 0xc0, !PT ;  /* 0x00002000c8ff7812 */ /* 0x000fe400078ac0ff */
        /* <DEDUP_REMOVED lines=8> */
[C---:B------:R-:W-:Y:S02]  /*6c90*/  ISETP.GT.AND P0, PT, R0.reuse, RZ, !P1 ;  /* 0x000000ff0000720c */ /* 0x040fe40004f04270 */
[----:B------:R-:W-:Y:S02]  /*6ca0*/  ISETP.GT.AND P1, PT, R0, 0x48, !P5 ;  /* 0x000000480000780c */ /* 0x000fe40006f24270 */
[C---:B------:R-:W-:Y:S02]  /*6cb0*/  ISETP.LT.OR P0, PT, R2.reuse, 0x1, P0 ;  /* 0x000000010200780c */ /* 0x040fe40000701670 */
[----:B------:R-:W-:Y:S02]  /*6cc0*/  ISETP.LT.OR P1, PT, R2, 0x49, P1 ;  /* 0x000000490200780c */ /* 0x000fe40000f21670 */
[----:B------:R-:W-:-:S02]  /*6cd0*/  FSEL R10, R168, -INF , !P0 ;  /* 0xff800000a80a7808 */ /* 0x000fc40004000000 */
[----:B------:R-:W-:Y:S02]  /*6ce0*/  ISETP.GT.AND P0, PT, R0, 0x49, !P6 ;  /* 0x000000490000780c */ /* 0x000fe40007704270 */
[----:B------:R-:W-:Y:S02]  /*6cf0*/  FMNMX.FTZ R0, R12, R14, !PT ;  /* 0x0000000e0c007209 */ /* 0x000fe40007810000 */
[----:B------:R-:W-:Y:S02]  /*6d00*/  ISETP.LT.OR P0, PT, R2, 0x4a, P0 ;  /* 0x0000004a0200780c */ /* 0x000fe40000701670 */
[----:B------:R-:W-:Y:S02]  /*6d10*/  FMNMX.FTZ R2, R13, R15, !PT ;  /* 0x0000000f0d027209 */ /* 0x000fe40007810000 */
[----:B------:R-:W-:Y:S02]  /*6d20*/  FMNMX.FTZ R4, R16, R0, !PT ;  /* 0x0000000010047209 */ /* 0x000fe40007810000 */
[----:B------:R-:W-:-:S02]  /*6d30*/  FMNMX.FTZ R0, R10, R11, !PT ;  /* 0x0000000b0a007209 */ /* 0x000fc40007810000 */
[----:B--234-:R-:W-:Y:S02]  /*6d40*/  FMNMX.FTZ R5, R18, R2, !PT ;  /* 0x0000000212057209 */ /* 0x01cfe40007810000 */
        /* <DEDUP_REMOVED lines=60> */
[----:B------:R-:W-:Y:S02]  /*7110*/  FSEL R157, R28, -INF , !P1 ;  /* 0xff8000001c9d7808 */ /* 0x000fe40004800000 */
[----:B------:R-:W-:Y:S02]  /*7120*/  FMNMX.FTZ R4, R166, R4, !PT ;  /* 0x00000004a6047209 */ /* 0x000fe40007810000 */
[----:B------:R-:W-:Y:S02]  /*7130*/  FMNMX.FTZ R0, R158, R0, !PT ;  /* 0x000000009e007209 */ /* 0x000fe40007810000 */
[----:B------:R-:W-:Y:S02]  /*7140*/  FMNMX.FTZ R5, R161, R3, !PT ;  /* 0x00000003a1057209 */ /* 0x000fe40007810000 */
[----:B------:R-:W-:-:S02]  /*7150*/  FMNMX.FTZ R3, R153, R2, !PT ;  /* 0x0000000299037209 */ /* 0x000fc40007810000 */
[----:B------:R-:W-:Y:S02]  /*7160*/  FSEL R156, R27, -INF , !P0 ;  /* 0xff8000001b9c7808 */ /* 0x000fe40004000000 */
[----:B------:R-:W-:Y:S02]  /*7170*/  FMNMX.FTZ R4, R165, R4, !PT ;  /* 0x00000004a5047209 */ /* 0x000fe40007810000 */
[----:B------:R-:W-:Y:S02]  /*7180*/  FMNMX.FTZ R2, R157, R0, !PT ;  /* 0x000000009d027209 */ /* 0x000fe40007810000 */
[----:B------:R-:W-:Y:S02]  /*7190*/  FMNMX.FTZ R0, R164, R4, !PT ;  /* 0x00000004a4007209 */ /* 0x000fe40007810000 */
[----:B------:R-:W-:Y:S02]  /*71a0*/  FMNMX.FTZ R5, R160, R5, !PT ;  /* 0x00000005a0057209 */ /* 0x000fe40007810000 */
[----:B------:R-:W-:-:S02]  /*71b0*/  FMNMX.FTZ R6, R152, R3, !PT ;  /* 0x0000000398067209 */ /* 0x000fc40007810000 */
[----:B------:R-:W-:Y:S01]  /*71c0*/  FMNMX.FTZ R7, R156, R2, !PT ;  /* 0x000000029c077209 */ /* 0x000fe20007810000 */
[----:B------:R-:W-:Y:S05]  /*71d0*/  BRA.DIV ~URZ, `(.L_x_652) ;  /* 0x00016cf27f007947 */ /* 0x000fea000b800000 */
[----:B------:R1:W2:Y:S02]  /*71e0*/  SHFL.BFLY PT, R2, R0, 0x2, 0x1f ;  /* 0x0c401f0000027f89 */ /* 0x0002a400000e0000 */
.L_x_827:
[----:B--2---:R-:W-:Y:S01]  /*71f0*/  FMNMX.FTZ R4, R0, R2, !PT ;  /* 0x0000000200047209 */ /* 0x004fe20007810000 */
[----:B------:R-:W-:Y:S05]  /*7200*/  BRA.DIV ~URZ, `(.L_x_653) ;  /* 0x00016d227f007947 */ /* 0x000fea000b800000 */
[----:B-1----:R-:W1:Y:S04]  /*7210*/  SHFL.BFLY PT, R0, R5, 0x2, 0x1f ;  /* 0x0c401f0005007f89 */ /* 0x002e6800000e0000 */
        /* <DEDUP_REMOVED lines=12> */
.L_x_828:
[C---:B------:R-:W-:Y:S01]  /*72e0*/  FMUL.FTZ R0, R72.reuse, c[0x0][0x2d0] ;  /* 0x0000b40048007a20 */ /* 0x040fe20000410000 */
[----:B------:R-:W-:Y:S01]  /*72f0*/  FSETP.NEU.FTZ.AND P0, PT, R72, -INF , PT ;  /* 0xff8000004800780b */ /* 0x000fe20003f1d000 */
[----:B------:R-:W-:Y:S01]  /*7300*/  FMUL.FTZ R3, R71, c[0x0][0x2d0] ;  /* 0x0000b40047037a20 */ /* 0x000fe20000410000 */
[----:B----4-:R-:W-:Y:S01]  /*7310*/  FMNMX.FTZ R69, R9, R7, !PT ;  /* 0x0000000709457209 */ /* 0x010fe20007810000 */
[----:B------:R-:W-:Y:S01]  /*7320*/  FMUL.FTZ R2, R70, c[0x0][0x2d0] ;  /* 0x0000b40046027a20 */ /* 0x000fe20000410000 */
[----:B------:R-:W-:Y:S01]  /*7330*/  FSEL R4, R0, RZ, P0 ;  /* 0x000000ff00047208 */ /* 0x000fe20000000000 */
[----:B------:R-:W-:Y:S01]  /*7340*/  WARPSYNC 0xffffffff ;  /* 0xffffffff00007948 */ /* 0x000fe20003800000 */
[----:B------:R-:W-:Y:S01]  /*7350*/  FSETP.NEU.FTZ.AND P0, PT, R71, -INF , PT ;  /* 0xff8000004700780b */ /* 0x000fe20003f1d000 */
[----:B------:R-:W-:Y:S02]  /*7360*/  LDSM.16.MT88.4 R28, [R185] ;  /* 0x00000000b91c783b */ /* 0x000fe40000004200 */
[----:B------:R-:W-:Y:S01]  /*7370*/  FFMA.FTZ R0, R13, c[0x0][0x2d0], -R4 ;  /* 0x0000b4000d007a23 */ /* 0x000fe20000010804 */
[----:B------:R-:W-:-:S02]  /*7380*/  FSEL R3, R3, RZ, P0 ;  /* 0x000000ff03037208 */ /* 0x000fc40000000000 */
[----:B------:R-:W-:Y:S01]  /*7390*/  FSETP.NEU.FTZ.AND P0, PT, R70, -INF , PT ;  /* 0xff8000004600780b */ /* 0x000fe20003f1d000 */
[----:B------:R1:W-:Y:S03]  /*73a0*/  MUFU.EX2 R227, R0 ;  /* 0x0000000000e37308 */ /* 0x0003e60000000800 */
[----:B------:R-:W-:Y:S02]  /*73b0*/  FSEL R2, R2, RZ, P0 ;  /* 0x000000ff02027208 */ /* 0x000fe40000000000 */
[----:B------:R-:W-:-:S03]  /*73c0*/  FSETP.NEU.FTZ.AND P0, PT, R69, -INF , PT ;  /* 0xff8000004500780b */ /* 0x000fc60003f1d000 */
[----:B------:R-:W-:-:S04]  /*73d0*/  FFMA.FTZ R5, R36, c[0x0][0x2d0], -R2 ;  /* 0x0000b40024057a23 */ /* 0x000fc80000010802 */
[----:B------:R2:W-:Y:S01]  /*73e0*/  MUFU.EX2 R221, R5 ;  /* 0x0000000500dd7308 */ /* 0x0005e20000000800 */
[----:B-1----:R-:W-:-:S07]  /*73f0*/  FFMA.FTZ R0, R15, c[0x0][0x2d0], -R4 ;  /* 0x0000b4000f007a23 */ /* 0x002fce0000010804 */
[----:B------:R1:W4:Y:S01]  /*7400*/  MUFU.EX2 R226, R0 ;  /* 0x0000000000e27308 */ /* 0x0003220000000800 */
[----:B--2---:R-:W-:-:S07]  /*7410*/  FFMA.FTZ R5, R37, c[0x0][0x2d0], -R2 ;  /* 0x0000b40025057a23 */ /* 0x004fce0000010802 */
[----:B------:R-:W-:Y:S01]  /*7420*/  MUFU.EX2 R234, R5 ;  /* 0x0000000500ea7308 */ /* 0x000fe20000000800 */
[----:B-1----:R-:W-:-:S07]  /*7430*/  FFMA.FTZ R0, R18, c[0x0][0x2d0], -R4 ;  /* 0x0000b40012007a23 */ /* 0x002fce0000010804 */
[----:B------:R1:W-:Y:S02]  /*7440*/  MUFU.EX2 R229, R0 ;  /* 0x0000000000e57308 */ /* 0x0003e40000000800 */
[----:B-1----:R-:W-:-:S06]  /*7450*/  FFMA.FTZ R0, R19, c[0x0][0x2d0], -R4 ;  /* 0x0000b40013007a23 */ /* 0x002fcc0000010804 */
[----:B------:R1:W2:Y:S02]  /*7460*/  MUFU.EX2 R242, R0 ;  /* 0x0000000000f27308 */ /* 0x0002a40000000800 */
[----:B-1----:R-:W-:-:S06]  /*7470*/  FFMA.FTZ R0, R21, c[0x0][0x2d0], -R4 ;  /* 0x0000b40015007a23 */ /* 0x002fcc0000010804 */
[----:B------:R1:W-:Y:S02]  /*7480*/  MUFU.EX2 R245, R0 ;  /* 0x0000000000f57308 */ /* 0x0003e40000000800 */
[--C-:B-1----:R-:W-:Y:S02]  /*7490*/  FFMA.FTZ R0, R22, c[0x0][0x2d0], -R4.reuse ;  /* 0x0000b40016007a23 */ /* 0x102fe40000010804 */
[----:B------:R-:W1:Y:S04]  /*74a0*/  LDSM.16.MT88.4 R20, [R186] ;  /* 0x00000000ba14783b */ /* 0x000e680000004200 */
[----:B------:R5:W-:Y:S02]  /*74b0*/  MUFU.EX2 R250, R0 ;  /* 0x0000000000fa7308 */ /* 0x000be40000000800 */
[----:B-----5:R-:W-:-:S02]  /*74c0*/  FFMA.FTZ R0, R24, c[0x0][0x2d0], -R4 ;  /* 0x0000b40018007a23 */ /* 0x020fc40000010804 */
[----:B------:R-:W-:Y:S04]  /*74d0*/  LDSM.16.MT88.4 R24, [R189] ;  /* 0x00000000bd18783b */ /* 0x000fe80000004200 */
[----:B------:R5:W-:Y:S02]  /*74e0*/  MUFU.EX2 R251, R0 ;  /* 0x0000000000fb7308 */ /* 0x000be40000000800 */
[----:B-----5:R-:W-:Y:S01]  /*74f0*/  FFMA.FTZ R0, R12, c[0x0][0x2d0], -R3 ;  /* 0x0000b4000c007a23 */ /* 0x020fe20000010803 */
[----:B----4-:R-:W-:-:S05]  /*7500*/  F2FP.BF16.PACK_AB R12, R226, R227 ;  /* 0x000000e3e20c723e */ /* 0x010fca00000010ff */
[----:B------:R4:W-:Y:S02]  /*7510*/  MUFU.EX2 R224, R0 ;  /* 0x0000000000e07308 */ /* 0x0009e40000000800 */
[----:B----4-:R-:W-:Y:S01]  /*7520*/  FFMA.FTZ R0, R14, c[0x0][0x2d0], -R3 ;  /* 0x0000b4000e007a23 */ /* 0x010fe20000010803 */
[----:B--2---:R-:W-:-:S05]  /*7530*/  F2FP.BF16.PACK_AB R14, R242, R229 ;  /* 0x000000e5f20e723e */ /* 0x004fca00000010ff */
[----:B------:R2:W4:Y:S02]  /*7540*/  MUFU.EX2 R222, R0 ;  /* 0x0000000000de7308 */ /* 0x0005240000000800 */
[----:B--2---:R-:W-:Y:S01]  /*7550*/  FFMA.FTZ R0, R16, c[0x0][0x2d0], -R3 ;  /* 0x0000b40010007a23 */ /* 0x004fe20000010803 */
[----:B----4-:R-:W-:-:S05]  /*7560*/  F2FP.BF16.PACK_AB R13, R222, R224 ;  /* 0x000000e0de0d723e */ /* 0x010fca00000010ff */
[----:B------:R2:W-:Y:S02]  /*7570*/  MUFU.EX2 R225, R0 ;  /* 0x0000000000e17308 */ /* 0x0005e40000000800 */
[----:B--2---:R-:W-:Y:S02]  /*7580*/  FFMA.FTZ R0, R17, c[0x0][0x2d0], -R3 ;  /* 0x0000b40011007a23 */ /* 0x004fe40000010803 */
[----:B------:R-:W2:Y:S04]  /*7590*/  LDSM.16.MT88.4 R16, [R188] ;  /* 0x00000000bc10783b */ /* 0x000ea80000004200 */
[----:B------:R4:W5:Y:S02]  /*75a0*/  MUFU.EX2 R238, R0 ;  /* 0x0000000000ee7308 */ /* 0x0009640000000800 */
[----:B----4-:R-:W-:Y:S01]  /*75b0*/  FFMA.FTZ R0, R34, c[0x0][0x2d0], -R2 ;  /* 0x0000b40022007a23 */ /* 0x010fe20000010802 */
[----:B-----5:R-:W-:-:S05]  /*75c0*/  F2FP.BF16.PACK_AB R15, R238, R225 ;  /* 0x000000e1ee0f723e */ /* 0x020fca00000010ff */
[----:B------:R4:W-:Y:S02]  /*75d0*/  MUFU.EX2 R219, R0 ;  /* 0x0000000000db7308 */ /* 0x0009e40000000800 */
[C---:B-1----:R-:W-:Y:S08]  /*75e0*/  HMMA.16816.F32.BF16 R100, R12.reuse, R20, RZ ;  /* 0x000000140c64723c */ /* 0x042ff000000418ff */
[----:B------:R-:W-:Y:S01]  /*75f0*/  HMMA.16816.F32.BF16 R88, R12, R22, RZ ;  /* 0x000000160c58723c */ /* 0x000fe200000418ff */
[----:B----4-:R-:W-:-:S04]  /*7600*/  FFMA.FTZ R0, R35, c[0x0][0x2d0], -R2 ;  /* 0x0000b40023007a23 */ /* 0x010fc80000010802 */
[----:B------:R1:W4:Y:S03]  /*7610*/  MUFU.EX2 R218, R0 ;  /* 0x0000000000da7308 */ /* 0x0003260000000800 */
[C---:B--2---:R-:W-:Y:S08]  /*7620*/  HMMA.16816.F32.BF16 R92, R12.reuse, R16, RZ ;  /* 0x000000100c5c723c */ /* 0x044ff000000418ff */
[----:B------:R-:W-:Y:S01]  /*7630*/  HMMA.16816.F32.BF16 R64, R12, R18, RZ ;  /* 0x000000120c40723c */ /* 0x000fe200000418ff */
[----:B-1----:R-:W-:Y:S01]  /*7640*/  FMUL.FTZ R0, R69, c[0x0][0x2d0] ;  /* 0x0000b40045007a20 */ /* 0x002fe20000410000 */
[----:B----4-:R-:W-:-:S06]  /*7650*/  F2FP.BF16.PACK_AB R8, R218, R219 ;  /* 0x000000dbda08723e */ /* 0x010fcc00000010ff */
[----:B------:R-:W-:Y:S01]  /*7660*/  HMMA.16816.F32.BF16 R76, R12, R28, RZ ;  /* 0x0000001c0c4c723c */ /* 0x000fe200000418ff */
[----:B------:R-:W-:-:S05]  /*7670*/  FSEL R0, R0, RZ, P0 ;  /* 0x000000ff00007208 */ /* 0x000fca0000000000 */
[--C-:B------:R-:W-:Y:S01]  /*7680*/  FFMA.FTZ R5, R10, c[0x0][0x2d0], -R0.reuse ;  /* 0x0000b4000a057a23 */ /* 0x100fe20000010800 */
[----:B------:R-:W-:Y:S01]  /*7690*/  F2FP.BF16.PACK_AB R10, R234, R221 ;  /* 0x000000ddea0a723e */ /* 0x000fe200000010ff */
[--C-:B------:R-:W-:Y:S01]  /*76a0*/  FFMA.FTZ R6, R74, c[0x0][0x2d0], -R0.reuse ;  /* 0x0000b4004a067a23 */ /* 0x100fe20000010800 */
[C---:B------:R-:W-:Y:S01]  /*76b0*/  HMMA.16816.F32.BF16 R84, R12.reuse, R30, RZ ;  /* 0x0000001e0c54723c */ /* 0x040fe200000418ff */
[----:B------:R1:W-:Y:S07]  /*76c0*/  MUFU.EX2 R223, R5 ;  /* 0x0000000500df7308 */ /* 0x0003ee0000000800 */
[C---:B------:R-:W-:Y:S01]  /*76d0*/  HMMA.16816.F32.BF16 R80, R12.reuse, R24, RZ ;  /* 0x000000180c50723c */ /* 0x040fe200000418ff */
[----:B------:R2:W-:Y:S07]  /*76e0*/  MUFU.EX2 R236, R6 ;  /* 0x0000000600ec7308 */ /* 0x0005ee0000000800 */
[----:B------:R-:W-:Y:S01]  /*76f0*/  HMMA.16816.F32.BF16 R96, R12, R26, RZ ;  /* 0x0000001a0c60723c */ /* 0x000fe200000418ff */
[----:B-1----:R-:W-:-:S04]  /*7700*/  FFMA.FTZ R5, R11, c[0x0][0x2d0], -R0 ;  /* 0x0000b4000b057a23 */ /* 0x002fc80000010800 */
[----:B------:R1:W4:Y:S02]  /*7710*/  MUFU.EX2 R220, R5 ;  /* 0x0000000500dc7308 */ /* 0x0003240000000800 */
[----:B------:R-:W-:Y:S01]  /*7720*/  F2FP.BF16.PACK_AB R12, R250, R245 ;  /* 0x000000f5fa0c723e */ /* 0x000fe200000010ff */
[----:B--2---:R-:W-:-:S05]  /*7730*/  FFMA.FTZ R6, R127, c[0x0][0x2d0], -R2 ;  /* 0x0000b4007f067a23 */ /* 0x004fca0000010802 */
[----:B------:R2:W-:Y:S01]  /*7740*/  MUFU.EX2 R207, R6 ;  /* 0x0000000600cf7308 */ /* 0x0005e20000000800 */
[----:B-1----:R-:W-:Y:S01]  /*7750*/  FFMA.FTZ R5, R32, c[0x0][0x2d0], -R0 ;  /* 0x0000b40020057a23 */ /* 0x002fe20000010800 */
[----:B----4-:R-:W-:-:S06]  /*7760*/  F2FP.BF16.PACK_AB R9, R220, R223 ;  /* 0x000000dfdc09723e */ /* 0x010fcc00000010ff */
[----:B------:R1:W-:Y:S01]  /*7770*/  MUFU.EX2 R233, R5 ;  /* 0x0000000500e97308 */ /* 0x0003e20000000800 */
[----:B--2---:R-:W-:-:S07]  /*7780*/  FFMA.FTZ R6, R136, c[0x0][0x2d0], -R3 ;  /* 0x0000b40088067a23 */ /* 0x004fce0000010803 */
[----:B------:R-:W-:Y:S01]  /*7790*/  MUFU.EX2 R175, R6 ;  /* 0x0000000600af7308 */ /* 0x000fe20000000800 */
[----:B-1----:R-:W-:-:S07]  /*77a0*/  FFMA.FTZ R5, R33, c[0x0][0x2d0], -R0 ;  /* 0x0000b40021057a23 */ /* 0x002fce0000010800 */
[----:B------:R1:W2:Y:S02]  /*77b0*/  MUFU.EX2 R235, R5 ;  /* 0x0000000500eb7308 */ /* 0x0002a40000000800 */
[----:B-1----:R-:W-:Y:S01]  /*77c0*/  FFMA.FTZ R5, R40, c[0x0][0x2d0], -R4 ;  /* 0x0000b40028057a23 */ /* 0x002fe20000010804 */
[----:B--2---:R-:W-:-:S05]  /*77d0*/  F2FP.BF16.PACK_AB R11, R235, R233 ;  /* 0x000000e9eb0b723e */ /* 0x004fca00000010ff */
[----:B------:R1:W2:Y:S02]  /*77e0*/  MUFU.EX2 R249, R5 ;  /* 0x0000000500f97308 */ /* 0x0002a40000000800 */
[C---:B------:R-:W-:Y:S08]  /*77f0*/  HMMA.16816.F32.BF16 R32, R8.reuse, R18, RZ ;  /* 0x000000120820723c */ /* 0x040ff000000418ff */
[----:B------:R-:W-:Y:S01]  /*7800*/  HMMA.16816.F32.BF16 R52, R8, R28, RZ ;  /* 0x0000001c0834723c */ /* 0x000fe200000418ff */
[----:B-1----:R-:W-:Y:S01]  /*7810*/  FFMA.FTZ R5, R38, c[0x0][0x2d0], -R3 ;  /* 0x0000b40026057a23 */ /* 0x002fe20000010803 */
[----:B--2---:R-:W-:-:S03]  /*7820*/  F2FP.BF16.PACK_AB R14, R249, R251 ;  /* 0x000000fbf90e723e */ /* 0x004fc600000010ff */
[----:B------:R1:W-:Y:S03]  /*7830*/  MUFU.EX2 R230, R5 ;  /* 0x0000000500e67308 */ /* 0x0003e60000000800 */
[C---:B------:R-:W-:Y:S01]  /*7840*/  HMMA.16816.F32.BF16 R60, R8.reuse, R30, RZ ;  /* 0x0000001e083c723c */ /* 0x040fe200000418ff */
[----:B------:R-:W-:Y:S07]  /*7850*/  LDSM.16.MT88.4 R28, [R185+0x800] ;  /* 0x00080000b91c783b */ /* 0x000fee0000004200 */
[----:B------:R-:W-:Y:S01]  /*7860*/  HMMA.16816.F32.BF16 R56, R8, R26, RZ ;  /* 0x0000001a0838723c */ /* 0x000fe200000418ff */
[----:B-1----:R-:W-:-:S07]  /*7870*/  FFMA.FTZ R5, R39, c[0x0][0x2d0], -R3 ;  /* 0x0000b40027057a23 */ /* 0x002fce0000010803 */
[----:B------:R-:W-:Y:S01]  /*7880*/  HMMA.16816.F32.BF16 R36, R8, R16, RZ ;  /* 0x000000100824723c */ /* 0x000fe200000418ff */
[----:B------:R-:W1:Y:S01]  /*7890*/  LDSM.16.MT88.4 R16, [R188+0x800] ;  /* 0x00080000bc10783b */ /* 0x000e620000004200 */
[----:B------:R2:W4:Y:S02]  /*78a0*/  MUFU.EX2 R244, R5 ;  /* 0x0000000500f47308 */ /* 0x0005240000000800 */
[----:B--2---:R-:W-:Y:S01]  /*78b0*/  FFMA.FTZ R5, R41, c[0x0][0x2d0], -R3 ;  /* 0x0000b40029057a23 */ /* 0x004fe20000010803 */
[----:B----4-:R-:W-:-:S05]  /*78c0*/  F2FP.BF16.PACK_AB R13, R244, R230 ;  /* 0x000000e6f40d723e */ /* 0x010fca00000010ff */
[----:B------:R2:W-:Y:S02]  /*78d0*/  MUFU.EX2 R243, R5 ;  /* 0x0000000500f37308 */ /* 0x0005e40000000800 */
[----:B--2---:R-:W-:Y:S02]  /*78e0*/  FFMA.FTZ R5, R42, c[0x0][0x2d0], -R3 ;  /* 0x0000b4002a057a23 */ /* 0x004fe40000010803 */
[----:B------:R-:W-:Y:S01]  /*78f0*/  HMMA.16816.F32.BF16 R40, R8, R24, RZ ;  /* 0x000000180828723c */ /* 0x000fe200000418ff */
[----:B------:R-:W2:Y:S03]  /*7900*/  LDSM.16.MT88.4 R24, [R186+0x800] ;  /* 0x00080000ba18783b */ /* 0x000ea60000004200 */
[----:B------:R4:W5:Y:S02]  /*7910*/  MUFU.EX2 R247, R5 ;  /* 0x0000000500f77308 */ /* 0x0009640000000800 */
[----:B----4-:R-:W-:Y:S01]  /*7920*/  FFMA.FTZ R5, R44, c[0x0][0x2d0], -R2 ;  /* 0x0000b4002c057a23 */ /* 0x010fe20000010802 */
[----:B-----5:R-:W-:-:S05]  /*7930*/  F2FP.BF16.PACK_AB R15, R247, R243 ;  /* 0x000000f3f70f723e */ /* 0x020fca00000010ff */
[----:B------:R4:W-:Y:S02]  /*7940*/  MUFU.EX2 R228, R5 ;  /* 0x0000000500e47308 */ /* 0x0009e40000000800 */
[C---:B-1----:R-:W-:Y:S08]  /*7950*/  HMMA.16816.F32.BF16 R92, R12.reuse, R16, R92 ;  /* 0x000000100c5c723c */ /* 0x042ff0000004185c */
[----:B------:R-:W-:Y:S01]  /*7960*/  HMMA.16816.F32.BF16 R64, R12, R18, R64 ;  /* 0x000000120c40723c */ /* 0x000fe20000041840 */
[----:B----4-:R-:W-:-:S04]  /*7970*/  FFMA.FTZ R5, R45, c[0x0][0x2d0], -R2 ;  /* 0x0000b4002d057a23 */ /* 0x010fc80000010802 */
[----:B------:R1:W4:Y:S03]  /*7980*/  MUFU.EX2 R240, R5 ;  /* 0x0000000500f07308 */ /* 0x0003260000000800 */
[----:B------:R-:W-:Y:S08]  /*7990*/  HMMA.16816.F32.BF16 R44, R8, R20, RZ ;  /* 0x00000014082c723c */ /* 0x000ff000000418ff */
[----:B------:R-:W-:Y:S01]  /*79a0*/  HMMA.16816.F32.BF16 R76, R12, R28, R76 ;  /* 0x0000001c0c4c723c */ /* 0x000fe2000004184c */
[----:B-1----:R-:W-:-:S07]  /*79b0*/  FFMA.FTZ R5, R48, c[0x0][0x2d0], -R2 ;  /* 0x0000b40030057a23 */ /* 0x002fce0000010802 */
[----:B--2---:R-:W-:Y:S01]  /*79c0*/  HMMA.16816.F32.BF16 R108, R12, R24, R100 ;  /* 0x000000180c6c723c */ /* 0x004fe20000041864 */
[----:B------:R1:W-:Y:S07]  /*79d0*/  MUFU.EX2 R239, R5 ;  /* 0x0000000500ef7308 */ /* 0x0003ee0000000800 */
[----:B------:R-:W-:Y:S01]  /*79e0*/  HMMA.16816.F32.BF16 R48, R8, R22, RZ ;  /* 0x000000160830723c */ /* 0x000fe200000418ff */
[----:B------:R-:W2:Y:S06]  /*79f0*/  LDSM.16.MT88.4 R20, [R189+0x800] ;  /* 0x00080000bd14783b */ /* 0x000eac0000004200 */
[----:B----4-:R-:W-:Y:S01]  /*7a00*/  F2FP.BF16.PACK_AB R8, R240, R228 ;  /* 0x000000e4f008723e */ /* 0x010fe200000010ff */
[----:B-1----:R-:W-:-:S04]  /*7a10*/  FFMA.FTZ R5, R104, c[0x0][0x2d0], -R2 ;  /* 0x0000b40068057a23 */ /* 0x002fc80000010802 */
[----:B------:R1:W4:Y:S02]  /*7a20*/  MUFU.EX2 R241, R5 ;  /* 0x0000000500f17308 */ /* 0x0003240000000800 */
[----:B-1----:R-:W-:Y:S01]  /*7a30*/  FFMA.FTZ R5, R68, c[0x0][0x2d0], -R0 ;  /* 0x0000b40044057a23 */ /* 0x002fe20000010800 */
[----:B----4-:R-:W-:-:S05]  /*7a40*/  F2FP.BF16.PACK_AB R10, R241, R239 ;  /* 0x000000eff10a723e */ /* 0x010fca00000010ff */
[----:B------:R1:W-:Y:S01]  /*7a50*/  MUFU.EX2 R231, R5 ;  /* 0x0000000500e77308 */ /* 0x0003e20000000800 */
[C---:B--2---:R-:W-:Y:S08]  /*7a60*/  HMMA.16816.F32.BF16 R112, R12.reuse, R20, R80 ;  /* 0x000000140c70723c */ /* 0x044ff00000041850 */
[----:B------:R-:W-:Y:S01]  /*7a70*/  HMMA.16816.F32.BF16 R96, R12, R22, R96 ;  /* 0x000000160c60723c */ /* 0x000fe20000041860 */
[----:B-1----:R-:W-:-:S04]  /*7a80*/  FFMA.FTZ R5, R73, c[0x0][0x2d0], -R0 ;  /* 0x0000b40049057a23 */ /* 0x002fc80000010800 */
[----:B------:R1:W2:Y:S03]  /*7a90*/  MUFU.EX2 R232, R5 ;  /* 0x0000000500e87308 */ /* 0x0002a60000000800 */
[----:B------:R-:W-:Y:S01]  /*7aa0*/  HMMA.16816.F32.BF16 R80, R12, R26, R88 ;  /* 0x0000001a0c50723c */ /* 0x000fe20000041858 */
[----:B-1----:R-:W-:Y:S01]  /*7ab0*/  FFMA.FTZ R5, R75, c[0x0][0x2d0], -R0 ;  /* 0x0000b4004b057a23 */ /* 0x002fe20000010800 */
[----:B--2---:R-:W-:-:S03]  /*7ac0*/  F2FP.BF16.PACK_AB R9, R232, R231 ;  /* 0x000000e7e809723e */ /* 0x004fc600000010ff */
[----:B------:R1:W2:Y:S02]  /*7ad0*/  MUFU.EX2 R237, R5 ;  /* 0x0000000500ed7308 */ /* 0x0002a40000000800 */
[----:B-1----:R-:W-:Y:S01]  /*7ae0*/  FFMA.FTZ R5, R132, c[0x0][0x2d0], -R4 ;  /* 0x0000b40084057a23 */ /* 0x002fe20000010804 */
[----:B--2---:R-:W-:-:S05]  /*7af0*/  F2FP.BF16.PACK_AB R11, R237, R236 ;  /* 0x000000eced0b723e */ /* 0x004fca00000010ff */
[----:B------:R1:W-:Y:S02]  /*7b00*/  MUFU.EX2 R213, R5 ;  /* 0x0000000500d57308 */ /* 0x0003e40000000800 */
[C---:B------:R-:W-:Y:S08]  /*7b10*/  HMMA.16816.F32.BF16 R104, R8.reuse, R16, R36 ;  /* 0x000000100868723c */ /* 0x040ff00000041824 */
[----:B------:R-:W-:Y:S01]  /*7b20*/  HMMA.16816.F32.BF16 R32, R8, R18, R32 ;  /* 0x000000120820723c */ /* 0x000fe20000041820 */
[----:B------:R-:W2:Y:S01]  /*7b30*/  LDSM.16.MT88.4 R16, [R185+0x1000] ;  /* 0x00100000b910783b */ /* 0x000ea20000004200 */
[----:B-1----:R-:W-:-:S04]  /*7b40*/  FFMA.FTZ R5, R133, c[0x0][0x2d0], -R4 ;  /* 0x0000b40085057a23 */ /* 0x002fc80000010804 */
[----:B------:R1:W4:Y:S02]  /*7b50*/  MUFU.EX2 R215, R5 ;  /* 0x0000000500d77308 */ /* 0x0003240000000800 */
[C---:B------:R-:W-:Y:S08]  /*7b60*/  HMMA.16816.F32.BF16 R116, R8.reuse, R20, R40 ;  /* 0x000000140874723c */ /* 0x040ff00000041828 */
[----:B------:R-:W-:Y:S01]  /*7b70*/  HMMA.16816.F32.BF16 R52, R8, R28, R52 ;  /* 0x0000001c0834723c */ /* 0x000fe20000041834 */
[----:B-1----:R-:W-:-:S07]  /*7b80*/  FFMA.FTZ R5, R134, c[0x0][0x2d0], -R4 ;  /* 0x0000b40086057a23 */ /* 0x002fce0000010804 */
[-C--:B------:R-:W-:Y:S01]  /*7b90*/  HMMA.16816.F32.BF16 R40, R12, R30.reuse, R84 ;  /* 0x0000001e0c28723c */ /* 0x080fe20000041854 */
[----:B------:R1:W-:Y:S06]  /*7ba0*/  MUFU.EX2 R216, R5 ;  /* 0x0000000500d87308 */ /* 0x0003ec0000000800 */
[----:B----4-:R-:W-:Y:S01]  /*7bb0*/  F2FP.BF16.PACK_AB R12, R215, R213 ;  /* 0x000000d5d70c723e */ /* 0x010fe200000010ff */
[C---:B------:R-:W-:Y:S08]  /*7bc0*/  HMMA.16816.F32.BF16 R28, R8.reuse, R30, R60 ;  /* 0x0000001e081c723c */ /* 0x040ff0000004183c */
[----:B------:R-:W-:Y:S01]  /*7bd0*/  HMMA.16816.F32.BF16 R100, R8, R24, R44 ;  /* 0x000000180864723c */ /* 0x000fe2000004182c */
[----:B-1----:R-:W-:-:S04]  /*7be0*/  FFMA.FTZ R5, R135, c[0x0][0x2d0], -R4 ;  /* 0x0000b40087057a23 */ /* 0x002fc80000010804 */
[----:B------:R1:W4:Y:S03]  /*7bf0*/  MUFU.EX2 R217, R5 ;  /* 0x0000000500d97308 */ /* 0x0003260000000800 */
[C---:B------:R-:W-:Y:S01]  /*7c00*/  HMMA.16816.F32.BF16 R60, R8.reuse, R22, R56 ;  /* 0x00000016083c723c */ /* 0x040fe20000041838 */
[----:B------:R-:W5:Y:S07]  /*7c10*/  LDSM.16.MT88.4 R20, [R186+0x1000] ;  /* 0x00100000ba14783b */ /* 0x000f6e0000004200 */
[----:B------:R-:W-:Y:S01]  /*7c20*/  HMMA.16816.F32.BF16 R36, R8, R26, R48 ;  /* 0x0000001a0824723c */ /* 0x000fe20000041830 */
[----:B------:R-:W3:Y:S01]  /*7c30*/  LDSM.16.MT88.4 R24, [R189+0x1000] ;  /* 0x00100000bd18783b */ /* 0x000ee20000004200 */
[----:B-1----:R-:W-:Y:S01]  /*7c40*/  FFMA.FTZ R5, R128, c[0x0][0x2d0], -R3 ;  /* 0x0000b40080057a23 */ /* 0x002fe20000010803 */
[----:B----4-:R-:W-:-:S03]  /*7c50*/  F2FP.BF16.PACK_AB R14, R217, R216 ;  /* 0x000000d8d90e723e */ /* 0x010fc600000010ff */
[----:B------:R1:W-:Y:S02]  /*7c60*/  MUFU.EX2 R208, R5 ;  /* 0x0000000500d07308 */ /* 0x0003e40000000800 */
[----:B-1----:R-:W-:-:S06]  /*7c70*/  FFMA.FTZ R5, R129, c[0x0][0x2d0], -R3 ;  /* 0x0000b40081057a23 */ /* 0x002fcc0000010803 */
[----:B------:R1:W4:Y:S02]  /*7c80*/  MUFU.EX2 R209, R5 ;  /* 0x0000000500d17308 */ /* 0x0003240000000800 */
[----:B-1----:R-:W-:Y:S01]  /*7c90*/  FFMA.FTZ R5, R130, c[0x0][0x2d0], -R3 ;  /* 0x0000b40082057a23 */ /* 0x002fe20000010803 */
[----:B----4-:R-:W-:-:S05]  /*7ca0*/  F2FP.BF16.PACK_AB R13, R209, R208 ;  /* 0x000000d0d10d723e */ /* 0x010fca00000010ff */
[----:B------:R1:W-:Y:S02]  /*7cb0*/  MUFU.EX2 R210, R5 ;  /* 0x0000000500d27308 */ /* 0x0003e40000000800 */
[----:B-1----:R-:W-:-:S06]  /*7cc0*/  FFMA.FTZ R5, R131, c[0x0][0x2d0], -R3 ;  /* 0x0000b40083057a23 */ /* 0x002fcc0000010803 */
[----:B------:R1:W4:Y:S02]  /*7cd0*/  MUFU.EX2 R211, R5 ;  /* 0x0000000500d37308 */ /* 0x0003240000000800 */
[----:B-1----:R-:W-:Y:S01]  /*7ce0*/  FFMA.FTZ R5, R124, c[0x0][0x2d0], -R2 ;  /* 0x0000b4007c057a23 */ /* 0x002fe20000010802 */
[----:B----4-:R-:W-:-:S05]  /*7cf0*/  F2FP.BF16.PACK_AB R15, R211, R210 ;  /* 0x000000d2d30f723e */ /* 0x010fca00000010ff */
[----:B------:R1:W-:Y:S02]  /*7d00*/  MUFU.EX2 R204, R5 ;  /* 0x0000000500cc7308 */ /* 0x0003e40000000800 */
[C---:B--2---:R-:W-:Y:S08]  /*7d10*/  HMMA.16816.F32.BF16 R88, R12.reuse, R16, R76 ;  /* 0x000000100c58723c */ /* 0x044ff0000004184c */
[----:B------:R-:W-:Y:S01]  /*7d20*/  HMMA.16816.F32.BF16 R76, R12, R18, R40 ;  /* 0x000000120c4c723c */ /* 0x000fe20000041828 */
[----:B-1----:R-:W-:-:S04]  /*7d30*/  FFMA.FTZ R5, R125, c[0x0][0x2d0], -R2 ;  /* 0x0000b4007d057a23 */ /* 0x002fc80000010802 */
[----:B------:R1:W2:Y:S03]  /*7d40*/  MUFU.EX2 R205, R5 ;  /* 0x0000000500cd7308 */ /* 0x0002a60000000800 */
[C---:B-----5:R-:W-:Y:S08]  /*7d50*/  HMMA.16816.F32.BF16 R44, R12.reuse, R22, R80 ;  /* 0x000000160c2c723c */ /* 0x060ff00000041850 */
[----:B---3--:R-:W-:Y:S01]  /*7d60*/  HMMA.16816.F32.BF16 R56, R12, R24, R112 ;  /* 0x000000180c38723c */ /* 0x008fe20000041870 */
[----:B------:R-:W-:Y:S01]  /*7d70*/  LDSM.16.MT88.4 R112, [R189+0x2000] ;  /* 0x00200000bd70783b */ /* 0x000fe20000004200 */
[----:B-1----:R-:W-:Y:S01]  /*7d80*/  FFMA.FTZ R5, R126, c[0x0][0x2d0], -R2 ;  /* 0x0000b4007e057a23 */ /* 0x002fe20000010802 */
[----:B--2---:R-:W-:-:S05]  /*7d90*/  F2FP.BF16.PACK_AB R8, R205, R204 ;  /* 0x000000cccd08723e */ /* 0x004fca00000010ff */
[----:B------:R-:W-:Y:S01]  /*7da0*/  HMMA.16816.F32.BF16 R48, R12, R20, R108 ;  /* 0x000000140c30723c */ /* 0x000fe2000004186c */
        /* <DEDUP_REMOVED lines=18> */
[----:B------:R1:W3:Y:S02]  /*7ed0*/  MUFU.EX2 R177, R5 ;  /* 0x0000000500b17308 */ /* 0x0002e40000000800 */
[-C--:B------:R-:W-:Y:S08]  /*7ee0*/  HMMA.16816.F32.BF16 R84, R8, R26.reuse, R60 ;  /* 0x0000001a0854723c */ /* 0x080ff0000004183c */
[----:B------:R-:W-:Y:S01]  /*7ef0*/  HMMA.16816.F32.BF16 R52, R12, R26, R96 ;  /* 0x0000001a0c34723c */ /* 0x000fe20000041860 */
[----:B------:R-:W-:Y:S01]  /*7f00*/  LDSM.16.MT88.4 R96, [R185+0x2000] ;  /* 0x00200000b960783b */ /* 0x000fe20000004200 */
[----:B-1----:R-:W-:-:S06]  /*7f10*/  FFMA.FTZ R5, R145, c[0x0][0x2d0], -R4 ;  /* 0x0000b40091057a23 */ /* 0x002fcc0000010804 */
[----:B------:R-:W-:Y:S01]  /*7f20*/  HMMA.16816.F32.BF16 R80, R8, R20, R100 ;  /* 0x000000140850723c */ /* 0x000fe20000041864 */
[----:B------:R1:W-:Y:S07]  /*7f30*/  MUFU.EX2 R178, R5 ;  /* 0x0000000500b27308 */ /* 0x0003ee0000000800 */
[----:B--2---:R-:W-:Y:S01]  /*7f40*/  HMMA.16816.F32.BF16 R28, R12, R18, R64 ;  /* 0x000000120c1c723c */ /* 0x004fe20000041840 */
[----:B-1----:R-:W-:-:S04]  /*7f50*/  FFMA.FTZ R5, R144, c[0x0][0x2d0], -R4 ;  /* 0x0000b40090057a23 */ /* 0x002fc80000010804 */
[----:B------:R1:W2:Y:S03]  /*7f60*/  MUFU.EX2 R179, R5 ;  /* 0x0000000500b37308 */ /* 0x0002a60000000800 */
[----:B------:R-:W-:Y:S01]  /*7f70*/  HMMA.16816.F32.BF16 R40, R12, R16, R92 ;  /* 0x000000100c28723c */ /* 0x000fe2000004185c */
[----:B------:R-:W-:Y:S07]  /*7f80*/  LDSM.16.MT88.4 R12, [R188+0x1800] ;  /* 0x00180000bc0c783b */ /* 0x000fee0000004200 */
[----:B------:R-:W-:Y:S01]  /*7f90*/  HMMA.16816.F32.BF16 R64, R8, R22, R36 ;  /* 0x000000160840723c */ /* 0x000fe20000041824 */
[----:B------:R-:W-:Y:S01]  /*7fa0*/  LDSM.16.MT88.4 R20, [R189+0x1800] ;  /* 0x00180000bd14783b */ /* 0x000fe20000004200 */
[----:B-1----:R-:W-:-:S06]  /*7fb0*/  FFMA.FTZ R5, R139, c[0x0][0x2d0], -R3 ;  /* 0x0000b4008b057a23 */ /* 0x002fcc0000010803 */
[C---:B------:R-:W-:Y:S01]  /*7fc0*/  HMMA.16816.F32.BF16 R92, R8.reuse, R24, R116 ;  /* 0x00000018085c723c */ /* 0x040fe20000041874 */
[----:B------:R-:W1:Y:S01]  /*7fd0*/  LDSM.16.MT88.4 R24, [R185+0x1800] ;  /* 0x00180000b918783b */ /* 0x000e620000004200 */
[----:B------:R4:W-:Y:S06]  /*7fe0*/  MUFU.EX2 R172, R5 ;  /* 0x0000000500ac7308 */ /* 0x0009ec0000000800 */
[C---:B------:R-:W-:Y:S08]  /*7ff0*/  HMMA.16816.F32.BF16 R60, R8.reuse, R16, R104 ;  /* 0x00000010083c723c */ /* 0x040ff00000041868 */
[----:B------:R-:W-:Y:S01]  /*8000*/  HMMA.16816.F32.BF16 R36, R8, R18, R32 ;  /* 0x000000120824723c */ /* 0x000fe20000041820 */
[----:B------:R-:W5:Y:S01]  /*8010*/  LDSM.16.MT88.4 R16, [R186+0x1800] ;  /* 0x00180000ba10783b */ /* 0x000f620000004200 */
[----:B----4-:R-:W-:-:S04]  /*8020*/  FFMA.FTZ R5, R138, c[0x0][0x2d0], -R3 ;  /* 0x0000b4008a057a23 */ /* 0x010fc80000010803 */
[----:B------:R4:W4:Y:S01]  /*8030*/  MUFU.EX2 R173, R5 ;  /* 0x0000000500ad7308 */ /* 0x0009220000000800 */
[----:B---3--:R-:W-:Y:S02]  /*8040*/  F2FP.BF16.PACK_AB R8, R177, R176 ;  /* 0x000000b0b108723e */ /* 0x008fe400000010ff */
[----:B--2---:R-:W-:Y:S01]  /*8050*/  F2FP.BF16.PACK_AB R10, R179, R178 ;  /* 0x000000b2b30a723e */ /* 0x004fe200000010ff */
[----:B----4-:R-:W-:Y:S01]  /*8060*/  FFMA.FTZ R5, R137, c[0x0][0x2d0], -R3 ;  /* 0x0000b40089057a23 */ /* 0x010fe20000010803 */
[----:B------:R-:W-:-:S03]  /*8070*/  F2FP.BF16.PACK_AB R9, R173, R172 ;  /* 0x000000acad09723e */ /* 0x000fc600000010ff */
[----:B------:R2:W3:Y:S02]  /*8080*/  MUFU.EX2 R174, R5 ;  /* 0x0000000500ae7308 */ /* 0x0004e40000000800 */
[----:B--2---:R-:W-:Y:S01]  /*8090*/  FFMA.FTZ R5, R151, c[0x0][0x2d0], -R2 ;  /* 0x0000b40097057a23 */ /* 0x004fe20000010802 */
[----:B---3--:R-:W-:-:S05]  /*80a0*/  F2FP.BF16.PACK_AB R11, R175, R174 ;  /* 0x000000aeaf0b723e */ /* 0x008fca00000010ff */
[----:B------:R2:W-:Y:S02]  /*80b0*/  MUFU.EX2 R168, R5 ;  /* 0x0000000500a87308 */ /* 0x0005e40000000800 */
[----:B-1----:R-:W-:Y:S01]  /*80c0*/  HMMA.16816.F32.BF16 R88, R8, R24, R88 ;  /* 0x000000180858723c */ /* 0x002fe20000041858 */
[----:B------:R-:W-:-:S07]  /*80d0*/  FFMA.FTZ R32, R155, c[0x0][0x2d0], -R2 ;  /* 0x0000b4009b207a23 */ /* 0x000fce0000010802 */
[----:B------:R-:W-:Y:S01]  /*80e0*/  HMMA.16816.F32.BF16 R76, R8, R26, R76 ;  /* 0x0000001a084c723c */ /* 0x000fe2000004184c */
[----:B--2---:R-:W-:-:S04]  /*80f0*/  FFMA.FTZ R5, R150, c[0x0][0x2d0], -R2 ;  /* 0x0000b40096057a23 */ /* 0x004fc80000010802 */
[----:B------:R1:W-:Y:S03]  /*8100*/  MUFU.EX2 R169, R5 ;  /* 0x0000000500a97308 */ /* 0x0003e60000000800 */
[----:B------:R-:W-:Y:S01]  /*8110*/  HMMA.16816.F32.BF16 R56, R8, R20, R56 ;  /* 0x000000140838723c */ /* 0x000fe20000041838 */
[----:B------:R-:W-:-:S07]  /*8120*/  FFMA.FTZ R33, R154, c[0x0][0x2d0], -R2 ;  /* 0x0000b4009a217a23 */ /* 0x000fce0000010802 */
[----:B------:R-:W-:Y:S01]  /*8130*/  HMMA.16816.F32.BF16 R52, R8, R22, R52 ;  /* 0x000000160834723c */ /* 0x000fe20000041834 */
[----:B-1----:R-:W-:-:S07]  /*8140*/  FFMA.FTZ R5, R149, c[0x0][0x2d0], -R2 ;  /* 0x0000b40095057a23 */ /* 0x002fce0000010802 */
[C---:B-----5:R-:W-:Y:S01]  /*8150*/  HMMA.16816.F32.BF16 R48, R8.reuse, R16, R48 ;  /* 0x000000100830723c */ /* 0x060fe20000041830 */
[----:B------:R1:W-:Y:S07]  /*8160*/  MUFU.EX2 R170, R5 ;  /* 0x0000000500aa7308 */ /* 0x0003ee0000000800 */
[----:B------:R-:W-:Y:S01]  /*8170*/  HMMA.16816.F32.BF16 R44, R8, R18, R44 ;  /* 0x00000012082c723c */ /* 0x000fe2000004182c */
[----:B------:R-:W-:-:S07]  /*8180*/  FFMA.FTZ R34, R153, c[0x0][0x2d0], -R2 ;  /* 0x0000b40099227a23 */ /* 0x000fce0000010802 */
[----:B------:R-:W-:Y:S01]  /*8190*/  HMMA.16816.F32.BF16 R136, R8, R12, R40 ;  /* 0x0000000c0888723c */ /* 0x000fe20000041828 */
[----:B-1----:R-:W-:-:S04]  /*81a0*/  FFMA.FTZ R5, R148, c[0x0][0x2d0], -R2 ;  /* 0x0000b40094057a23 */ /* 0x002fc80000010802 */
[----:B------:R1:W2:Y:S03]  /*81b0*/  MUFU.EX2 R171, R5 ;  /* 0x0000000500ab7308 */ /* 0x0002a60000000800 */
[----:B------:R-:W-:Y:S01]  /*81c0*/  HMMA.16816.F32.BF16 R124, R8, R14, R28 ;  /* 0x0000000e087c723c */ /* 0x000fe2000004181c */
[----:B-1----:R-:W-:Y:S02]  /*81d0*/  FFMA.FTZ R5, R143, c[0x0][0x2d0], -R0 ;  /* 0x0000b4008f057a23 */ /* 0x002fe40000010800 */
[----:B------:R-:W3:Y:S04]  /*81e0*/  LDL R143, [R1+0x48] ;  /* 0x00004800018f7983 */ /* 0x000ee80000100800 */
[--C-:B------:R-:W-:Y:S01]  /*81f0*/  FFMA.FTZ R30, R167, c[0x0][0x2d0], -R4.reuse ;  /* 0x0000b400a71e7a23 */ /* 0x100fe20000010804 */
[----:B------:R1:W-:Y:S01]  /*8200*/  MUFU.EX2 R68, R5 ;  /* 0x0000000500447308 */ /* 0x0003e20000000800 */
[--C-:B------:R-:W-:Y:S01]  /*8210*/  FFMA.FTZ R29, R166, c[0x0][0x2d0], -R4.reuse ;  /* 0x0000b400a61d7a23 */ /* 0x100fe20000010804 */
[----:B--2---:R-:W-:Y:S01]  /*8220*/  F2FP.BF16.PACK_AB R6, R171, R170 ;  /* 0x000000aaab06723e */ /* 0x004fe200000010ff */
[--C-:B------:R-:W-:Y:S01]  /*8230*/  FFMA.FTZ R28, R165, c[0x0][0x2d0], -R4.reuse ;  /* 0x0000b400a51c7a23 */ /* 0x100fe20000010804 */
[----:B------:R-:W-:Y:S01]  /*8240*/  IADD3 R202, R202, -0x2, RZ ;  /* 0xfffffffecaca7810 */ /* 0x000fe20007ffe0ff */
[----:B------:R-:W-:Y:S01]  /*8250*/  FFMA.FTZ R10, R164, c[0x0][0x2d0], -R4 ;  /* 0x0000b400a40a7a23 */ /* 0x000fe20000010804 */
[----:B------:R-:W-:Y:S01]  /*8260*/  F2FP.BF16.PACK_AB R4, R169, R168 ;  /* 0x000000a8a904723e */ /* 0x000fe200000010ff */
[----:B------:R-:W-:Y:S01]  /*8270*/  FFMA.FTZ R35, R152, c[0x0][0x2d0], -R2 ;  /* 0x0000b40098237a23 */ /* 0x000fe20000010802 */
[----:B------:R-:W-:Y:S01]  /*8280*/  MUFU.EX2 R30, R30 ;  /* 0x0000001e001e7308 */ /* 0x000fe20000000800 */
[----:B------:R-:W-:-:S02]  /*8290*/  FADD.FTZ R2, R224, R222 ;  /* 0x000000dee0027221 */ /* 0x000fc40000010000 */
[--C-:B------:R-:W-:Y:S02]  /*82a0*/  FFMA.FTZ R9, R163, c[0x0][0x2d0], -R3.reuse ;  /* 0x0000b400a3097a23 */ /* 0x100fe40000010803 */
[--C-:B------:R-:W-:Y:S02]  /*82b0*/  FFMA.FTZ R8, R162, c[0x0][0x2d0], -R3.reuse ;  /* 0x0000b400a2087a23 */ /* 0x100fe40000010803 */
[--C-:B------:R-:W-:Y:S01]  /*82c0*/  FFMA.FTZ R11, R161, c[0x0][0x2d0], -R3.reuse ;  /* 0x0000b400a10b7a23 */ /* 0x100fe20000010803 */
[----:B------:R-:W-:Y:S01]  /*82d0*/  MUFU.EX2 R32, R32 ;  /* 0x0000002000207308 */ /* 0x000fe20000000800 */
[----:B-1----:R-:W-:Y:S01]  /*82e0*/  FFMA.FTZ R5, R142, c[0x0][0x2d0], -R0 ;  /* 0x0000b4008e057a23 */ /* 0x002fe20000010800 */
[----:B------:R-:W-:Y:S01]  /*82f0*/  MOV R142, c[0x0][0x2c4] ;  /* 0x0000b100008e7a02 */ /* 0x000fe20000000f00 */
[----:B------:R-:W-:Y:S02]  /*8300*/  FFMA.FTZ R31, R160, c[0x0][0x2d0], -R3 ;  /* 0x0000b400a01f7a23 */ /* 0x000fe40000010803 */
[----:B------:R-:W-:Y:S01]  /*8310*/  FADD.FTZ R3, R227, R226 ;  /* 0x000000e2e3037221 */ /* 0x000fe20000010000 */
[----:B------:R-:W-:Y:S01]  /*8320*/  ISETP.NE.AND P1, PT, R142, 0x1, PT ;  /* 0x000000018e00780c */ /* 0x000fe20003f25270 */
[----:B------:R-:W-:Y:S01]  /*8330*/  FADD.FTZ R2, R225, R2 ;  /* 0x00000002e1027221 */ /* 0x000fe20000010000 */
[----:B------:R1:W-:Y:S01]  /*8340*/  MUFU.EX2 R73, R5 ;  /* 0x0000000500497308 */ /* 0x0003e20000000800 */
[----:B------:R-:W-:-:S02]  /*8350*/  FADD.FTZ R3, R229, R3 ;  /* 0x00000003e5037221 */ /* 0x000fc40000010000 */
[----:B------:R-:W-:Y:S02]  /*8360*/  FADD.FTZ R2, R238, R2 ;  /* 0x00000002ee027221 */ /* 0x000fe40000010000 */
[----:B------:R-:W-:-:S03]  /*8370*/  FADD.FTZ R3, R242, R3 ;  /* 0x00000003f2037221 */ /* 0x000fc60000010000 */
[----:B------:R-:W2:Y:S01]  /*8380*/  MUFU.EX2 R29, R29 ;  /* 0x0000001d001d7308 */ /* 0x000ea20000000800 */
[----:B------:R-:W-:Y:S02]  /*8390*/  FADD.FTZ R3, R245, R3 ;  /* 0x00000003f5037221 */ /* 0x000fe40000010000 */
[----:B-1----:R-:W-:-:S05]  /*83a0*/  FFMA.FTZ R5, R141, c[0x0][0x2d0], -R0 ;  /* 0x0000b4008d057a23 */ /* 0x002fca0000010800 */
[----:B------:R-:W1:Y:S01]  /*83b0*/  MUFU.EX2 R33, R33 ;  /* 0x0000002100217308 */ /* 0x000e620000000800 */
[----:B--2---:R-:W-:-:S07]  /*83c0*/  F2FP.BF16.PACK_AB R144, R29, R30 ;  /* 0x0000001e1d90723e */ /* 0x004fce00000010ff */
[----:B------:R2:W-:Y:S08]  /*83d0*/  MUFU.EX2 R74, R5 ;  /* 0x00000005004a7308 */ /* 0x0005f00000000800 */
[----:B------:R-:W-:Y:S01]  /*83e0*/  MUFU.EX2 R28, R28 ;  /* 0x0000001c001c7308 */ /* 0x000fe20000000800 */
[----:B-1----:R-:W-:Y:S01]  /*83f0*/  F2FP.BF16.PACK_AB R148, R33, R32 ;  /* 0x000000202194723e */ /* 0x002fe200000010ff */
[----:B--2---:R-:W-:-:S06]  /*8400*/  FFMA.FTZ R5, R140, c[0x0][0x2d0], -R0 ;  /* 0x0000b4008c057a23 */ /* 0x004fcc0000010800 */
[----:B------:R-:W-:Y:S08]  /*8410*/  MUFU.EX2 R34, R34 ;  /* 0x0000002200227308 */ /* 0x000ff00000000800 */
[----:B------:R1:W2:Y:S08]  /*8420*/  MUFU.EX2 R75, R5 ;  /* 0x00000005004b7308 */ /* 0x0002b00000000800 */
[----:B------:R-:W-:Y:S01]  /*8430*/  MUFU.EX2 R31, R31 ;  /* 0x0000001f001f7308 */ /* 0x000fe20000000800 */
[----:B-1----:R-:W-:-:S07]  /*8440*/  F2FP.BF16.PACK_AB R5, R73, R68 ;  /* 0x000000444905723e */ /* 0x002fce00000010ff */
[----:B------:R-:W1:Y:S01]  /*8450*/  MUFU.EX2 R35, R35 ;  /* 0x0000002300237308 */ /* 0x000e620000000800 */
[----:B--2---:R-:W-:-:S07]  /*8460*/  F2FP.BF16.PACK_AB R7, R75, R74 ;  /* 0x0000004a4b07723e */ /* 0x004fce00000010ff */
[C---:B------:R-:W-:Y:S01]  /*8470*/  HMMA.16816.F32.BF16 R40, R4.reuse, R24, R128 ;  /* 0x000000180428723c */ /* 0x040fe20000041880 */
[----:B------:R-:W2:Y:S07]  /*8480*/  LDSM.16.MT88.4 R128, [R186+0x2000] ;  /* 0x00200000ba80783b */ /* 0x000eae0000004200 */
[----:B------:R-:W-:Y:S01]  /*8490*/  HMMA.16816.F32.BF16 R24, R4, R26, R120 ;  /* 0x0000001a0418723c */ /* 0x000fe20000041878 */
[----:B-1----:R-:W-:-:S07]  /*84a0*/  F2FP.BF16.PACK_AB R150, R35, R34 ;  /* 0x000000222396723e */ /* 0x002fce00000010ff */
[C---:B------:R-:W-:Y:S01]  /*84b0*/  HMMA.16816.F32.BF16 R108, R4.reuse, R20, R92 ;  /* 0x00000014046c723c */ /* 0x040fe2000004185c */
[----:B------:R-:W1:Y:S07]  /*84c0*/  MUFU.EX2 R20, R10 ;  /* 0x0000000a00147308 */ /* 0x000e6e0000000800 */
[C---:B------:R-:W-:Y:S08]  /*84d0*/  HMMA.16816.F32.BF16 R84, R4.reuse, R22, R84 ;  /* 0x000000160454723c */ /* 0x040ff00000041854 */
[----:B------:R-:W-:Y:S01]  /*84e0*/  HMMA.16816.F32.BF16 R80, R4, R16, R80 ;  /* 0x000000100450723c */ /* 0x000fe20000041850 */
[----:B------:R-:W4:Y:S01]  /*84f0*/  MUFU.EX2 R17, R11 ;  /* 0x0000000b00117308 */ /* 0x000f220000000800 */
[----:B-1----:R-:W-:-:S06]  /*8500*/  F2FP.BF16.PACK_AB R146, R20, R28 ;  /* 0x0000001c1492723e */ /* 0x002fcc00000010ff */
[C---:B------:R-:W-:Y:S01]  /*8510*/  HMMA.16816.F32.BF16 R64, R4.reuse, R18, R64 ;  /* 0x000000120440723c */ /* 0x040fe20000041840 */
[----:B------:R-:W-:Y:S07]  /*8520*/  MUFU.EX2 R19, R9 ;  /* 0x0000000900137308 */ /* 0x000fee0000000800 */
[----:B------:R-:W-:Y:S01]  /*8530*/  HMMA.16816.F32.BF16 R60, R4, R12, R60 ;  /* 0x0000000c043c723c */ /* 0x000fe2000004183c */
[----:B------:R1:W5:Y:S01]  /*8540*/  MUFU.EX2 R18, R8 ;  /* 0x0000000800127308 */ /* 0x0003620000000800 */
[----:B----4-:R-:W-:-:S05]  /*8550*/  F2FP.BF16.PACK_AB R147, R31, R17 ;  /* 0x000000111f93723e */ /* 0x010fca00000010ff */
[----:B------:R-:W-:Y:S01]  /*8560*/  FADD.FTZ R12, R223, R220 ;  /* 0x000000dcdf0c7221 */ /* 0x000fe20000010000 */
[----:B------:R-:W-:Y:S07]  /*8570*/  HMMA.16816.F32.BF16 R36, R4, R14, R36 ;  /* 0x0000000e0424723c */ /* 0x000fee0000041824 */
[--C-:B------:R-:W-:Y:S02]  /*8580*/  FFMA.FTZ R4, R159, c[0x0][0x2d0], -R0.reuse ;  /* 0x0000b4009f047a23 */ /* 0x100fe40000010800 */
[--C-:B------:R-:W-:Y:S01]  /*8590*/  FFMA.FTZ R5, R158, c[0x0][0x2d0], -R0.reuse ;  /* 0x0000b4009e057a23 */ /* 0x100fe20000010800 */
[----:B-1----:R-:W1:Y:S01]  /*85a0*/  LDSM.16.MT88.4 R8, [R188+0x2000] ;  /* 0x00200000bc08783b */ /* 0x002e620000004200 */
[--C-:B------:R-:W-:Y:S01]  /*85b0*/  FFMA.FTZ R6, R157, c[0x0][0x2d0], -R0.reuse ;  /* 0x0000b4009d067a23 */ /* 0x100fe20000010800 */
[----:B------:R4:W-:Y:S01]  /*85c0*/  MUFU.EX2 R16, R4 ;  /* 0x0000000400107308 */ /* 0x0009e20000000800 */
[----:B------:R-:W-:Y:S01]  /*85d0*/  FFMA.FTZ R7, R156, c[0x0][0x2d0], -R0 ;  /* 0x0000b4009c077a23 */ /* 0x000fe20000010800 */
[----:B-----5:R-:W-:Y:S01]  /*85e0*/  F2FP.BF16.PACK_AB R145, R18, R19 ;  /* 0x000000131291723e */ /* 0x020fe200000010ff */
[----:B------:R-:W-:-:S04]  /*85f0*/  FADD.FTZ R0, R219, R218 ;  /* 0x000000dadb007221 */ /* 0x000fc80000010000 */
[----:B------:R-:W-:Y:S01]  /*8600*/  FADD.FTZ R0, R221, R0 ;  /* 0x00000000dd007221 */ /* 0x000fe20000010000 */
[----:B------:R5:W-:Y:S01]  /*8610*/  MUFU.EX2 R13, R7 ;  /* 0x00000007000d7308 */ /* 0x000be20000000800 */
[----:B------:R-:W-:Y:S02]  /*8620*/  HMMA.16816.F32.BF16 R88, R144, R96, R88 ;  /* 0x000000609058723c */ /* 0x000fe40000041858 */
[----:B------:R-:W-:Y:S02]  /*8630*/  FADD.FTZ R0, R234, R0 ;  /* 0x00000000ea007221 */ /* 0x000fe40000010000 */
[----:B----4-:R-:W-:-:S03]  /*8640*/  FADD.FTZ R4, R233, R12 ;  /* 0x0000000ce9047221 */ /* 0x010fc60000010000 */
[----:B------:R4:W2:Y:S01]  /*8650*/  MUFU.EX2 R15, R5 ;  /* 0x00000005000f7308 */ /* 0x0008a20000000800 */
[----:B------:R-:W-:Y:S01]  /*8660*/  MOV R12, c[0x0][0x32c] ;  /* 0x0000cb00000c7a02 */ /* 0x000fe20000000f00 */
[C---:B------:R-:W-:Y:S03]  /*8670*/  HMMA.16816.F32.BF16 R100, R144.reuse, R98, R76 ;  /* 0x000000629064723c */ /* 0x040fe6000004184c */
[----:B------:R-:W-:Y:S01]  /*8680*/  ISETP.GE.AND P0, PT, R12, 0x1, PT ;  /* 0x000000010c00780c */ /* 0x000fe20003f06270 */
[----:B-----5:R-:W-:Y:S02]  /*8690*/  FADD.FTZ R7, R230, R2 ;  /* 0x00000002e6077221 */ /* 0x020fe40000010000 */
[----:B------:R5:W1:Y:S02]  /*86a0*/  MUFU.EX2 R14, R6 ;  /* 0x00000006000e7308 */ /* 0x000a640000000800 */
[----:B------:R-:W-:Y:S01]  /*86b0*/  HMMA.16816.F32.BF16 R104, R144, R112, R56 ;  /* 0x000000709068723c */ /* 0x000fe20000041838 */
[----:B----4-:R-:W-:Y:S01]  /*86c0*/  FADD.FTZ R5, R235, R4 ;  /* 0x00000004eb057221 */ /* 0x010fe20000010000 */
[----:B--2---:R-:W-:Y:S01]  /*86d0*/  F2FP.BF16.PACK_AB R149, R15, R16 ;  /* 0x000000100f95723e */ /* 0x004fe200000010ff */
[----:B------:R-:W-:-:S05]  /*86e0*/  FADD.FTZ R4, R250, R3 ;  /* 0x00000003fa047221 */ /* 0x000fca0000010000 */
[C---:B------:R-:W-:Y:S01]  /*86f0*/  HMMA.16816.F32.BF16 R116, R144.reuse, R114, R52 ;  /* 0x000000729074723c */ /* 0x040fe20000041834 */
[----:B------:R-:W-:Y:S02]  /*8700*/  FADD.FTZ R5, R231, R5 ;  /* 0x00000005e7057221 */ /* 0x000fe40000010000 */
[----:B------:R-:W-:Y:S02]  /*8710*/  FADD.FTZ R3, R244, R7 ;  /* 0x00000007f4037221 */ /* 0x000fe40000010000 */
[----:B-----5:R-:W-:Y:S01]  /*8720*/  FADD.FTZ R6, R228, R0 ;  /* 0x00000000e4067221 */ /* 0x020fe20000010000 */
[----:B-1----:R-:W-:Y:S01]  /*8730*/  F2FP.BF16.PACK_AB R151, R13, R14 ;  /* 0x0000000e0d97723e */ /* 0x002fe200000010ff */
        /* <DEDUP_REMOVED lines=26> */
[----:B------:R-:W-:Y:S03]  /*88e0*/  HMMA.16816.F32.BF16 R108, R148, R112, R108 ;  /* 0x00000070946c723c */ /* 0x000fe6000004186c */
[----:B------:R-:W-:-:S04]  /*88f0*/  FADD.FTZ R5, R19, R5 ;  /* 0x0000000513057221 */ /* 0x000fc80000010000 */
[----:B------:R-:W-:Y:S01]  /*8900*/  FADD.FTZ R5, R18, R5 ;  /* 0x0000000512057221 */ /* 0x000fe20000010000 */
[C---:B------:R-:W-:Y:S08]  /*8910*/  HMMA.16816.F32.BF16 R124, R148.reuse, R128, R80 ;  /* 0x00000080947c723c */ /* 0x040ff00000041850 */
[C---:B------:R-:W-:Y:S08]  /*8920*/  HMMA.16816.F32.BF16 R96, R148.reuse, R98, R24 ;  /* 0x000000629460723c */ /* 0x040ff00000041818 */
[C---:B------:R-:W-:Y:S08]  /*8930*/  HMMA.16816.F32.BF16 R112, R148.reuse, R114, R84 ;  /* 0x000000729470723c */ /* 0x040ff00000041854 */
[----:B------:R-:W-:Y:S01]  /*8940*/  HMMA.16816.F32.BF16 R128, R148, R130, R64 ;  /* 0x000000829480723c */ /* 0x000fe20000041840 */
[----:B---3--:R-:W-:Y:S01]  /*8950*/  @P1 IMAD.HI.U32 R2, R143, c[0x0][0x2c8], RZ ;  /* 0x0000b2008f021a27 */ /* 0x008fe200078e00ff */
[----:B------:R-:W-:-:S06]  /*8960*/  MOV R0, R143 ;  /* 0x0000008f00007202 */ /* 0x000fcc0000000f00 */
[----:B------:R-:W-:Y:S01]  /*8970*/  HMMA.16816.F32.BF16 R140, R148, R8, R60 ;  /* 0x00000008948c723c */ /* 0x000fe2000004183c */
[----:B------:R-:W-:-:S04]  /*8980*/  @P1 SHF.R.U32.HI R0, RZ, c[0x0][0x2cc], R2 ;  /* 0x0000b300ff001a19 */ /* 0x000fc80000011602 */
[----:B------:R-:W-:Y:S01]  /*8990*/  IADD3 R2, R252, R0, RZ ;  /* 0x00000000fc027210 */ /* 0x000fe20007ffe0ff */
[----:B------:R-:W-:Y:S02]  /*89a0*/  FADD.FTZ R0, R240, R6 ;  /* 0x00000006f0007221 */ /* 0x000fe40000010000 */
[----:B------:R-:W-:Y:S02]  /*89b0*/  HMMA.16816.F32.BF16 R148, R148, R10, R36 ;  /* 0x0000000a9494723c */ /* 0x000fe40000041824 */
        /* <DEDUP_REMOVED lines=31> */
[----:B------:R-:W-:Y:S01]  /*8bb0*/  FADD.FTZ R4, R14, R4 ;  /* 0x000000040e047221 */ /* 0x000fe20000010000 */
[----:B------:R-:W-:Y:S01]  /*8bc0*/  STL [R1+0x4], R6 ;  /* 0x0000040601007387 */ /* 0x000fe20000100800 */
[----:B------:R-:W-:-:S03]  /*8bd0*/  FADD.FTZ R3, R35, R5 ;  /* 0x0000000523037221 */ /* 0x000fc60000010000 */
[----:B------:R1:W-:Y:S04]  /*8be0*/  STL [R1+0x8], R0 ;  /* 0x0000080001007387 */ /* 0x0003e80000100800 */
[----:B------:R2:W-:Y:S01]  /*8bf0*/  STL [R1+0xc], R3 ;  /* 0x00000c0301007387 */ /* 0x0005e20000100800 */
[----:B-1----:R-:W-:Y:S01]  /*8c00*/  FADD.FTZ R0, R13, R4 ;  /* 0x000000040d007221 */ /* 0x002fe20000010000 */
[----:B--2---:R-:W-:-:S04]  /*8c10*/  IADD3 R3, R2, c[0x0][0x328], RZ ;  /* 0x0000ca0002037a10 */ /* 0x004fc80007ffe0ff */
[----:B------:R1:W-:Y:S01]  /*8c20*/  STL [R1+0x10], R0 ;  /* 0x0000100001007387 */ /* 0x0003e20000100800 */
[----:B------:R-:W-:Y:S05]  /*8c30*/  @!P0 BRA `(.L_x_654) ;  /* 0x0000013000008947 */ /* 0x000fea0003800000 */
[C---:B------:R-:W-:Y:S01]  /*8c40*/  ISETP.GT.AND P0, PT, R2.reuse, RZ, PT ;  /* 0x000000ff0200720c */ /* 0x040fe20003f04270 */
[----:B------:R-:W-:Y:S01]  /*8c50*/  BSSY B0, `(.L_x_655) ;  /* 0x000000e000007945 */ /* 0x000fe20003800000 */
[----:B-1----:R-:W-:-:S11]  /*8c60*/  IADD3 R0, R2, -0x1, RZ ;  /* 0xffffffff02007810 */ /* 0x002fd60007ffe0ff */
[----:B------:R-:W-:Y:S05]  /*8c70*/  @P0 BRA `(.L_x_656) ;  /* 0x0000007000000947 */ /* 0x000fea0003800000 */
[----:B------:R-:W-:-:S05]  /*8c80*/  IMAD.MOV.U32 R0, RZ, RZ, 0x1 ;  /* 0x00000001ff007424 */ /* 0x000fca00078e00ff */
[----:B------:R-:W-:Y:S01]  /*8c90*/  ISETP.NE.AND P0, PT, R0, c[0x0][0x32c], PT ;  /* 0x0000cb0000007a0c */ /* 0x000fe20003f05270 */
[----:B------:R-:W-:-:S12]  /*8ca0*/  IMAD.MOV R0, RZ, RZ, -R2 ;  /* 0x000000ffff007224 */ /* 0x000fd800078e0a02 */
[----:B------:R-:W-:-:S05]  /*8cb0*/  @P0 IMAD.HI.U32 R2, R0, c[0x0][0x330], RZ ;  /* 0x0000cc0000020a27 */ /* 0x000fca00078e00ff */
[----:B------:R-:W-:-:S04]  /*8cc0*/  @P0 SHF.R.U32.HI R0, RZ, c[0x0][0x334], R2 ;  /* 0x0000cd00ff000a19 */ /* 0x000fc80000011602 */
[----:B------:R-:W-:Y:S01]  /*8cd0*/  LOP3.LUT R0, RZ, R0, RZ, 0x33, !PT ;  /* 0x00000000ff007212 */ /* 0x000fe200078e33ff */
[----:B------:R-:W-:Y:S05]  /*8ce0*/  BRA `(.L_x_657) ;  /* 0x0000004000007947 */ /* 0x000fea0003800000 */
.L_x_656:
[----:B------:R-:W-:-:S04]  /*8cf0*/  MOV R2, 0x1 ;  /* 0x0000000100027802 */ /* 0x000fc80000000f00 */
[----:B------:R-:W-:-:S13]  /*8d00*/  ISETP.NE.AND P0, PT, R2, c[0x0][0x32c], PT ;  /* 0x0000cb0002007a0c */ /* 0x000fda0003f05270 */
[----:B------:R-:W-:-:S05]  /*8d10*/  @P0 IMAD.HI.U32 R2, R0, c[0x0][0x330], RZ ;  /* 0x0000cc0000020a27 */ /* 0x000fca00078e00ff */
[----:B------:R-:W-:Y:S02]  /*8d20*/  @P0 SHF.R.U32.HI R0, RZ, c[0x0][0x334], R2 ;  /* 0x0000cd00ff000a19 */ /* 0x000fe40000011602 */
.L_x_657:
[----:B------:R-:W-:Y:S05]  /*8d30*/  BSYNC B0 ;  /* 0x0000000000007941 */ /* 0x000fea0003800000 */
.L_x_655:
[----:B------:R-:W-:-:S05]  /*8d40*/  MOV R2, c[0x0][0x32c] ;  /* 0x0000cb0000027a02 */ /* 0x000fca0000000f00 */
[----:B------:R-:W-:-:S05]  /*8d50*/  IMAD R0, R0, R2, c[0x0][0x32c] ;  /* 0x0000cb0000007624 */ /* 0x000fca00078e0202 */
[----:B------:R-:W-:-:S04]  /*8d60*/  IMNMX R3, R3, R0, PT ;  /* 0x0000000003037217 */ /* 0x000fc80003800200 */
.L_x_654:
[----:B------:R-:W2:Y:S01]  /*8d70*/  LDL R2, [R1+0x14] ;  /* 0x0000140001027983 */ /* 0x000ea20000100800 */
[----:B------:R-:W-:-:S05]  /*8d80*/  IMAD.HI R3, R3, 0x66666667, RZ ;  /* 0x6666666703037827 */ /* 0x000fca00078e02ff */
[----:B-1----:R-:W-:-:S04]  /*8d90*/  SHF.R.U32.HI R0, RZ, 0x1f, R3 ;  /* 0x0000001fff007819 */ /* 0x002fc80000011603 */
        /* <DEDUP_REMOVED lines=9> */
.L_x_689:
[----:B------:R-:W2:Y:S01]  /*8e30*/  LDL R0, [R1+0x14] ;  /* 0x0000140001007983 */ /* 0x000ea20000100800 */
[----:B------:R-:W-:Y:S04]  /*8e40*/  DEPBAR.LE SB0, 0x0 ;  /* 0x000080000000791a */ /* 0x000fe80000000000 */
[----:B------:R-:W-:Y:S01]  /*8e50*/  WARPSYNC 0xffffffff ;  /* 0xffffffff00007948 */ /* 0x000fe20003800000 */
[----:B------:R-:W-:Y:S06]  /*8e60*/  BAR.SYNC.DEFER_BLOCKING 0x0 ;  /* 0x0000000000007b1d */ /* 0x000fec0000010000 */
[----:B------:R3:W4:Y:S01]  /*8e70*/  LDSM.16.M88.4 R80, [R191] ;  /* 0x00000000bf50783b */ /* 0x0007220000000200 */
[----:B------:R-:W-:Y:S03]  /*8e80*/  BSSY B0, `(.L_x_659) ;  /* 0x0000040000007945 */ /* 0x000fe60003800000 */
        /* <DEDUP_REMOVED lines=13> */
[----:B--2---:R-:W-:-:S13]  /*8f60*/  ISETP.GT.AND P0, PT, R0, R202, PT ;  /* 0x000000ca0000720c */ /* 0x004fda0003f04270 */
[----:B------:R-:W-:-:S05]  /*8f70*/  @P0 BRA `(.L_x_660) ;  /* 0x0000030000000947 */ /* 0x000fca0003800000 */
[----:B-1-34-:R-:W-:Y:S01]  /*8f80*/  IMAD.WIDE.U32 R2, R214, c[0x0][0x208], RZ ;  /* 0x00008200d6027a25 */ /* 0x01afe200078e00ff */
[----:B------:R-:W-:Y:S01]  /*8f90*/  SHF.R.S32.HI R0, RZ, 0x1f, R214 ;  /* 0x0000001fff007819 */ /* 0x000fe200000114d6 */
[----:B------:R-:W2:Y:S02]  /*8fa0*/  LDL.64 R4, [R1+0x38] ;  /* 0x0000380001047983 */ /* 0x000ea40000100a00 */
[----:B------:R-:W-:Y:S02]  /*8fb0*/  IMAD.SHL.U32 R15, R201, 0x2, RZ ;  /* 0x00000002c90f7824 */ /* 0x000fe400078e00ff */
[----:B------:R-:W-:Y:S02]  /*8fc0*/  IMAD R0, R0, c[0x0][0x208], RZ ;  /* 0x0000820000007a24 */ /* 0x000fe400078e02ff */
[----:B------:R-:W3:Y:S02]  /*8fd0*/  LDL R6, [R1+0x44] ;  /* 0x0000440001067983 */ /* 0x000ee40000100800 */
[----:B------:R-:W-:Y:S04]  /*8fe0*/  IMAD R0, R214, c[0x0][0x20c], R0 ;  /* 0x00008300d6007a24 */ /* 0x000fe800078e0200 */
[----:B------:R-:W-:Y:S01]  /*8ff0*/  IMAD.IADD R3, R3, 0x1, R0 ;  /* 0x0000000103037824 */ /* 0x000fe200078e0200 */
[----:B------:R-:W-:Y:S03]  /*9000*/  SHF.R.S32.HI R0, RZ, 0x1f, R212 ;  /* 0x0000001fff007819 */ /* 0x000fe600000114d4 */
[----:B------:R-:W-:Y:S04]  /*9010*/  IMAD.WIDE.U32 R2, R212, c[0x0][0x218], R2 ;  /* 0x00008600d4027a25 */ /* 0x000fe800078e0002 */
[----:B------:R-:W-:Y:S01]  /*9020*/  IMAD R0, R0, c[0x0][0x218], RZ ;  /* 0x0000860000007a24 */ /* 0x000fe200078e02ff */
[----:B--2---:R-:W-:Y:S03]  /*9030*/  IADD3 R2, P1, R4, R2, RZ ;  /* 0x0000000204027210 */ /* 0x004fe60007f3e0ff */
[----:B------:R-:W-:Y:S01]  /*9040*/  IMAD R4, R212, c[0x0][0x21c], R0 ;  /* 0x00008700d4047a24 */ /* 0x000fe200078e0200 */
[----:B------:R-:W-:Y:S02]  /*9050*/  SHF.R.S32.HI R5, RZ, 0x1f, R201 ;  /* 0x0000001fff057819 */ /* 0x000fe400000114c9 */
[----:B------:R-:W-:Y:S02]  /*9060*/  LEA R0, P0, R2, c[0x0][0x1f8], 0x1 ;  /* 0x00007e0002007a11 */ /* 0x000fe400078008ff */
[----:B---3--:R-:W-:Y:S02]  /*9070*/  IADD3.X R3, R6, R3, R4, P1, !PT ;  /* 0x0000000306037210 */ /* 0x008fe40000ffe404 */
[----:B------:R-:W-:Y:S02]  /*9080*/  SHF.L.U64.HI R5, R201, 0x1, R5 ;  /* 0x00000001c9057819 */ /* 0x000fe40000010205 */
[----:B------:R-:W-:Y:S01]  /*9090*/  LEA.HI.X R4, R2, c[0x0][0x1fc], R3, 0x1, P0 ;  /* 0x00007f0002047a11 */ /* 0x000fe200000f0c03 */
[----:B------:R-:W-:-:S05]  /*90a0*/  BRA.DIV ~URZ, `(.L_x_661) ;  /* 0x000150a27f007947 */ /* 0x000fca000b800000 */
[----:B------:R1:W2:Y:S02]  /*90b0*/  SHFL.IDX PT, R7, R4, RZ, 0x181f ;  /* 0x00181fff04077589 */ /* 0x0002a400000e0000 */
.L_x_829:
[----:B------:R-:W-:-:S05]  /*90c0*/  BRA.DIV ~URZ, `(.L_x_662) ;  /* 0x000150f27f007947 */ /* 0x000fca000b800000 */
[----:B------:R-:W3:Y:S04]  /*90d0*/  SHFL.IDX PT, R2, R0, RZ, 0x181f ;  /* 0x00181fff00027589 */ /* 0x000ee800000e0000 */
[----:B------:R-:W4:Y:S04]  /*90e0*/  SHFL.IDX PT, R3, R0, 0x1, 0x181f ;  /* 0x00381f0000037f89 */ /* 0x000f2800000e0000 */
[----:B------:R-:W5:Y:S04]  /*90f0*/  SHFL.IDX PT, R6, R0, 0x2, 0x181f ;  /* 0x00581f0000067f89 */ /* 0x000f6800000e0000 */
[----:B------:R-:W1:Y:S04]  /*9100*/  SHFL.IDX PT, R9, R4, 0x1, 0x181f ;  /* 0x00381f0004097f89 */ /* 0x000e6800000e0000 */
[----:B------:R-:W2:Y:S04]  /*9110*/  SHFL.IDX PT, R12, R0, 0x3, 0x181f ;  /* 0x00781f00000c7f89 */ /* 0x000ea800000e0000 */
[----:B------:R-:W2:Y:S04]  /*9120*/  SHFL.IDX PT, R14, R4, 0x2, 0x181f ;  /* 0x00581f00040e7f89 */ /* 0x000ea800000e0000 */
[----:B------:R-:W2:Y:S04]  /*9130*/  SHFL.IDX PT, R13, R4, 0x3, 0x181f ;  /* 0x00781f00040d7f89 */ /* 0x000ea800000e0000 */
[----:B------:R-:W2:Y:S04]  /*9140*/  SHFL.IDX PT, R0, R0, 0x4, 0x181f ;  /* 0x00981f0000007f89 */ /* 0x000ea800000e0000 */
[----:B-1----:R-:W1:Y:S01]  /*9150*/  SHFL.IDX PT, R4, R4, 0x4, 0x181f ;  /* 0x00981f0004047f89 */ /* 0x002e6200000e0000 */
[-C--:B---3--:R-:W-:Y:S02]  /*9160*/  IADD3 R10, P0, R2, R15.reuse, RZ ;  /* 0x0000000f020a7210 */ /* 0x088fe40007f1e0ff */
[-C--:B----4-:R-:W-:Y:S02]  /*9170*/  IADD3 R8, P2, R3, R15.reuse, RZ ;  /* 0x0000000f03087210 */ /* 0x090fe40007f5e0ff */
[-C--:B-----5:R-:W-:Y:S01]  /*9180*/  IADD3 R6, P1, R6, R15.reuse, RZ ;  /* 0x0000000f06067210 */ /* 0x0a0fe20007f3e0ff */
[--C-:B--2---:R-:W-:Y:S02]  /*9190*/  IMAD.X R11, R7, 0x1, R5.reuse, P0 ;  /* 0x00000001070b7824 */ /* 0x104fe400000e0605 */
[--C-:B------:R-:W-:Y:S01]  /*91a0*/  IMAD.X R9, R9, 0x1, R5.reuse, P2 ;  /* 0x0000000109097824 */ /* 0x100fe200010e0605 */
[----:B------:R-:W-:Y:S02]  /*91b0*/  IADD3 R2, P0, R12, R15, RZ ;  /* 0x0000000f0c027210 */ /* 0x000fe40007f1e0ff */
[----:B------:R2:W-:Y:S01]  /*91c0*/  LDGSTS.E.BYPASS.LTC128B.128 [R203+0x100], [R10.64], !P3 ;  /* 0x001000000acb7fae */ /* 0x0005e2000d901d46 */
[--C-:B------:R-:W-:Y:S03]  /*91d0*/  IMAD.X R7, R14, 0x1, R5.reuse, P1 ;  /* 0x000000010e077824 */ /* 0x100fe600008e0605 */
[----:B------:R2:W-:Y:S01]  /*91e0*/  LDGSTS.E.BYPASS.LTC128B.128 [R203+0x900], [R8.64], !P3 ;  /* 0x0090000008cb7fae */ /* 0x0005e2000d901d46 */
[----:B------:R-:W-:Y:S03]  /*91f0*/  IMAD.X R3, R13, 0x1, R5, P0 ;  /* 0x000000010d037824 */ /* 0x000fe600000e0605 */
[----:B------:R2:W-:Y:S04]  /*9200*/  LDGSTS.E.BYPASS.LTC128B.128 [R203+0x1100], [R6.64], !P3 ;  /* 0x0110000006cb7fae */ /* 0x0005e8000d901d46 */
[----:B------:R2:W-:Y:S02]  /*9210*/  LDGSTS.E.BYPASS.LTC128B.128 [R203+0x1900], [R2.64], !P3 ;  /* 0x0190000002cb7fae */ /* 0x0005e4000d901d46 */
.L_x_830:
[----:B--2---:R-:W-:Y:S04]  /*9220*/  IADD3 R2, P0, R0, R15, RZ ;  /* 0x0000000f00027210 */ /* 0x004fe80007f1e0ff */
[----:B-1----:R-:W-:Y:S05]  /*9230*/  IADD3.X R3, R4, R5, RZ, P0, !PT ;  /* 0x0000000504037210 */ /* 0x002fea00007fe4ff */
[----:B------:R-:W-:Y:S01]  /*9240*/  @!PT LDS RZ, [RZ] ;  /* 0x00000000fffff984 */ /* 0x000fe20000000800 */
[----:B------:R-:W-:Y:S01]  /*9250*/  @!PT LDS RZ, [RZ] ;  /* 0x00000000fffff984 */ /* 0x000fe20000000800 */
[----:B------:R-:W-:Y:S01]  /*9260*/  @!PT LDS RZ, [RZ] ;  /* 0x00000000fffff984 */ /* 0x000fe20000000800 */
[----:B------:R1:W-:Y:S04]  /*9270*/  LDGSTS.E.BYPASS.LTC128B.128 [R203+0x2100], [R2.64], !P3 ;  /* 0x0210000002cb7fae */ /* 0x0003e8000d901d46 */
.L_x_660:
[----:B-1-34-:R-:W-:Y:S05]  /*9280*/  BSYNC B0 ;  /* 0x0000000000007941 */ /* 0x01afea0003800000 */
.L_x_659:
[----:B------:R-:W0:Y:S01]  /*9290*/  LDGDEPBAR ;  /* 0x00000000000079af */ /* 0x000e220000000000 */
[----:B------:R-:W-:Y:S01]  /*92a0*/  WARPSYNC 0xffffffff ;  /* 0xffffffff00007948 */ /* 0x000fe20003800000 */
[-C--:B------:R-:W-:Y:S01]  /*92b0*/  HMMA.16816.F32.BF16 R4, R80, R16.reuse, RZ ;  /* 0x000000105004723c */ /* 0x080fe200000418ff */
[----:B------:R-:W-:Y:S05]  /*92c0*/  BSSY B0, `(.L_x_663) ;  /* 0x0000147000007945 */ /* 0x000fea0003800000 */
[----:B------:R-:W2:Y:S02]  /*92d0*/  LDL R233, [R1+0x14] ;  /* 0x0000140001e97983 */ /* 0x000ea40000100800 */
        /* <DEDUP_REMOVED lines=19> */
[----:B------:R-:W-:Y:S07]  /*9410*/  LDSM.16.M88.4 R152, [R192] ;  /* 0x00000000c098783b */ /* 0x000fee0000000200 */
[-C--:B------:R-:W-:Y:S08]  /*9420*/  HMMA.16816.F32.BF16 R4, R156, R160.reuse, R4 ;  /* 0x000000a09c04723c */ /* 0x080ff00000041804 */
[C---:B------:R-:W-:Y:S08]  /*9430*/  HMMA.16816.F32.BF16 R8, R164.reuse, R160, R8 ;  /* 0x000000a0a408723c */ /* 0x040ff00000041808 */
[-C--:B------:R-:W-:Y:S08]  /*9440*/  HMMA.16816.F32.BF16 R12, R164, R162.reuse, R12 ;  /* 0x000000a2a40c723c */ /* 0x080ff0000004180c */
[C---:B------:R-:W-:Y:S01]  /*9450*/  HMMA.16816.F32.BF16 R16, R156.reuse, R162, R16 ;  /* 0x000000a29c10723c */ /* 0x040fe20000041810 */
[----:B------:R-:W1:Y:S07]  /*9460*/  LDSM.16.M88.4 R160, [R190] ;  /* 0x00000000bea0783b */ /* 0x000e6e0000000200 */
        /* <DEDUP_REMOVED lines=20> */
[----:B------:R-:W5:Y:S03]  /*95b0*/  LDSM.16.M88.4 R156, [R190+0x1800] ;  /* 0x00180000be9c783b */ /* 0x000f660000000200 */
[----:B--2---:R-:W-:Y:S04]  /*95c0*/  ISETP.GT.AND P0, PT, R202, R233, PT ;  /* 0x000000e9ca00720c */ /* 0x004fe80003f04270 */
[-C--:B-1----:R-:W-:Y:S08]  /*95d0*/  HMMA.16816.F32.BF16 R4, R152, R160.reuse, R4 ;  /* 0x000000a09804723c */ /* 0x082ff00000041804 */
[C---:B---3--:R-:W-:Y:S08]  /*95e0*/  HMMA.16816.F32.BF16 R8, R168.reuse, R160, R8 ;  /* 0x000000a0a808723c */ /* 0x048ff00000041808 */
[-C--:B------:R-:W-:Y:S08]  /*95f0*/  HMMA.16816.F32.BF16 R12, R168, R162.reuse, R12 ;  /* 0x000000a2a80c723c */ /* 0x080ff0000004180c */
[C---:B------:R-:W-:Y:S01]  /*9600*/  HMMA.16816.F32.BF16 R16, R152.reuse, R162, R16 ;  /* 0x000000a29810723c */ /* 0x040fe20000041810 */
[----:B------:R-:W1:Y:S07]  /*9610*/  LDSM.16.M88.4 R160, [R190+0x2000] ;  /* 0x00200000bea0783b */ /* 0x000e6e0000000200 */
[-C--:B----4-:R-:W-:Y:S08]  /*9620*/  HMMA.16816.F32.BF16 R20, R152, R172.reuse, R20 ;  /* 0x000000ac9814723c */ /* 0x090ff00000041814 */
[C---:B------:R-:W-:Y:S08]  /*9630*/  HMMA.16816.F32.BF16 R24, R168.reuse, R172, R24 ;  /* 0x000000aca818723c */ /* 0x040ff00000041818 */
[-C--:B------:R-:W-:Y:S08]  /*9640*/  HMMA.16816.F32.BF16 R28, R168, R174.reuse, R28 ;  /* 0x000000aea81c723c */ /* 0x080ff0000004181c */
[C---:B------:R-:W-:Y:S01]  /*9650*/  HMMA.16816.F32.BF16 R32, R152.reuse, R174, R32 ;  /* 0x000000ae9820723c */ /* 0x040fe20000041820 */
[----:B------:R-:W2:Y:S07]  /*9660*/  LDSM.16.M88.4 R172, [R193] ;  /* 0x00000000c1ac783b */ /* 0x000eae0000000200 */
[-C--:B-----5:R-:W-:Y:S08]  /*9670*/  HMMA.16816.F32.BF16 R36, R152, R164.reuse, R36 ;  /* 0x000000a49824723c */ /* 0x0a0ff00000041824 */
[C---:B------:R-:W-:Y:S08]  /*9680*/  HMMA.16816.F32.BF16 R40, R168.reuse, R164, R40 ;  /* 0x000000a4a828723c */ /* 0x040ff00000041828 */
[-C--:B------:R-:W-:Y:S08]  /*9690*/  HMMA.16816.F32.BF16 R44, R168, R166.reuse, R44 ;  /* 0x000000a6a82c723c */ /* 0x080ff0000004182c */
[C---:B------:R-:W-:Y:S01]  /*96a0*/  HMMA.16816.F32.BF16 R48, R152.reuse, R166, R48 ;  /* 0x000000a69830723c */ /* 0x040fe20000041830 */
[----:B------:R-:W3:Y:S07]  /*96b0*/  LDSM.16.M88.4 R164, [R193+0x2000] ;  /* 0x00200000c1a4783b */ /* 0x000eee0000000200 */
[-C--:B------:R-:W-:Y:S08]  /*96c0*/  HMMA.16816.F32.BF16 R52, R152, R156.reuse, R52 ;  /* 0x0000009c9834723c */ /* 0x080ff00000041834 */
[C---:B------:R-:W-:Y:S08]  /*96d0*/  HMMA.16816.F32.BF16 R56, R168.reuse, R156, R56 ;  /* 0x0000009ca838723c */ /* 0x040ff00000041838 */
[-C--:B------:R-:W-:Y:S08]  /*96e0*/  HMMA.16816.F32.BF16 R60, R168, R158.reuse, R60 ;  /* 0x0000009ea83c723c */ /* 0x080ff0000004183c */
[C---:B------:R-:W-:Y:S08]  /*96f0*/  HMMA.16816.F32.BF16 R64, R152.reuse, R158, R64 ;  /* 0x0000009e9840723c */ /* 0x040ff00000041840 */
[-C--:B-1----:R-:W-:Y:S08]  /*9700*/  HMMA.16816.F32.BF16 R68, R152, R160.reuse, R68 ;  /* 0x000000a09844723c */ /* 0x082ff00000041844 */
[C---:B------:R-:W-:Y:S08]  /*9710*/  HMMA.16816.F32.BF16 R72, R168.reuse, R160, R72 ;  /* 0x000000a0a848723c */ /* 0x040ff00000041848 */
[-C--:B------:R-:W-:Y:S08]  /*9720*/  HMMA.16816.F32.BF16 R76, R168, R162.reuse, R76 ;  /* 0x000000a2a84c723c */ /* 0x080ff0000004184c */
[----:B------:R-:W-:Y:S08]  /*9730*/  HMMA.16816.F32.BF16 R80, R152, R162, R80 ;  /* 0x000000a29850723c */ /* 0x000ff00000041850 */
[-C--:B--2---:R-:W-:Y:S08]  /*9740*/  HMMA.16816.F32.BF16 R4, R172, R176.reuse, R4 ;  /* 0x000000b0ac04723c */ /* 0x084ff00000041804 */
[C---:B---3--:R-:W-:Y:S08]  /*9750*/  HMMA.16816.F32.BF16 R8, R164.reuse, R176, R8 ;  /* 0x000000b0a408723c */ /* 0x048ff00000041808 */
        /* <DEDUP_REMOVED lines=39> */
[-C--:B--2---:R-:W-:Y:S01]  /*99d0*/  HMMA.16816.F32.BF16 R52, R172, R4.reuse, R52 ;  /* 0x00000004ac34723c */ /* 0x084fe20000041834 */
[----:B------:R-:W-:Y:S04]  /*99e0*/  BAR.SYNC.DEFER_BLOCKING 0x0 ;  /* 0x0000000000007b1d */ /* 0x000fe80000010000 */
[----:B------:R-:W-:Y:S02]  /*99f0*/  FMUL.FTZ R2, R43, c[0x0][0x320] ;  /* 0x0000c8002b027a20 */ /* 0x000fe40000410000 */
[----:B------:R-:W-:Y:S01]  /*9a00*/  FMUL.FTZ R3, R42, c[0x0][0x320] ;  /* 0x0000c8002a037a20 */ /* 0x000fe20000410000 */
[C---:B------:R-:W-:Y:S01]  /*9a10*/  HMMA.16816.F32.BF16 R56, R164.reuse, R4, R56 ;  /* 0x00000004a438723c */ /* 0x040fe20000041838 */
[----:B------:R2:W2:Y:S03]  /*9a20*/  MUFU.TANH R207, R2 ;  /* 0x0000000200cf7308 */ /* 0x0004a60000002400 */
[----:B-1----:R-:W-:Y:S04]  /*9a30*/  FMUL.FTZ R0, R14, c[0x0][0x320] ;  /* 0x0000c8000e007a20 */ /* 0x002fe80000410000 */
[-C--:B------:R-:W-:Y:S03]  /*9a40*/  HMMA.16816.F32.BF16 R60, R164, R6.reuse, R60 ;  /* 0x00000006a43c723c */ /* 0x080fe6000004183c */
[----:B------:R1:W1:Y:S05]  /*9a50*/  MUFU.TANH R229, R0 ;  /* 0x0000000000e57308 */ /* 0x00026a0000002400 */
[C---:B------:R-:W-:Y:S05]  /*9a60*/  HMMA.16816.F32.BF16 R64, R172.reuse, R6, R64 ;  /* 0x00000006ac40723c */ /* 0x040fea0000041840 */
[----:B------:R3:W3:Y:S03]  /*9a70*/  MUFU.TANH R208, R3 ;  /* 0x0000000300d07308 */ /* 0x0006e60000002400 */
[-C--:B-----5:R-:W-:Y:S04]  /*9a80*/  HMMA.16816.F32.BF16 R68, R172, R8.reuse, R68 ;  /* 0x00000008ac44723c */ /* 0x0a0fe80000041844 */
[----:B--2---:R-:W-:Y:S04]  /*9a90*/  FMUL.FTZ R2, R59, c[0x0][0x320] ;  /* 0x0000c8003b027a20 */ /* 0x004fe80000410000 */
[----:B------:R-:W2:Y:S01]  /*9aa0*/  MUFU.TANH R204, R2 ;  /* 0x0000000200cc7308 */ /* 0x000ea20000002400 */
[C---:B------:R-:W-:Y:S04]  /*9ab0*/  HMMA.16816.F32.BF16 R72, R164.reuse, R8, R72 ;  /* 0x00000008a448723c */ /* 0x040fe80000041848 */
[----:B-1----:R-:W-:Y:S04]  /*9ac0*/  FMUL.FTZ R0, R15, c[0x0][0x320] ;  /* 0x0000c8000f007a20 */ /* 0x002fe80000410000 */
[-C--:B------:R-:W-:Y:S01]  /*9ad0*/  HMMA.16816.F32.BF16 R76, R164, R10.reuse, R76 ;  /* 0x0000000aa44c723c */ /* 0x080fe2000004184c */
[----:B------:R1:W1:Y:S03]  /*9ae0*/  MUFU.TANH R228, R0 ;  /* 0x0000000000e47308 */ /* 0x0002660000002400 */
[----:B---3--:R-:W-:Y:S04]  /*9af0*/  FMUL.FTZ R3, R58, c[0x0][0x320] ;  /* 0x0000c8003a037a20 */ /* 0x008fe80000410000 */
[----:B------:R-:W-:Y:S03]  /*9b00*/  HMMA.16816.F32.BF16 R80, R172, R10, R80 ;  /* 0x0000000aac50723c */ /* 0x000fe60000041850 */
[----:B------:R-:W3:Y:S01]  /*9b10*/  MUFU.TANH R183, R3 ;  /* 0x0000000300b77308 */ /* 0x000ee20000002400 */
[----:B-1----:R-:W-:Y:S09]  /*9b20*/  FMUL.FTZ R0, R16, c[0x0][0x320] ;  /* 0x0000c80010007a20 */ /* 0x002ff20000410000 */
        /* <DEDUP_REMOVED lines=124> */
[----:B--234-:R-:W-:Y:S01]  /*a2f0*/  IMAD.MOV.U32 R240, RZ, RZ, c[0x0][0x2b8] ;  /* 0x0000ae00fff07624 */ /* 0x01cfe200078e00ff */
[----:B------:R-:W2:Y:S01]  /*a300*/  LDL R239, [R1+0x20] ;  /* 0x0000200001ef7983 */ /* 0x000ea20000100800 */
[----:B------:R-:W-:Y:S01]  /*a310*/  IMAD.MOV.U32 R212, RZ, RZ, RZ ;  /* 0x000000ffffd47224 */ /* 0x000fe200078e00ff */
[----:B------:R-:W-:Y:S01]  /*a320*/  SHF.R.S32.HI R6, RZ, 0x1f, R201 ;  /* 0x0000001fff067819 */ /* 0x000fe200000114c9 */
[----:B------:R-:W-:Y:S01]  /*a330*/  IMAD.SHL.U32 R18, R201, 0x2, RZ ;  /* 0x00000002c9127824 */ /* 0x000fe200078e00ff */
[----:B------:R-:W-:Y:S01]  /*a340*/  ISETP.NE.AND P2, PT, R240, 0x1, PT ;  /* 0x00000001f000780c */ /* 0x000fe20003f45270 */
[----:B------:R-:W3:Y:S04]  /*a350*/  LDL R238, [R1+0x18] ;  /* 0x0000180001ee7983 */ /* 0x000ee80000100800 */
[----:B------:R-:W4:Y:S04]  /*a360*/  LDL.64 R236, [R1+0x30] ;  /* 0x0000300001ec7983 */ /* 0x000f280000100a00 */
[----:B------:R-:W5:Y:S04]  /*a370*/  LDL R233, [R1+0x40] ;  /* 0x0000400001e97983 */ /* 0x000f680000100800 */
[----:B------:R-:W4:Y:S04]  /*a380*/  LDL.64 R234, [R1+0x28] ;  /* 0x0000280001ea7983 */ /* 0x000f280000100a00 */
[----:B------:R-:W5:Y:S01]  /*a390*/  LDL R7, [R1+0x24] ;  /* 0x0000240001077983 */ /* 0x000f620000100800 */
[----:B--2---:R-:W-:Y:S05]  /*a3a0*/  IMAD R2, R202, 0x50, R239 ;  /* 0x00000050ca027824 */ /* 0x004fea00078e02ef */
[----:B---3--:R-:W-:Y:S02]  /*a3b0*/  IADD3 R2, R2, -0x50, R238 ;  /* 0xffffffb002027810 */ /* 0x008fe40007ffe0ee */
[----:B------:R-:W-:Y:S03]  /*a3c0*/  ISETP.GT.AND P1, PT, R238, 0x4f, PT ;  /* 0x0000004fee00780c */ /* 0x000fe60003f24270 */
[----:B------:R-:W-:Y:S04]  /*a3d0*/  @P2 IMAD.HI.U32 R3, R2, c[0x0][0x2bc], RZ ;  /* 0x0000af0002032a27 */ /* 0x000fe800078e00ff */
[----:B-1----:R-:W-:Y:S01]  /*a3e0*/  IMAD.MOV.U32 R0, RZ, RZ, R2 ;  /* 0x000000ffff007224 */ /* 0x002fe200078e0002 */
[----:B------:R-:W-:Y:S05]  /*a3f0*/  @P2 SHF.R.U32.HI R0, RZ, c[0x0][0x2c0], R3 ;  /* 0x0000b000ff002a19 */ /* 0x000fea0000011603 */
[C---:B----4-:R-:W-:Y:S04]  /*a400*/  @!P1 IADD3 R3, P0, R0.reuse, R236, RZ ;  /* 0x000000ec00039210 */ /* 0x050fe80007f1e0ff */
[----:B-----5:R-:W-:Y:S01]  /*a410*/  @!P1 LEA.HI.X.SX32 R5, R0, R233, 0x1, P0 ;  /* 0x000000e900059211 */ /* 0x020fe200000f0eff */
[----:B------:R-:W-:Y:S01]  /*a420*/  IMAD.MOV R0, RZ, RZ, -R0 ;  /* 0x000000ffff007224 */ /* 0x000fe200078e0a00 */
[C---:B------:R-:W-:Y:S03]  /*a430*/  @!P1 LEA R4, P0, R3.reuse, c[0x0][0x2a0], 0x2 ;  /* 0x0000a80003049a11 */ /* 0x040fe600078010ff */
[----:B------:R-:W-:Y:S01]  /*a440*/  IMAD R214, R0, c[0x0][0x2b8], R2 ;  /* 0x0000ae0000d67a24 */ /* 0x000fe200078e0202 */
[----:B------:R-:W-:Y:S03]  /*a450*/  @!P1 LEA.HI.X R5, R3, c[0x0][0x2a4], R5, 0x2, P0 ;  /* 0x0000a90003059a11 */ /* 0x000fe600000f1405 */
[----:B------:R-:W-:Y:S01]  /*a460*/  IMAD.WIDE.U32 R2, R214, c[0x0][0x1e0], RZ ;  /* 0x00007800d6027a25 */ /* 0x000fe200078e00ff */
[----:B------:R-:W-:Y:S01]  /*a470*/  SHF.R.S32.HI R0, RZ, 0x1f, R214 ;  /* 0x0000001fff007819 */ /* 0x000fe200000114d6 */
[----:B------:R1:W2:Y:S04]  /*a480*/  @!P1 LDG.E R212, [R4.64] ;  /* 0x0000000604d49981 */ /* 0x0002a8000c1e1900 */
[----:B------:R-:W-:Y:S04]  /*a490*/  IMAD R0, R0, c[0x0][0x1e0], RZ ;  /* 0x0000780000007a24 */ /* 0x000fe800078e02ff */
[----:B------:R-:W-:Y:S04]  /*a4a0*/  IMAD R0, R214, c[0x0][0x1e4], R0 ;  /* 0x00007900d6007a24 */ /* 0x000fe800078e0200 */
[----:B------:R-:W-:Y:S01]  /*a4b0*/  IMAD.IADD R3, R3, 0x1, R0 ;  /* 0x0000000103037824 */ /* 0x000fe200078e0200 */
[----:B-1----:R-:W-:Y:S02]  /*a4c0*/  SHF.L.U64.HI R5, R201, 0x1, R6 ;  /* 0x00000001c9057819 */ /* 0x002fe40000010206 */
[----:B--2---:R-:W-:Y:S01]  /*a4d0*/  SHF.R.S32.HI R0, RZ, 0x1f, R212 ;  /* 0x0000001fff007819 */ /* 0x004fe200000114d4 */
[----:B------:R-:W-:Y:S04]  /*a4e0*/  IMAD.WIDE.U32 R2, R212, c[0x0][0x1f0], R2 ;  /* 0x00007c00d4027a25 */ /* 0x000fe800078e0002 */
[----:B------:R-:W-:Y:S01]  /*a4f0*/  IMAD R0, R0, c[0x0][0x1f0], RZ ;  /* 0x00007c0000007a24 */ /* 0x000fe200078e02ff */
[----:B------:R-:W-:Y:S03]  /*a500*/  IADD3 R2, P1, R234, R2, RZ ;  /* 0x00000002ea027210 */ /* 0x000fe60007f3e0ff */
[----:B------:R-:W-:Y:S01]  /*a510*/  IMAD R4, R212, c[0x0][0x1f4], R0 ;  /* 0x00007d00d4047a24 */ /* 0x000fe200078e0200 */
[C---:B------:R-:W-:Y:S04]  /*a520*/  LEA R0, P0, R2.reuse, c[0x0][0x1c8], 0x1 ;  /* 0x0000720002007a11 */ /* 0x040fe800078008ff */
[----:B------:R-:W-:Y:S04]  /*a530*/  IADD3.X R3, R7, R3, R4, P1, !PT ;  /* 0x0000000307037210 */ /* 0x000fe80000ffe404 */
[----:B------:R-:W-:Y:S01]  /*a540*/  LEA.HI.X R4, R2, c[0x0][0x1cc], R3, 0x1, P0 ;  /* 0x0000730002047a11 */ /* 0x000fe200000f0c03 */
[----:B------:R-:W-:-:S05]  /*a550*/  BRA.DIV ~URZ, `(.L_x_665) ;  /* 0x000141127f007947 */ /* 0x000fca000b800000 */
[----:B------:R1:W2:Y:S02]  /*a560*/  SHFL.IDX PT, R7, R4, RZ, 0x181f ;  /* 0x00181fff04077589 */ /* 0x0002a400000e0000 */
.L_x_831:
        /* <DEDUP_REMOVED lines=22> */
.L_x_832:
[----:B--2---:R-:W-:Y:S04]  /*a6d0*/  IADD3 R2, P0, R0, R18, RZ ;  /* 0x0000001200027210 */ /* 0x004fe80007f1e0ff */
[----:B-1----:R-:W-:Y:S05]  /*a6e0*/  IADD3.X R3, R4, R5, RZ, P0, !PT ;  /* 0x0000000504037210 */ /* 0x002fea00007fe4ff */
[----:B------:R-:W-:Y:S01]  /*a6f0*/  @!PT LDS RZ, [RZ] ;  /* 0x00000000fffff984 */ /* 0x000fe20000000800 */
[----:B------:R-:W-:Y:S01]  /*a700*/  @!PT LDS RZ, [RZ] ;  /* 0x00000000fffff984 */ /* 0x000fe20000000800 */
[----:B------:R-:W-:Y:S01]  /*a710*/  @!PT LDS RZ, [RZ] ;  /* 0x00000000fffff984 */ /* 0x000fe20000000800 */
[----:B------:R1:W-:Y:S04]  /*a720*/  LDGSTS.E.BYPASS.LTC128B.128 [R203+0x4900], [R2.64], !P3 ;  /* 0x0490000002cb7fae */ /* 0x0003e8000d901d46 */
.L_x_664:
[----:B--234-:R-:W-:Y:S05]  /*a730*/  BSYNC B0 ;  /* 0x0000000000007941 */ /* 0x01cfea0003800000 */
.L_x_663:
[----:B------:R-:W2:Y:S01]  /*a740*/  LDL R4, [R1+0x48] ;  /* 0x0000480001047983 */ /* 0x000ea20000100800 */
[----:B-1----:R-:W-:Y:S01]  /*a750*/  IMAD.MOV.U32 R0, RZ, RZ, c[0x0][0x2c4] ;  /* 0x0000b100ff007624 */ /* 0x002fe200078e00ff */
[----:B------:R-:W-:Y:S02]  /*a760*/  LOP3.LUT R8, RZ, c[0x0][0x324], RZ, 0x33, !PT ;  /* 0x0000c900ff087a12 */ /* 0x000fe400078e33ff */
[----:B------:R-:W2:Y:S02]  /*a770*/  LDL R3, [R1+0x4c] ;  /* 0x00004c0001037983 */ /* 0x000ea40000100800 */
[----:B------:R-:W-:Y:S01]  /*a780*/  ISETP.NE.AND P0, PT, R0, 0x1, PT ;  /* 0x000000010000780c */ /* 0x000fe20003f05270 */
[----:B------:R-:W-:Y:S01]  /*a790*/  IMAD R0, R202, -0x50, RZ ;  /* 0xffffffb0ca007824 */ /* 0x000fe200078e02ff */
[----:B------:R-:W3:Y:S04]  /*a7a0*/  LDL R2, [R1] ;  /* 0x0000000001027983 */ /* 0x000ee80000100800 */
[----:B------:R-:W0:Y:S01]  /*a7b0*/  LDGDEPBAR ;  /* 0x00000000000079af */ /* 0x000e220000000000 */
[----:B---3--:R-:W-:Y:S01]  /*a7c0*/  IADD3 R2, -R2, 0x1, R0 ;  /* 0x0000000102027810 */ /* 0x008fe20007ffe100 */
[----:B--2---:R-:W-:Y:S03]  /*a7d0*/  IMAD.IADD R5, R3, 0x1, R4 ;  /* 0x0000000103057824 */ /* 0x004fe600078e0204 */
[----:B------:R-:W-:Y:S02]  /*a7e0*/  IADD3 R7, -R246, R2, R248 ;  /* 0x00000002f6077210 */ /* 0x000fe40007ffe1f8 */
[----:B------:R-:W-:Y:S02]  /*a7f0*/  @P0 IMAD.HI.U32 R3, R5, c[0x0][0x2c8], RZ ;  /* 0x0000b20005030a27 */ /* 0x000fe400078e00ff */
[----:B------:R-:W-:Y:S03]  /*a800*/  IADD3 R6, R7, c[0x0][0x328], RZ ;  /* 0x0000ca0007067a10 */ /* 0x000fe60007ffe0ff */
[----:B------:R-:W-:Y:S01]  /*a810*/  @P0 SHF.R.U32.HI R5, RZ, c[0x0][0x2cc], R3 ;  /* 0x0000b300ff050a19 */ /* 0x000fe20000011603 */
[----:B------:R-:W-:-:S05]  /*a820*/  BRA.DIV ~URZ, `(.L_x_667) ;  /* 0x000143627f007947 */ /* 0x000fca000b800000 */
[----:B------:R1:W2:Y:S02]  /*a830*/  SHFL.IDX PT, R4, R5, RZ, 0x1c1f ;  /* 0x001c1fff05047589 */ /* 0x0002a400000e0000 */
.L_x_833:
[-C--:B--2---:R-:W-:Y:S01]  /*a840*/  IADD3 R3, R6, R4.reuse, RZ ;  /* 0x0000000406037210 */ /* 0x084fe20007ffe0ff */
[----:B------:R-:W-:Y:S02]  /*a850*/  IMAD.MOV.U32 R2, RZ, RZ, c[0x0][0x32c] ;  /* 0x0000cb00ff027624 */ /* 0x000fe400078e00ff */
[----:B------:R-:W-:Y:S03]  /*a860*/  IMAD.IADD R7, R8, 0x1, R7 ;  /* 0x0000000108077824 */ /* 0x000fe600078e0207 */
[----:B------:R-:W-:Y:S02]  /*a870*/  ISETP.GE.AND P0, PT, R2, 0x1, PT ;  /* 0x000000010200780c */ /* 0x000fe40003f06270 */
[----:B------:R-:W-:Y:S11]  /*a880*/  IADD3 R2, R7, R4, RZ ;  /* 0x0000000407027210 */ /* 0x000ff60007ffe0ff */
[----:B------:R-:W-:-:S05]  /*a890*/  @!P0 BRA `(.L_x_668) ;  /* 0x0000016000008947 */ /* 0x000fca0003800000 */
[----:B------:R-:W-:Y:S01]  /*a8a0*/  IADD3 R4, -R246, R248, R4 ;  /* 0x000000f8f6047210 */ /* 0x000fe20007ffe104 */
[----:B------:R-:W-:Y:S03]  /*a8b0*/  BSSY B0, `(.L_x_669) ;  /* 0x000000e000007945 */ /* 0x000fe60003800000 */
[----:B------:R-:W-:-:S13]  /*a8c0*/  ISETP.GT.AND P0, PT, R4, -0x1, PT ;  /* 0xffffffff0400780c */ /* 0x000fda0003f04270 */
[----:B------:R-:W-:-:S05]  /*a8d0*/  @P0 BRA `(.L_x_670) ;  /* 0x0000007000000947 */ /* 0x000fca0003800000 */
[----:B------:R-:W-:Y:S01]  /*a8e0*/  LOP3.LUT R4, RZ, R4, RZ, 0x33, !PT ;  /* 0x00000004ff047212 */ /* 0x000fe200078e33ff */
[----:B------:R-:W-:Y:S05]  /*a8f0*/  IMAD.MOV.U32 R8, RZ, RZ, c[0x0][0x32c] ;  /* 0x0000cb00ff087624 */ /* 0x000fea00078e00ff */
[----:B------:R-:W-:-:S13]  /*a900*/  ISETP.NE.AND P0, PT, R8, 0x1, PT ;  /* 0x000000010800780c */ /* 0x000fda0003f05270 */
[----:B------:R-:W-:Y:S05]  /*a910*/  @P0 IMAD.HI.U32 R8, R4, c[0x0][0x330], RZ ;  /* 0x0000cc0004080a27 */ /* 0x000fea00078e00ff */
[----:B------:R-:W-:Y:S04]  /*a920*/  @P0 SHF.R.U32.HI R4, RZ, c[0x0][0x334], R8 ;  /* 0x0000cd00ff040a19 */ /* 0x000fe80000011608 */
[----:B------:R-:W-:Y:S01]  /*a930*/  LOP3.LUT R4, RZ, R4, RZ, 0x33, !PT ;  /* 0x00000004ff047212 */ /* 0x000fe200078e33ff */
[----:B------:R-:W-:-:S05]  /*a940*/  BRA `(.L_x_671) ;  /* 0x0000004000007947 */ /* 0x000fca0003800000 */
.L_x_670:
[----:B------:R-:W-:Y:S04]  /*a950*/  MOV R8, c[0x0][0x32c] ;  /* 0x0000cb0000087a02 */ /* 0x000fe80000000f00 */
[----:B------:R-:W-:-:S13]  /*a960*/  ISETP.NE.AND P0, PT, R8, 0x1, PT ;  /* 0x000000010800780c */ /* 0x000fda0003f05270 */
[----:B------:R-:W-:Y:S05]  /*a970*/  @P0 IMAD.HI.U32 R8, R4, c[0x0][0x330], RZ ;  /* 0x0000cc0004080a27 */ /* 0x000fea00078e00ff */
[----:B------:R-:W-:Y:S02]  /*a980*/  @P0 SHF.R.U32.HI R4, RZ, c[0x0][0x334], R8 ;  /* 0x0000cd00ff040a19 */ /* 0x000fe40000011608 */
.L_x_671:
[----:B------:R-:W-:Y:S05]  /*a990*/  BSYNC B0 ;  /* 0x0000000000007941 */ /* 0x000fea0003800000 */
.L_x_669:
[----:B------:R-:W2:Y:S02]  /*a9a0*/  LDL R8, [R1] ;  /* 0x0000000001087983 */ /* 0x000ea40000100800 */
[----:B--2---:R-:W-:Y:S04]  /*a9b0*/  IMAD.IADD R8, R0, 0x1, -R8 ;  /* 0x0000000100087824 */ /* 0x004fe800078e0a08 */
[----:B------:R-:W-:Y:S05]  /*a9c0*/  IMAD R4, R4, c[0x0][0x32c], R8 ;  /* 0x0000cb0004047a24 */ /* 0x000fea00078e0208 */
[----:B------:R-:W-:Y:S02]  /*a9d0*/  IADD3 R8, R4, c[0x0][0x32c], RZ ;  /* 0x0000cb0004087a10 */ /* 0x000fe40007ffe0ff */
[----:B------:R-:W-:Y:S02]  /*a9e0*/  IMNMX R2, R2, R4, !PT ;  /* 0x0000000402027217 */ /* 0x000fe40007800200 */
[----:B------:R-:W-:Y:S02]  /*a9f0*/  IMNMX R3, R3, R8, PT ;  /* 0x0000000803037217 */ /* 0x000fe40003800200 */
.L_x_668:
[C---:B------:R-:W-:Y:S02]  /*aa00*/  ISETP.GE.AND P0, PT, R0.reuse, 0x1, PT ;  /* 0x000000010000780c */ /* 0x040fe40003f06270 */
[----:B------:R-:W-:Y:S02]  /*aa10*/  ISETP.GE.AND P1, PT, R0, 0x2, PT ;  /* 0x000000020000780c */ /* 0x000fe40003f26270 */
[----:B------:R-:W-:Y:S02]  /*aa20*/  LOP3.LUT R200, R200, 0xffffdfff, RZ, 0xc0, !PT ;  /* 0xffffdfffc8c87812 */ /* 0x000fe400078ec0ff */
[C---:B------:R-:W-:Y:S02]  /*aa30*/  ISETP.GE.AND P6, PT, R0.reuse, 0x39, PT ;  /* 0x000000390000780c */ /* 0x040fe40003fc6270 */
[C---:B------:R-:W-:Y:S02]  /*aa40*/  ISETP.GE.AND P5, PT, R0.reuse, 0x3a, PT ;  /* 0x0000003a0000780c */ /* 0x040fe40003fa6270 */
[C---:B------:R-:W-:Y:S02]  /*aa50*/  ISETP.GE.AND P4, PT, R0.reuse, 0x41, PT ;  /* 0x000000410000780c */ /* 0x040fe40003f86270 */
[----:B------:R-:W-:Y:S02]  /*aa60*/  ISETP.GE.AND P2, PT, R0, 0x42, PT ;  /* 0x000000420000780c */ /* 0x000fe40003f46270 */
[----:B------:R-:W-:Y:S02]  /*aa70*/  @P0 LOP3.LUT R200, R200, 0x2000, RZ, 0xfc, !PT ;  /* 0x00002000c8c80812 */ /* 0x000fe400078efcff */
[----:B------:R-:W-:Y:S02]  /*aa80*/  ISETP.GT.AND P0, PT, R2, RZ, !P0 ;  /* 0x000000ff0200720c */ /* 0x000fe40004704270 */
[----:B------:R-:W-:Y:S02]  /*aa90*/  LOP3.LUT R200, R200, 0xffffefff, RZ, 0xc0, !PT ;  /* 0xffffefffc8c87812 */ /* 0x000fe400078ec0ff */
[----:B------:R-:W-:Y:S02]  /*aaa0*/  ISETP.LT.OR P0, PT, R3, 0x1, P0 ;  /* 0x000000010300780c */ /* 0x000fe40000701670 */
[----:B------:R-:W-:Y:S02]  /*aab0*/  @P1 LOP3.LUT R200, R200, 0x1000, RZ, 0xfc, !PT ;  /* 0x00001000c8c81812 */ /* 0x000fe400078efcff */
[----:B------:R-:W-:Y:S02]  /*aac0*/  FSEL R19, R217, -INF , !P0 ;  /* 0xff800000d9137808 */ /* 0x000fe40004000000 */
[----:B------:R-:W-:Y:S02]  /*aad0*/  ISETP.GT.AND P0, PT, R2, 0x1, !P1 ;  /* 0x000000010200780c */ /* 0x000fe40004f04270 */
[----:B------:R-:W-:Y:S02]  /*aae0*/  ISETP.GE.AND P1, PT, R0, 0x9, PT ;  /* 0x000000090000780c */ /* 0x000fe40003f26270 */
[----:B------:R-:W-:Y:S02]  /*aaf0*/  ISETP.LT.OR P0, PT, R3, 0x2, P0 ;  /* 0x000000020300780c */ /* 0x000fe40000701670 */
[----:B------:R-:W-:Y:S02]  /*ab00*/  LOP3.LUT R200, R200, 0xfffff7ff, RZ, 0xc0, !PT ;  /* 0xfffff7ffc8c87812 */ /* 0x000fe400078ec0ff */
[----:B------:R-:W-:Y:S02]  /*ab10*/  FSEL R22, R215, -INF , !P0 ;  /* 0xff800000d7167808 */ /* 0x000fe40004000000 */
[----:B------:R-:W-:Y:S04]  /*ab20*/  ISETP.GT.AND P0, PT, R2, 0x8, !P1 ;  /* 0x000000080200780c */ /* 0x000fe80004f04270 */
[C---:B------:R-:W-:Y:S02]  /*ab30*/  ISETP.LT.OR P0, PT, R3.reuse, 0x9, P0 ;  /* 0x000000090300780c */ /* 0x040fe40000701670 */
[----:B------:R-:W-:Y:S02]  /*ab40*/  @P1 LOP3.LUT R200, R200, 0x800, RZ, 0xfc, !PT ;  /* 0x00000800c8c81812 */ /* 0x000fe400078efcff */
[----:B------:R-:W-:Y:S02]  /*ab50*/  ISETP.GE.AND P1, PT, R0, 0xa, PT ;  /* 0x0000000a0000780c */ /* 0x000fe40003f26270 */
[----:B------:R-:W-:Y:S02]  /*ab60*/  LOP3.LUT R200, R200, 0xfffffbff, RZ, 0xc0, !PT ;  /* 0xfffffbffc8c87812 */ /* 0x000fe400078ec0ff */
[----:B------:R-:W-:Y:S02]  /*ab70*/  FSEL R23, R180, -INF , !P0 ;  /* 0xff800000b4177808 */ /* 0x000fe40004000000 */
[----:B------:R-:W-:Y:S04]  /*ab80*/  ISETP.GT.AND P0, PT, R2, 0x9, !P1 ;  /* 0x000000090200780c */ /* 0x000fe80004f04270 */
[----:B------:R-:W-:Y:S03]  /*ab90*/  ISETP.LT.OR P0, PT, R3, 0xa, P0 ;  /* 0x0000000a0300780c */ /* 0x000fe60000701670 */
        /* <DEDUP_REMOVED lines=17> */
[C---:B------:R-:W-:Y:S03]  /*acb0*/  ISETP.LT.OR P0, PT, R3.reuse, 0x19, P0 ;  /* 0x000000190300780c */ /* 0x040fe60000701670 */
        /* <DEDUP_REMOVED lines=32> */
[----:B------:R-:W-:Y:S02]  /*aec0*/  FSEL R42, R37, -INF , !P0 ;  /* 0xff800000252a7808 */ /* 0x000fe40004000000 */
[----:B------:R-:W-:Y:S02]  /*aed0*/  LOP3.LUT R200, R200, 0xfffffffd, RZ, 0xc0, !PT ;  /* 0xfffffffdc8c87812 */ /* 0x000fe400078ec0ff */
[----:B------:R-:W-:Y:S04]  /*aee0*/  ISETP.GT.AND P0, PT, R2, 0x30, !P1 ;  /* 0x000000300200780c */ /* 0x000fe80004f04270 */
[C---:B------:R-:W-:Y:S03]  /*aef0*/  ISETP.LT.OR P0, PT, R3.reuse, 0x31, P0 ;  /* 0x000000310300780c */ /* 0x040fe60000701670 */
[----:B------:R-:W-:Y:S02]  /*af00*/  @P1 LOP3.LUT R200, R200, 0x2, RZ, 0xfc, !PT ;  /* 0x00000002c8c81812 */ /* 0x000fe400078efcff */
[----:B------:R-:W-:Y:S02]  /*af10*/  ISETP.GE.AND P1, PT, R0, 0x32, PT ;  /* 0x000000320000780c */ /* 0x000fe40003f26270 */
[----:B------:R-:W-:Y:S02]  /*af20*/  FSEL R41, R36, -INF , !P0 ;  /* 0xff80000024297808 */ /* 0x000fe40004000000 */
[----:B------:R-:W-:Y:S02]  /*af30*/  ISETP.GT.AND P0, PT, R2, 0x31, !P1 ;  /* 0x000000310200780c */ /* 0x000fe40004f04270 */
[----:B------:R-:W-:Y:S02]  /*af40*/  LOP3.LUT R200, R200, 0xfffffffe, RZ, 0xc0, !PT ;  /* 0xfffffffec8c87812 */ /* 0x000fe400078ec0ff */
[----:B------:R-:W-:Y:S04]  /*af50*/  ISETP.LT.OR P0, PT, R3, 0x32, P0 ;  /* 0x000000320300780c */ /* 0x000fe80000701670 */
[----:B------:R-:W-:Y:S02]  /*af60*/  FSEL R39, R35, -INF , !P0 ;  /* 0xff80000023277808 */ /* 0x000fe40004000000 */
[----:B------:R-:W-:Y:S02]  /*af70*/  ISETP.GT.AND P0, PT, R2, 0x38, !P6 ;  /* 0x000000380200780c */ /* 0x000fe40007704270 */
[----:B------:R-:W-:Y:S02]  /*af80*/  @P1 LOP3.LUT R200, R200, 0x1, RZ, 0xfc, !PT ;  /* 0x00000001c8c81812 */ /* 0x000fe400078efcff */
[----:B------:R-:W-:Y:S02]  /*af90*/  ISETP.LT.OR P0, PT, R3, 0x39, P0 ;  /* 0x000000390300780c */ /* 0x000fe40000701670 */
[----:B------:R-:W-:Y:S02]  /*afa0*/  ISETP.GE.AND P1, PT, R0, 0x49, PT ;  /* 0x000000490000780c */ /* 0x000fe40003f26270 */
[----:B------:R-:W-:Y:S02]  /*afb0*/  FSEL R38, R31, -INF , !P0 ;  /* 0xff8000001f267808 */ /* 0x000fe40004000000 */
[----:B------:R-:W-:Y:S02]  /*afc0*/  ISETP.GT.AND P0, PT, R2, 0x39, !P5 ;  /* 0x000000390200780c */ /* 0x000fe40006f04270 */
[----:B------:R-:W-:Y:S02]  /*afd0*/  LOP3.LUT R200, R200, 0xffffbfff, RZ, 0xc0, !PT ;  /* 0xffffbfffc8c87812 */ /* 0x000fe400078ec0ff */
[C---:B------:R-:W-:Y:S04]  /*afe0*/  ISETP.LT.OR P0, PT, R3.reuse, 0x3a, P0 ;  /* 0x0000003a0300780c */ /* 0x040fe80000701670 */
[----:B------:R-:W-:Y:S02]  /*aff0*/  FSEL R37, R26, -INF , !P0 ;  /* 0xff8000001a257808 */ /* 0x000fe40004000000 */
[C---:B------:R-:W-:Y:S04]  /*b000*/  ISETP.GT.AND P0, PT, R2.reuse, 0x40, !P4 ;  /* 0x000000400200780c */ /* 0x040fe80006704270 */
[----:B------:R-:W-:Y:S04]  /*b010*/  ISETP.LT.OR P0, PT, R3, 0x41, P0 ;  /* 0x000000410300780c */ /* 0x000fe80000701670 */
[----:B------:R-:W-:Y:S02]  /*b020*/  FSEL R36, R21, -INF , !P0 ;  /* 0xff80000015247808 */ /* 0x000fe40004000000 */
[----:B------:R-:W-:Y:S04]  /*b030*/  ISETP.GT.AND P0, PT, R2, 0x41, !P2 ;  /* 0x000000410200780c */ /* 0x000fe80005704270 */
[C---:B------:R-:W-:Y:S04]  /*b040*/  ISETP.LT.OR P0, PT, R3.reuse, 0x42, P0 ;  /* 0x000000420300780c */ /* 0x040fe80000701670 */
[----:B------:R-:W-:Y:S02]  /*b050*/  FSEL R35, R20, -INF , !P0 ;  /* 0xff80000014237808 */ /* 0x000fe40004000000 */
[----:B------:R-:W-:Y:S04]  /*b060*/  ISETP.GT.AND P0, PT, R2, 0x48, !P1 ;  /* 0x000000480200780c */ /* 0x000fe80004f04270 */
[----:B------:R-:W-:Y:S04]  /*b070*/  ISETP.LT.OR P0, PT, R3, 0x49, P0 ;  /* 0x000000490300780c */ /* 0x000fe80000701670 */
[----:B------:R-:W-:Y:S02]  /*b080*/  FSEL R31, R16, -INF , !P0 ;  /* 0xff800000101f7808 */ /* 0x000fe40004000000 */
[----:B------:R-:W-:-:S13]  /*b090*/  ISETP.GE.AND P0, PT, R0, 0x4a, PT ;  /* 0x0000004a0000780c */ /* 0x000fda0003f06270 */
[----:B------:R-:W-:Y:S02]  /*b0a0*/  @P0 LOP3.LUT R200, R200, 0x4000, RZ, 0xfc, !PT ;  /* 0x00004000c8c80812 */ /* 0x000fe400078efcff */
[----:B------:R-:W-:Y:S04]  /*b0b0*/  ISETP.GT.AND P0, PT, R2, 0x49, !P0 ;  /* 0x000000490200780c */ /* 0x000fe80004704270 */
[----:B------:R-:W-:Y:S04]  /*b0c0*/  ISETP.LT.OR P0, PT, R3, 0x4a, P0 ;  /* 0x0000004a0300780c */ /* 0x000fe80000701670 */
[----:B------:R-:W-:Y:S01]  /*b0d0*/  FSEL R26, R15, -INF , !P0 ;  /* 0xff8000000f1a7808 */ /* 0x000fe20004000000 */
[----:B------:R-:W-:-:S06]  /*b0e0*/  BRA.DIV ~URZ, `(.L_x_672) ;  /* 0x00013b127f007947 */ /* 0x000fcc000b800000 */
[----:B------:R2:W3:Y:S02]  /*b0f0*/  SHFL.IDX PT, R4, R5, 0x1, 0x1c1f ;  /* 0x003c1f0005047f89 */ /* 0x0004e400000e0000 */
.L_x_834:
[----:B---3--:R-:W-:Y:S01]  /*b100*/  IADD3 R3, R7, R4, RZ ;  /* 0x0000000407037210 */ /* 0x008fe20007ffe0ff */
[----:B------:R-:W-:Y:S05]  /*b110*/  IMAD.MOV.U32 R2, RZ, RZ, c[0x0][0x32c] ;  /* 0x0000cb00ff027624 */ /* 0x000fea00078e00ff */
[----:B------:R-:W-:Y:S01]  /*b120*/  ISETP.GE.AND P0, PT, R2, 0x1, PT ;  /* 0x000000010200780c */ /* 0x000fe20003f06270 */
[----:B------:R-:W-:-:S12]  /*b130*/  IMAD.IADD R2, R6, 0x1, R4 ;  /* 0x0000000106027824 */ /* 0x000fd800078e0204 */
        /* <DEDUP_REMOVED lines=12> */
.L_x_675:
[----:B------:R-:W-:Y:S04]  /*b200*/  MOV R8, c[0x0][0x32c] ;  /* 0x0000cb0000087a02 */ /* 0x000fe80000000f00 */
[----:B------:R-:W-:-:S13]  /*b210*/  ISETP.NE.AND P0, PT, R8, 0x1, PT ;  /* 0x000000010800780c */ /* 0x000fda0003f05270 */
[----:B------:R-:W-:Y:S05]  /*b220*/  @P0 IMAD.HI.U32 R8, R4, c[0x0][0x330], RZ ;  /* 0x0000cc0004080a27 */ /* 0x000fea00078e00ff */
[----:B------:R-:W-:Y:S02]  /*b230*/  @P0 SHF.R.U32.HI R4, RZ, c[0x0][0x334], R8 ;  /* 0x0000cd00ff040a19 */ /* 0x000fe40000011608 */
.L_x_676:
[----:B------:R-:W-:Y:S05]  /*b240*/  BSYNC B0 ;  /* 0x0000000000007941 */ /* 0x000fea0003800000 */
.L_x_674:
[----:B------:R-:W3:Y:S02]  /*b250*/  LDL R8, [R1] ;  /* 0x0000000001087983 */ /* 0x000ee40000100800 */
[----:B---3--:R-:W-:Y:S04]  /*b260*/  IMAD.IADD R8, R0, 0x1, -R8 ;  /* 0x0000000100087824 */ /* 0x008fe800078e0a08 */
[----:B------:R-:W-:Y:S05]  /*b270*/  IMAD R4, R4, c[0x0][0x32c], R8 ;  /* 0x0000cb0004047a24 */ /* 0x000fea00078e0208 */
[----:B------:R-:W-:Y:S02]  /*b280*/  IADD3 R8, R4, c[0x0][0x32c], RZ ;  /* 0x0000cb0004087a10 */ /* 0x000fe40007ffe0ff */
[----:B------:R-:W-:Y:S02]  /*b290*/  IMNMX R3, R3, R4, !PT ;  /* 0x0000000403037217 */ /* 0x000fe40007800200 */
[----:B------:R-:W-:Y:S02]  /*b2a0*/  IMNMX R2, R2, R8, PT ;  /* 0x0000000802027217 */ /* 0x000fe40003800200 */
.L_x_673:
[----:B------:R-:W-:Y:S04]  /*b2b0*/  LOP3.LUT P0, RZ, R200, 0x1000, RZ, 0xc0, !PT ;  /* 0x00001000c8ff7812 */ /* 0x000fe8000780c0ff */
[----:B------:R-:W-:Y:S04]  /*b2c0*/  ISETP.GT.AND P0, PT, R3, 0x1, !P0 ;  /* 0x000000010300780c */ /* 0x000fe80004704270 */
[----:B------:R-:W-:Y:S04]  /*b2d0*/  ISETP.LT.OR P0, PT, R2, 0x2, P0 ;  /* 0x000000020200780c */ /* 0x000fe80000701670 */
[----:B------:R-:W-:Y:S02]  /*b2e0*/  FSEL R18, R221, -INF , !P0 ;  /* 0xff800000dd127808 */ /* 0x000fe40004000000 */
        /* <DEDUP_REMOVED lines=9> */
[C---:B------:R-:W-:Y:S04]  /*b380*/  ISETP.GT.AND P0, PT, R3.reuse, 0x10, !P0 ;  /* 0x000000100300780c */ /* 0x040fe80004704270 */
        /* <DEDUP_REMOVED lines=45> */
[C---:B------:R-:W-:Y:S04]  /*b660*/  ISETP.LT.OR P0, PT, R2.reuse, 0x41, P0 ;  /* 0x000000410200780c */ /* 0x040fe80000701670 */
[----:B------:R-:W-:Y:S02]  /*b670*/  FSEL R75, R53, -INF , !P0 ;  /* 0xff800000354b7808 */ /* 0x000fe40004000000 */
[C---:B------:R-:W-:Y:S04]  /*b680*/  ISETP.GT.AND P0, PT, R3.reuse, 0x41, !P2 ;  /* 0x000000410300780c */ /* 0x040fe80005704270 */
[----:B------:R-:W-:Y:S04]  /*b690*/  ISETP.LT.OR P0, PT, R2, 0x42, P0 ;  /* 0x000000420200780c */ /* 0x000fe80000701670 */
[----:B------:R-:W-:Y:S02]  /*b6a0*/  FSEL R74, R48, -INF , !P0 ;  /* 0xff800000304a7808 */ /* 0x000fe40004000000 */
[C---:B------:R-:W-:Y:S04]  /*b6b0*/  ISETP.GT.AND P0, PT, R3.reuse, 0x48, !P1 ;  /* 0x000000480300780c */ /* 0x040fe80004f04270 */
[----:B------:R-:W-:Y:S04]  /*b6c0*/  ISETP.LT.OR P0, PT, R2, 0x49, P0 ;  /* 0x000000490200780c */ /* 0x000fe80000701670 */
[----:B------:R-:W-:Y:S02]  /*b6d0*/  FSEL R67, R24, -INF , !P0 ;  /* 0xff80000018437808 */ /* 0x000fe40004000000 */
[----:B------:R-:W-:Y:S04]  /*b6e0*/  LOP3.LUT P0, RZ, R200, 0x2000, RZ, 0xc0, !PT ;  /* 0x00002000c8ff7812 */ /* 0x000fe8000780c0ff */
[C---:B------:R-:W-:Y:S04]  /*b6f0*/  ISETP.GT.AND P0, PT, R3.reuse, RZ, !P0 ;  /* 0x000000ff0300720c */ /* 0x040fe80004704270 */
[----:B------:R-:W-:Y:S04]  /*b700*/  ISETP.LT.OR P0, PT, R2, 0x1, P0 ;  /* 0x000000010200780c */ /* 0x000fe80000701670 */
[----:B------:R-:W-:Y:S02]  /*b710*/  FSEL R12, R226, -INF , !P0 ;  /* 0xff800000e20c7808 */ /* 0x000fe40004000000 */
[----:B------:R-:W-:Y:S04]  /*b720*/  LOP3.LUT P0, RZ, R200, 0x4000, RZ, 0xc0, !PT ;  /* 0x00004000c8ff7812 */ /* 0x000fe8000780c0ff */
[----:B------:R-:W-:Y:S04]  /*b730*/  ISETP.GT.AND P0, PT, R3, 0x49, !P0 ;  /* 0x000000490300780c */ /* 0x000fe80004704270 */
[----:B------:R-:W-:Y:S04]  /*b740*/  ISETP.LT.OR P0, PT, R2, 0x4a, P0 ;  /* 0x0000004a0200780c */ /* 0x000fe80000701670 */
[----:B------:R-:W-:Y:S01]  /*b750*/  FSEL R53, R17, -INF , !P0 ;  /* 0xff80000011357808 */ /* 0x000fe20004000000 */
[----:B------:R-:W-:-:S06]  /*b760*/  BRA.DIV ~URZ, `(.L_x_677) ;  /* 0x000135027f007947 */ /* 0x000fcc000b800000 */
[----:B------:R3:W4:Y:S02]  /*b770*/  SHFL.IDX PT, R4, R5, 0x2, 0x1c1f ;  /* 0x005c1f0005047f89 */ /* 0x00072400000e0000 */
.L_x_835:
[----:B----4-:R-:W-:Y:S01]  /*b780*/  IADD3 R3, R7, R4, RZ ;  /* 0x0000000407037210 */ /* 0x010fe20007ffe0ff */
        /* <DEDUP_REMOVED lines=15> */
.L_x_680:
[----:B------:R-:W-:Y:S04]  /*b880*/  MOV R8, c[0x0][0x32c] ;  /* 0x0000cb0000087a02 */ /* 0x000fe80000000f00 */
[----:B------:R-:W-:-:S13]  /*b890*/  ISETP.NE.AND P0, PT, R8, 0x1, PT ;  /* 0x000000010800780c */ /* 0x000fda0003f05270 */
[----:B------:R-:W-:Y:S05]  /*b8a0*/  @P0 IMAD.HI.U32 R8, R4, c[0x0][0x330], RZ ;  /* 0x0000cc0004080a27 */ /* 0x000fea00078e00ff */
[----:B------:R-:W-:Y:S02]  /*b8b0*/  @P0 SHF.R.U32.HI R4, RZ, c[0x0][0x334], R8 ;  /* 0x0000cd00ff040a19 */ /* 0x000fe40000011608 */
.L_x_681:
[----:B------:R-:W-:Y:S05]  /*b8c0*/  BSYNC B0 ;  /* 0x0000000000007941 */ /* 0x000fea0003800000 */
.L_x_679:
[----:B------:R-:W4:Y:S02]  /*b8d0*/  LDL R8, [R1] ;  /* 0x0000000001087983 */ /* 0x000f240000100800 */
[----:B----4-:R-:W-:Y:S04]  /*b8e0*/  IMAD.IADD R8, R0, 0x1, -R8 ;  /* 0x0000000100087824 */ /* 0x010fe800078e0a08 */
[----:B------:R-:W-:Y:S05]  /*b8f0*/  IMAD R4, R4, c[0x0][0x32c], R8 ;  /* 0x0000cb0004047a24 */ /* 0x000fea00078e0208 */
[----:B------:R-:W-:Y:S02]  /*b900*/  IADD3 R8, R4, c[0x0][0x32c], RZ ;  /* 0x0000cb0004087a10 */ /* 0x000fe40007ffe0ff */
[----:B------:R-:W-:Y:S02]  /*b910*/  IMNMX R3, R3, R4, !PT ;  /* 0x0000000403037217 */ /* 0x000fe40007800200 */
[----:B------:R-:W-:Y:S02]  /*b920*/  IMNMX R2, R2, R8, PT ;  /* 0x0000000802027217 */ /* 0x000fe40003800200 */
.L_x_678:
        /* <DEDUP_REMOVED lines=76> */
[----:B------:R4:W1:Y:S02]  /*bdf0*/  SHFL.IDX PT, R4, R5, 0x3, 0x1c1f ;  /* 0x007c1f0005047f89 */ /* 0x00086400000e0000 */
.L_x_836:
[----:B-1----:R-:W-:Y:S01]  /*be00*/  IADD3 R3, R6, R4, RZ ;  /* 0x0000000406037210 */ /* 0x002fe20007ffe0ff */
        /* <DEDUP_REMOVED lines=9> */
[----:B--234-:R-:W-:Y:S05]  /*bea0*/  IMAD.MOV.U32 R5, RZ, RZ, c[0x0][0x32c] ;  /* 0x0000cb00ff057624 */ /* 0x01cfea00078e00ff */
[----:B------:R-:W-:-:S13]  /*beb0*/  ISETP.NE.AND P0, PT, R5, 0x1, PT ;  /* 0x000000010500780c */ /* 0x000fda0003f05270 */
[----:B------:R-:W-:Y:S05]  /*bec0*/  @P0 IMAD.HI.U32 R5, R4, c[0x0][0x330], RZ ;  /* 0x0000cc0004050a27 */ /* 0x000fea00078e00ff */
[----:B------:R-:W-:Y:S04]  /*bed0*/  @P0 SHF.R.U32.HI R4, RZ, c[0x0][0x334], R5 ;  /* 0x0000cd00ff040a19 */ /* 0x000fe80000011605 */
[----:B------:R-:W-:Y:S01]  /*bee0*/  LOP3.LUT R4, RZ, R4, RZ, 0x33, !PT ;  /* 0x00000004ff047212 */ /* 0x000fe200078e33ff */
[----:B------:R-:W-:-:S05]  /*bef0*/  BRA `(.L_x_686) ;  /* 0x0000004000007947 */ /* 0x000fca0003800000 */
.L_x_685:
[----:B--234-:R-:W-:Y:S04]  /*bf00*/  MOV R5, c[0x0][0x32c] ;  /* 0x0000cb0000057a02 */ /* 0x01cfe80000000f00 */
[----:B------:R-:W-:-:S13]  /*bf10*/  ISETP.NE.AND P0, PT, R5, 0x1, PT ;  /* 0x000000010500780c */ /* 0x000fda0003f05270 */
[----:B------:R-:W-:Y:S05]  /*bf20*/  @P0 IMAD.HI.U32 R5, R4, c[0x0][0x330], RZ ;  /* 0x0000cc0004050a27 */ /* 0x000fea00078e00ff */
[----:B------:R-:W-:Y:S02]  /*bf30*/  @P0 SHF.R.U32.HI R4, RZ, c[0x0][0x334], R5 ;  /* 0x0000cd00ff040a19 */ /* 0x000fe40000011605 */
.L_x_686:
[----:B------:R-:W-:Y:S05]  /*bf40*/  BSYNC B0 ;  /* 0x0000000000007941 */ /* 0x000fea0003800000 */
.L_x_684:
[----:B------:R-:W2:Y:S02]  /*bf50*/  LDL R5, [R1] ;  /* 0x0000000001057983 */ /* 0x000ea40000100800 */
[----:B--2---:R-:W-:Y:S04]  /*bf60*/  IMAD.IADD R0, R0, 0x1, -R5 ;  /* 0x0000000100007824 */ /* 0x004fe800078e0a05 */
[----:B------:R-:W-:Y:S05]  /*bf70*/  IMAD R0, R4, c[0x0][0x32c], R0 ;  /* 0x0000cb0004007a24 */ /* 0x000fea00078e0200 */
[----:B------:R-:W-:Y:S02]  /*bf80*/  IADD3 R4, R0, c[0x0][0x32c], RZ ;  /* 0x0000cb0000047a10 */ /* 0x000fe40007ffe0ff */
[----:B------:R-:W-:Y:S02]  /*bf90*/  IMNMX R2, R2, R0, !PT ;  /* 0x0000000002027217 */ /* 0x000fe40007800200 */
[----:B------:R-:W-:Y:S02]  /*bfa0*/  IMNMX R3, R3, R4, PT ;  /* 0x0000000403037217 */ /* 0x000fe40003800200 */
.L_x_683:
[----:B------:R-:W-:Y:S02]  /*bfb0*/  LOP3.LUT P0, RZ, R200, 0x2000, RZ, 0xc0, !PT ;  /* 0x00002000c8ff7812 */ /* 0x000fe4000780c0ff */
[C---:B------:R-:W-:Y:S02]  /*bfc0*/  ISETP.GT.AND P1, PT, R2.reuse, 0x48, !P1 ;  /* 0x000000480200780c */ /* 0x040fe40004f24270 */
[----:B------:R-:W-:Y:S02]  /*bfd0*/  ISETP.GT.AND P0, PT, R2, RZ, !P0 ;  /* 0x000000ff0200720c */ /* 0x000fe40004704270 */
[----:B------:R-:W-:Y:S02]  /*bfe0*/  FMNMX.FTZ R0, R12, R85, !PT ;  /* 0x000000550c007209 */ /* 0x000fe40007810000 */
[C---:B------:R-:W-:Y:S02]  /*bff0*/  ISETP.LT.OR P0, PT, R3.reuse, 0x1, P0 ;  /* 0x000000010300780c */ /* 0x040fe40000701670 */
[C---:B------:R-:W-:Y:S02]  /*c000*/  ISETP.LT.OR P1, PT, R3.reuse, 0x49, P1 ;  /* 0x000000490300780c */ /* 0x040fe40000f21670 */
[----:B------:R-:W-:Y:S02]  /*c010*/  FSEL R11, R232, -INF , !P0 ;  /* 0xff800000e80b7808 */ /* 0x000fe40004000000 */
[----:B------:R-:W-:Y:S02]  /*c020*/  LOP3.LUT P0, RZ, R200, 0x1000, RZ, 0xc0, !PT ;  /* 0x00001000c8ff7812 */ /* 0x000fe4000780c0ff */
[----:B------:R-:W-:Y:S02]  /*c030*/  FMNMX.FTZ R0, R18, R0, !PT ;  /* 0x0000000012007209 */ /* 0x000fe40007810000 */
[----:B------:R-:W-:Y:S02]  /*c040*/  ISETP.GT.AND P0, PT, R2, 0x1, !P0 ;  /* 0x000000010200780c */ /* 0x000fe40004704270 */
[----:B--234-:R-:W-:Y:S02]  /*c050*/  FMNMX.FTZ R5, R20, R0, !PT ;  /* 0x0000000014057209 */ /* 0x01cfe40007810000 */
[----:B------:R-:W-:Y:S02]  /*c060*/  ISETP.LT.OR P0, PT, R3, 0x2, P0 ;  /* 0x000000020300780c */ /* 0x000fe40000701670 */
[----:B------:R-:W-:Y:S02]  /*c070*/  FMNMX.FTZ R5, R21, R5, !PT ;  /* 0x0000000515057209 */ /* 0x000fe40007810000 */
[----:B------:R-:W-:Y:S02]  /*c080*/  FSEL R14, R231, -INF , !P0 ;  /* 0xff800000e70e7808 */ /* 0x000fe40004000000 */
[----:B------:R-:W-:Y:S02]  /*c090*/  LOP3.LUT P0, RZ, R200, 0x800, RZ, 0xc0, !PT ;  /* 0x00000800c8ff7812 */ /* 0x000fe4000780c0ff */
[----:B------:R-:W-:Y:S02]  /*c0a0*/  FMNMX.FTZ R5, R44, R5, !PT ;  /* 0x000000052c057209 */ /* 0x000fe40007810000 */
[----:B------:R-:W-:Y:S02]  /*c0b0*/  ISETP.GT.AND P0, PT, R2, 0x8, !P0 ;  /* 0x000000080200780c */ /* 0x000fe40004704270 */
[----:B------:R-:W-:Y:S02]  /*c0c0*/  FMNMX.FTZ R5, R45, R5, !PT ;  /* 0x000000052d057209 */ /* 0x000fe40007810000 */
        /* <DEDUP_REMOVED lines=31> */
[----:B------:R-:W-:Y:S04]  /*c2c0*/  LOP3.LUT P0, RZ, R200, 0x40, RZ, 0xc0, !PT ;  /* 0x00000040c8ff7812 */ /* 0x000fe8000780c0ff */
[----:B------:R-:W-:Y:S04]  /*c2d0*/  ISETP.GT.AND P0, PT, R2, 0x19, !P0 ;  /* 0x000000190200780c */ /* 0x000fe80004704270 */
[----:B------:R-:W-:Y:S04]  /*c2e0*/  ISETP.LT.OR P0, PT, R3, 0x1a, P0 ;  /* 0x0000001a0300780c */ /* 0x000fe80000701670 */
[----:B------:R-:W-:Y:S02]  /*c2f0*/  FSEL R176, R219, -INF , !P0 ;  /* 0xff800000dbb07808 */ /* 0x000fe40004000000 */
[----:B------:R-:W-:Y:S04]  /*c300*/  LOP3.LUT P0, RZ, R200, 0x20, RZ, 0xc0, !PT ;  /* 0x00000020c8ff7812 */ /* 0x000fe8000780c0ff */
[----:B------:R-:W-:Y:S04]  /*c310*/  ISETP.GT.AND P0, PT, R2, 0x20, !P0 ;  /* 0x000000200200780c */ /* 0x000fe80004704270 */
[C---:B------:R-:W-:Y:S04]  /*c320*/  ISETP.LT.OR P0, PT, R3.reuse, 0x21, P0 ;  /* 0x000000210300780c */ /* 0x040fe80000701670 */
        /* <DEDUP_REMOVED lines=21> */
[----:B------:R-:W-:Y:S02]  /*c480*/  ISETP.GT.AND P0, PT, R2, 0x38, !P6 ;  /* 0x000000380200780c */ /* 0x000fe40007704270 */
[----:B------:R-:W-:Y:S02]  /*c490*/  LOP3.LUT P6, RZ, R200, 0x4000, RZ, 0xc0, !PT ;  /* 0x00004000c8ff7812 */ /* 0x000fe400078cc0ff */
[C---:B------:R-:W-:Y:S04]  /*c4a0*/  ISETP.LT.OR P0, PT, R3.reuse, 0x39, P0 ;  /* 0x000000390300780c */ /* 0x040fe80000701670 */
[----:B------:R-:W-:Y:S02]  /*c4b0*/  FSEL R206, R178, -INF , !P0 ;  /* 0xff800000b2ce7808 */ /* 0x000fe40004000000 */
[----:B------:R-:W-:Y:S02]  /*c4c0*/  ISETP.GT.AND P0, PT, R2, 0x39, !P5 ;  /* 0x000000390200780c */ /* 0x000fe40006f04270 */
[----:B------:R-:W-:Y:S02]  /*c4d0*/  FSEL R178, R60, -INF , !P1 ;  /* 0xff8000003cb27808 */ /* 0x000fe40004800000 */
[----:B------:R-:W-:Y:S04]  /*c4e0*/  ISETP.LT.OR P0, PT, R3, 0x3a, P0 ;  /* 0x0000003a0300780c */ /* 0x000fe80000701670 */
[----:B------:R-:W-:Y:S02]  /*c4f0*/  FSEL R208, R177, -INF , !P0 ;  /* 0xff800000b1d07808 */ /* 0x000fe40004000000 */
[C---:B------:R-:W-:Y:S04]  /*c500*/  ISETP.GT.AND P0, PT, R2.reuse, 0x40, !P4 ;  /* 0x000000400200780c */ /* 0x040fe80006704270 */
[----:B------:R-:W-:Y:S04]  /*c510*/  ISETP.LT.OR P0, PT, R3, 0x41, P0 ;  /* 0x000000410300780c */ /* 0x000fe80000701670 */
[----:B------:R-:W-:Y:S02]  /*c520*/  FSEL R207, R65, -INF , !P0 ;  /* 0xff80000041cf7808 */ /* 0x000fe40004000000 */
[----:B------:R-:W-:Y:S04]  /*c530*/  ISETP.GT.AND P0, PT, R2, 0x41, !P2 ;  /* 0x000000410200780c */ /* 0x000fe80005704270 */
[----:B------:R-:W-:Y:S04]  /*c540*/  ISETP.LT.OR P0, PT, R3, 0x42, P0 ;  /* 0x000000420300780c */ /* 0x000fe80000701670 */
[----:B------:R-:W-:Y:S02]  /*c550*/  FSEL R205, R64, -INF , !P0 ;  /* 0xff80000040cd7808 */ /* 0x000fe40004000000 */
[----:B------:R-:W-:Y:S02]  /*c560*/  ISETP.GT.AND P0, PT, R2, 0x49, !P6 ;  /* 0x000000490200780c */ /* 0x000fe40007704270 */
[----:B------:R-:W-:Y:S02]  /*c570*/  FMNMX.FTZ R2, R19, R84, !PT ;  /* 0x0000005413027209 */ /* 0x000fe40007810000 */
[----:B------:R-:W-:Y:S02]  /*c580*/  ISETP.LT.OR P0, PT, R3, 0x4a, P0 ;  /* 0x0000004a0300780c */ /* 0x000fe40000701670 */
        /* <DEDUP_REMOVED lines=53> */
[----:B------:R-:W-:Y:S02]  /*c8e0*/  FSEL R177, R59, -INF , !P0 ;  /* 0xff8000003bb17808 */ /* 0x000fe40004000000 */
        /* <DEDUP_REMOVED lines=8> */
[----:B------:R1:W2:Y:S02]  /*c970*/  SHFL.BFLY PT, R2, R4, 0x2, 0x1f ;  /* 0x0c401f0004027f89 */ /* 0x0002a400000e0000 */
.L_x_837:
[----:B--2---:R-:W-:Y:S01]  /*c980*/  FMNMX.FTZ R5, R4, R2, !PT ;  /* 0x0000000204057209 */ /* 0x004fe20007810000 */
[----:B------:R-:W-:-:S05]  /*c990*/  BRA.DIV ~URZ, `(.L_x_688) ;  /* 0x000124027f007947 */ /* 0x000fca000b800000 */
[----:B------:R-:W-:Y:S04]  /*c9a0*/  SHFL.BFLY PT, R2, R0, 0x2, 0x1f ;  /* 0x0c401f0000027f89 */ /* 0x000fe800000e0000 */
[----:B------:R-:W-:Y:S04]  /*c9b0*/  SHFL.BFLY PT, R3, R6, 0x2, 0x1f ;  /* 0x0c401f0006037f89 */ /* 0x000fe800000e0000 */
[----:B-1----:R-:W1:Y:S02]  /*c9c0*/  SHFL.BFLY PT, R4, R7, 0x2, 0x1f ;  /* 0x0c401f0007047f89 */ /* 0x002e6400000e0000 */
[----:B-1----:R-:W-:Y:S02]  /*c9d0*/  FMNMX.FTZ R4, R7, R4, !PT ;  /* 0x0000000407047209 */ /* 0x002fe40007810000 */
[----:B------:R-:W-:Y:S02]  /*c9e0*/  FMNMX.FTZ R0, R0, R2, !PT ;  /* 0x0000000200007209 */ /* 0x000fe40007810000 */
[----:B------:R-:W-:Y:S02]  /*c9f0*/  FMNMX.FTZ R2, R6, R3, !PT ;  /* 0x0000000306027209 */ /* 0x000fe40007810000 */
[----:B------:R-:W1:Y:S04]  /*ca00*/  SHFL.BFLY PT, R6, R5, 0x1, 0x1f ;  /* 0x0c201f0005067f89 */ /* 0x000e6800000e0000 */
[----:B------:R-:W2:Y:S04]  /*ca10*/  SHFL.BFLY PT, R8, R0, 0x1, 0x1f ;  /* 0x0c201f0000087f89 */ /* 0x000ea800000e0000 */
[----:B------:R-:W3:Y:S04]  /*ca20*/  SHFL.BFLY PT, R9, R2, 0x1, 0x1f ;  /* 0x0c201f0002097f89 */ /* 0x000ee800000e0000 */
[----:B------:R4:W4:Y:S01]  /*ca30*/  SHFL.BFLY PT, R3, R4, 0x1, 0x1f ;  /* 0x0c201f0004037f89 */ /* 0x00092200000e0000 */
[----:B-1----:R-:W-:Y:S02]  /*ca40*/  FMNMX.FTZ R72, R5, R6, !PT ;  /* 0x0000000605487209 */ /* 0x002fe40007810000 */
[----:B--2---:R-:W-:Y:S02]  /*ca50*/  FMNMX.FTZ R71, R0, R8, !PT ;  /* 0x0000000800477209 */ /* 0x004fe40007810000 */
[----:B---3--:R-:W-:Y:S02]  /*ca60*/  FMNMX.FTZ R70, R2, R9, !PT ;  /* 0x0000000902467209 */ /* 0x008fe40007810000 */
.L_x_838:
[C---:B------:R-:W-:Y:S01]  /*ca70*/  FMUL.FTZ R0, R72.reuse, c[0x0][0x2d0] ;  /* 0x0000b40048007a20 */ /* 0x040fe20000410000 */
[----:B------:R-:W-:Y:S01]  /*ca80*/  FSETP.NEU.FTZ.AND P0, PT, R72, -INF , PT ;  /* 0xff8000004800780b */ /* 0x000fe20003f1d000 */
[----:B------:R-:W2:Y:S01]  /*ca90*/  LDL.LU R237, [R1+0x4] ;  /* 0x0000040001ed7983 */ /* 0x000ea20000300800 */
[----:B------:R-:W-:Y:S01]  /*caa0*/  FSETP.NEU.FTZ.AND P1, PT, R71, -INF , PT ;  /* 0xff8000004700780b */ /* 0x000fe20003f3d000 */
[----:B------:R-:W-:Y:S01]  /*cab0*/  WARPSYNC 0xffffffff ;  /* 0xffffffff00007948 */ /* 0x000fe20003800000 */
[----:B------:R-:W-:Y:S02]  /*cac0*/  FSEL R5, R0, RZ, P0 ;  /* 0x000000ff00057208 */ /* 0x000fe40000000000 */
[----:B----4-:R-:W-:Y:S03]  /*cad0*/  FMNMX.FTZ R69, R3, R4, !PT ;  /* 0x0000000403457209 */ /* 0x010fe60007810000 */
[--C-:B------:R-:W-:Y:S02]  /*cae0*/  FFMA.FTZ R0, R19, c[0x0][0x2d0], -R5.reuse ;  /* 0x0000b40013007a23 */ /* 0x100fe40000010805 */
[--C-:B------:R-:W-:Y:S02]  /*caf0*/  FFMA.FTZ R2, R22, c[0x0][0x2d0], -R5.reuse ;  /* 0x0000b40016027a23 */ /* 0x100fe40000010805 */
[----:B------:R1:W-:Y:S01]  /*cb00*/  MUFU.EX2 R220, R0 ;  /* 0x0000000000dc7308 */ /* 0x0003e20000000800 */
[--C-:B------:R-:W-:Y:S02]  /*cb10*/  FFMA.FTZ R216, R39, c[0x0][0x2d0], -R5.reuse ;  /* 0x0000b40027d87a23 */ /* 0x100fe40000010805 */
[--C-:B------:R-:W-:Y:S02]  /*cb20*/  FFMA.FTZ R215, R38, c[0x0][0x2d0], -R5.reuse ;  /* 0x0000b40026d77a23 */ /* 0x100fe40000010805 */
[--C-:B------:R-:W-:Y:S02]  /*cb30*/  FFMA.FTZ R213, R37, c[0x0][0x2d0], -R5.reuse ;  /* 0x0000b40025d57a23 */ /* 0x100fe40000010805 */
[--C-:B------:R-:W-:Y:S02]  /*cb40*/  FFMA.FTZ R211, R36, c[0x0][0x2d0], -R5.reuse ;  /* 0x0000b40024d37a23 */ /* 0x100fe40000010805 */
[----:B------:R-:W-:Y:S01]  /*cb50*/  LDSM.16.MT88.4 R36, [R189] ;  /* 0x00000000bd24783b */ /* 0x000fe20000004200 */
[----:B------:R3:W-:Y:S01]  /*cb60*/  MUFU.EX2 R232, R2 ;  /* 0x0000000200e87308 */ /* 0x0007e20000000800 */
[----:B------:R-:W-:Y:S02]  /*cb70*/  FMUL.FTZ R4, R69, c[0x0][0x2d0] ;  /* 0x0000b40045047a20 */ /* 0x000fe40000410000 */
[--C-:B------:R-:W-:Y:S02]  /*cb80*/  FFMA.FTZ R48, R30, c[0x0][0x2d0], -R5.reuse ;  /* 0x0000b4001e307a23 */ /* 0x100fe40000010805 */
[--C-:B------:R-:W-:Y:S02]  /*cb90*/  FFMA.FTZ R156, R28, c[0x0][0x2d0], -R5.reuse ;  /* 0x0000b4001c9c7a23 */ /* 0x100fe40000010805 */
[--C-:B------:R-:W-:Y:S02]  /*cba0*/  FFMA.FTZ R155, R27, c[0x0][0x2d0], -R5.reuse ;  /* 0x0000b4001b9b7a23 */ /* 0x100fe40000010805 */
[--C-:B------:R-:W-:Y:S01]  /*cbb0*/  FFMA.FTZ R154, R34, c[0x0][0x2d0], -R5.reuse ;  /* 0x0000b400229a7a23 */ /* 0x100fe20000010805 */
[----:B------:R-:W-:Y:S01]  /*cbc0*/  MUFU.EX2 R236, R156 ;  /* 0x0000009c00ec7308 */ /* 0x000fe20000000800 */
[--C-:B------:R-:W-:Y:S02]  /*cbd0*/  FFMA.FTZ R73, R33, c[0x0][0x2d0], -R5.reuse ;  /* 0x0000b40021497a23 */ /* 0x100fe40000010805 */
[--C-:B------:R-:W-:Y:S02]  /*cbe0*/  FFMA.FTZ R66, R32, c[0x0][0x2d0], -R5.reuse ;  /* 0x0000b40020427a23 */ /* 0x100fe40000010805 */
[----:B-1----:R-:W-:Y:S02]  /*cbf0*/  FMUL.FTZ R0, R71, c[0x0][0x2d0] ;  /* 0x0000b40047007a20 */ /* 0x002fe40000410000 */
[--C-:B------:R-:W-:Y:S02]  /*cc00*/  FFMA.FTZ R209, R42, c[0x0][0x2d0], -R5.reuse ;  /* 0x0000b4002ad17a23 */ /* 0x100fe40000010805 */
[--C-:B------:R-:W-:Y:S01]  /*cc10*/  FFMA.FTZ R217, R41, c[0x0][0x2d0], -R5.reuse ;  /* 0x0000b40029d97a23 */ /* 0x100fe20000010805 */
[----:B------:R-:W-:Y:S01]  /*cc20*/  MUFU.EX2 R249, R66 ;  /* 0x0000004200f97308 */ /* 0x000fe20000000800 */
[----:B------:R-:W-:Y:S01]  /*cc30*/  FSEL R40, R0, RZ, P1 ;  /* 0x000000ff00287208 */ /* 0x000fe20000800000 */
[--C-:B------:R-:W-:Y:S02]  /*cc40*/  FFMA.FTZ R210, R35, c[0x0][0x2d0], -R5.reuse ;  /* 0x0000b40023d27a23 */ /* 0x100fe40000010805 */
[--C-:B---3--:R-:W-:Y:S02]  /*cc50*/  FFMA.FTZ R2, R23, c[0x0][0x2d0], -R5.reuse ;  /* 0x0000b40017027a23 */ /* 0x108fe40000010805 */
[--C-:B------:R-:W-:Y:S02]  /*cc60*/  FFMA.FTZ R0, R12, c[0x0][0x2d0], -R40.reuse ;  /* 0x0000b4000c007a23 */ /* 0x100fe40000010828 */
[--C-:B------:R-:W-:Y:S02]  /*cc70*/  FFMA.FTZ R6, R21, c[0x0][0x2d0], -R40.reuse ;  /* 0x0000b40015067a23 */ /* 0x100fe40000010828 */
[----:B------:R1:W-:Y:S01]  /*cc80*/  MUFU.EX2 R222, R0 ;  /* 0x0000000000de7308 */ /* 0x0003e20000000800 */
[--C-:B------:R-:W-:Y:S02]  /*cc90*/  FFMA.FTZ R218, R31, c[0x0][0x2d0], -R5.reuse ;  /* 0x0000b4001fda7a23 */ /* 0x100fe40000010805 */
[--C-:B------:R-:W-:Y:S02]  /*cca0*/  FFMA.FTZ R219, R26, c[0x0][0x2d0], -R5.reuse ;  /* 0x0000b4001adb7a23 */ /* 0x100fe40000010805 */
[--C-:B------:R-:W-:Y:S02]  /*ccb0*/  FFMA.FTZ R65, R44, c[0x0][0x2d0], -R40.reuse ;  /* 0x0000b4002c417a23 */ /* 0x100fe40000010828 */
[--C-:B------:R-:W-:Y:S02]  /*ccc0*/  FFMA.FTZ R61, R49, c[0x0][0x2d0], -R40.reuse ;  /* 0x0000b400313d7a23 */ /* 0x100fe40000010828 */
[--C-:B------:R-:W-:Y:S01]  /*ccd0*/  FFMA.FTZ R59, R50, c[0x0][0x2d0], -R40.reuse ;  /* 0x0000b400323b7a23 */ /* 0x100fe20000010828 */
[----:B------:R3:W-:Y:S01]  /*cce0*/  MUFU.EX2 R228, R2 ;  /* 0x0000000200e47308 */ /* 0x0007e20000000800 */
[--C-:B------:R-:W-:Y:S02]  /*ccf0*/  FFMA.FTZ R64, R45, c[0x0][0x2d0], -R40.reuse ;  /* 0x0000b4002d407a23 */ /* 0x100fe40000010828 */
[--C-:B------:R-:W-:Y:S02]  /*cd00*/  FFMA.FTZ R63, R46, c[0x0][0x2d0], -R40.reuse ;  /* 0x0000b4002e3f7a23 */ /* 0x100fe40000010828 */
[--C-:B------:R-:W-:Y:S05]  /*cd10*/  FFMA.FTZ R62, R47, c[0x0][0x2d0], -R40.reuse ;  /* 0x0000b4002f3e7a23 */ /* 0x100fea0000010828 */
[----:B------:R-:W-:Y:S01]  /*cd20*/  MUFU.EX2 R251, R6 ;  /* 0x0000000600fb7308 */ /* 0x000fe20000000800 */
[--C-:B-1----:R-:W-:Y:S09]  /*cd30*/  FFMA.FTZ R0, R18, c[0x0][0x2d0], -R40.reuse ;  /* 0x0000b40012007a23 */ /* 0x102ff20000010828 */
[----:B------:R1:W-:Y:S01]  /*cd40*/  MUFU.EX2 R227, R0 ;  /* 0x0000000000e37308 */ /* 0x0003e20000000800 */
[----:B---3--:R-:W-:Y:S09]  /*cd50*/  FMUL.FTZ R2, R70, c[0x0][0x2d0] ;  /* 0x0000b40046027a20 */ /* 0x008ff20000410000 */
[----:B------:R-:W-:Y:S10]  /*cd60*/  MUFU.EX2 R240, R61 ;  /* 0x0000003d00f07308 */ /* 0x000ff40000000800 */
[----:B------:R-:W-:Y:S01]  /*cd70*/  MUFU.EX2 R245, R59 ;  /* 0x0000003b00f57308 */ /* 0x000fe20000000800 */
[--C-:B-1----:R-:W-:Y:S09]  /*cd80*/  FFMA.FTZ R0, R25, c[0x0][0x2d0], -R5.reuse ;  /* 0x0000b40019007a23 */ /* 0x102ff20000010805 */
[----:B------:R1:W-:Y:S10]  /*cd90*/  MUFU.EX2 R252, R0 ;  /* 0x0000000000fc7308 */ /* 0x0003f40000000800 */
[----:B------:R-:W-:Y:S10]  /*cda0*/  MUFU.EX2 R230, R64 ;  /* 0x0000004000e67308 */ /* 0x000ff40000000800 */
[----:B------:R-:W-:Y:S01]  /*cdb0*/  MUFU.EX2 R235, R63 ;  /* 0x0000003f00eb7308 */ /* 0x000fe20000000800 */
[----:B-1----:R-:W-:Y:S02]  /*cdc0*/  FFMA.FTZ R0, R20, c[0x0][0x2d0], -R40 ;  /* 0x0000b40014007a23 */ /* 0x002fe40000010828 */
[----:B------:R-:W1:Y:S07]  /*cdd0*/  LDSM.16.MT88.4 R20, [R185] ;  /* 0x00000000b914783b */ /* 0x000e6e0000004200 */
[----:B------:R3:W-:Y:S10]  /*cde0*/  MUFU.EX2 R234, R0 ;  /* 0x0000000000ea7308 */ /* 0x0007f40000000800 */
[----:B------:R-:W-:Y:S10]  /*cdf0*/  MUFU.EX2 R244, R62 ;  /* 0x0000003e00f47308 */ /* 0x000ff40000000800 */
[----:B------:R-:W-:Y:S01]  /*ce00*/  MUFU.EX2 R241, R155 ;  /* 0x0000009b00f17308 */ /* 0x000fe20000000800 */
[----:B---3--:R-:W-:Y:S02]  /*ce10*/  FSEL R0, R72, RZ, P0 ;  /* 0x000000ff48007208 */ /* 0x008fe40000000000 */
[----:B------:R-:W-:Y:S03]  /*ce20*/  FSETP.NEU.FTZ.AND P0, PT, R70, -INF , PT ;  /* 0xff8000004600780b */ /* 0x000fe60003f1d000 */
[----:B------:R-:W-:Y:S04]  /*ce30*/  FADD.FTZ R0, -R0, R84 ;  /* 0x0000005400007221 */ /* 0x000fe80000010100 */
[----:B------:R-:W-:Y:S01]  /*ce40*/  MUFU.EX2 R247, R73 ;  /* 0x0000004900f77308 */ /* 0x000fe20000000800 */
[----:B------:R-:W-:Y:S01]  /*ce50*/  FSEL R56, R2, RZ, P0 ;  /* 0x000000ff02387208 */ /* 0x000fe20000000000 */
[----:B------:R-:W-:Y:S02]  /*ce60*/  FFMA.FTZ R84, R29, c[0x0][0x2d0], -R5 ;  /* 0x0000b4001d547a23 */ /* 0x000fe40000010805 */
[----:B------:R-:W-:Y:S02]  /*ce70*/  FMUL.FTZ R0, R0, c[0x0][0x2d0] ;  /* 0x0000b40000007a20 */ /* 0x000fe40000410000 */
[--C-:B------:R-:W-:Y:S02]  /*ce80*/  FFMA.FTZ R2, R10, c[0x0][0x2d0], -R56.reuse ;  /* 0x0000b4000a027a23 */ /* 0x100fe40000010838 */
[--C-:B------:R-:W-:Y:S02]  /*ce90*/  FFMA.FTZ R57, R158, c[0x0][0x2d0], -R56.reuse ;  /* 0x0000b4009e397a23 */ /* 0x100fe40000010838 */
[----:B------:R3:W-:Y:S10]  /*cea0*/  MUFU.EX2 R221, R2 ;  /* 0x0000000200dd7308 */ /* 0x0007f40000000800 */
[----:B------:R-:W4:Y:S10]  /*ceb0*/  MUFU.EX2 R60, R0 ;  /* 0x00000000003c7308 */ /* 0x000f340000000800 */
[----:B------:R-:W-:Y:S01]  /*cec0*/  MUFU.EX2 R231, R84 ;  /* 0x0000005400e77308 */ /* 0x000fe20000000800 */
[--C-:B---3--:R-:W-:Y:S09]  /*ced0*/  FFMA.FTZ R2, R13, c[0x0][0x2d0], -R56.reuse ;  /* 0x0000b4000d027a23 */ /* 0x108ff20000010838 */
[----:B------:R3:W5:Y:S10]  /*cee0*/  MUFU.EX2 R225, R2 ;  /* 0x0000000200e17308 */ /* 0x0007740000000800 */
[----:B------:R-:W-:Y:S10]  /*cef0*/  MUFU.EX2 R226, R57 ;  /* 0x0000003900e27308 */ /* 0x000ff40000000800 */
[----:B------:R-:W-:Y:S01]  /*cf00*/  MUFU.EX2 R242, R154 ;  /* 0x0000009a00f27308 */ /* 0x000fe20000000800 */
[--C-:B---3--:R-:W-:Y:S09]  /*cf10*/  FFMA.FTZ R2, R15, c[0x0][0x2d0], -R56.reuse ;  /* 0x0000b4000f027a23 */ /* 0x108ff20000010838 */
[----:B------:R3:W-:Y:S02]  /*cf20*/  MUFU.EX2 R229, R2 ;  /* 0x0000000200e57308 */ /* 0x0007e40000000800 */
[----:B---3--:R-:W-:Y:S08]  /*cf30*/  FFMA.FTZ R2, R17, c[0x0][0x2d0], -R56 ;  /* 0x0000b40011027a23 */ /* 0x008ff00000010838 */
[----:B------:R3:W1:Y:S02]  /*cf40*/  MUFU.EX2 R250, R2 ;  /* 0x0000000200fa7308 */ /* 0x0006640000000800 */
[----:B---3--:R-:W-:Y:S05]  /*cf50*/  FSEL R2, R71, RZ, P1 ;  /* 0x000000ff47027208 */ /* 0x008fea0000800000 */
[----:B------:R-:W-:Y:S01]  /*cf60*/  FADD.FTZ R0, -R2, R85 ;  /* 0x0000005502007221 */ /* 0x000fe20000010100 */
[----:B------:R-:W-:Y:S01]  /*cf70*/  FSEL R2, R70, RZ, P0 ;  /* 0x000000ff46027208 */ /* 0x000fe20000000000 */
[----:B----4-:R-:W-:Y:S01]  /*cf80*/  FMUL.FTZ R5, R60, R89 ;  /* 0x000000593c057220 */ /* 0x010fe20000410000 */
[----:B------:R-:W-:Y:S01]  /*cf90*/  FSETP.NEU.FTZ.AND P0, PT, R69, -INF , PT ;  /* 0xff8000004500780b */ /* 0x000fe20003f1d000 */
[----:B------:R-:W-:Y:S01]  /*cfa0*/  FMUL.FTZ R0, R0, c[0x0][0x2d0] ;  /* 0x0000b40000007a20 */ /* 0x000fe20000410000 */
[----:B------:R-:W-:Y:S01]  /*cfb0*/  F2FP.BF16.PACK_AB R76, R232, R220 ;  /* 0x000000dce84c723e */ /* 0x000fe200000010ff */
[----:B------:R-:W-:Y:S01]  /*cfc0*/  FMUL.FTZ R17, R60, R101 ;  /* 0x000000653c117220 */ /* 0x000fe20000410000 */
[----:B------:R-:W-:Y:S01]  /*cfd0*/  FSEL R68, R4, RZ, P0 ;  /* 0x000000ff04447208 */ /* 0x000fe20000000000 */
[----:B------:R3:W4:Y:S01]  /*cfe0*/  MUFU.EX2 R3, R0 ;  /* 0x0000000000037308 */ /* 0x0007220000000800 */
[----:B------:R-:W-:Y:S01]  /*cff0*/  F2FP.BF16.PACK_AB R77, R227, R222 ;  /* 0x000000dee34d723e */ /* 0x000fe200000010ff */
[----:B------:R-:W-:Y:S01]  /*d000*/  FMUL.FTZ R32, R60, R116 ;  /* 0x000000743c207220 */ /* 0x000fe20000410000 */
[----:B------:R-:W-:Y:S01]  /*d010*/  F2FP.BF16.PACK_AB R78, R252, R228 ;  /* 0x000000e4fc4e723e */ /* 0x000fe200000010ff */
[----:B------:R-:W-:Y:S01]  /*d020*/  FFMA.FTZ R4, R11, c[0x0][0x2d0], -R68 ;  /* 0x0000b4000b047a23 */ /* 0x000fe20000010844 */
[----:B------:R-:W-:Y:S01]  /*d030*/  F2FP.BF16.PACK_AB R79, R251, R234 ;  /* 0x000000eafb4f723e */ /* 0x000fe200000010ff */
[----:B------:R-:W-:Y:S01]  /*d040*/  FMUL.FTZ R33, R60, R117 ;  /* 0x000000753c217220 */ /* 0x000fe20000410000 */
[----:B-----5:R-:W-:Y:S01]  /*d050*/  F2FP.BF16.PACK_AB R80, R225, R221 ;  /* 0x000000dde150723e */ /* 0x020fe200000010ff */
[----:B------:R-:W-:Y:S01]  /*d060*/  FFMA.FTZ R117, R75, c[0x0][0x2d0], -R40 ;  /* 0x0000b4004b757a23 */ /* 0x000fe20000010828 */
[----:B-1----:R-:W-:Y:S01]  /*d070*/  F2FP.BF16.PACK_AB R82, R250, R229 ;  /* 0x000000e5fa52723e */ /* 0x002fe200000010ff */
[----:B------:R1:W-:Y:S01]  /*d080*/  MUFU.EX2 R223, R4 ;  /* 0x0000000400df7308 */ /* 0x0003e20000000800 */
[----:B------:R-:W-:Y:S02]  /*d090*/  FFMA.FTZ R101, R168, c[0x0][0x2d0], -R56 ;  /* 0x0000b400a8657a23 */ /* 0x000fe40000010838 */
[----:B------:R-:W-:Y:S02]  /*d0a0*/  FMUL.FTZ R49, R60, R133 ;  /* 0x000000853c317220 */ /* 0x000fe40000410000 */
[--C-:B------:R-:W-:Y:S02]  /*d0b0*/  FFMA.FTZ R116, R208, c[0x0][0x2d0], -R68.reuse ;  /* 0x0000b400d0747a23 */ /* 0x100fe40000010844 */
[----:B------:R-:W-:Y:S02]  /*d0c0*/  FMUL.FTZ R64, R60, R144 ;  /* 0x000000903c407220 */ /* 0x000fe40000410000 */
[--C-:B------:R-:W-:Y:S01]  /*d0d0*/  FFMA.FTZ R73, R179, c[0x0][0x2d0], -R68.reuse ;  /* 0x0000b400b3497a23 */ /* 0x100fe20000010844 */
[----:B------:R-:W-:Y:S01]  /*d0e0*/  MUFU.EX2 R156, R116 ;  /* 0x00000074009c7308 */ /* 0x000fe20000000800 */
[--C-:B------:R-:W-:Y:S02]  /*d0f0*/  FFMA.FTZ R61, R175, c[0x0][0x2d0], -R68.reuse ;  /* 0x0000b400af3d7a23 */ /* 0x100fe40000010844 */
[----:B------:R-:W-:Y:S02]  /*d100*/  FFMA.FTZ R66, R176, c[0x0][0x2d0], -R68 ;  /* 0x0000b400b0427a23 */ /* 0x000fe40000010844 */
[----:B---3--:R-:W-:Y:S02]  /*d110*/  FADD.FTZ R0, -R2, R86 ;  /* 0x0000005602007221 */ /* 0x008fe40000010100 */
[C---:B----4-:R-:W-:Y:S02]  /*d120*/  FMUL.FTZ R6, R3.reuse, R90 ;  /* 0x0000005a03067220 */ /* 0x050fe40000410000 */
[----:B------:R-:W-:Y:S01]  /*d130*/  FMUL.FTZ R0, R0, c[0x0][0x2d0] ;  /* 0x0000b40000007a20 */ /* 0x000fe20000410000 */
[----:B------:R-:W-:Y:S01]  /*d140*/  MUFU.EX2 R176, R213 ;  /* 0x000000d500b07308 */ /* 0x000fe20000000800 */
[C---:B------:R-:W-:Y:S02]  /*d150*/  FMUL.FTZ R7, R3.reuse, R91 ;  /* 0x0000005b03077220 */ /* 0x040fe40000410000 */
[C---:B------:R-:W-:Y:S02]  /*d160*/  FMUL.FTZ R18, R3.reuse, R102 ;  /* 0x0000006603127220 */ /* 0x040fe40000410000 */
[----:B-1----:R-:W-:Y:S02]  /*d170*/  FFMA.FTZ R4, R24, c[0x0][0x2d0], -R68 ;  /* 0x0000b40018047a23 */ /* 0x002fe40000010844 */
[C---:B------:R-:W-:Y:S02]  /*d180*/  FMUL.FTZ R19, R3.reuse, R103 ;  /* 0x0000006703137220 */ /* 0x040fe40000410000 */
[C---:B------:R-:W-:Y:S01]  /*d190*/  FMUL.FTZ R34, R3.reuse, R118 ;  /* 0x0000007603227220 */ /* 0x040fe20000410000 */
[----:B------:R1:W3:Y:S01]  /*d1a0*/  MUFU.EX2 R2, R0 ;  /* 0x0000000000027308 */ /* 0x0002e20000000800 */
[C---:B------:R-:W-:Y:S02]  /*d1b0*/  FMUL.FTZ R35, R3.reuse, R119 ;  /* 0x0000007703237220 */ /* 0x040fe40000410000 */
[----:B------:R-:W-:Y:S02]  /*d1c0*/  FFMA.FTZ R118, R74, c[0x0][0x2d0], -R40 ;  /* 0x0000b4004a767a23 */ /* 0x000fe40000010828 */
[--C-:B------:R-:W-:Y:S02]  /*d1d0*/  FFMA.FTZ R103, R162, c[0x0][0x2d0], -R56.reuse ;  /* 0x0000b400a2677a23 */ /* 0x100fe40000010838 */
[----:B------:R-:W-:Y:S02]  /*d1e0*/  FFMA.FTZ R102, R166, c[0x0][0x2d0], -R56 ;  /* 0x0000b400a6667a23 */ /* 0x000fe40000010838 */
[----:B------:R-:W-:Y:S01]  /*d1f0*/  FMUL.FTZ R50, R3, R134 ;  /* 0x0000008603327220 */ /* 0x000fe20000410000 */
[----:B------:R4:W-:Y:S01]  /*d200*/  MUFU.EX2 R243, R4 ;  /* 0x0000000400f37308 */ /* 0x0009e20000000800 */
[--C-:B------:R-:W-:Y:S02]  /*d210*/  FFMA.FTZ R119, R207, c[0x0][0x2d0], -R68.reuse ;  /* 0x0000b400cf777a23 */ /* 0x100fe40000010844 */
[--C-:B------:R-:W-:Y:S02]  /*d220*/  FFMA.FTZ R74, R180, c[0x0][0x2d0], -R68.reuse ;  /* 0x0000b400b44a7a23 */ /* 0x100fe40000010844 */
[--C-:B------:R-:W-:Y:S05]  /*d230*/  FFMA.FTZ R75, R181, c[0x0][0x2d0], -R68.reuse ;  /* 0x0000b400b54b7a23 */ /* 0x100fea0000010844 */
[----:B------:R-:W-:Y:S01]  /*d240*/  MUFU.EX2 R162, R118 ;  /* 0x0000007600a27308 */ /* 0x000fe20000000800 */
[--C-:B-1----:R-:W-:Y:S02]  /*d250*/  FFMA.FTZ R0, R14, c[0x0][0x2d0], -R68.reuse ;  /* 0x0000b4000e007a23 */ /* 0x102fe40000010844 */
[C---:B---3--:R-:W-:Y:S02]  /*d260*/  FMUL.FTZ R44, R2.reuse, R128 ;  /* 0x00000080022c7220 */ /* 0x048fe40000410000 */
[C---:B------:R-:W-:Y:S05]  /*d270*/  FMUL.FTZ R8, R2.reuse, R92 ;  /* 0x0000005c02087220 */ /* 0x040fea0000410000 */
[----:B------:R1:W3:Y:S01]  /*d280*/  MUFU.EX2 R224, R0 ;  /* 0x0000000000e07308 */ /* 0x0002e20000000800 */
[C---:B------:R-:W-:Y:S02]  /*d290*/  FMUL.FTZ R9, R2.reuse, R93 ;  /* 0x0000005d02097220 */ /* 0x040fe40000410000 */
[----:B------:R-:W-:Y:S02]  /*d2a0*/  FMUL.FTZ R12, R2, R96 ;  /* 0x00000060020c7220 */ /* 0x000fe40000410000 */
[----:B----4-:R-:W-:Y:S02]  /*d2b0*/  FMUL.FTZ R4, R60, R88 ;  /* 0x000000583c047220 */ /* 0x010fe40000410000 */
[----:B------:R-:W-:Y:S01]  /*d2c0*/  LDSM.16.MT88.4 R88, [R185+0x800] ;  /* 0x00080000b958783b */ /* 0x000fe20000004200 */
[----:B------:R-:W-:Y:S02]  /*d2d0*/  FFMA.FTZ R96, R182, c[0x0][0x2d0], -R68 ;  /* 0x0000b400b6607a23 */ /* 0x000fe40000010844 */
[C---:B------:R-:W-:Y:S01]  /*d2e0*/  FMUL.FTZ R13, R2.reuse, R97 ;  /* 0x00000061020d7220 */ /* 0x040fe20000410000 */
[----:B------:R-:W-:Y:S01]  /*d2f0*/  MUFU.EX2 R181, R209 ;  /* 0x000000d100b57308 */ /* 0x000fe20000000800 */
[-C--:B------:R-:W-:Y:S05]  /*d300*/  HMMA.16816.F32.BF16 R4, R76, R20.reuse, R4 ;  /* 0x000000144c04723c */ /* 0x080fea0000041804 */
[----:B------:R-:W-:Y:S02]  /*d310*/  FMUL.FTZ R24, R2, R108 ;  /* 0x0000006c02187220 */ /* 0x000fe40000410000 */
[----:B------:R-:W-:Y:S02]  /*d320*/  FFMA.FTZ R108, R54, c[0x0][0x2d0], -R40 ;  /* 0x0000b400366c7a23 */ /* 0x000fe40000010828 */
[----:B------:R-:W-:Y:S01]  /*d330*/  FMUL.FTZ R29, R2, R113 ;  /* 0x00000071021d7220 */ /* 0x000fe20000410000 */
[----:B------:R-:W-:Y:S02]  /*d340*/  MUFU.EX2 R166, R217 ;  /* 0x000000d900a67308 */ /* 0x000fe40000000800 */
[----:B-1----:R-:W-:Y:S01]  /*d350*/  FFMA.FTZ R0, R16, c[0x0][0x2d0], -R68 ;  /* 0x0000b40010007a23 */ /* 0x002fe20000010844 */
[----:B---3--:R-:W-:Y:S01]  /*d360*/  F2FP.BF16.PACK_AB R81, R224, R223 ;  /* 0x000000dfe051723e */ /* 0x008fe200000010ff */
[----:B------:R-:W-:Y:S02]  /*d370*/  FMUL.FTZ R16, R60, R100 ;  /* 0x000000643c107220 */ /* 0x000fe40000410000 */
[----:B------:R-:W3:Y:S01]  /*d380*/  LDL.LU R100, [R1+0x8] ;  /* 0x0000080001647983 */ /* 0x000ee20000300800 */
[--C-:B------:R-:W-:Y:S02]  /*d390*/  FFMA.FTZ R113, R55, c[0x0][0x2d0], -R40.reuse ;  /* 0x0000b40037717a23 */ /* 0x100fe40000010828 */
[C---:B------:R-:W-:Y:S01]  /*d3a0*/  FMUL.FTZ R25, R2.reuse, R109 ;  /* 0x0000006d02197220 */ /* 0x040fe20000410000 */
[----:B------:R1:W4:Y:S01]  /*d3b0*/  MUFU.EX2 R238, R0 ;  /* 0x0000000000ee7308 */ /* 0x0003220000000800 */
[----:B------:R-:W5:Y:S01]  /*d3c0*/  LDL.LU R128, [R1+0xc] ;  /* 0x00000c0001807983 */ /* 0x000f620000300800 */
[C---:B------:R-:W-:Y:S02]  /*d3d0*/  FMUL.FTZ R28, R2.reuse, R112 ;  /* 0x00000070021c7220 */ /* 0x040fe40000410000 */
[----:B------:R-:W-:Y:S02]  /*d3e0*/  FMUL.FTZ R41, R2, R125 ;  /* 0x0000007d02297220 */ /* 0x000fe40000410000 */
[--C-:B------:R-:W-:Y:S02]  /*d3f0*/  FFMA.FTZ R109, R152, c[0x0][0x2d0], -R40.reuse ;  /* 0x0000b400986d7a23 */ /* 0x100fe40000010828 */
[----:B------:R-:W-:Y:S02]  /*d400*/  FFMA.FTZ R152, R67, c[0x0][0x2d0], -R40 ;  /* 0x0000b40043987a23 */ /* 0x000fe40000010828 */
[----:B------:R-:W-:Y:S01]  /*d410*/  FMUL.FTZ R45, R2, R129 ;  /* 0x00000081022d7220 */ /* 0x000fe20000410000 */
[----:B------:R-:W-:Y:S01]  /*d420*/  MUFU.EX2 R179, R108 ;  /* 0x0000006c00b37308 */ /* 0x000fe20000000800 */
[--C-:B------:R-:W-:Y:S02]  /*d430*/  FFMA.FTZ R97, R174, c[0x0][0x2d0], -R56.reuse ;  /* 0x0000b400ae617a23 */ /* 0x100fe40000010838 */
[----:B------:R-:W-:Y:S02]  /*d440*/  FMUL.FTZ R57, R2, R141 ;  /* 0x0000008d02397220 */ /* 0x000fe40000410000 */
[----:B------:R-:W-:Y:S02]  /*d450*/  FMUL.FTZ R67, R3, R147 ;  /* 0x0000009303437220 */ /* 0x000fe40000410000 */
[----:B------:R-:W-:Y:S02]  /*d460*/  FFMA.FTZ R125, R169, c[0x0][0x2d0], -R56 ;  /* 0x0000b400a97d7a23 */ /* 0x000fe40000010838 */
[----:B------:R-:W-:Y:S01]  /*d470*/  FFMA.FTZ R112, R204, c[0x0][0x2d0], -R68 ;  /* 0x0000b400cc707a23 */ /* 0x000fe20000010844 */
[----:B------:R2:W-:Y:S01]  /*d480*/  MUFU.EX2 R129, R48 ;  /* 0x0000003000817308 */ /* 0x0005e20000000800 */
[----:B-1----:R-:W-:Y:S02]  /*d490*/  FSEL R0, R69, RZ, P0 ;  /* 0x000000ff45007208 */ /* 0x002fe40000000000 */
[----:B----4-:R-:W-:Y:S03]  /*d4a0*/  F2FP.BF16.PACK_AB R83, R243, R238 ;  /* 0x000000eef353723e */ /* 0x010fe600000010ff */
[----:B------:R-:W-:Y:S02]  /*d4b0*/  FADD.FTZ R0, -R0, R87 ;  /* 0x0000005700007221 */ /* 0x000fe40000010100 */
[----:B------:R-:W-:Y:S02]  /*d4c0*/  LDSM.16.MT88.4 R84, [R188] ;  /* 0x00000000bc54783b */ /* 0x000fe40000004200 */
[----:B------:R-:W-:Y:S01]  /*d4d0*/  MUFU.EX2 R169, R216 ;  /* 0x000000d800a97308 */ /* 0x000fe20000000800 */
[----:B------:R-:W-:Y:S09]  /*d4e0*/  FMUL.FTZ R0, R0, c[0x0][0x2d0] ;  /* 0x0000b40000007a20 */ /* 0x000ff20000410000 */
[----:B------:R-:W1:Y:S01]  /*d4f0*/  MUFU.EX2 R0, R0 ;  /* 0x0000000000007308 */ /* 0x000e620000000800 */
[----:B--2---:R-:W-:Y:S02]  /*d500*/  FMUL.FTZ R48, R60, R132 ;  /* 0x000000843c307220 */ /* 0x004fe40000410000 */
[----:B------:R-:W2:Y:S04]  /*d510*/  LDL.LU R132, [R1+0x10] ;  /* 0x0000100001847983 */ /* 0x000ea80000300800 */
[----:B------:R-:W4:Y:S03]  /*d520*/  LDL R182, [R1+0x1c] ;  /* 0x00001c0001b67983 */ /* 0x000f260000100800 */
[----:B------:R-:W-:Y:S10]  /*d530*/  MUFU.EX2 R168, R113 ;  /* 0x0000007100a87308 */ /* 0x000ff40000000800 */
[----:B------:R-:W-:Y:S01]  /*d540*/  MUFU.EX2 R175, R109 ;  /* 0x0000006d00af7308 */ /* 0x000fe20000000800 */
[C---:B-1----:R-:W-:Y:S02]  /*d550*/  FMUL.FTZ R10, R0.reuse, R94 ;  /* 0x0000005e000a7220 */ /* 0x042fe40000410000 */
[C---:B------:R-:W-:Y:S02]  /*d560*/  FMUL.FTZ R11, R0.reuse, R95 ;  /* 0x0000005f000b7220 */ /* 0x040fe40000410000 */
[----:B------:R-:W-:Y:S01]  /*d570*/  LDSM.16.MT88.4 R92, [R189+0x800] ;  /* 0x00080000bd5c783b */ /* 0x000fe20000004200 */
[----:B------:R-:W-:Y:S02]  /*d580*/  FMUL.FTZ R14, R0, R98 ;  /* 0x00000062000e7220 */ /* 0x000fe40000410000 */
[--C-:B------:R-:W-:Y:S02]  /*d590*/  FFMA.FTZ R98, R172, c[0x0][0x2d0], -R56.reuse ;  /* 0x0000b400ac627a23 */ /* 0x100fe40000010838 */
[C---:B------:R-:W-:Y:S01]  /*d5a0*/  HMMA.16816.F32.BF16 R8, R80.reuse, R20, R8 ;  /* 0x000000145008723c */ /* 0x040fe20000041808 */
[----:B------:R-:W-:Y:S03]  /*d5b0*/  MUFU.EX2 R172, R97 ;  /* 0x0000006100ac7308 */ /* 0x000fe60000000800 */
[C---:B------:R-:W-:Y:S02]  /*d5c0*/  FMUL.FTZ R15, R0.reuse, R99 ;  /* 0x00000063000f7220 */ /* 0x040fe40000410000 */
[----:B------:R-:W-:Y:S02]  /*d5d0*/  FFMA.FTZ R99, R161, c[0x0][0x2d0], -R56 ;  /* 0x0000b400a1637a23 */ /* 0x000fe40000010838 */
[C---:B------:R-:W-:Y:S03]  /*d5e0*/  FMUL.FTZ R46, R0.reuse, R130 ;  /* 0x00000082002e7220 */ /* 0x040fe60000410000 */
[-C--:B------:R-:W-:Y:S01]  /*d5f0*/  HMMA.16816.F32.BF16 R12, R80, R22.reuse, R12 ;  /* 0x00000016500c723c */ /* 0x080fe2000004180c */
[----:B------:R-:W-:Y:S02]  /*d600*/  MUFU.EX2 R130, R99 ;  /* 0x0000006300827308 */ /* 0x000fe40000000800 */
[C---:B------:R-:W-:Y:S02]  /*d610*/  FMUL.FTZ R59, R0.reuse, R143 ;  /* 0x0000008f003b7220 */ /* 0x040fe40000410000 */
[C---:B------:R-:W-:Y:S02]  /*d620*/  FMUL.FTZ R62, R0.reuse, R150 ;  /* 0x00000096003e7220 */ /* 0x040fe40000410000 */
[----:B------:R-:W-:Y:S01]  /*d630*/  FMUL.FTZ R63, R0, R151 ;  /* 0x00000097003f7220 */ /* 0x000fe20000410000 */
[C---:B------:R-:W-:Y:S03]  /*d640*/  HMMA.16816.F32.BF16 R16, R76.reuse, R22, R16 ;  /* 0x000000164c10723c */ /* 0x040fe60000041810 */
[----:B------:R-:W-:Y:S01]  /*d650*/  MUFU.EX2 R143, R102 ;  /* 0x00000066008f7308 */ /* 0x000fe20000000800 */
[C---:B------:R-:W-:Y:S02]  /*d660*/  FMUL.FTZ R20, R60.reuse, R104 ;  /* 0x000000683c147220 */ /* 0x040fe40000410000 */
[----:B------:R-:W-:Y:S02]  /*d670*/  FMUL.FTZ R21, R60, R105 ;  /* 0x000000693c157220 */ /* 0x000fe40000410000 */
[C---:B------:R-:W-:Y:S04]  /*d680*/  FMUL.FTZ R22, R3.reuse, R106 ;  /* 0x0000006a03167220 */ /* 0x040fe80000410000 */
[----:B------:R-:W-:Y:S01]  /*d690*/  FMUL.FTZ R23, R3, R107 ;  /* 0x0000006b03177220 */ /* 0x000fe20000410000 */
[----:B------:R-:W-:Y:S01]  /*d6a0*/  MUFU.EX2 R161, R218 ;  /* 0x000000da00a17308 */ /* 0x000fe20000000800 */
[C---:B------:R-:W-:Y:S02]  /*d6b0*/  FMUL.FTZ R26, R0.reuse, R110 ;  /* 0x0000006e001a7220 */ /* 0x040fe40000410000 */
[--C-:B------:R-:W-:Y:S02]  /*d6c0*/  FFMA.FTZ R110, R153, c[0x0][0x2d0], -R40.reuse ;  /* 0x0000b400996e7a23 */ /* 0x100fe40000010828 */
[--C-:B------:R-:W-:Y:S01]  /*d6d0*/  FFMA.FTZ R153, R53, c[0x0][0x2d0], -R40.reuse ;  /* 0x0000b40035997a23 */ /* 0x100fe20000010828 */
[-C--:B------:R-:W-:Y:S01]  /*d6e0*/  HMMA.16816.F32.BF16 R20, R76, R36.reuse, R20 ;  /* 0x000000244c14723c */ /* 0x080fe20000041814 */
[----:B------:R-:W1:Y:S02]  /*d6f0*/  LDSM.16.MT88.4 R52, [R186] ;  /* 0x00000000ba34783b */ /* 0x000e640000004200 */
[C---:B------:R-:W-:Y:S01]  /*d700*/  FMUL.FTZ R27, R0.reuse, R111 ;  /* 0x0000006f001b7220 */ /* 0x040fe20000410000 */
[----:B------:R-:W-:Y:S01]  /*d710*/  MUFU.EX2 R158, R153 ;  /* 0x00000099009e7308 */ /* 0x000fe20000000800 */
[----:B------:R-:W-:Y:S02]  /*d720*/  FFMA.FTZ R106, R51, c[0x0][0x2d0], -R40 ;  /* 0x0000b400336a7a23 */ /* 0x000fe40000010828 */
[----:B------:R-:W-:Y:S02]  /*d730*/  FMUL.FTZ R51, R3, R135 ;  /* 0x0000008703337220 */ /* 0x000fe40000410000 */
[----:B------:R-:W-:Y:S01]  /*d740*/  FFMA.FTZ R105, R163, c[0x0][0x2d0], -R56 ;  /* 0x0000b400a3697a23 */ /* 0x000fe20000010838 */
[C---:B------:R-:W-:Y:S04]  /*d750*/  HMMA.16816.F32.BF16 R24, R80.reuse, R36, R24 ;  /* 0x000000245018723c */ /* 0x040fe80000041818 */
[C---:B------:R-:W-:Y:S01]  /*d760*/  FMUL.FTZ R30, R0.reuse, R114 ;  /* 0x00000072001e7220 */ /* 0x040fe20000410000 */
[----:B------:R-:W1:Y:S01]  /*d770*/  MUFU.EX2 R163, R117 ;  /* 0x0000007500a37308 */ /* 0x000e620000000800 */
[----:B------:R-:W-:Y:S02]  /*d780*/  FMUL.FTZ R31, R0, R115 ;  /* 0x00000073001f7220 */ /* 0x000fe40000410000 */
[C---:B------:R-:W-:Y:S04]  /*d790*/  FMUL.FTZ R36, R60.reuse, R120 ;  /* 0x000000783c247220 */ /* 0x040fe80000410000 */
[----:B------:R-:W-:Y:S01]  /*d7a0*/  FMUL.FTZ R37, R60, R121 ;  /* 0x000000793c257220 */ /* 0x000fe20000410000 */
[-C--:B------:R-:W-:Y:S02]  /*d7b0*/  HMMA.16816.F32.BF16 R28, R80, R38.reuse, R28 ;  /* 0x00000026501c723c */ /* 0x080fe4000004181c */
[----:B------:R-:W-:Y:S01]  /*d7c0*/  MUFU.EX2 R180, R106 ;  /* 0x0000006a00b47308 */ /* 0x000fe20000000800 */
[----:B------:R-:W-:Y:S02]  /*d7d0*/  FFMA.FTZ R115, R58, c[0x0][0x2d0], -R40 ;  /* 0x0000b4003a737a23 */ /* 0x000fe40000010828 */
[----:B------:R-:W-:Y:S02]  /*d7e0*/  FMUL.FTZ R40, R2, R124 ;  /* 0x0000007c02287220 */ /* 0x000fe40000410000 */
[--C-:B------:R-:W-:Y:S01]  /*d7f0*/  FFMA.FTZ R124, R170, c[0x0][0x2d0], -R56.reuse ;  /* 0x0000b400aa7c7a23 */ /* 0x100fe20000010838 */
[C---:B------:R-:W-:Y:S04]  /*d800*/  HMMA.16816.F32.BF16 R32, R76.reuse, R38, R32 ;  /* 0x000000264c20723c */ /* 0x040fe80000041820 */
[C---:B------:R-:W-:Y:S01]  /*d810*/  FMUL.FTZ R42, R0.reuse, R126 ;  /* 0x0000007e002a7220 */ /* 0x040fe20000410000 */
[----:B------:R-:W-:Y:S01]  /*d820*/  MUFU.EX2 R170, R98 ;  /* 0x0000006200aa7308 */ /* 0x000fe20000000800 */
[C---:B------:R-:W-:Y:S02]  /*d830*/  FMUL.FTZ R43, R0.reuse, R127 ;  /* 0x0000007f002b7220 */ /* 0x040fe40000410000 */
[C---:B------:R-:W-:Y:S04]  /*d840*/  FMUL.FTZ R38, R3.reuse, R122 ;  /* 0x0000007a03267220 */ /* 0x040fe80000410000 */
[----:B------:R-:W-:Y:S02]  /*d850*/  FMUL.FTZ R39, R3, R123 ;  /* 0x0000007b03277220 */ /* 0x000fe40000410000 */
[----:B------:R-:W-:Y:S01]  /*d860*/  FMUL.FTZ R47, R0, R131 ;  /* 0x00000083002f7220 */ /* 0x000fe20000410000 */
[----:B------:R-:W-:Y:S01]  /*d870*/  MUFU.EX2 R127, R65 ;  /* 0x00000041007f7308 */ /* 0x000fe20000000800 */
[--C-:B------:R-:W-:Y:S02]  /*d880*/  FFMA.FTZ R58, R157, c[0x0][0x2d0], -R56.reuse ;  /* 0x0000b4009d3a7a23 */ /* 0x100fe40000010838 */
[--C-:B------:R-:W-:Y:S01]  /*d890*/  FFMA.FTZ R104, R164, c[0x0][0x2d0], -R56.reuse ;  /* 0x0000b400a4687a23 */ /* 0x100fe20000010838 */
[-C--:B-1----:R-:W-:Y:S03]  /*d8a0*/  HMMA.16816.F32.BF16 R36, R76, R52.reuse, R36 ;  /* 0x000000344c24723c */ /* 0x082fe60000041824 */
[--C-:B------:R-:W-:Y:S02]  /*d8b0*/  FFMA.FTZ R122, R173, c[0x0][0x2d0], -R56.reuse ;  /* 0x0000b400ad7a7a23 */ /* 0x100fe40000010838 */
[----:B------:R-:W-:Y:S01]  /*d8c0*/  FFMA.FTZ R123, R171, c[0x0][0x2d0], -R56 ;  /* 0x0000b400ab7b7a23 */ /* 0x000fe20000010838 */
[----:B------:R1:W1:Y:S01]  /*d8d0*/  MUFU.EX2 R126, R58 ;  /* 0x0000003a007e7308 */ /* 0x0002620000000800 */
[----:B------:R-:W-:Y:S01]  /*d8e0*/  FFMA.FTZ R107, R60, R237, R220 ;  /* 0x000000ed3c6b7223 */ /* 0x000fe200000100dc */
[C---:B------:R-:W-:Y:S04]  /*d8f0*/  HMMA.16816.F32.BF16 R40, R80.reuse, R52, R40 ;  /* 0x000000345028723c */ /* 0x040fe80000041828 */
[--C-:B------:R-:W-:Y:S02]  /*d900*/  FFMA.FTZ R111, R183, c[0x0][0x2d0], -R68.reuse ;  /* 0x0000b400b76f7a23 */ /* 0x100fe40000010844 */
[----:B------:R-:W-:Y:S02]  /*d910*/  FFMA.FTZ R114, R206, c[0x0][0x2d0], -R68 ;  /* 0x0000b400ce727a23 */ /* 0x000fe40000010844 */
[-C--:B------:R-:W-:Y:S01]  /*d920*/  HMMA.16816.F32.BF16 R44, R80, R54.reuse, R44 ;  /* 0x00000036502c723c */ /* 0x080fe2000004182c */
[----:B------:R1:W-:Y:S03]  /*d930*/  MUFU.EX2 R220, R61 ;  /* 0x0000003d00dc7308 */ /* 0x0003e60000000800 */
[--C-:B------:R-:W-:Y:S02]  /*d940*/  FFMA.FTZ R52, R160, c[0x0][0x2d0], -R56.reuse ;  /* 0x0000b400a0347a23 */ /* 0x100fe40000010838 */
[----:B------:R-:W-:Y:S02]  /*d950*/  FFMA.FTZ R53, R159, c[0x0][0x2d0], -R56 ;  /* 0x0000b4009f357a23 */ /* 0x000fe40000010838 */
[C---:B------:R-:W-:Y:S03]  /*d960*/  HMMA.16816.F32.BF16 R48, R76.reuse, R54, R48 ;  /* 0x000000364c30723c */ /* 0x040fe60000041830 */
[----:B------:R1:W-:Y:S01]  /*d970*/  MUFU.EX2 R239, R52 ;  /* 0x0000003400ef7308 */ /* 0x0003e20000000800 */
[--C-:B------:R-:W-:Y:S02]  /*d980*/  FFMA.FTZ R56, R167, c[0x0][0x2d0], -R68.reuse ;  /* 0x0000b400a7387a23 */ /* 0x100fe40000010844 */
[----:B-1----:R-:W-:Y:S02]  /*d990*/  FMUL.FTZ R58, R0, R142 ;  /* 0x0000008e003a7220 */ /* 0x002fe40000410000 */
[C---:B------:R-:W-:Y:S04]  /*d9a0*/  FMUL.FTZ R54, R3.reuse, R138 ;  /* 0x0000008a03367220 */ /* 0x040fe80000410000 */
[----:B------:R-:W-:Y:S01]  /*d9b0*/  FMUL.FTZ R55, R3, R139 ;  /* 0x0000008b03377220 */ /* 0x000fe20000410000 */
[----:B------:R1:W1:Y:S01]  /*d9c0*/  MUFU.EX2 R233, R53 ;  /* 0x0000003500e97308 */ /* 0x0002620000000800 */
[----:B------:R-:W-:Y:S01]  /*d9d0*/  FMUL.FTZ R65, R60, R145 ;  /* 0x000000913c417220 */ /* 0x000fe20000410000 */
[----:B------:R-:W-:Y:S01]  /*d9e0*/  F2FP.BF16.PACK_AB R145, R162, R163 ;  /* 0x000000a3a291723e */ /* 0x000fe200000010ff */
[--C-:B------:R-:W-:Y:S02]  /*d9f0*/  FFMA.FTZ R120, R205, c[0x0][0x2d0], -R68.reuse ;  /* 0x0000b400cd787a23 */ /* 0x100fe40000010844 */
[----:B------:R-:W-:Y:S02]  /*da00*/  FMUL.FTZ R61, R2, R149 ;  /* 0x00000095023d7220 */ /* 0x000fe40000410000 */
[--C-:B------:R-:W-:Y:S03]  /*da10*/  FFMA.FTZ R121, R178, c[0x0][0x2d0], -R68.reuse ;  /* 0x0000b400b2797a23 */ /* 0x100fe60000010844 */
[----:B------:R1:W-:Y:S01]  /*da20*/  MUFU.EX2 R131, R56 ;  /* 0x0000003800837308 */ /* 0x0003e20000000800 */
[--C-:B------:R-:W-:Y:S02]  /*da30*/  FFMA.FTZ R52, R165, c[0x0][0x2d0], -R68.reuse ;  /* 0x0000b400a5347a23 */ /* 0x100fe40000010844 */
[----:B------:R-:W-:Y:S07]  /*da40*/  FFMA.FTZ R68, R177, c[0x0][0x2d0], -R68 ;  /* 0x0000b400b1447a23 */ /* 0x000fee0000010844 */
[----:B------:R1:W1:Y:S02]  /*da50*/  MUFU.EX2 R174, R52 ;  /* 0x0000003400ae7308 */ /* 0x0002640000000800 */
[----:B-1----:R-:W-:Y:S08]  /*da60*/  FMUL.FTZ R53, R60, R137 ;  /* 0x000000893c357220 */ /* 0x002ff00000410000 */
[----:B------:R1:W1:Y:S01]  /*da70*/  MUFU.EX2 R237, R66 ;  /* 0x0000004200ed7308 */ /* 0x0002620000000800 */
[----:B------:R-:W-:Y:S09]  /*da80*/  FMUL.FTZ R56, R2, R140 ;  /* 0x0000008c02387220 */ /* 0x000ff20000410000 */
[----:B------:R-:W-:Y:S01]  /*da90*/  MUFU.EX2 R139, R103 ;  /* 0x00000067008b7308 */ /* 0x000fe20000000800 */
[----:B------:R-:W-:Y:S02]  /*daa0*/  FMUL.FTZ R52, R60, R136 ;  /* 0x000000883c347220 */ /* 0x000fe40000410000 */
[----:B------:R-:W-:Y:S07]  /*dab0*/  FMUL.FTZ R60, R2, R148 ;  /* 0x00000094023c7220 */ /* 0x000fee0000410000 */
[----:B------:R1:W-:Y:S01]  /*dac0*/  MUFU.EX2 R136, R96 ;  /* 0x0000006000887308 */ /* 0x0003e20000000800 */
[-C--:B------:R-:W-:Y:S03]  /*dad0*/  HMMA.16816.F32.BF16 R52, R76, R84.reuse, R52 ;  /* 0x000000544c34723c */ /* 0x080fe60000041834 */
[----:B-1----:R-:W-:Y:S05]  /*dae0*/  FMUL.FTZ R66, R3, R146 ;  /* 0x0000009203427220 */ /* 0x002fea0000410000 */
[C---:B------:R-:W-:Y:S01]  /*daf0*/  HMMA.16816.F32.BF16 R56, R80.reuse, R84, R56 ;  /* 0x000000545038723c */ /* 0x040fe20000041838 */
[----:B------:R-:W-:Y:S07]  /*db00*/  MUFU.EX2 R167, R101 ;  /* 0x0000006500a77308 */ /* 0x000fee0000000800 */
[-C--:B------:R-:W-:Y:S03]  /*db10*/  HMMA.16816.F32.BF16 R60, R80, R86.reuse, R60 ;  /* 0x00000056503c723c */ /* 0x080fe6000004183c */
[----:B------:R-:W1:Y:S01]  /*db20*/  MUFU.EX2 R160, R219 ;  /* 0x000000db00a07308 */ /* 0x000e620000000800 */
[----:B------:R-:W-:Y:S04]  /*db30*/  LDSM.16.MT88.4 R96, [R186+0x1000] ;  /* 0x00100000ba60783b */ /* 0x000fe80000004200 */
[----:B------:R-:W-:Y:S04]  /*db40*/  HMMA.16816.F32.BF16 R64, R76, R86, R64 ;  /* 0x000000564c40723c */ /* 0x000fe80000041840 */
[----:B------:R-:W-:Y:S01]  /*db50*/  F2FP.BF16.PACK_AB R80, R226, R126 ;  /* 0x0000007ee250723e */ /* 0x000fe200000010ff */
[----:B------:R-:W-:Y:S01]  /*db60*/  MUFU.EX2 R142, R105 ;  /* 0x00000069008e7308 */ /* 0x000fe20000000800 */
[----:B------:R-:W-:Y:S01]  /*db70*/  F2FP.BF16.PACK_AB R82, R239, R233 ;  /* 0x000000e9ef52723e */ /* 0x000fe200000010ff */
[----:B------:R-:W2:Y:S01]  /*db80*/  LDSM.16.MT88.4 R84, [R186+0x800] ;  /* 0x00080000ba54783b */ /* 0x000ea20000004200 */
[----:B------:R-:W-:Y:S04]  /*db90*/  F2FP.BF16.PACK_AB R76, R231, R129 ;  /* 0x00000081e74c723e */ /* 0x000fe800000010ff */
[----:B------:R-:W-:Y:S02]  /*dba0*/  F2FP.BF16.PACK_AB R77, R230, R127 ;  /* 0x0000007fe64d723e */ /* 0x000fe400000010ff */
[----:B------:R-:W-:Y:S01]  /*dbb0*/  F2FP.BF16.PACK_AB R78, R241, R236 ;  /* 0x000000ecf14e723e */ /* 0x000fe200000010ff */
[----:B------:R-:W-:Y:S01]  /*dbc0*/  MUFU.EX2 R164, R104 ;  /* 0x0000006800a47308 */ /* 0x000fe20000000800 */
[----:B------:R-:W-:Y:S02]  /*dbd0*/  F2FP.BF16.PACK_AB R79, R244, R235 ;  /* 0x000000ebf44f723e */ /* 0x000fe400000010ff */
[----:B------:R-:W-:Y:S02]  /*dbe0*/  F2FP.BF16.PACK_AB R81, R131, R174 ;  /* 0x000000ae8351723e */ /* 0x000fe400000010ff */
[----:B------:R-:W-:Y:S01]  /*dbf0*/  F2FP.BF16.PACK_AB R83, R237, R220 ;  /* 0x000000dced53723e */ /* 0x000fe200000010ff */
[----:B---3--:R-:W-:Y:S01]  /*dc00*/  FFMA.FTZ R100, R3, R100, R222 ;  /* 0x0000006403647223 */ /* 0x008fe200000100de */
[----:B-1----:R-:W-:Y:S01]  /*dc10*/  F2FP.BF16.PACK_AB R146, R160, R161 ;  /* 0x000000a1a092723e */ /* 0x002fe200000010ff */
[-C--:B------:R-:W-:Y:S02]  /*dc20*/  HMMA.16816.F32.BF16 R4, R76, R88.reuse, R4 ;  /* 0x000000584c04723c */ /* 0x080fe40000041804 */
[----:B------:R-:W-:Y:S01]  /*dc30*/  MUFU.EX2 R138, R74 ;  /* 0x0000004a008a7308 */ /* 0x000fe20000000800 */
[----:B-----5:R-:W-:Y:S04]  /*dc40*/  FFMA.FTZ R3, R2, R128, R221 ;  /* 0x0000008002037223 */ /* 0x020fe800000100dd */
[----:B------:R-:W-:Y:S01]  /*dc50*/  FADD.FTZ R3, R225, R3 ;  /* 0x00000003e1037221 */ /* 0x000fe20000010000 */
[C---:B------:R-:W-:Y:S04]  /*dc60*/  HMMA.16816.F32.BF16 R8, R80.reuse, R88, R8 ;  /* 0x000000585008723c */ /* 0x040fe80000041808 */
[----:B------:R1:W-:Y:S01]  /*dc70*/  MUFU.EX2 R128, R73 ;  /* 0x0000004900807308 */ /* 0x0003e20000000800 */
[----:B------:R-:W-:Y:S03]  /*dc80*/  FADD.FTZ R3, R229, R3 ;  /* 0x00000003e5037221 */ /* 0x000fe60000010000 */
[-C--:B------:R-:W-:Y:S04]  /*dc90*/  HMMA.16816.F32.BF16 R12, R80, R90.reuse, R12 ;  /* 0x0000005a500c723c */ /* 0x080fe8000004180c */
[----:B------:R-:W-:Y:S02]  /*dca0*/  FADD.FTZ R3, R250, R3 ;  /* 0x00000003fa037221 */ /* 0x000fe40000010000 */
[----:B------:R3:W-:Y:S02]  /*dcb0*/  MUFU.EX2 R137, R75 ;  /* 0x0000004b00897308 */ /* 0x0007e40000000800 */
[C---:B------:R-:W-:Y:S01]  /*dcc0*/  HMMA.16816.F32.BF16 R16, R76.reuse, R90, R16 ;  /* 0x0000005a4c10723c */ /* 0x040fe20000041810 */
[----:B------:R-:W5:Y:S07]  /*dcd0*/  LDSM.16.MT88.4 R88, [R188+0x800] ;  /* 0x00080000bc58783b */ /* 0x000f6e0000004200 */
[-C--:B------:R-:W-:Y:S01]  /*dce0*/  HMMA.16816.F32.BF16 R20, R76, R92.reuse, R20 ;  /* 0x0000005c4c14723c */ /* 0x080fe20000041814 */
[----:B------:R-:W-:Y:S03]  /*dcf0*/  MUFU.EX2 R165, R115 ;  /* 0x0000007300a57308 */ /* 0x000fe60000000800 */
[----:B-1----:R-:W-:Y:S02]  /*dd00*/  FADD.FTZ R73, R227, R100 ;  /* 0x00000064e3497221 */ /* 0x002fe40000010000 */
[----:B------:R-:W-:Y:S02]  /*dd10*/  LDSM.16.MT88.4 R100, [R185+0x2000] ;  /* 0x00200000b964783b */ /* 0x000fe40000004200 */
[C---:B------:R-:W-:Y:S03]  /*dd20*/  HMMA.16816.F32.BF16 R24, R80.reuse, R92, R24 ;  /* 0x0000005c5018723c */ /* 0x040fe60000041818 */
[----:B------:R-:W-:Y:S01]  /*dd30*/  MUFU.EX2 R171, R215 ;  /* 0x000000d700ab7308 */ /* 0x000fe20000000800 */
[----:B------:R-:W-:Y:S04]  /*dd40*/  FADD.FTZ R73, R234, R73 ;  /* 0x00000049ea497221 */ /* 0x000fe80000010000 */
[-C--:B------:R-:W-:Y:S04]  /*dd50*/  HMMA.16816.F32.BF16 R28, R80, R94.reuse, R28 ;  /* 0x0000005e501c723c */ /* 0x080fe8000004181c */
[----:B--2---:R-:W-:Y:S01]  /*dd60*/  FFMA.FTZ R2, R0, R132, R223 ;  /* 0x0000008400027223 */ /* 0x004fe200000100df */
[----:B------:R-:W-:Y:S01]  /*dd70*/  MUFU.EX2 R173, R110 ;  /* 0x0000006e00ad7308 */ /* 0x000fe20000000800 */
[----:B------:R-:W-:Y:S01]  /*dd80*/  LDSM.16.MT88.4 R132, [R186+0x2000] ;  /* 0x00200000ba84783b */ /* 0x000fe20000004200 */
[----:B------:R-:W-:Y:S01]  /*dd90*/  FADD.FTZ R73, R251, R73 ;  /* 0x00000049fb497221 */ /* 0x000fe20000010000 */
[C---:B------:R-:W-:Y:S04]  /*dda0*/  HMMA.16816.F32.BF16 R32, R76.reuse, R94, R32 ;  /* 0x0000005e4c20723c */ /* 0x040fe80000041820 */
[----:B------:R-:W-:Y:S01]  /*ddb0*/  FADD.FTZ R73, R127, R73 ;  /* 0x000000497f497221 */ /* 0x000fe20000010000 */
[----:B----4-:R-:W-:Y:S01]  /*ddc0*/  ISETP.GT.AND P0, PT, R202, R182, PT ;  /* 0x000000b6ca00720c */ /* 0x010fe20003f04270 */
[----:B------:R-:W1:Y:S01]  /*ddd0*/  LDSM.16.MT88.4 R92, [R185+0x1000] ;  /* 0x00100000b95c783b */ /* 0x000e620000004200 */
[----:B------:R-:W-:Y:S01]  /*dde0*/  MUFU.EX2 R177, R211 ;  /* 0x000000d300b17308 */ /* 0x000fe20000000800 */
[-C--:B------:R-:W-:Y:S04]  /*ddf0*/  HMMA.16816.F32.BF16 R36, R76, R84.reuse, R36 ;  /* 0x000000544c24723c */ /* 0x080fe80000041824 */
[----:B------:R-:W-:Y:S01]  /*de00*/  FADD.FTZ R0, R232, R107 ;  /* 0x0000006be8007221 */ /* 0x000fe20000010000 */
[----:B------:R-:W-:Y:S01]  /*de10*/  IADD3 R202, R202, -0x1, RZ ;  /* 0xffffffffcaca7810 */ /* 0x000fe20007ffe0ff */
[----:B------:R-:W-:Y:S02]  /*de20*/  FADD.FTZ R2, R224, R2 ;  /* 0x00000002e0027221 */ /* 0x000fe40000010000 */
[C---:B------:R-:W-:Y:S01]  /*de30*/  HMMA.16816.F32.BF16 R40, R80.reuse, R84, R40 ;  /* 0x000000545028723c */ /* 0x040fe20000041828 */
[----:B------:R-:W2:Y:S03]  /*de40*/  MUFU.EX2 R178, R210 ;  /* 0x000000d200b27308 */ /* 0x000ea60000000800 */
[----:B------:R-:W-:Y:S02]  /*de50*/  FADD.FTZ R2, R238, R2 ;  /* 0x00000002ee027221 */ /* 0x000fe40000010000 */
[----:B------:R-:W-:Y:S02]  /*de60*/  FADD.FTZ R0, R228, R0 ;  /* 0x00000000e4007221 */ /* 0x000fe40000010000 */
[-C--:B------:R-:W-:Y:S03]  /*de70*/  HMMA.16816.F32.BF16 R44, R80, R86.reuse, R44 ;  /* 0x00000056502c723c */ /* 0x080fe6000004182c */
[----:B------:R-:W4:Y:S01]  /*de80*/  MUFU.EX2 R159, R152 ;  /* 0x00000098009f7308 */ /* 0x000f220000000800 */
[----:B------:R-:W-:Y:S02]  /*de90*/  FADD.FTZ R0, R252, R0 ;  /* 0x00000000fc007221 */ /* 0x000fe40000010000 */
[----:B---3--:R-:W-:Y:S02]  /*dea0*/  FADD.FTZ R75, R243, R2 ;  /* 0x00000002f34b7221 */ /* 0x008fe40000010000 */
[C---:B------:R-:W-:Y:S01]  /*deb0*/  HMMA.16816.F32.BF16 R48, R76.reuse, R86, R48 ;  /* 0x000000564c30723c */ /* 0x040fe20000041830 */
[----:B------:R-:W3:Y:S03]  /*dec0*/  LDSM.16.MT88.4 R84, [R189+0x1000] ;  /* 0x00100000bd54783b */ /* 0x000ee60000004200 */
[----:B------:R-:W-:Y:S01]  /*ded0*/  FADD.FTZ R74, R129, R0 ;  /* 0x00000000814a7221 */ /* 0x000fe20000010000 */
[----:B------:R-:W-:Y:S01]  /*dee0*/  MUFU.EX2 R152, R125 ;  /* 0x0000007d00987308 */ /* 0x000fe20000000800 */
[----:B------:R-:W-:Y:S02]  /*def0*/  FADD.FTZ R2, R126, R3 ;  /* 0x000000037e027221 */ /* 0x000fe40000010000 */
[-C--:B-----5:R-:W-:Y:S04]  /*df00*/  HMMA.16816.F32.BF16 R52, R76, R88.reuse, R52 ;  /* 0x000000584c34723c */ /* 0x0a0fe80000041834 */
[----:B--2---:R-:W-:Y:S01]  /*df10*/  F2FP.BF16.PACK_AB R144, R178, R177 ;  /* 0x000000b1b290723e */ /* 0x004fe200000010ff */
[----:B------:R-:W-:Y:S02]  /*df20*/  FADD.FTZ R0, R174, R75 ;  /* 0x0000004bae007221 */ /* 0x000fe40000010000 */
[----:B------:R-:W2:Y:S01]  /*df30*/  MUFU.EX2 R153, R124 ;  /* 0x0000007c00997308 */ /* 0x000ea20000000800 */
[C---:B------:R-:W-:Y:S04]  /*df40*/  HMMA.16816.F32.BF16 R56, R80.reuse, R88, R56 ;  /* 0x000000585038723c */ /* 0x040fe80000041838 */
[----:B----4-:R-:W-:Y:S01]  /*df50*/  F2FP.BF16.PACK_AB R147, R158, R159 ;  /* 0x0000009f9e93723e */ /* 0x010fe200000010ff */
[----:B------:R-:W-:Y:S02]  /*df60*/  FADD.FTZ R0, R131, R0 ;  /* 0x0000000083007221 */ /* 0x000fe40000010000 */
[----:B------:R-:W-:Y:S01]  /*df70*/  FADD.FTZ R2, R226, R2 ;  /* 0x00000002e2027221 */ /* 0x000fe20000010000 */
[-C--:B------:R-:W-:Y:S01]  /*df80*/  HMMA.16816.F32.BF16 R60, R80, R90.reuse, R60 ;  /* 0x0000005a503c723c */ /* 0x080fe2000004183c */
[----:B------:R-:W-:Y:S03]  /*df90*/  MUFU.EX2 R141, R111 ;  /* 0x0000006f008d7308 */ /* 0x000fe60000000800 */
[----:B------:R-:W-:Y:S02]  /*dfa0*/  FADD.FTZ R0, R220, R0 ;  /* 0x00000000dc007221 */ /* 0x000fe40000010000 */
[----:B------:R-:W-:Y:S01]  /*dfb0*/  FADD.FTZ R2, R233, R2 ;  /* 0x00000002e9027221 */ /* 0x000fe20000010000 */
[----:B------:R-:W-:Y:S01]  /*dfc0*/  F2FP.BF16.PACK_AB R80, R139, R130 ;  /* 0x000000828b50723e */ /* 0x000fe200000010ff */
[----:B------:R-:W-:Y:S01]  /*dfd0*/  HMMA.16816.F32.BF16 R64, R76, R90, R64 ;  /* 0x0000005a4c40723c */ /* 0x000fe20000041840 */
[----:B------:R-:W4:Y:S02]  /*dfe0*/  LDSM.16.MT88.4 R88, [R188+0x1000] ;  /* 0x00100000bc58783b */ /* 0x000f240000004200 */
[----:B------:R-:W-:Y:S01]  /*dff0*/  MUFU.EX2 R140, R112 ;  /* 0x00000070008c7308 */ /* 0x000fe20000000800 */
[----:B------:R-:W-:Y:S01]  /*e000*/  F2FP.BF16.PACK_AB R82, R164, R142 ;  /* 0x0000008ea452723e */ /* 0x000fe200000010ff */
[----:B------:R-:W-:Y:S01]  /*e010*/  FADD.FTZ R0, R237, R0 ;  /* 0x00000000ed007221 */ /* 0x000fe20000010000 */
[----:B------:R-:W-:Y:S01]  /*e020*/  F2FP.BF16.PACK_AB R81, R138, R128 ;  /* 0x000000808a51723e */ /* 0x000fe200000010ff */
[----:B------:R-:W-:Y:S01]  /*e030*/  FADD.FTZ R2, R239, R2 ;  /* 0x00000002ef027221 */ /* 0x000fe20000010000 */
[----:B------:R-:W-:Y:S01]  /*e040*/  F2FP.BF16.PACK_AB R76, R247, R242 ;  /* 0x000000f2f74c723e */ /* 0x000fe200000010ff */
[----:B------:R-:W-:Y:S03]  /*e050*/  FADD.FTZ R3, R230, R73 ;  /* 0x00000049e6037221 */ /* 0x000fe60000010000 */
[----:B------:R-:W-:Y:S01]  /*e060*/  F2FP.BF16.PACK_AB R77, R245, R240 ;  /* 0x000000f0f54d723e */ /* 0x000fe200000010ff */
[----:B------:R-:W-:Y:S01]  /*e070*/  MUFU.EX2 R157, R114 ;  /* 0x00000072009d7308 */ /* 0x000fe20000000800 */
[----:B------:R-:W-:Y:S01]  /*e080*/  F2FP.BF16.PACK_AB R78, R181, R249 ;  /* 0x000000f9b54e723e */ /* 0x000fe200000010ff */
[----:B------:R-:W-:Y:S01]  /*e090*/  FADD.FTZ R3, R235, R3 ;  /* 0x00000003eb037221 */ /* 0x000fe20000010000 */
[----:B------:R-:W-:Y:S02]  /*e0a0*/  F2FP.BF16.PACK_AB R79, R179, R180 ;  /* 0x000000b4b34f723e */ /* 0x000fe400000010ff */
[----:B------:R-:W-:Y:S01]  /*e0b0*/  F2FP.BF16.PACK_AB R83, R136, R137 ;  /* 0x000000898853723e */ /* 0x000fe200000010ff */
[----:B------:R-:W-:Y:S01]  /*e0c0*/  FADD.FTZ R3, R244, R3 ;  /* 0x00000003f4037221 */ /* 0x000fe20000010000 */
[----:B--2---:R-:W-:Y:S03]  /*e0d0*/  F2FP.BF16.PACK_AB R150, R152, R153 ;  /* 0x000000999896723e */ /* 0x004fe600000010ff */
[-C--:B-1----:R-:W-:Y:S01]  /*e0e0*/  HMMA.16816.F32.BF16 R4, R76, R92.reuse, R4 ;  /* 0x0000005c4c04723c */ /* 0x082fe20000041804 */
[----:B------:R-:W-:Y:S07]  /*e0f0*/  MUFU.EX2 R154, R123 ;  /* 0x0000007b009a7308 */ /* 0x000fee0000000800 */
[C---:B------:R-:W-:Y:S03]  /*e100*/  HMMA.16816.F32.BF16 R8, R80.reuse, R92, R8 ;  /* 0x0000005c5008723c */ /* 0x040fe60000041808 */
[----:B------:R-:W1:Y:S05]  /*e110*/  MUFU.EX2 R155, R122 ;  /* 0x0000007a009b7308 */ /* 0x000e6a0000000800 */
[-C--:B------:R-:W-:Y:S08]  /*e120*/  HMMA.16816.F32.BF16 R12, R80, R94.reuse, R12 ;  /* 0x0000005e500c723c */ /* 0x080ff0000004180c */
[C---:B------:R-:W-:Y:S01]  /*e130*/  HMMA.16816.F32.BF16 R16, R76.reuse, R94, R16 ;  /* 0x0000005e4c10723c */ /* 0x040fe20000041810 */
[----:B------:R-:W-:Y:S07]  /*e140*/  LDSM.16.MT88.4 R92, [R189+0x1800] ;  /* 0x00180000bd5c783b */ /* 0x000fee0000004200 */
[-C--:B---3--:R-:W-:Y:S04]  /*e150*/  HMMA.16816.F32.BF16 R20, R76, R84.reuse, R20 ;  /* 0x000000544c14723c */ /* 0x088fe80000041814 */
[----:B-1----:R-:W-:Y:S04]  /*e160*/  F2FP.BF16.PACK_AB R148, R154, R155 ;  /* 0x0000009b9a94723e */ /* 0x002fe800000010ff */
        /* <DEDUP_REMOVED lines=8> */
[----:B------:R-:W2:Y:S07]  /*e1f0*/  LDSM.16.MT88.4 R96, [R186+0x1800] ;  /* 0x00180000ba60783b */ /* 0x000eae0000004200 */
[-C--:B----4-:R-:W-:Y:S08]  /*e200*/  HMMA.16816.F32.BF16 R52, R76, R88.reuse, R52 ;  /* 0x000000584c34723c */ /* 0x090ff00000041834 */
[C---:B------:R-:W-:Y:S08]  /*e210*/  HMMA.16816.F32.BF16 R56, R80.reuse, R88, R56 ;  /* 0x000000585038723c */ /* 0x040ff00000041838 */
[-C--:B------:R-:W-:Y:S07]  /*e220*/  HMMA.16816.F32.BF16 R60, R80, R90.reuse, R60 ;  /* 0x0000005a503c723c */ /* 0x080fee000004183c */
[----:B------:R-:W-:Y:S01]  /*e230*/  F2FP.BF16.PACK_AB R80, R167, R143 ;  /* 0x0000008fa750723e */ /* 0x000fe200000010ff */
[----:B------:R-:W-:Y:S01]  /*e240*/  HMMA.16816.F32.BF16 R64, R76, R90, R64 ;  /* 0x0000005a4c40723c */ /* 0x000fe20000041840 */
[----:B------:R-:W3:Y:S03]  /*e250*/  LDSM.16.MT88.4 R88, [R188+0x1800] ;  /* 0x00180000bc58783b */ /* 0x000ee60000004200 */
[----:B------:R-:W-:Y:S02]  /*e260*/  F2FP.BF16.PACK_AB R82, R172, R170 ;  /* 0x000000aaac52723e */ /* 0x000fe400000010ff */
[----:B------:R-:W-:Y:S02]  /*e270*/  F2FP.BF16.PACK_AB R81, R140, R141 ;  /* 0x0000008d8c51723e */ /* 0x000fe400000010ff */
[----:B------:R-:W-:Y:S04]  /*e280*/  F2FP.BF16.PACK_AB R76, R169, R166 ;  /* 0x000000a6a94c723e */ /* 0x000fe800000010ff */
[----:B------:R-:W-:Y:S02]  /*e290*/  F2FP.BF16.PACK_AB R77, R168, R165 ;  /* 0x000000a5a84d723e */ /* 0x000fe400000010ff */
[----:B------:R-:W-:Y:S02]  /*e2a0*/  F2FP.BF16.PACK_AB R78, R176, R171 ;  /* 0x000000abb04e723e */ /* 0x000fe400000010ff */
[----:B------:R-:W-:Y:S02]  /*e2b0*/  F2FP.BF16.PACK_AB R79, R175, R173 ;  /* 0x000000adaf4f723e */ /* 0x000fe400000010ff */
[----:B------:R-:W-:Y:S05]  /*e2c0*/  F2FP.BF16.PACK_AB R83, R156, R157 ;  /* 0x0000009d9c53723e */ /* 0x000fea00000010ff */
[-C--:B-1----:R-:W-:Y:S08]  /*e2d0*/  HMMA.16816.F32.BF16 R4, R76, R84.reuse, R4 ;  /* 0x000000544c04723c */ /* 0x082ff00000041804 */
[C---:B------:R-:W-:Y:S01]  /*e2e0*/  HMMA.16816.F32.BF16 R8, R80.reuse, R84, R8 ;  /* 0x000000545008723c */ /* 0x040fe20000041808 */
[----:B------:R1:W-:Y:S07]  /*e2f0*/  MUFU.EX2 R84, R68 ;  /* 0x0000004400547308 */ /* 0x0003ee0000000800 */
[-C--:B------:R-:W-:Y:S03]  /*e300*/  HMMA.16816.F32.BF16 R12, R80, R86.reuse, R12 ;  /* 0x00000056500c723c */ /* 0x080fe6000004180c */
[----:B------:R-:W4:Y:S05]  /*e310*/  MUFU.EX2 R85, R121 ;  /* 0x0000007900557308 */ /* 0x000f2a0000000800 */
[C---:B------:R-:W-:Y:S05]  /*e320*/  HMMA.16816.F32.BF16 R16, R76.reuse, R86, R16 ;  /* 0x000000564c10723c */ /* 0x040fea0000041810 */
[----:B------:R5:W-:Y:S03]  /*e330*/  MUFU.EX2 R87, R119 ;  /* 0x0000007700577308 */ /* 0x000be60000000800 */
[-C--:B------:R-:W-:Y:S04]  /*e340*/  HMMA.16816.F32.BF16 R20, R76, R92.reuse, R20 ;  /* 0x0000005c4c14723c */ /* 0x080fe80000041814 */
[----:B-1----:R-:W-:Y:S03]  /*e350*/  FADD.FTZ R68, R231, R74 ;  /* 0x0000004ae7447221 */ /* 0x002fe60000010000 */
[----:B------:R-:W1:Y:S01]  /*e360*/  MUFU.EX2 R86, R120 ;  /* 0x0000007800567308 */ /* 0x000e620000000800 */
[C---:B------:R-:W-:Y:S04]  /*e370*/  HMMA.16816.F32.BF16 R24, R80.reuse, R92, R24 ;  /* 0x0000005c5018723c */ /* 0x040fe80000041818 */
[----:B----4-:R-:W-:Y:S01]  /*e380*/  F2FP.BF16.PACK_AB R151, R84, R85 ;  /* 0x000000555497723e */ /* 0x010fe200000010ff */
[----:B------:R-:W-:Y:S03]  /*e390*/  FADD.FTZ R68, R236, R68 ;  /* 0x00000044ec447221 */ /* 0x000fe60000010000 */
[-C--:B------:R-:W-:Y:S01]  /*e3a0*/  HMMA.16816.F32.BF16 R28, R80, R94.reuse, R28 ;  /* 0x0000005e501c723c */ /* 0x080fe2000004181c */
[----:B-----5:R-:W4:Y:S07]  /*e3b0*/  LDSM.16.MT88.4 R116, [R189+0x2000] ;  /* 0x00200000bd74783b */ /* 0x020f2e0000004200 */
[C---:B------:R-:W-:Y:S04]  /*e3c0*/  HMMA.16816.F32.BF16 R32, R76.reuse, R94, R32 ;  /* 0x0000005e4c20723c */ /* 0x040fe80000041820 */
[----:B-1----:R-:W-:Y:S04]  /*e3d0*/  F2FP.BF16.PACK_AB R149, R86, R87 ;  /* 0x000000575695723e */ /* 0x002fe800000010ff */
[-C--:B--2---:R-:W-:Y:S08]  /*e3e0*/  HMMA.16816.F32.BF16 R36, R76, R96.reuse, R36 ;  /* 0x000000604c24723c */ /* 0x084ff00000041824 */
        /* <DEDUP_REMOVED lines=11> */
[-C--:B------:R-:W-:Y:S04]  /*e4a0*/  HMMA.16816.F32.BF16 R96, R148, R102.reuse, R12 ;  /* 0x000000669460723c */ /* 0x080fe8000004180c */
[----:B------:R-:W-:Y:S02]  /*e4b0*/  FADD.FTZ R8, R128, R0 ;  /* 0x0000000080087221 */ /* 0x000fe40000010000 */
[----:B------:R-:W-:Y:S02]  /*e4c0*/  FADD.FTZ R0, R139, R9 ;  /* 0x000000098b007221 */ /* 0x000fe40000010000 */
[C---:B------:R-:W-:Y:S04]  /*e4d0*/  HMMA.16816.F32.BF16 R100, R144.reuse, R102, R16 ;  /* 0x000000669064723c */ /* 0x040fe80000041810 */
[----:B------:R-:W-:Y:S02]  /*e4e0*/  FADD.FTZ R11, R241, R68 ;  /* 0x00000044f10b7221 */ /* 0x000fe40000010000 */
[----:B------:R-:W-:Y:S02]  /*e4f0*/  FADD.FTZ R10, R240, R3 ;  /* 0x00000003f00a7221 */ /* 0x000fe40000010000 */
[-C--:B----4-:R-:W-:Y:S04]  /*e500*/  HMMA.16816.F32.BF16 R104, R144, R116.reuse, R20 ;  /* 0x000000749068723c */ /* 0x090fe80000041814 */
        /* <DEDUP_REMOVED lines=50> */
[----:B------:R-:W-:Y:S01]  /*e830*/  FADD.FTZ R2, R153, R2 ;  /* 0x0000000299027221 */ /* 0x000fe20000010000 */
[----:B------:R1:W-:Y:S01]  /*e840*/  STL [R1+0x4], R4 ;  /* 0x0000040401007387 */ /* 0x0003e20000100800 */
[----:B------:R-:W-:Y:S02]  /*e850*/  FADD.FTZ R3, R158, R3 ;  /* 0x000000039e037221 */ /* 0x000fe40000010000 */
[----:B------:R-:W-:Y:S01]  /*e860*/  FADD.FTZ R0, R86, R5 ;  /* 0x0000000556007221 */ /* 0x000fe20000010000 */
[----:B------:R-:W-:Y:S01]  /*e870*/  MOV R86, R70 ;  /* 0x0000004600567202 */ /* 0x000fe20000000f00 */
[----:B------:R-:W-:Y:S01]  /*e880*/  FADD.FTZ R2, R152, R2 ;  /* 0x0000000298027221 */ /* 0x000fe20000010000 */
[----:B------:R1:W-:Y:S01]  /*e890*/  STL [R1+0x8], R3 ;  /* 0x0000080301007387 */ /* 0x0003e20000100800 */
[----:B------:R-:W-:Y:S01]  /*e8a0*/  FADD.FTZ R0, R85, R0 ;  /* 0x0000000055007221 */ /* 0x000fe20000010000 */
[----:B------:R-:W-:Y:S02]  /*e8b0*/  MOV R85, R71 ;  /* 0x0000004700557202 */ /* 0x000fe40000000f00 */
[----:B------:R1:W-:Y:S01]  /*e8c0*/  STL [R1+0xc], R2 ;  /* 0x00000c0201007387 */ /* 0x0003e20000100800 */
[----:B------:R-:W-:Y:S01]  /*e8d0*/  FADD.FTZ R0, R84, R0 ;  /* 0x0000000054007221 */ /* 0x000fe20000010000 */
[----:B------:R-:W-:Y:S04]  /*e8e0*/  MOV R84, R72 ;  /* 0x0000004800547202 */ /* 0x000fe80000000f00 */
[----:B------:R1:W-:Y:S02]  /*e8f0*/  STL [R1+0x10], R0 ;  /* 0x0000100001007387 */ /* 0x0003e40000100800 */
[----:B-1----:R-:W-:-:S05]  /*e900*/  @P0 BRA `(.L_x_689) ;  /* 0xffffa52000000947 */ /* 0x002fca000383ffff */
.L_x_658:
[----:B------:R-:W2:Y:S01]  /*e910*/  LDL R0, [R1+0x48] ;  /* 0x0000480001007983 */ /* 0x000ea20000100800 */
[----:B-1----:R-:W-:-:S05]  /*e920*/  IMAD.MOV.U32 R2, RZ, RZ, c[0x0][0x2c4] ;  /* 0x0000b100ff027624 */ /* 0x002fca00078e00ff */
[----:B------:R-:W-:Y:S01]  /*e930*/  ISETP.NE.AND P1, PT, R2, 0x1, PT ;  /* 0x000000010200780c */ /* 0x000fe20003f25270 */
[----:B------:R-:W-:-:S05]  /*e940*/  IMAD.MOV.U32 R4, RZ, RZ, c[0x0][0x32c] ;  /* 0x0000cb00ff047624 */ /* 0x000fca00078e00ff */
[----:B------:R-:W-:Y:S02]  /*e950*/  ISETP.GE.AND P0, PT, R4, 0x1, PT ;  /* 0x000000010400780c */ /* 0x000fe40003f06270 */
[----:B------:R-:W-:Y:S02]  /*e960*/  IADD3 R2, R248, 0x1, -R246 ;  /* 0x00000001f8027810 */ /* 0x000fe40007ffe8f6 */
[----:B--2---:R-:W-:-:S05]  /*e970*/  IADD3 R0, R0, 0x7f, RZ ;  /* 0x0000007f00007810 */ /* 0x004fca0007ffe0ff */
[----:B------:R-:W-:-:S05]  /*e980*/  @P1 IMAD.HI.U32 R3, R0, c[0x0][0x2c8], RZ ;  /* 0x0000b20000031a27 */ /* 0x000fca00078e00ff */
[----:B------:R-:W-:-:S05]  /*e990*/  @P1 SHF.R.U32.HI R0, RZ, c[0x0][0x2cc], R3 ;  /* 0x0000b300ff001a19 */ /* 0x000fca0000011603 */
[----:B------:R-:W-:-:S05]  /*e9a0*/  IMAD.IADD R0, R2, 0x1, R0 ;  /* 0x0000000102007824 */ /* 0x000fca00078e0200 */
[----:B------:R-:W-:Y:S01]  /*e9b0*/  IADD3 R2, R0, -c[0x0][0x324], RZ ;  /* 0x8000c90000027a10 */ /* 0x000fe20007ffe0ff */
[----:B------:R-:W-:Y:S05]  /*e9c0*/  @!P0 BRA `(.L_x_690) ;  /* 0x0000011000008947 */ /* 0x000fea0003800000 */
[----:B------:R-:W-:Y:S01]  /*e9d0*/  ISETP.GT.AND P0, PT, R0, -0x1, PT ;  /* 0xffffffff0000780c */ /* 0x000fe20003f04270 */
[----:B------:R-:W-:-:S12]  /*e9e0*/  BSSY B0, `(.L_x_691) ;  /* 0x000000d000007945 */ /* 0x000fd80003800000 */
[----:B------:R-:W-:Y:S05]  /*e9f0*/  @P0 BRA `(.L_x_692) ;  /* 0x0000007000000947 */ /* 0x000fea0003800000 */
[----:B------:R-:W-:Y:S01]  /*ea00*/  IMAD.MOV.U32 R3, RZ, RZ, 0x1 ;  /* 0x00000001ff037424 */ /* 0x000fe200078e00ff */
[----:B------:R-:W-:-:S04]  /*ea10*/  LOP3.LUT R0, RZ, R0, RZ, 0x33, !PT ;  /* 0x00000000ff007212 */ /* 0x000fc800078e33ff */
[----:B------:R-:W-:-:S13]  /*ea20*/  ISETP.NE.AND P0, PT, R3, c[0x0][0x32c], PT ;  /* 0x0000cb0003007a0c */ /* 0x000fda0003f05270 */
[----:B------:R-:W-:-:S05]  /*ea30*/  @P0 IMAD.HI.U32 R3, R0, c[0x0][0x330], RZ ;  /* 0x0000cc0000030a27 */ /* 0x000fca00078e00ff */
[----:B------:R-:W-:-:S04]  /*ea40*/  @P0 SHF.R.U32.HI R0, RZ, c[0x0][0x334], R3 ;  /* 0x0000cd00ff000a19 */ /* 0x000fc80000011603 */
[----:B------:R-:W-:Y:S01]  /*ea50*/  LOP3.LUT R0, RZ, R0, RZ, 0x33, !PT ;  /* 0x00000000ff007212 */ /* 0x000fe200078e33ff */
[----:B------:R-:W-:Y:S05]  /*ea60*/  BRA `(.L_x_693) ;  /* 0x0000004000007947 */ /* 0x000fea0003800000 */
.L_x_692:
[----:B------:R-:W-:-:S04]  /*ea70*/  MOV R3, 0x1 ;  /* 0x0000000100037802 */ /* 0x000fc80000000f00 */
[----:B------:R-:W-:-:S13]  /*ea80*/  ISETP.NE.AND P0, PT, R3, c[0x0][0x32c], PT ;  /* 0x0000cb0003007a0c */ /* 0x000fda0003f05270 */
[----:B------:R-:W-:-:S05]  /*ea90*/  @P0 IMAD.HI.U32 R3, R0, c[0x0][0x330], RZ ;  /* 0x0000cc0000030a27 */ /* 0x000fca00078e00ff */
[----:B------:R-:W-:Y:S02]  /*eaa0*/  @P0 SHF.R.U32.HI R0, RZ, c[0x0][0x334], R3 ;  /* 0x0000cd00ff000a19 */ /* 0x000fe40000011603 */
.L_x_693:
[----:B------:R-:W-:Y:S05]  /*eab0*/  BSYNC B0 ;  /* 0x0000000000007941 */ /* 0x000fea0003800000 */
.L_x_691:
[----:B------:R-:W-:-:S05]  /*eac0*/  IMAD R0, R0, c[0x0][0x32c], RZ ;  /* 0x0000cb0000007a24 */ /* 0x000fca00078e02ff */
[----:B------:R-:W-:-:S03]  /*ead0*/  IMNMX R2, R2, R0, !PT ;  /* 0x0000000002027217 */ /* 0x000fc60007800200 */
.L_x_690:
[----:B------:R-:W2:Y:S01]  /*eae0*/  LDL R3, [R1+0x14] ;  /* 0x0000140001037983 */ /* 0x000ea20000100800 */
[----:B------:R-:W-:-:S05]  /*eaf0*/  IADD3 R2, R2, 0x4f, RZ ;  /* 0x0000004f02027810 */ /* 0x000fca0007ffe0ff */
[----:B------:R-:W-:-:S05]  /*eb00*/  IMAD.HI R2, R2, 0x66666667, RZ ;  /* 0x6666666702027827 */ /* 0x000fca00078e02ff */
[----:B------:R-:W-:-:S04]  /*eb10*/  SHF.R.U32.HI R0, RZ, 0x1f, R2 ;  /* 0x0000001fff007819 */ /* 0x000fc80000011602 */
[----:B------:R-:W-:-:S04]  /*eb20*/  LEA.HI.SX32 R0, R2, R0, 0x1b ;  /* 0x0000000002007211 */ /* 0x000fc800078fdaff */
[----:B--2---:R-:W-:-:S04]  /*eb30*/  IMNMX R247, R3, R0, !PT ;  /* 0x0000000003f77217 */ /* 0x004fc80007800200 */
[----:B------:R-:W-:-:S13]  /*eb40*/  ISETP.GE.AND P0, PT, R202, R247, PT ;  /* 0x000000f7ca00720c */ /* 0x000fda0003f06270 */
[----:B------:R-:W-:Y:S05]  /*eb50*/  @!P0 BRA `(.L_x_694) ;  /* 0x00003d5000008947 */ /* 0x000fea0003800000 */
[----:B------:R-:W-:Y:S01]  /*eb60*/  IMAD.MOV.U32 R84, RZ, RZ, R71 ;  /* 0x000000ffff547224 */ /* 0x000fe200078e0047 */
[----:B------:R-:W-:Y:S01]  /*eb70*/  MOV R86, R69 ;  /* 0x0000004500567202 */ /* 0x000fe20000000f00 */
[----:B------:R-:W-:Y:S01]  /*eb80*/  IMAD.MOV.U32 R0, RZ, RZ, R72 ;  /* 0x000000ffff007224 */ /* 0x000fe200078e0048 */
[----:B------:R-:W-:Y:S02]  /*eb90*/  MOV R85, R70 ;  /* 0x0000004600557202 */ /* 0x000fe40000000f00 */
.L_x_705:
[----:B------:R-:W2:Y:S01]  /*eba0*/  LDL R2, [R1+0x14] ;  /* 0x0000140001027983 */ /* 0x000ea20000100800 */
[----:B------:R-:W-:Y:S04]  /*ebb0*/  DEPBAR.LE SB0, 0x0 ;  /* 0x000080000000791a */ /* 0x000fe80000000000 */
[----:B------:R-:W-:Y:S01]  /*ebc0*/  WARPSYNC 0xffffffff ;  /* 0xffffffff00007948 */ /* 0x000fe20003800000 */
[----:B------:R-:W-:Y:S06]  /*ebd0*/  BAR.SYNC.DEFER_BLOCKING 0x0 ;  /* 0x0000000000007b1d */ /* 0x000fec0000010000 */
[----:B------:R1:W3:Y:S01]  /*ebe0*/  LDSM.16.M88.4 R80, [R191] ;  /* 0x00000000bf50783b */ /* 0x0002e20000000200 */
[----:B------:R-:W-:Y:S03]  /*ebf0*/  BSSY B0, `(.L_x_695) ;  /* 0x0000040000007945 */ /* 0x000fe60003800000 */
[----:B------:R1:W4:Y:S04]  /*ec00*/  LDSM.16.M88.4 R76, [R191+0x2000] ;  /* 0x00200000bf4c783b */ /* 0x0003280000000200 */
        /* <DEDUP_REMOVED lines=14> */
[C---:B-1-34-:R-:W-:Y:S01]  /*ecf0*/  IMAD.SHL.U32 R20, R201.reuse, 0x2, RZ ;  /* 0x00000002c9147824 */ /* 0x05afe200078e00ff */
[----:B------:R-:W2:Y:S01]  /*ed00*/  LDL.64 R8, [R1+0x38] ;  /* 0x0000380001087983 */ /* 0x000ea20000100a00 */
[----:B------:R-:W-:Y:S02]  /*ed10*/  SHF.R.S32.HI R2, RZ, 0x1f, R214 ;  /* 0x0000001fff027819 */ /* 0x000fe400000114d6 */
[----:B------:R-:W-:Y:S03]  /*ed20*/  SHF.R.S32.HI R6, RZ, 0x1f, R201 ;  /* 0x0000001fff067819 */ /* 0x000fe600000114c9 */
[----:B------:R-:W-:Y:S01]  /*ed30*/  IMAD R4, R2, c[0x0][0x208], RZ ;  /* 0x0000820002047a24 */ /* 0x000fe200078e02ff */
[----:B------:R-:W3:Y:S01]  /*ed40*/  LDL R7, [R1+0x44] ;  /* 0x0000440001077983 */ /* 0x000ee20000100800 */
[C---:B------:R-:W-:Y:S01]  /*ed50*/  IMAD.WIDE.U32 R2, R214.reuse, c[0x0][0x208], RZ ;  /* 0x00008200d6027a25 */ /* 0x040fe200078e00ff */
[----:B------:R-:W-:Y:S03]  /*ed60*/  SHF.L.U64.HI R6, R201, 0x1, R6 ;  /* 0x00000001c9067819 */ /* 0x000fe60000010206 */
[----:B------:R-:W-:Y:S04]  /*ed70*/  IMAD R4, R214, c[0x0][0x20c], R4 ;  /* 0x00008300d6047a24 */ /* 0x000fe800078e0204 */
[----:B------:R-:W-:Y:S01]  /*ed80*/  IMAD.IADD R3, R3, 0x1, R4 ;  /* 0x0000000103037824 */ /* 0x000fe200078e0204 */
[----:B------:R-:W-:Y:S03]  /*ed90*/  SHF.R.S32.HI R4, RZ, 0x1f, R212 ;  /* 0x0000001fff047819 */ /* 0x000fe600000114d4 */
[----:B------:R-:W-:Y:S04]  /*eda0*/  IMAD.WIDE.U32 R2, R212, c[0x0][0x218], R2 ;  /* 0x00008600d4027a25 */ /* 0x000fe800078e0002 */
[----:B------:R-:W-:Y:S04]  /*edb0*/  IMAD R4, R4, c[0x0][0x218], RZ ;  /* 0x0000860004047a24 */ /* 0x000fe800078e02ff */
[----:B------:R-:W-:Y:S01]  /*edc0*/  IMAD R5, R212, c[0x0][0x21c], R4 ;  /* 0x00008700d4057a24 */ /* 0x000fe200078e0204 */
[----:B--2---:R-:W-:Y:S04]  /*edd0*/  IADD3 R2, P1, R8, R2, RZ ;  /* 0x0000000208027210 */ /* 0x004fe80007f3e0ff */
[C---:B------:R-:W-:Y:S02]  /*ede0*/  LEA R4, P0, R2.reuse, c[0x0][0x1f8], 0x1 ;  /* 0x00007e0002047a11 */ /* 0x040fe400078008ff */
[----:B---3--:R-:W-:Y:S04]  /*edf0*/  IADD3.X R3, R7, R3, R5, P1, !PT ;  /* 0x0000000307037210 */ /* 0x008fe80000ffe405 */
[----:B------:R-:W-:Y:S01]  /*ee00*/  LEA.HI.X R5, R2, c[0x0][0x1fc], R3, 0x1, P0 ;  /* 0x00007f0002057a11 */ /* 0x000fe200000f0c03 */
[----:B------:R-:W-:-:S05]  /*ee10*/  BRA.DIV ~URZ, `(.L_x_697) ;  /* 0x000101927f007947 */ /* 0x000fca000b800000 */
[----:B------:R1:W2:Y:S02]  /*ee20*/  SHFL.IDX PT, R8, R5, RZ, 0x181f ;  /* 0x00181fff05087589 */ /* 0x0002a400000e0000 */
.L_x_839:
        /* <DEDUP_REMOVED lines=11> */
[-C--:B----4-:R-:W-:Y:S03]  /*eee0*/  IADD3 R10, P2, R3, R20.reuse, RZ ;  /* 0x00000014030a7210 */ /* 0x090fe60007f5e0ff */
[--C-:B--2---:R-:W-:Y:S01]  /*eef0*/  IMAD.X R13, R8, 0x1, R6.reuse, P0 ;  /* 0x00000001080d7824 */ /* 0x104fe200000e0606 */
[-C--:B-----5:R-:W-:Y:S01]  /*ef00*/  IADD3 R8, P1, R7, R20.reuse, RZ ;  /* 0x0000001407087210 */ /* 0x0a0fe20007f3e0ff */
        /* <DEDUP_REMOVED lines=8> */
.L_x_840:
[----:B--2---:R-:W-:Y:S04]  /*ef90*/  IADD3 R2, P0, R4, R20, RZ ;  /* 0x0000001404027210 */ /* 0x004fe80007f1e0ff */
[----:B-1----:R-:W-:Y:S05]  /*efa0*/  IADD3.X R3, R5, R6, RZ, P0, !PT ;  /* 0x0000000605037210 */ /* 0x002fea00007fe4ff */
[----:B------:R-:W-:Y:S01]  /*efb0*/  @!PT LDS RZ, [RZ] ;  /* 0x00000000fffff984 */ /* 0x000fe20000000800 */
[----:B------:R-:W-:Y:S01]  /*efc0*/  @!PT LDS RZ, [RZ] ;  /* 0x00000000fffff984 */ /* 0x000fe20000000800 */
[----:B------:R-:W-:Y:S01]  /*efd0*/  @!PT LDS RZ, [RZ] ;  /* 0x00000000fffff984 */ /* 0x000fe20000000800 */
[----:B------:R1:W-:Y:S04]  /*efe0*/  LDGSTS.E.BYPASS.LTC128B.128 [R203+0x2100], [R2.64], !P3 ;  /* 0x0210000002cb7fae */ /* 0x0003e8000d901d46 */
.L_x_696:
[----:B-1-34-:R-:W-:Y:S05]  /*eff0*/  BSYNC B0 ;  /* 0x0000000000007941 */ /* 0x01afea0003800000 */
.L_x_695:
        /* <DEDUP_REMOVED lines=277> */
[--C-:B-1----:R-:W-:Y:S01]  /*10150*/  IMAD.MOV.U32 R2, RZ, RZ, R3.reuse ;  /* 0x000000ffff027224 */ /* 0x102fe200078e0003 */
[----:B------:R-:W-:Y:S05]  /*10160*/  @P2 SHF.R.U32.HI R2, RZ, c[0x0][0x2c0], R4 ;  /* 0x0000b000ff022a19 */ /* 0x000fea0000011604 */
[C---:B----4-:R-:W-:Y:S04]  /*10170*/  @!P1 IADD3 R5, P0, R2.reuse, R238, RZ ;  /* 0x000000ee02059210 */ /* 0x050fe80007f1e0ff */
[----:B-----5:R-:W-:Y:S01]  /*10180*/  @!P1 LEA.HI.X.SX32 R6, R2, R236, 0x1, P0 ;  /* 0x000000ec02069211 */ /* 0x020fe200000f0eff */
        /* <DEDUP_REMOVED lines=12> */
[----:B------:R-:W-:Y:S04]  /*10250*/  IMAD.WIDE.U32 R2, R212, c[0x0][0x1f0], R2 ;  /* 0x00007c00d4027a25 */ /* 0x000fe800078e0002 */
[----:B------:R-:W-:Y:S01]  /*10260*/  IMAD R4, R4, c[0x0][0x1f0], RZ ;  /* 0x00007c0004047a24 */ /* 0x000fe200078e02ff */
[----:B------:R-:W-:Y:S03]  /*10270*/  IADD3 R2, P1, R234, R2, RZ ;  /* 0x00000002ea027210 */ /* 0x000fe60007f3e0ff */
[----:B------:R-:W-:Y:S01]  /*10280*/  IMAD R5, R212, c[0x0][0x1f4], R4 ;  /* 0x00007d00d4057a24 */ /* 0x000fe200078e0204 */
[----:B------:R-:W-:Y:S04]  /*10290*/  LEA R4, P0, R2, c[0x0][0x1c8], 0x1 ;  /* 0x0000720002047a11 */ /* 0x000fe800078008ff */
[----:B------:R-:W-:Y:S04]  /*102a0*/  IADD3.X R3, R8, R3, R5, P1, !PT ;  /* 0x0000000308037210 */ /* 0x000fe80000ffe405 */
[----:B------:R-:W-:Y:S01]  /*102b0*/  LEA.HI.X R5, R2, c[0x0][0x1cc], R3, 0x1, P0 ;  /* 0x0000730002057a11 */ /* 0x000fe200000f0c03 */
[----:B------:R-:W-:-:S05]  /*102c0*/  BRA.DIV ~URZ, `(.L_x_701) ;  /* 0x0000f2027f007947 */ /* 0x000fca000b800000 */
[----:B------:R1:W2:Y:S02]  /*102d0*/  SHFL.IDX PT, R8, R5, RZ, 0x181f ;  /* 0x00181fff05087589 */ /* 0x0002a400000e0000 */
.L_x_841:
        /* <DEDUP_REMOVED lines=22> */
.L_x_842:
[----:B--2---:R-:W-:Y:S04]  /*10440*/  IADD3 R2, P0, R4, R18, RZ ;  /* 0x0000001204027210 */ /* 0x004fe80007f1e0ff */
[----:B-1----:R-:W-:Y:S05]  /*10450*/  IADD3.X R3, R5, R6, RZ, P0, !PT ;  /* 0x0000000605037210 */ /* 0x002fea00007fe4ff */
[----:B------:R-:W-:Y:S01]  /*10460*/  @!PT LDS RZ, [RZ] ;  /* 0x00000000fffff984 */ /* 0x000fe20000000800 */
[----:B------:R-:W-:Y:S01]  /*10470*/  @!PT LDS RZ, [RZ] ;  /* 0x00000000fffff984 */ /* 0x000fe20000000800 */
[----:B------:R-:W-:Y:S01]  /*10480*/  @!PT LDS RZ, [RZ] ;  /* 0x00000000fffff984 */ /* 0x000fe20000000800 */
[----:B------:R1:W-:Y:S04]  /*10490*/  LDGSTS.E.BYPASS.LTC128B.128 [R203+0x4900], [R2.64], !P3 ;  /* 0x0490000002cb7fae */ /* 0x0003e8000d901d46 */
.L_x_700:
[----:B--234-:R-:W-:Y:S05]  /*104a0*/  BSYNC B0 ;  /* 0x0000000000007941 */ /* 0x01cfea0003800000 */
.L_x_699:
        /* <DEDUP_REMOVED lines=83> */
.L_x_843:
        /* <DEDUP_REMOVED lines=15> */
.L_x_844:
[----:B------:R-:W-:Y:S01]  /*10ad0*/  FADD.FTZ R0, -R72, R0 ;  /* 0x0000000048007221 */ /* 0x000fe20000010100 */
[----:B------:R-:W2:Y:S01]  /*10ae0*/  LDL.LU R249, [R1+0x4] ;  /* 0x0000040001f97983 */ /* 0x000ea20000300800 */
[----:B------:R-:W-:Y:S01]  /*10af0*/  FMUL.FTZ R40, R71, c[0x0][0x2d0] ;  /* 0x0000b40047287a20 */ /* 0x000fe20000410000 */
[----:B----4-:R-:W-:Y:S01]  /*10b00*/  FMNMX.FTZ R2, R2, R4, !PT ;  /* 0x0000000402027209 */ /* 0x010fe20007810000 */
[----:B------:R-:W-:Y:S01]  /*10b10*/  FMUL.FTZ R0, R0, c[0x0][0x2d0] ;  /* 0x0000b40000007a20 */ /* 0x000fe20000410000 */
[----:B------:R-:W-:Y:S01]  /*10b20*/  WARPSYNC 0xffffffff ;  /* 0xffffffff00007948 */ /* 0x000fe20003800000 */
[----:B------:R-:W1:Y:S01]  /*10b30*/  LDSM.16.MT88.4 R20, [R185] ;  /* 0x00000000b914783b */ /* 0x000e620000004200 */
[----:B------:R-:W-:Y:S01]  /*10b40*/  FMUL.FTZ R56, R70, c[0x0][0x2d0] ;  /* 0x0000b40046387a20 */ /* 0x000fe20000410000 */
[----:B------:R3:W4:Y:S01]  /*10b50*/  MUFU.EX2 R3, R0 ;  /* 0x0000000000037308 */ /* 0x0007220000000800 */
[----:B------:R-:W-:Y:S01]  /*10b60*/  FMUL.FTZ R5, R72, c[0x0][0x2d0] ;  /* 0x0000b40048057a20 */ /* 0x000fe20000410000 */
[----:B------:R-:W-:Y:S01]  /*10b70*/  ISETP.GT.AND P0, PT, R202, R247, PT ;  /* 0x000000f7ca00720c */ /* 0x000fe20003f04270 */
[----:B------:R-:W-:Y:S01]  /*10b80*/  FMUL.FTZ R73, R2, c[0x0][0x2d0] ;  /* 0x0000b40002497a20 */ /* 0x000fe20000410000 */
[----:B------:R-:W-:Y:S01]  /*10b90*/  IADD3 R202, R202, -0x1, RZ ;  /* 0xffffffffcaca7810 */ /* 0x000fe20007ffe0ff */
[----:B------:R-:W-:Y:S01]  /*10ba0*/  FFMA.FTZ R8, R204, c[0x0][0x2d0], -R5 ;  /* 0x0000b400cc087a23 */ /* 0x000fe20000010805 */
[----:B------:R-:W5:Y:S01]  /*10bb0*/  LDSM.16.MT88.4 R36, [R189] ;  /* 0x00000000bd24783b */ /* 0x000f620000004200 */
[----:B------:R-:W-:Y:S02]  /*10bc0*/  FFMA.FTZ R4, R181, c[0x0][0x2d0], -R73 ;  /* 0x0000b400b5047a23 */ /* 0x000fe40000010849 */
[--C-:B------:R-:W-:Y:S01]  /*10bd0*/  FFMA.FTZ R7, R159, c[0x0][0x2d0], -R5.reuse ;  /* 0x0000b4009f077a23 */ /* 0x100fe20000010805 */
[----:B------:R-:W-:Y:S01]  /*10be0*/  MUFU.EX2 R235, R8 ;  /* 0x0000000800eb7308 */ /* 0x000fe20000000800 */
[--C-:B------:R-:W-:Y:S02]  /*10bf0*/  FFMA.FTZ R6, R158, c[0x0][0x2d0], -R5.reuse ;  /* 0x0000b4009e067a23 */ /* 0x100fe40000010805 */
[--C-:B------:R-:W-:Y:S01]  /*10c00*/  FFMA.FTZ R9, R171, c[0x0][0x2d0], -R5.reuse ;  /* 0x0000b400ab097a23 */ /* 0x100fe20000010805 */
[----:B------:R-:W1:Y:S01]  /*10c10*/  LDSM.16.MT88.4 R52, [R186] ;  /* 0x00000000ba34783b */ /* 0x000e620000004200 */
[--C-:B------:R-:W-:Y:S02]  /*10c20*/  FFMA.FTZ R65, R161, c[0x0][0x2d0], -R5.reuse ;  /* 0x0000b400a1417a23 */ /* 0x100fe40000010805 */
[--C-:B------:R-:W-:Y:S02]  /*10c30*/  FFMA.FTZ R152, R152, c[0x0][0x2d0], -R5.reuse ;  /* 0x0000b40098987a23 */ /* 0x100fe40000010805 */
[--C-:B------:R-:W-:Y:S01]  /*10c40*/  FFMA.FTZ R75, R33, c[0x0][0x2d0], -R5.reuse ;  /* 0x0000b400214b7a23 */ /* 0x100fe20000010805 */
[----:B------:R4:W-:Y:S01]  /*10c50*/  MUFU.EX2 R234, R7 ;  /* 0x0000000700ea7308 */ /* 0x0009e20000000800 */
[--C-:B------:R-:W-:Y:S02]  /*10c60*/  FFMA.FTZ R74, R32, c[0x0][0x2d0], -R5.reuse ;  /* 0x0000b400204a7a23 */ /* 0x100fe40000010805 */
[--C-:B------:R-:W-:Y:S02]  /*10c70*/  FFMA.FTZ R67, R31, c[0x0][0x2d0], -R5.reuse ;  /* 0x0000b4001f437a23 */ /* 0x100fe40000010805 */
[----:B---3--:R-:W-:Y:S02]  /*10c80*/  FADD.FTZ R0, -R71, R84 ;  /* 0x0000005447007221 */ /* 0x008fe40000010100 */
[--C-:B------:R-:W-:Y:S02]  /*10c90*/  FFMA.FTZ R66, R30, c[0x0][0x2d0], -R5.reuse ;  /* 0x0000b4001e427a23 */ /* 0x100fe40000010805 */
[----:B------:R-:W-:Y:S01]  /*10ca0*/  FMUL.FTZ R0, R0, c[0x0][0x2d0] ;  /* 0x0000b40000007a20 */ /* 0x000fe20000410000 */
        /* <DEDUP_REMOVED lines=9> */
[----:B----4-:R-:W-:Y:S02]  /*10d40*/  FFMA.FTZ R7, R180, c[0x0][0x2d0], -R56 ;  /* 0x0000b400b4077a23 */ /* 0x010fe40000010838 */
[--C-:B------:R-:W-:Y:S02]  /*10d50*/  FFMA.FTZ R64, R219, c[0x0][0x2d0], -R40.reuse ;  /* 0x0000b400db407a23 */ /* 0x100fe40000010828 */
[--C-:B------:R-:W-:Y:S01]  /*10d60*/  FFMA.FTZ R63, R217, c[0x0][0x2d0], -R40.reuse ;  /* 0x0000b400d93f7a23 */ /* 0x100fe20000010828 */
[----:B------:R-:W4:Y:S01]  /*10d70*/  MUFU.EX2 R173, R9 ;  /* 0x0000000900ad7308 */ /* 0x000f220000000800 */
[--C-:B------:R-:W-:Y:S02]  /*10d80*/  FFMA.FTZ R62, R209, c[0x0][0x2d0], -R40.reuse ;  /* 0x0000b400d13e7a23 */ /* 0x100fe40000010828 */
[----:B------:R-:W-:Y:S02]  /*10d90*/  FFMA.FTZ R61, R208, c[0x0][0x2d0], -R40 ;  /* 0x0000b400d03d7a23 */ /* 0x000fe40000010828 */
[----:B---3--:R-:W-:Y:S02]  /*10da0*/  FFMA.FTZ R6, R205, c[0x0][0x2d0], -R56 ;  /* 0x0000b400cd067a23 */ /* 0x008fe40000010838 */
[--C-:B------:R-:W-:Y:S02]  /*10db0*/  FFMA.FTZ R60, R179, c[0x0][0x2d0], -R40.reuse ;  /* 0x0000b400b33c7a23 */ /* 0x100fe40000010828 */
[----:B------:R-:W-:Y:S01]  /*10dc0*/  FFMA.FTZ R59, R178, c[0x0][0x2d0], -R40 ;  /* 0x0000b400b23b7a23 */ /* 0x000fe20000010828 */
[----:B------:R-:W-:Y:S01]  /*10dd0*/  MUFU.EX2 R174, R7 ;  /* 0x0000000700ae7308 */ /* 0x000fe20000000800 */
[--C-:B------:R-:W-:Y:S02]  /*10de0*/  FFMA.FTZ R58, R226, c[0x0][0x2d0], -R56.reuse ;  /* 0x0000b400e23a7a23 */ /* 0x100fe40000010838 */
[----:B------:R-:W-:Y:S02]  /*10df0*/  FFMA.FTZ R57, R224, c[0x0][0x2d0], -R56 ;  /* 0x0000b400e0397a23 */ /* 0x000fe40000010838 */
[--C-:B-1----:R-:W-:Y:S02]  /*10e00*/  FFMA.FTZ R0, R170, c[0x0][0x2d0], -R40.reuse ;  /* 0x0000b400aa007a23 */ /* 0x102fe40000010828 */
[--C-:B------:R-:W-:Y:S03]  /*10e10*/  FFMA.FTZ R170, R41, c[0x0][0x2d0], -R40.reuse ;  /* 0x0000b40029aa7a23 */ /* 0x100fe60000010828 */
[----:B------:R1:W-:Y:S10]  /*10e20*/  MUFU.EX2 R175, R0 ;  /* 0x0000000000af7308 */ /* 0x0003f40000000800 */
[----:B------:R-:W-:Y:S10]  /*10e30*/  MUFU.EX2 R180, R6 ;  /* 0x0000000600b47308 */ /* 0x000ff40000000800 */
[----:B------:R-:W-:Y:S01]  /*10e40*/  MUFU.EX2 R240, R59 ;  /* 0x0000003b00f07308 */ /* 0x000fe20000000800 */
[--C-:B-1----:R-:W-:Y:S09]  /*10e50*/  FFMA.FTZ R0, R183, c[0x0][0x2d0], -R40.reuse ;  /* 0x0000b400b7007a23 */ /* 0x102ff20000010828 */
[----:B------:R1:W3:Y:S10]  /*10e60*/  MUFU.EX2 R183, R0 ;  /* 0x0000000000b77308 */ /* 0x0002f40000000800 */
[----:B------:R-:W-:Y:S10]  /*10e70*/  MUFU.EX2 R208, R63 ;  /* 0x0000003f00d07308 */ /* 0x000ff40000000800 */
[----:B------:R-:W-:Y:S01]  /*10e80*/  MUFU.EX2 R239, R61 ;  /* 0x0000003d00ef7308 */ /* 0x000fe20000000800 */
[--C-:B-1----:R-:W-:Y:S02]  /*10e90*/  FFMA.FTZ R0, R155, c[0x0][0x2d0], -R40.reuse ;  /* 0x0000b4009b007a23 */ /* 0x102fe40000010828 */
[--C-:B------:R-:W-:Y:S07]  /*10ea0*/  FFMA.FTZ R155, R29, c[0x0][0x2d0], -R5.reuse ;  /* 0x0000b4001d9b7a23 */ /* 0x100fee0000010805 */
[----:B------:R1:W-:Y:S10]  /*10eb0*/  MUFU.EX2 R236, R0 ;  /* 0x0000000000ec7308 */ /* 0x0003f40000000800 */
[----:B------:R-:W-:Y:S10]  /*10ec0*/  MUFU.EX2 R241, R67 ;  /* 0x0000004300f17308 */ /* 0x000ff40000000800 */
[----:B------:R-:W-:Y:S01]  /*10ed0*/  MUFU.EX2 R243, R66 ;  /* 0x0000004200f37308 */ /* 0x000fe20000000800 */
[----:B-1----:R-:W-:Y:S02]  /*10ee0*/  FFMA.FTZ R0, R153, c[0x0][0x2d0], -R40 ;  /* 0x0000b40099007a23 */ /* 0x002fe40000010828 */
[--C-:B------:R-:W-:Y:S02]  /*10ef0*/  FFMA.FTZ R153, R160, c[0x0][0x2d0], -R5.reuse ;  /* 0x0000b400a0997a23 */ /* 0x100fe40000010805 */
[----:B------:R-:W-:Y:S05]  /*10f00*/  FFMA.FTZ R160, R25, c[0x0][0x2d0], -R5 ;  /* 0x0000b40019a07a23 */ /* 0x000fea0000010805 */
[----:B------:R1:W-:Y:S10]  /*10f10*/  MUFU.EX2 R244, R0 ;  /* 0x0000000000f47308 */ /* 0x0003f40000000800 */
[----:B------:R-:W-:Y:S10]  /*10f20*/  MUFU.EX2 R209, R153 ;  /* 0x0000009900d17308 */ /* 0x000ff40000000800 */
[----:B------:R3:W-:Y:S01]  /*10f30*/  MUFU.EX2 R224, R75 ;  /* 0x0000004b00e07308 */ /* 0x0007e20000000800 */
[----:B-1----:R-:W-:Y:S04]  /*10f40*/  FADD.FTZ R0, -R70, R85 ;  /* 0x0000005546007221 */ /* 0x002fe80000010100 */
[----:B------:R-:W-:Y:S05]  /*10f50*/  FMUL.FTZ R0, R0, c[0x0][0x2d0] ;  /* 0x0000b40000007a20 */ /* 0x000fea0000410000 */
[----:B------:R1:W-:Y:S10]  /*10f60*/  MUFU.EX2 R226, R74 ;  /* 0x0000004a00e27308 */ /* 0x0003f40000000800 */
[----:B------:R4:W2:Y:S01]  /*10f70*/  MUFU.EX2 R68, R0 ;  /* 0x0000000000447308 */ /* 0x0008a20000000800 */
[--C-:B---3--:R-:W-:Y:S09]  /*10f80*/  FFMA.FTZ R75, R227, c[0x0][0x2d0], -R73.reuse ;  /* 0x0000b400e34b7a23 */ /* 0x108ff20000010849 */
[----:B------:R-:W-:Y:S01]  /*10f90*/  MUFU.EX2 R179, R160 ;  /* 0x000000a000b37308 */ /* 0x000fe20000000800 */
[--C-:B-1----:R-:W-:Y:S09]  /*10fa0*/  FFMA.FTZ R74, R228, c[0x0][0x2d0], -R73.reuse ;  /* 0x0000b400e44a7a23 */ /* 0x102ff20000010849 */
[----:B------:R-:W-:Y:S01]  /*10fb0*/  MUFU.EX2 R219, R155 ;  /* 0x0000009b00db7308 */ /* 0x000fe20000000800 */
[--C-:B----4-:R-:W-:Y:S09]  /*10fc0*/  FFMA.FTZ R0, R177, c[0x0][0x2d0], -R56.reuse ;  /* 0x0000b400b1007a23 */ /* 0x110ff20000010838 */
[----:B------:R1:W-:Y:S10]  /*10fd0*/  MUFU.EX2 R204, R0 ;  /* 0x0000000000cc7308 */ /* 0x0003f40000000800 */
[----:B------:R-:W-:Y:S10]  /*10fe0*/  MUFU.EX2 R167, R167 ;  /* 0x000000a700a77308 */ /* 0x000ff40000000800 */
[----:B------:R-:W-:Y:S01]  /*10ff0*/  MUFU.EX2 R166, R166 ;  /* 0x000000a600a67308 */ /* 0x000fe20000000800 */
[----:B-1----:R-:W-:Y:S09]  /*11000*/  FFMA.FTZ R0, R176, c[0x0][0x2d0], -R56 ;  /* 0x0000b400b0007a23 */ /* 0x002ff20000010838 */
[----:B------:R1:W-:Y:S10]  /*11010*/  MUFU.EX2 R176, R4 ;  /* 0x0000000400b07308 */ /* 0x0003f40000000800 */
[----:B------:R3:W-:Y:S10]  /*11020*/  MUFU.EX2 R242, R0 ;  /* 0x0000000000f27308 */ /* 0x0007f40000000800 */
[----:B------:R-:W-:Y:S01]  /*11030*/  MUFU.EX2 R181, R159 ;  /* 0x0000009f00b57308 */ /* 0x000fe20000000800 */
[--C-:B-1----:R-:W-:Y:S09]  /*11040*/  FFMA.FTZ R4, R207, c[0x0][0x2d0], -R73.reuse ;  /* 0x0000b400cf047a23 */ /* 0x102ff20000010849 */
[----:B------:R1:W-:Y:S01]  /*11050*/  MUFU.EX2 R177, R4 ;  /* 0x0000000400b17308 */ /* 0x0003e20000000800 */
[----:B---3--:R-:W-:Y:S04]  /*11060*/  FADD.FTZ R0, -R2, R86 ;  /* 0x0000005602007221 */ /* 0x008fe80000010100 */
[----:B------:R-:W-:Y:S05]  /*11070*/  FMUL.FTZ R0, R0, c[0x0][0x2d0] ;  /* 0x0000b40000007a20 */ /* 0x000fea0000410000 */
[----:B------:R-:W-:Y:S10]  /*11080*/  MUFU.EX2 R207, R57 ;  /* 0x0000003900cf7308 */ /* 0x000ff40000000800 */
[----:B------:R-:W3:Y:S01]  /*11090*/  MUFU.EX2 R0, R0 ;  /* 0x0000000000007308 */ /* 0x000ee20000000800 */
[--C-:B-1----:R-:W-:Y:S09]  /*110a0*/  FFMA.FTZ R4, R182, c[0x0][0x2d0], -R73.reuse ;  /* 0x0000b400b6047a23 */ /* 0x102ff20000010849 */
[----:B------:R1:W-:Y:S10]  /*110b0*/  MUFU.EX2 R238, R4 ;  /* 0x0000000400ee7308 */ /* 0x0003f40000000800 */
[----:B------:R-:W-:Y:S10]  /*110c0*/  MUFU.EX2 R182, R158 ;  /* 0x0000009e00b67308 */ /* 0x000ff40000000800 */
[----:B------:R-:W-:Y:S01]  /*110d0*/  MUFU.EX2 R158, R172 ;  /* 0x000000ac009e7308 */ /* 0x000fe20000000800 */
[--C-:B-1----:R-:W-:Y:S09]  /*110e0*/  FFMA.FTZ R4, R206, c[0x0][0x2d0], -R73.reuse ;  /* 0x0000b400ce047a23 */ /* 0x102ff20000010849 */
[----:B------:R1:W4:Y:S10]  /*110f0*/  MUFU.EX2 R237, R4 ;  /* 0x0000000400ed7308 */ /* 0x0003340000000800 */
[----:B------:R-:W-:Y:S01]  /*11100*/  MUFU.EX2 R159, R171 ;  /* 0x000000ab009f7308 */ /* 0x000fe20000000800 */
[----:B------:R-:W-:Y:S01]  /*11110*/  FMUL.FTZ R5, R3, R89 ;  /* 0x0000005903057220 */ /* 0x000fe20000410000 */
[----:B------:R-:W-:Y:S01]  /*11120*/  F2FP.BF16.PACK_AB R76, R235, R173 ;  /* 0x000000adeb4c723e */ /* 0x000fe200000010ff */
[----:B------:R-:W-:Y:S01]  /*11130*/  FMUL.FTZ R6, R69, R90 ;  /* 0x0000005a45067220 */ /* 0x000fe20000410000 */
[----:B------:R-:W-:Y:S01]  /*11140*/  F2FP.BF16.PACK_AB R77, R183, R175 ;  /* 0x000000afb74d723e */ /* 0x000fe200000010ff */
[----:B------:R-:W-:Y:S01]  /*11150*/  FMUL.FTZ R7, R69, R91 ;  /* 0x0000005b45077220 */ /* 0x000fe20000410000 */
[----:B------:R-:W-:Y:S01]  /*11160*/  F2FP.BF16.PACK_AB R78, R245, R234 ;  /* 0x000000eaf54e723e */ /* 0x000fe200000010ff */
[----:B--2---:R-:W-:Y:S01]  /*11170*/  FMUL.FTZ R25, R68, R109 ;  /* 0x0000006d44197220 */ /* 0x004fe20000410000 */
[----:B------:R-:W-:Y:S01]  /*11180*/  F2FP.BF16.PACK_AB R79, R244, R236 ;  /* 0x000000ecf44f723e */ /* 0x000fe200000010ff */
[--C-:B------:R-:W-:Y:S01]  /*11190*/  FFMA.FTZ R109, R46, c[0x0][0x2d0], -R40.reuse ;  /* 0x0000b4002e6d7a23 */ /* 0x100fe20000010828 */
[----:B------:R-:W-:Y:S01]  /*111a0*/  F2FP.BF16.PACK_AB R80, R180, R174 ;  /* 0x000000aeb450723e */ /* 0x000fe200000010ff */
[----:B---3--:R-:W-:Y:S01]  /*111b0*/  FMUL.FTZ R46, R0, R130 ;  /* 0x00000082002e7220 */ /* 0x008fe20000410000 */
[----:B------:R-:W-:Y:S01]  /*111c0*/  F2FP.BF16.PACK_AB R82, R242, R204 ;  /* 0x000000ccf252723e */ /* 0x000fe200000010ff */
[----:B------:R-:W2:Y:S01]  /*111d0*/  LDL.LU R130, [R1+0x8] ;  /* 0x0000080001827983 */ /* 0x000ea20000300800 */
[----:B-1----:R-:W-:Y:S01]  /*111e0*/  FMUL.FTZ R4, R3, R88 ;  /* 0x0000005803047220 */ /* 0x002fe20000410000 */
[----:B------:R-:W-:Y:S01]  /*111f0*/  F2FP.BF16.PACK_AB R81, R177, R176 ;  /* 0x000000b0b151723e */ /* 0x000fe200000010ff */
[C---:B------:R-:W-:Y:S01]  /*11200*/  FMUL.FTZ R24, R68.reuse, R108 ;  /* 0x0000006c44187220 */ /* 0x040fe20000410000 */
[----:B------:R-:W-:Y:S01]  /*11210*/  LDSM.16.MT88.4 R88, [R185+0x800] ;  /* 0x00080000b958783b */ /* 0x000fe20000004200 */
[----:B------:R-:W-:Y:S01]  /*11220*/  FFMA.FTZ R108, R45, c[0x0][0x2d0], -R40 ;  /* 0x0000b4002d6c7a23 */ /* 0x000fe20000010828 */
[----:B----4-:R-:W-:Y:S01]  /*11230*/  F2FP.BF16.PACK_AB R83, R237, R238 ;  /* 0x000000eeed53723e */ /* 0x010fe200000010ff */
[C---:B------:R-:W-:Y:S01]  /*11240*/  FMUL.FTZ R45, R68.reuse, R129 ;  /* 0x00000081442d7220 */ /* 0x040fe20000410000 */
[-C--:B------:R-:W-:Y:S04]  /*11250*/  HMMA.16816.F32.BF16 R4, R76, R20.reuse, R4 ;  /* 0x000000144c04723c */ /* 0x080fe80000041804 */
[----:B------:R-:W3:Y:S01]  /*11260*/  LDL.LU R129, [R1+0xc] ;  /* 0x00000c0001817983 */ /* 0x000ee20000300800 */
[C---:B------:R-:W-:Y:S02]  /*11270*/  FMUL.FTZ R8, R68.reuse, R92 ;  /* 0x0000005c44087220 */ /* 0x040fe40000410000 */
[----:B------:R-:W-:Y:S02]  /*11280*/  FMUL.FTZ R9, R68, R93 ;  /* 0x0000005d44097220 */ /* 0x000fe40000410000 */
[C---:B------:R-:W-:Y:S03]  /*11290*/  FMUL.FTZ R10, R0.reuse, R94 ;  /* 0x0000005e000a7220 */ /* 0x040fe60000410000 */
[----:B------:R-:W-:Y:S02]  /*112a0*/  FMUL.FTZ R11, R0, R95 ;  /* 0x0000005f000b7220 */ /* 0x000fe40000410000 */
[----:B------:R-:W-:Y:S01]  /*112b0*/  LDSM.16.MT88.4 R92, [R189+0x800] ;  /* 0x00080000bd5c783b */ /* 0x000fe20000004200 */
[----:B------:R-:W-:Y:S02]  /*112c0*/  FMUL.FTZ R51, R69, R135 ;  /* 0x0000008745337220 */ /* 0x000fe40000410000 */
[C---:B------:R-:W-:Y:S02]  /*112d0*/  FMUL.FTZ R12, R68.reuse, R96 ;  /* 0x00000060440c7220 */ /* 0x040fe40000410000 */
[C---:B------:R-:W-:Y:S04]  /*112e0*/  HMMA.16816.F32.BF16 R8, R80.reuse, R20, R8 ;  /* 0x000000145008723c */ /* 0x040fe80000041808 */
[----:B------:R-:W-:Y:S02]  /*112f0*/  FMUL.FTZ R13, R68, R97 ;  /* 0x00000061440d7220 */ /* 0x000fe40000410000 */
[C---:B------:R-:W-:Y:S02]  /*11300*/  FMUL.FTZ R14, R0.reuse, R98 ;  /* 0x00000062000e7220 */ /* 0x040fe40000410000 */
[----:B------:R-:W-:Y:S04]  /*11310*/  FMUL.FTZ R15, R0, R99 ;  /* 0x00000063000f7220 */ /* 0x000fe80000410000 */
[--C-:B------:R-:W-:Y:S02]  /*11320*/  FFMA.FTZ R99, R216, c[0x0][0x2d0], -R56.reuse ;  /* 0x0000b400d8637a23 */ /* 0x100fe40000010838 */
[--C-:B------:R-:W-:Y:S01]  /*11330*/  FFMA.FTZ R98, R169, c[0x0][0x2d0], -R56.reuse ;  /* 0x0000b400a9627a23 */ /* 0x100fe20000010838 */
[-C--:B------:R-:W-:Y:S01]  /*11340*/  HMMA.16816.F32.BF16 R12, R80, R22.reuse, R12 ;  /* 0x00000016500c723c */ /* 0x080fe2000004180c */
[----:B------:R-:W-:Y:S02]  /*11350*/  MUFU.EX2 R169, R161 ;  /* 0x000000a100a97308 */ /* 0x000fe40000000800 */
[C---:B------:R-:W-:Y:S02]  /*11360*/  FMUL.FTZ R16, R3.reuse, R100 ;  /* 0x0000006403107220 */ /* 0x040fe40000410000 */
[----:B------:R-:W-:Y:S02]  /*11370*/  FMUL.FTZ R17, R3, R101 ;  /* 0x0000006503117220 */ /* 0x000fe40000410000 */
[C---:B------:R-:W-:Y:S02]  /*11380*/  FMUL.FTZ R18, R69.reuse, R102 ;  /* 0x0000006645127220 */ /* 0x040fe40000410000 */
[----:B------:R-:W-:Y:S03]  /*11390*/  FMUL.FTZ R19, R69, R103 ;  /* 0x0000006745137220 */ /* 0x000fe60000410000 */
[--C-:B------:R-:W-:Y:S02]  /*113a0*/  FFMA.FTZ R101, R50, c[0x0][0x2d0], -R56.reuse ;  /* 0x0000b40032657a23 */ /* 0x100fe40000010838 */
[--C-:B------:R-:W-:Y:S02]  /*113b0*/  FFMA.FTZ R100, R49, c[0x0][0x2d0], -R56.reuse ;  /* 0x0000b40031647a23 */ /* 0x100fe40000010838 */
[C---:B------:R-:W-:Y:S04]  /*113c0*/  HMMA.16816.F32.BF16 R16, R76.reuse, R22, R16 ;  /* 0x000000164c10723c */ /* 0x040fe80000041810 */
[C---:B------:R-:W-:Y:S02]  /*113d0*/  FMUL.FTZ R20, R3.reuse, R104 ;  /* 0x0000006803147220 */ /* 0x040fe40000410000 */
[----:B------:R-:W-:Y:S02]  /*113e0*/  FMUL.FTZ R21, R3, R105 ;  /* 0x0000006903157220 */ /* 0x000fe40000410000 */
[C---:B------:R-:W-:Y:S04]  /*113f0*/  FMUL.FTZ R22, R69.reuse, R106 ;  /* 0x0000006a45167220 */ /* 0x040fe80000410000 */
[----:B------:R-:W-:Y:S02]  /*11400*/  FMUL.FTZ R23, R69, R107 ;  /* 0x0000006b45177220 */ /* 0x000fe40000410000 */
[----:B------:R-:W-:Y:S02]  /*11410*/  FMUL.FTZ R49, R3, R133 ;  /* 0x0000008503317220 */ /* 0x000fe40000410000 */
[----:B------:R-:W-:Y:S02]  /*11420*/  FMUL.FTZ R50, R69, R134 ;  /* 0x0000008645327220 */ /* 0x000fe40000410000 */
[--C-:B------:R-:W-:Y:S01]  /*11430*/  FFMA.FTZ R102, R211, c[0x0][0x2d0], -R56.reuse ;  /* 0x0000b400d3667a23 */ /* 0x100fe20000010838 */
[-C--:B-----5:R-:W-:Y:S01]  /*11440*/  HMMA.16816.F32.BF16 R20, R76, R36.reuse, R20 ;  /* 0x000000244c14723c */ /* 0x0a0fe20000041814 */
[----:B------:R-:W-:Y:S02]  /*11450*/  MUFU.EX2 R211, R62 ;  /* 0x0000003e00d37308 */ /* 0x000fe40000000800 */
[C---:B------:R-:W-:Y:S02]  /*11460*/  FMUL.FTZ R26, R0.reuse, R110 ;  /* 0x0000006e001a7220 */ /* 0x040fe40000410000 */
[----:B------:R-:W-:Y:S02]  /*11470*/  FMUL.FTZ R27, R0, R111 ;  /* 0x0000006f001b7220 */ /* 0x000fe40000410000 */
[--C-:B------:R-:W-:Y:S02]  /*11480*/  FFMA.FTZ R103, R213, c[0x0][0x2d0], -R56.reuse ;  /* 0x0000b400d5677a23 */ /* 0x100fe40000010838 */
[----:B------:R-:W-:Y:S02]  /*11490*/  FFMA.FTZ R97, R168, c[0x0][0x2d0], -R56 ;  /* 0x0000b400a8617a23 */ /* 0x000fe40000010838 */
[----:B------:R-:W-:Y:S01]  /*114a0*/  MUFU.EX2 R168, R98 ;  /* 0x0000006200a87308 */ /* 0x000fe20000000800 */
[C---:B------:R-:W-:Y:S04]  /*114b0*/  HMMA.16816.F32.BF16 R24, R80.reuse, R36, R24 ;  /* 0x000000245018723c */ /* 0x040fe80000041818 */
[C---:B------:R-:W-:Y:S02]  /*114c0*/  FMUL.FTZ R30, R0.reuse, R114 ;  /* 0x00000072001e7220 */ /* 0x040fe40000410000 */
[----:B------:R-:W-:Y:S02]  /*114d0*/  FMUL.FTZ R31, R0, R115 ;  /* 0x00000073001f7220 */ /* 0x000fe40000410000 */
[C---:B------:R-:W-:Y:S01]  /*114e0*/  FMUL.FTZ R28, R68.reuse, R112 ;  /* 0x00000070441c7220 */ /* 0x040fe20000410000 */
[----:B------:R-:W-:Y:S03]  /*114f0*/  MUFU.EX2 R213, R152 ;  /* 0x0000009800d57308 */ /* 0x000fe60000000800 */
[----:B------:R-:W-:Y:S02]  /*11500*/  FMUL.FTZ R29, R68, R113 ;  /* 0x00000071441d7220 */ /* 0x000fe40000410000 */
[--C-:B------:R-:W-:Y:S02]  /*11510*/  FFMA.FTZ R96, R225, c[0x0][0x2d0], -R73.reuse ;  /* 0x0000b400e1607a23 */ /* 0x100fe40000010849 */
[C---:B------:R-:W-:Y:S02]  /*11520*/  FMUL.FTZ R32, R3.reuse, R116 ;  /* 0x0000007403207220 */ /* 0x040fe40000410000 */
[--C-:B------:R-:W-:Y:S01]  /*11530*/  FFMA.FTZ R116, R44, c[0x0][0x2d0], -R40.reuse ;  /* 0x0000b4002c747a23 */ /* 0x100fe20000010828 */
[-C--:B------:R-:W-:Y:S03]  /*11540*/  HMMA.16816.F32.BF16 R28, R80, R38.reuse, R28 ;  /* 0x00000026501c723c */ /* 0x080fe6000004181c */
[----:B------:R-:W-:Y:S01]  /*11550*/  FMUL.FTZ R33, R3, R117 ;  /* 0x0000007503217220 */ /* 0x000fe20000410000 */
[----:B------:R-:W-:Y:S01]  /*11560*/  MUFU.EX2 R161, R116 ;  /* 0x0000007400a17308 */ /* 0x000fe20000000800 */
[--C-:B------:R-:W-:Y:S02]  /*11570*/  FFMA.FTZ R112, R35, c[0x0][0x2d0], -R40.reuse ;  /* 0x0000b40023707a23 */ /* 0x100fe40000010828 */
[C---:B------:R-:W-:Y:S02]  /*11580*/  FMUL.FTZ R35, R69.reuse, R119 ;  /* 0x0000007745237220 */ /* 0x040fe40000410000 */
[--C-:B------:R-:W-:Y:S03]  /*11590*/  FFMA.FTZ R111, R34, c[0x0][0x2d0], -R40.reuse ;  /* 0x0000b400226f7a23 */ /* 0x100fe60000010828 */
[----:B------:R-:W-:Y:S02]  /*115a0*/  FMUL.FTZ R34, R69, R118 ;  /* 0x0000007645227220 */ /* 0x000fe40000410000 */
[--C-:B------:R-:W-:Y:S02]  /*115b0*/  FFMA.FTZ R117, R43, c[0x0][0x2d0], -R40.reuse ;  /* 0x0000b4002b757a23 */ /* 0x100fe40000010828 */
[--C-:B------:R-:W-:Y:S02]  /*115c0*/  FFMA.FTZ R119, R42, c[0x0][0x2d0], -R40.reuse ;  /* 0x0000b4002a777a23 */ /* 0x100fe40000010828 */
[--C-:B------:R-:W-:Y:S01]  /*115d0*/  FFMA.FTZ R118, R165, c[0x0][0x2d0], -R73.reuse ;  /* 0x0000b400a5767a23 */ /* 0x100fe20000010849 */
[C---:B------:R-:W-:Y:S01]  /*115e0*/  HMMA.16816.F32.BF16 R32, R76.reuse, R38, R32 ;  /* 0x000000264c20723c */ /* 0x040fe20000041820 */
[----:B------:R-:W1:Y:S03]  /*115f0*/  MUFU.EX2 R160, R117 ;  /* 0x0000007500a07308 */ /* 0x000e660000000800 */
[C---:B------:R-:W-:Y:S02]  /*11600*/  FMUL.FTZ R36, R3.reuse, R120 ;  /* 0x0000007803247220 */ /* 0x040fe40000410000 */
[----:B------:R-:W-:Y:S02]  /*11610*/  FMUL.FTZ R37, R3, R121 ;  /* 0x0000007903257220 */ /* 0x000fe40000410000 */
[C---:B------:R-:W-:Y:S03]  /*11620*/  FMUL.FTZ R38, R69.reuse, R122 ;  /* 0x0000007a45267220 */ /* 0x040fe60000410000 */
[----:B------:R-:W-:Y:S01]  /*11630*/  MUFU.EX2 R165, R111 ;  /* 0x0000006f00a57308 */ /* 0x000fe20000000800 */
[----:B------:R-:W-:Y:S02]  /*11640*/  FMUL.FTZ R39, R69, R123 ;  /* 0x0000007b45277220 */ /* 0x000fe40000410000 */
[--C-:B------:R-:W-:Y:S02]  /*11650*/  FFMA.FTZ R107, R48, c[0x0][0x2d0], -R40.reuse ;  /* 0x0000b400306b7a23 */ /* 0x100fe40000010828 */
[----:B------:R-:W-:Y:S02]  /*11660*/  FMUL.FTZ R48, R3, R132 ;  /* 0x0000008403307220 */ /* 0x000fe40000410000 */
[----:B------:R-:W4:Y:S01]  /*11670*/  LDL.LU R132, [R1+0x10] ;  /* 0x0000100001847983 */ /* 0x000f220000300800 */
[-C--:B------:R-:W-:Y:S02]  /*11680*/  HMMA.16816.F32.BF16 R36, R76, R52.reuse, R36 ;  /* 0x000000344c24723c */ /* 0x080fe40000041824 */
[----:B------:R-:W-:Y:S01]  /*11690*/  MUFU.EX2 R205, R107 ;  /* 0x0000006b00cd7308 */ /* 0x000fe20000000800 */
[----:B------:R-:W-:Y:S02]  /*116a0*/  FMUL.FTZ R41, R68, R125 ;  /* 0x0000007d44297220 */ /* 0x000fe40000410000 */
[C---:B------:R-:W-:Y:S02]  /*116b0*/  FMUL.FTZ R42, R0.reuse, R126 ;  /* 0x0000007e002a7220 */ /* 0x040fe40000410000 */
[----:B------:R-:W-:Y:S02]  /*116c0*/  FMUL.FTZ R43, R0, R127 ;  /* 0x0000007f002b7220 */ /* 0x000fe40000410000 */
[----:B------:R-:W-:Y:S03]  /*116d0*/  FFMA.FTZ R105, R47, c[0x0][0x2d0], -R40 ;  /* 0x0000b4002f697a23 */ /* 0x000fe60000010828 */
[----:B------:R-:W-:Y:S01]  /*116e0*/  FMUL.FTZ R40, R68, R124 ;  /* 0x0000007c44287220 */ /* 0x000fe20000410000 */
[----:B------:R5:W1:Y:S01]  /*116f0*/  MUFU.EX2 R127, R58 ;  /* 0x0000003a007f7308 */ /* 0x000a620000000800 */
[--C-:B------:R-:W-:Y:S02]  /*11700*/  FFMA.FTZ R125, R87, c[0x0][0x2d0], -R56.reuse ;  /* 0x0000b400577d7a23 */ /* 0x100fe40000010838 */
[----:B------:R-:W1:Y:S01]  /*11710*/  LDSM.16.MT88.4 R84, [R188] ;  /* 0x00000000bc54783b */ /* 0x000e620000004200 */
[----:B------:R-:W-:Y:S02]  /*11720*/  FMUL.FTZ R47, R0, R131 ;  /* 0x00000083002f7220 */ /* 0x000fe40000410000 */
[C---:B------:R-:W-:Y:S04]  /*11730*/  HMMA.16816.F32.BF16 R40, R80.reuse, R52, R40 ;  /* 0x000000345028723c */ /* 0x040fe80000041828 */
[--C-:B------:R-:W-:Y:S01]  /*11740*/  FFMA.FTZ R104, R210, c[0x0][0x2d0], -R56.reuse ;  /* 0x0000b400d2687a23 */ /* 0x100fe20000010838 */
[----:B------:R-:W-:Y:S01]  /*11750*/  MUFU.EX2 R126, R65 ;  /* 0x00000041007e7308 */ /* 0x000fe20000000800 */
[----:B------:R-:W-:Y:S02]  /*11760*/  FMUL.FTZ R44, R68, R128 ;  /* 0x00000080442c7220 */ /* 0x000fe40000410000 */
[--C-:B------:R-:W-:Y:S04]  /*11770*/  FFMA.FTZ R52, R222, c[0x0][0x2d0], -R56.reuse ;  /* 0x0000b400de347a23 */ /* 0x100fe80000010838 */
[--C-:B------:R-:W-:Y:S01]  /*11780*/  FFMA.FTZ R53, R223, c[0x0][0x2d0], -R56.reuse ;  /* 0x0000b400df357a23 */ /* 0x100fe20000010838 */
[-C--:B------:R-:W-:Y:S02]  /*11790*/  HMMA.16816.F32.BF16 R44, R80, R54.reuse, R44 ;  /* 0x00000036502c723c */ /* 0x080fe4000004182c */
[----:B------:R1:W-:Y:S01]  /*117a0*/  MUFU.EX2 R222, R52 ;  /* 0x0000003400de7308 */ /* 0x0003e20000000800 */
[--C-:B------:R-:W-:Y:S02]  /*117b0*/  FFMA.FTZ R122, R157, c[0x0][0x2d0], -R56.reuse ;  /* 0x0000b4009d7a7a23 */ /* 0x100fe40000010838 */
[--C-:B-----5:R-:W-:Y:S02]  /*117c0*/  FFMA.FTZ R58, R232, c[0x0][0x2d0], -R73.reuse ;  /* 0x0000b400e83a7a23 */ /* 0x120fe40000010849 */
[----:B------:R-:W-:Y:S01]  /*117d0*/  FMUL.FTZ R57, R68, R141 ;  /* 0x0000008d44397220 */ /* 0x000fe20000410000 */
[C---:B------:R-:W-:Y:S04]  /*117e0*/  HMMA.16816.F32.BF16 R48, R76.reuse, R54, R48 ;  /* 0x000000364c30723c */ /* 0x040fe80000041830 */
[----:B------:R5:W-:Y:S01]  /*117f0*/  MUFU.EX2 R223, R60 ;  /* 0x0000003c00df7308 */ /* 0x000be20000000800 */
[----:B------:R-:W-:Y:S02]  /*11800*/  FMUL.FTZ R59, R0, R143 ;  /* 0x0000008f003b7220 */ /* 0x000fe40000410000 */
[C---:B------:R-:W-:Y:S02]  /*11810*/  FMUL.FTZ R54, R69.reuse, R138 ;  /* 0x0000008a45367220 */ /* 0x040fe40000410000 */
[----:B------:R-:W-:Y:S03]  /*11820*/  FMUL.FTZ R55, R69, R139 ;  /* 0x0000008b45377220 */ /* 0x000fe60000410000 */
[--C-:B------:R-:W-:Y:S02]  /*11830*/  FFMA.FTZ R123, R156, c[0x0][0x2d0], -R56.reuse ;  /* 0x0000b4009c7b7a23 */ /* 0x100fe40000010838 */
[----:B------:R5:W5:Y:S01]  /*11840*/  MUFU.EX2 R210, R53 ;  /* 0x0000003500d27308 */ /* 0x000b620000000800 */
[----:B------:R-:W-:Y:S02]  /*11850*/  FFMA.FTZ R124, R154, c[0x0][0x2d0], -R56 ;  /* 0x0000b4009a7c7a23 */ /* 0x000fe40000010838 */
[----:B------:R-:W-:Y:S02]  /*11860*/  FMUL.FTZ R56, R68, R140 ;  /* 0x0000008c44387220 */ /* 0x000fe40000410000 */
[----:B-1----:R-:W-:Y:S02]  /*11870*/  FFMA.FTZ R52, R230, c[0x0][0x2d0], -R73 ;  /* 0x0000b400e6347a23 */ /* 0x002fe40000010849 */
[----:B------:R-:W-:Y:S02]  /*11880*/  FMUL.FTZ R61, R68, R149 ;  /* 0x00000095443d7220 */ /* 0x000fe40000410000 */
[C---:B------:R-:W-:Y:S01]  /*11890*/  FMUL.FTZ R62, R0.reuse, R150 ;  /* 0x00000096003e7220 */ /* 0x040fe20000410000 */
[----:B------:R1:W-:Y:S01]  /*118a0*/  MUFU.EX2 R178, R52 ;  /* 0x0000003400b27308 */ /* 0x0003e20000000800 */
[----:B------:R-:W-:Y:S02]  /*118b0*/  FMUL.FTZ R63, R0, R151 ;  /* 0x00000097003f7220 */ /* 0x000fe40000410000 */
[----:B------:R-:W-:Y:S02]  /*118c0*/  FFMA.FTZ R106, R3, R249, R173 ;  /* 0x000000f9036a7223 */ /* 0x000fe400000100ad */
[--C-:B-----5:R-:W-:Y:S02]  /*118d0*/  FFMA.FTZ R60, R231, c[0x0][0x2d0], -R73.reuse ;  /* 0x0000b400e73c7a23 */ /* 0x120fe40000010849 */
[----:B------:R-:W-:Y:S01]  /*118e0*/  FMUL.FTZ R65, R3, R145 ;  /* 0x0000009103417220 */ /* 0x000fe20000410000 */
[----:B------:R-:W-:Y:S01]  /*118f0*/  F2FP.BF16.PACK_AB R145, R160, R161 ;  /* 0x000000a1a091723e */ /* 0x000fe200000010ff */
[C---:B------:R-:W-:Y:S01]  /*11900*/  FMUL.FTZ R66, R69.reuse, R146 ;  /* 0x0000009245427220 */ /* 0x040fe20000410000 */
[----:B------:R5:W5:Y:S01]  /*11910*/  MUFU.EX2 R131, R58 ;  /* 0x0000003a00837308 */ /* 0x000b620000000800 */
[----:B------:R-:W-:Y:S01]  /*11920*/  FMUL.FTZ R67, R69, R147 ;  /* 0x0000009345437220 */ /* 0x000fe20000410000 */
[----:B------:R-:W-:Y:S01]  /*11930*/  F2FP.BF16.PACK_AB R146, R158, R159 ;  /* 0x0000009f9e92723e */ /* 0x000fe200000010ff */
[--C-:B------:R-:W-:Y:S02]  /*11940*/  FFMA.FTZ R120, R164, c[0x0][0x2d0], -R73.reuse ;  /* 0x0000b400a4787a23 */ /* 0x100fe40000010849 */
[----:B------:R-:W-:Y:S02]  /*11950*/  FMUL.FTZ R53, R3, R137 ;  /* 0x0000008903357220 */ /* 0x000fe40000410000 */
[--C-:B------:R-:W-:Y:S02]  /*11960*/  FFMA.FTZ R110, R221, c[0x0][0x2d0], -R73.reuse ;  /* 0x0000b400dd6e7a23 */ /* 0x100fe40000010849 */
[--C-:B------:R-:W-:Y:S01]  /*11970*/  FFMA.FTZ R113, R220, c[0x0][0x2d0], -R73.reuse ;  /* 0x0000b400dc717a23 */ /* 0x100fe20000010849 */
[----:B------:R5:W-:Y:S01]  /*11980*/  MUFU.EX2 R216, R60 ;  /* 0x0000003c00d87308 */ /* 0x000be20000000800 */
[--C-:B------:R-:W-:Y:S02]  /*11990*/  FFMA.FTZ R114, R218, c[0x0][0x2d0], -R73.reuse ;  /* 0x0000b400da727a23 */ /* 0x100fe40000010849 */
[--C-:B------:R-:W-:Y:S02]  /*119a0*/  FFMA.FTZ R115, R215, c[0x0][0x2d0], -R73.reuse ;  /* 0x0000b400d7737a23 */ /* 0x100fe40000010849 */
[----:B-1----:R-:W-:Y:S02]  /*119b0*/  FMUL.FTZ R52, R3, R136 ;  /* 0x0000008803347220 */ /* 0x002fe40000410000 */
[--C-:B------:R-:W-:Y:S03]  /*119c0*/  FFMA.FTZ R121, R163, c[0x0][0x2d0], -R73.reuse ;  /* 0x0000b400a3797a23 */ /* 0x100fe60000010849 */
[----:B------:R1:W1:Y:S02]  /*119d0*/  MUFU.EX2 R128, R64 ;  /* 0x0000004000807308 */ /* 0x0002640000000800 */
[-C--:B------:R-:W-:Y:S03]  /*119e0*/  HMMA.16816.F32.BF16 R52, R76, R84.reuse, R52 ;  /* 0x000000544c34723c */ /* 0x080fe60000041834 */
[----:B-----5:R-:W-:Y:S05]  /*119f0*/  FMUL.FTZ R58, R0, R142 ;  /* 0x0000008e003a7220 */ /* 0x020fea0000410000 */
[----:B------:R-:W-:Y:S02]  /*11a00*/  MUFU.EX2 R139, R103 ;  /* 0x00000067008b7308 */ /* 0x000fe40000000800 */
[C---:B------:R-:W-:Y:S04]  /*11a10*/  HMMA.16816.F32.BF16 R56, R80.reuse, R84, R56 ;  /* 0x000000545038723c */ /* 0x040fe80000041838 */
[----:B------:R-:W-:Y:S04]  /*11a20*/  FMUL.FTZ R60, R68, R148 ;  /* 0x00000094443c7220 */ /* 0x000fe80000410000 */
[----:B------:R-:W-:Y:S03]  /*11a30*/  MUFU.EX2 R136, R96 ;  /* 0x0000006000887308 */ /* 0x000fe60000000800 */
[-C--:B------:R-:W-:Y:S03]  /*11a40*/  HMMA.16816.F32.BF16 R60, R80, R86.reuse, R60 ;  /* 0x00000056503c723c */ /* 0x080fe6000004183c */
[----:B-1----:R-:W-:Y:S01]  /*11a50*/  FMUL.FTZ R64, R3, R144 ;  /* 0x0000009003407220 */ /* 0x002fe20000410000 */
[----:B------:R-:W-:Y:S01]  /*11a60*/  F2FP.BF16.PACK_AB R144, R182, R181 ;  /* 0x000000b5b690723e */ /* 0x000fe200000010ff */
[----:B------:R-:W-:Y:S02]  /*11a70*/  FFMA.FTZ R3, R233, c[0x0][0x2d0], -R73 ;  /* 0x0000b400e9037a23 */ /* 0x000fe40000010849 */
[----:B------:R-:W-:Y:S01]  /*11a80*/  MUFU.EX2 R173, R97 ;  /* 0x0000006100ad7308 */ /* 0x000fe20000000800 */
[----:B------:R-:W-:Y:S02]  /*11a90*/  F2FP.BF16.PACK_AB R80, R207, R127 ;  /* 0x0000007fcf50723e */ /* 0x000fe400000010ff */
[----:B------:R-:W-:Y:S01]  /*11aa0*/  HMMA.16816.F32.BF16 R64, R76, R86, R64 ;  /* 0x000000564c40723c */ /* 0x000fe20000041840 */
[----:B------:R-:W1:Y:S03]  /*11ab0*/  LDSM.16.MT88.4 R84, [R186+0x800] ;  /* 0x00080000ba54783b */ /* 0x000e660000004200 */
[----:B------:R-:W-:Y:S02]  /*11ac0*/  F2FP.BF16.PACK_AB R82, R222, R210 ;  /* 0x000000d2de52723e */ /* 0x000fe400000010ff */
[----:B------:R-:W-:Y:S01]  /*11ad0*/  F2FP.BF16.PACK_AB R81, R131, R178 ;  /* 0x000000b28351723e */ /* 0x000fe200000010ff */
[----:B------:R-:W5:Y:S01]  /*11ae0*/  MUFU.EX2 R217, R3 ;  /* 0x0000000300d97308 */ /* 0x000f620000000800 */
[----:B------:R-:W-:Y:S04]  /*11af0*/  F2FP.BF16.PACK_AB R76, R209, R126 ;  /* 0x0000007ed14c723e */ /* 0x000fe800000010ff */
[----:B------:R-:W-:Y:S02]  /*11b00*/  F2FP.BF16.PACK_AB R77, R208, R128 ;  /* 0x00000080d04d723e */ /* 0x000fe400000010ff */
[----:B------:R-:W-:Y:S02]  /*11b10*/  F2FP.BF16.PACK_AB R78, R224, R213 ;  /* 0x000000d5e04e723e */ /* 0x000fe400000010ff */
[----:B------:R-:W-:Y:S01]  /*11b20*/  F2FP.BF16.PACK_AB R79, R239, R211 ;  /* 0x000000d3ef4f723e */ /* 0x000fe200000010ff */
[----:B------:R-:W-:Y:S06]  /*11b30*/  MUFU.EX2 R143, R101 ;  /* 0x00000065008f7308 */ /* 0x000fec0000000800 */
[-C--:B------:R-:W-:Y:S04]  /*11b40*/  HMMA.16816.F32.BF16 R4, R76, R88.reuse, R4 ;  /* 0x000000584c04723c */ /* 0x080fe80000041804 */
[----:B------:R-:W-:Y:S01]  /*11b50*/  MUFU.EX2 R164, R100 ;  /* 0x0000006400a47308 */ /* 0x000fe20000000800 */
[----:B--2---:R-:W-:Y:S01]  /*11b60*/  FFMA.FTZ R69, R69, R130, R175 ;  /* 0x0000008245457223 */ /* 0x004fe200000100af */
[----:B-----5:R-:W-:Y:S01]  /*11b70*/  F2FP.BF16.PACK_AB R83, R217, R216 ;  /* 0x000000d8d953723e */ /* 0x020fe200000010ff */
[--C-:B------:R-:W-:Y:S02]  /*11b80*/  FFMA.FTZ R3, R229, c[0x0][0x2d0], -R73.reuse ;  /* 0x0000b400e5037a23 */ /* 0x100fe40000010849 */
[----:B------:R-:W-:Y:S05]  /*11b90*/  FFMA.FTZ R73, R162, c[0x0][0x2d0], -R73 ;  /* 0x0000b400a2497a23 */ /* 0x000fea0000010849 */
[----:B------:R2:W-:Y:S01]  /*11ba0*/  MUFU.EX2 R130, R99 ;  /* 0x0000006300827308 */ /* 0x0005e20000000800 */
[C---:B------:R-:W-:Y:S04]  /*11bb0*/  HMMA.16816.F32.BF16 R8, R80.reuse, R88, R8 ;  /* 0x000000585008723c */ /* 0x040fe80000041808 */
[----:B---3--:R-:W-:Y:S02]  /*11bc0*/  FFMA.FTZ R68, R68, R129, R174 ;  /* 0x0000008144447223 */ /* 0x008fe400000100ae */
[----:B------:R-:W-:Y:S02]  /*11bd0*/  FADD.FTZ R69, R183, R69 ;  /* 0x00000045b7457221 */ /* 0x000fe40000010000 */
[-C--:B------:R-:W-:Y:S01]  /*11be0*/  HMMA.16816.F32.BF16 R12, R80, R90.reuse, R12 ;  /* 0x0000005a500c723c */ /* 0x080fe2000004180c */
[----:B------:R3:W-:Y:S03]  /*11bf0*/  MUFU.EX2 R162, R102 ;  /* 0x0000006600a27308 */ /* 0x0007e60000000800 */
[----:B------:R-:W-:Y:S04]  /*11c00*/  FADD.FTZ R68, R180, R68 ;  /* 0x00000044b4447221 */ /* 0x000fe80000010000 */
[C---:B------:R-:W-:Y:S01]  /*11c10*/  HMMA.16816.F32.BF16 R16, R76.reuse, R90, R16 ;  /* 0x0000005a4c10723c */ /* 0x040fe20000041810 */
[----:B------:R-:W5:Y:S02]  /*11c20*/  LDSM.16.MT88.4 R88, [R188+0x800] ;  /* 0x00080000bc58783b */ /* 0x000f640000004200 */
[----:B------:R-:W-:Y:S05]  /*11c30*/  MUFU.EX2 R157, R119 ;  /* 0x00000077009d7308 */ /* 0x000fea0000000800 */
[-C--:B------:R-:W-:Y:S01]  /*11c40*/  HMMA.16816.F32.BF16 R20, R76, R92.reuse, R20 ;  /* 0x0000005c4c14723c */ /* 0x080fe20000041814 */
[----:B--2---:R-:W-:Y:S04]  /*11c50*/  LDSM.16.MT88.4 R96, [R186+0x1000] ;  /* 0x00100000ba60783b */ /* 0x004fe80000004200 */
[----:B------:R-:W2:Y:S03]  /*11c60*/  MUFU.EX2 R156, R170 ;  /* 0x000000aa009c7308 */ /* 0x000ea60000000800 */
[C---:B------:R-:W-:Y:S01]  /*11c70*/  HMMA.16816.F32.BF16 R24, R80.reuse, R92, R24 ;  /* 0x0000005c5018723c */ /* 0x040fe20000041818 */
[----:B---3--:R-:W-:Y:S06]  /*11c80*/  LDSM.16.MT88.4 R100, [R185+0x2000] ;  /* 0x00200000b964783b */ /* 0x008fec0000004200 */
[----:B------:R-:W-:Y:S01]  /*11c90*/  MUFU.EX2 R73, R73 ;  /* 0x0000004900497308 */ /* 0x000fe20000000800 */
[-C--:B------:R-:W-:Y:S08]  /*11ca0*/  HMMA.16816.F32.BF16 R28, R80, R94.reuse, R28 ;  /* 0x0000005e501c723c */ /* 0x080ff0000004181c */
[C---:B------:R-:W-:Y:S01]  /*11cb0*/  HMMA.16816.F32.BF16 R32, R76.reuse, R94, R32 ;  /* 0x0000005e4c20723c */ /* 0x040fe20000041820 */
[----:B------:R-:W3:Y:S01]  /*11cc0*/  LDSM.16.MT88.4 R92, [R185+0x1000] ;  /* 0x00100000b95c783b */ /* 0x000ee20000004200 */
[----:B------:R-:W-:Y:S02]  /*11cd0*/  MUFU.EX2 R206, R105 ;  /* 0x0000006900ce7308 */ /* 0x000fe40000000800 */
[----:B--2---:R-:W-:Y:S04]  /*11ce0*/  F2FP.BF16.PACK_AB R147, R156, R157 ;  /* 0x0000009d9c93723e */ /* 0x004fe800000010ff */
[-C--:B-1----:R-:W-:Y:S04]  /*11cf0*/  HMMA.16816.F32.BF16 R36, R76, R84.reuse, R36 ;  /* 0x000000544c24723c */ /* 0x082fe80000041824 */
[----:B------:R-:W1:Y:S04]  /*11d00*/  MUFU.EX2 R142, R104 ;  /* 0x00000068008e7308 */ /* 0x000e680000000800 */
[C---:B------:R-:W-:Y:S06]  /*11d10*/  HMMA.16816.F32.BF16 R40, R80.reuse, R84, R40 ;  /* 0x000000545028723c */ /* 0x040fec0000041828 */
[----:B------:R2:W-:Y:S02]  /*11d20*/  MUFU.EX2 R129, R3 ;  /* 0x0000000300817308 */ /* 0x0005e40000000800 */
[-C--:B------:R-:W-:Y:S08]  /*11d30*/  HMMA.16816.F32.BF16 R44, R80, R86.reuse, R44 ;  /* 0x00000056502c723c */ /* 0x080ff0000004182c */
[C---:B------:R-:W-:Y:S01]  /*11d40*/  HMMA.16816.F32.BF16 R48, R76.reuse, R86, R48 ;  /* 0x000000564c30723c */ /* 0x040fe20000041830 */
[----:B------:R-:W3:Y:S01]  /*11d50*/  LDSM.16.MT88.4 R84, [R189+0x1000] ;  /* 0x00100000bd54783b */ /* 0x000ee20000004200 */
[----:B------:R1:W1:Y:S06]  /*11d60*/  MUFU.EX2 R138, R74 ;  /* 0x0000004a008a7308 */ /* 0x00026c0000000800 */
[-C--:B-----5:R-:W-:Y:S04]  /*11d70*/  HMMA.16816.F32.BF16 R52, R76, R88.reuse, R52 ;  /* 0x000000584c34723c */ /* 0x0a0fe80000041834 */
[----:B------:R-:W5:Y:S01]  /*11d80*/  MUFU.EX2 R137, R75 ;  /* 0x0000004b00897308 */ /* 0x000f620000000800 */
[----:B--2---:R-:W-:Y:S03]  /*11d90*/  FADD.FTZ R3, R235, R106 ;  /* 0x0000006aeb037221 */ /* 0x004fe60000010000 */
[C---:B------:R-:W-:Y:S06]  /*11da0*/  HMMA.16816.F32.BF16 R56, R80.reuse, R88, R56 ;  /* 0x000000585038723c */ /* 0x040fec0000041838 */
[----:B------:R-:W-:Y:S02]  /*11db0*/  MUFU.EX2 R163, R112 ;  /* 0x0000007000a37308 */ /* 0x000fe40000000800 */
[-C--:B------:R-:W-:Y:S04]  /*11dc0*/  HMMA.16816.F32.BF16 R60, R80, R90.reuse, R60 ;  /* 0x0000005a503c723c */ /* 0x080fe8000004183c */
[----:B-1----:R-:W-:Y:S03]  /*11dd0*/  FADD.FTZ R74, R236, R69 ;  /* 0x00000045ec4a7221 */ /* 0x002fe60000010000 */
[----:B------:R-:W-:Y:S01]  /*11de0*/  F2FP.BF16.PACK_AB R80, R139, R130 ;  /* 0x000000828b50723e */ /* 0x000fe200000010ff */
[----:B------:R-:W-:Y:S01]  /*11df0*/  HMMA.16816.F32.BF16 R64, R76, R90, R64 ;  /* 0x0000005a4c40723c */ /* 0x000fe20000041840 */
[----:B------:R-:W1:Y:S01]  /*11e00*/  LDSM.16.MT88.4 R88, [R188+0x1000] ;  /* 0x00100000bc58783b */ /* 0x000e620000004200 */
[----:B------:R-:W-:Y:S02]  /*11e10*/  MUFU.EX2 R174, R109 ;  /* 0x0000006d00ae7308 */ /* 0x000fe40000000800 */
[----:B------:R-:W-:Y:S02]  /*11e20*/  F2FP.BF16.PACK_AB R82, R162, R142 ;  /* 0x0000008ea252723e */ /* 0x000fe400000010ff */
[----:B------:R-:W-:Y:S02]  /*11e30*/  F2FP.BF16.PACK_AB R81, R138, R129 ;  /* 0x000000818a51723e */ /* 0x000fe400000010ff */
[----:B------:R-:W-:Y:S04]  /*11e40*/  F2FP.BF16.PACK_AB R76, R241, R226 ;  /* 0x000000e2f14c723e */ /* 0x000fe800000010ff */
[----:B------:R-:W-:Y:S01]  /*11e50*/  F2FP.BF16.PACK_AB R77, R240, R223 ;  /* 0x000000dff04d723e */ /* 0x000fe200000010ff */
[----:B------:R-:W-:Y:S01]  /*11e60*/  MUFU.EX2 R175, R108 ;  /* 0x0000006c00af7308 */ /* 0x000fe20000000800 */
[----:B------:R-:W-:Y:S02]  /*11e70*/  F2FP.BF16.PACK_AB R78, R219, R243 ;  /* 0x000000f3db4e723e */ /* 0x000fe400000010ff */
[----:B------:R-:W-:Y:S02]  /*11e80*/  F2FP.BF16.PACK_AB R79, R205, R206 ;  /* 0x000000cecd4f723e */ /* 0x000fe400000010ff */
[----:B-----5:R-:W-:Y:S01]  /*11e90*/  F2FP.BF16.PACK_AB R83, R136, R137 ;  /* 0x000000898853723e */ /* 0x020fe200000010ff */
[----:B----4-:R-:W-:Y:S04]  /*11ea0*/  FFMA.FTZ R0, R0, R132, R176 ;  /* 0x0000008400007223 */ /* 0x010fe800000100b0 */
[-C--:B---3--:R-:W-:Y:S01]  /*11eb0*/  HMMA.16816.F32.BF16 R4, R76, R92.reuse, R4 ;  /* 0x0000005c4c04723c */ /* 0x088fe20000041804 */
[----:B------:R-:W-:Y:S01]  /*11ec0*/  LDSM.16.MT88.4 R132, [R186+0x2000] ;  /* 0x00200000ba84783b */ /* 0x000fe20000004200 */
[----:B------:R-:W-:Y:S01]  /*11ed0*/  MUFU.EX2 R141, R110 ;  /* 0x0000006e008d7308 */ /* 0x000fe20000000800 */
[----:B------:R-:W-:Y:S02]  /*11ee0*/  FADD.FTZ R75, R177, R0 ;  /* 0x00000000b14b7221 */ /* 0x000fe40000010000 */
[----:B------:R-:W-:Y:S02]  /*11ef0*/  FADD.FTZ R0, R234, R3 ;  /* 0x00000003ea007221 */ /* 0x000fe40000010000 */
[----:B------:R-:W-:Y:S01]  /*11f00*/  FADD.FTZ R69, R238, R75 ;  /* 0x0000004bee457221 */ /* 0x000fe20000010000 */
[C---:B------:R-:W-:Y:S04]  /*11f10*/  HMMA.16816.F32.BF16 R8, R80.reuse, R92, R8 ;  /* 0x0000005c5008723c */ /* 0x040fe80000041808 */
[----:B------:R-:W2:Y:S01]  /*11f20*/  MUFU.EX2 R75, R121 ;  /* 0x00000079004b7308 */ /* 0x000ea20000000800 */
[----:B------:R-:W-:Y:S02]  /*11f30*/  FADD.FTZ R0, R245, R0 ;  /* 0x00000000f5007221 */ /* 0x000fe40000010000 */
[----:B------:R-:W-:Y:S01]  /*11f40*/  FADD.FTZ R3, R204, R68 ;  /* 0x00000044cc037221 */ /* 0x000fe20000010000 */
[-C--:B------:R-:W-:Y:S04]  /*11f50*/  HMMA.16816.F32.BF16 R12, R80, R94.reuse, R12 ;  /* 0x0000005e500c723c */ /* 0x080fe8000004180c */
[----:B------:R-:W-:Y:S02]  /*11f60*/  FADD.FTZ R68, R244, R74 ;  /* 0x0000004af4447221 */ /* 0x000fe40000010000 */
[----:B------:R-:W-:Y:S01]  /*11f70*/  MUFU.EX2 R140, R113 ;  /* 0x00000071008c7308 */ /* 0x000fe20000000800 */
[----:B------:R-:W-:Y:S01]  /*11f80*/  FADD.FTZ R3, R242, R3 ;  /* 0x00000003f2037221 */ /* 0x000fe20000010000 */
[C---:B------:R-:W-:Y:S01]  /*11f90*/  HMMA.16816.F32.BF16 R16, R76.reuse, R94, R16 ;  /* 0x0000005e4c10723c */ /* 0x040fe20000041810 */
[----:B------:R-:W-:Y:S03]  /*11fa0*/  LDSM.16.MT88.4 R92, [R189+0x1800] ;  /* 0x00180000bd5c783b */ /* 0x000fe60000004200 */
[----:B------:R-:W-:Y:S02]  /*11fb0*/  FADD.FTZ R3, R127, R3 ;  /* 0x000000037f037221 */ /* 0x000fe40000010000 */
[----:B------:R-:W-:Y:S02]  /*11fc0*/  FADD.FTZ R68, R128, R68 ;  /* 0x0000004480447221 */ /* 0x000fe40000010000 */
[-C--:B------:R-:W-:Y:S01]  /*11fd0*/  HMMA.16816.F32.BF16 R20, R76, R84.reuse, R20 ;  /* 0x000000544c14723c */ /* 0x080fe20000041814 */
[----:B------:R-:W-:Y:S03]  /*11fe0*/  MUFU.EX2 R155, R114 ;  /* 0x00000072009b7308 */ /* 0x000fe60000000800 */
[----:B--2---:R-:W-:Y:S01]  /*11ff0*/  F2FP.BF16.PACK_AB R151, R73, R75 ;  /* 0x0000004b4997723e */ /* 0x004fe200000010ff */
[----:B------:R-:W-:Y:S02]  /*12000*/  FADD.FTZ R74, R237, R69 ;  /* 0x00000045ed4a7221 */ /* 0x000fe40000010000 */
[----:B------:R-:W-:Y:S01]  /*12010*/  FADD.FTZ R69, R126, R0 ;  /* 0x000000007e457221 */ /* 0x000fe20000010000 */
[C---:B------:R-:W-:Y:S03]  /*12020*/  HMMA.16816.F32.BF16 R24, R80.reuse, R84, R24 ;  /* 0x000000545018723c */ /* 0x040fe60000041818 */
[----:B------:R-:W-:Y:S01]  /*12030*/  MUFU.EX2 R154, R115 ;  /* 0x00000073009a7308 */ /* 0x000fe20000000800 */
[----:B------:R-:W-:Y:S02]  /*12040*/  FADD.FTZ R0, R178, R74 ;  /* 0x0000004ab2007221 */ /* 0x000fe40000010000 */
[----:B------:R-:W-:Y:S02]  /*12050*/  FADD.FTZ R69, R209, R69 ;  /* 0x00000045d1457221 */ /* 0x000fe40000010000 */
[-C--:B------:R-:W-:Y:S04]  /*12060*/  HMMA.16816.F32.BF16 R28, R80, R86.reuse, R28 ;  /* 0x00000056501c723c */ /* 0x080fe8000004181c */
[----:B------:R-:W-:Y:S01]  /*12070*/  FADD.FTZ R0, R131, R0 ;  /* 0x0000000083007221 */ /* 0x000fe20000010000 */
[----:B------:R-:W-:Y:S01]  /*12080*/  MUFU.EX2 R152, R123 ;  /* 0x0000007b00987308 */ /* 0x000fe20000000800 */
[----:B------:R-:W-:Y:S02]  /*12090*/  FADD.FTZ R69, R213, R69 ;  /* 0x00000045d5457221 */ /* 0x000fe40000010000 */
[C---:B------:R-:W-:Y:S01]  /*120a0*/  HMMA.16816.F32.BF16 R32, R76.reuse, R86, R32 ;  /* 0x000000564c20723c */ /* 0x040fe20000041820 */
[----:B------:R-:W2:Y:S03]  /*120b0*/  LDSM.16.MT88.4 R84, [R185+0x1800] ;  /* 0x00180000b954783b */ /* 0x000ea60000004200 */
[----:B------:R-:W-:Y:S02]  /*120c0*/  FADD.FTZ R0, R216, R0 ;  /* 0x00000000d8007221 */ /* 0x000fe40000010000 */
[----:B------:R-:W-:Y:S01]  /*120d0*/  FADD.FTZ R3, R207, R3 ;  /* 0x00000003cf037221 */ /* 0x000fe20000010000 */
[----:B------:R-:W3:Y:S01]  /*120e0*/  MUFU.EX2 R153, R122 ;  /* 0x0000007a00997308 */ /* 0x000ee20000000800 */
[-C--:B------:R-:W-:Y:S04]  /*120f0*/  HMMA.16816.F32.BF16 R36, R76, R96.reuse, R36 ;  /* 0x000000604c24723c */ /* 0x080fe80000041824 */
[----:B------:R-:W-:Y:S02]  /*12100*/  FADD.FTZ R0, R217, R0 ;  /* 0x00000000d9007221 */ /* 0x000fe40000010000 */
[----:B------:R-:W-:Y:S02]  /*12110*/  FADD.FTZ R3, R210, R3 ;  /* 0x00000003d2037221 */ /* 0x000fe40000010000 */
[C---:B------:R-:W-:Y:S04]  /*12120*/  HMMA.16816.F32.BF16 R40, R80.reuse, R96, R40 ;  /* 0x000000605028723c */ /* 0x040fe80000041828 */
[----:B------:R-:W-:Y:S02]  /*12130*/  FADD.FTZ R3, R222, R3 ;  /* 0x00000003de037221 */ /* 0x000fe40000010000 */
[----:B------:R-:W-:Y:S02]  /*12140*/  FADD.FTZ R68, R208, R68 ;  /* 0x00000044d0447221 */ /* 0x000fe40000010000 */
[-C--:B------:R-:W-:Y:S04]  /*12150*/  HMMA.16816.F32.BF16 R44, R80, R98.reuse, R44 ;  /* 0x00000062502c723c */ /* 0x080fe8000004182c */
[----:B------:R-:W-:Y:S01]  /*12160*/  FADD.FTZ R68, R211, R68 ;  /* 0x00000044d3447221 */ /* 0x000fe20000010000 */
[----:B---3--:R-:W-:Y:S03]  /*12170*/  F2FP.BF16.PACK_AB R148, R152, R153 ;  /* 0x000000999894723e */ /* 0x008fe600000010ff */
[C---:B------:R-:W-:Y:S01]  /*12180*/  HMMA.16816.F32.BF16 R48, R76.reuse, R98, R48 ;  /* 0x000000624c30723c */ /* 0x040fe20000041830 */
[----:B------:R-:W3:Y:S07]  /*12190*/  LDSM.16.MT88.4 R96, [R186+0x1800] ;  /* 0x00180000ba60783b */ /* 0x000eee0000004200 */
[-C--:B-1----:R-:W-:Y:S08]  /*121a0*/  HMMA.16816.F32.BF16 R52, R76, R88.reuse, R52 ;  /* 0x000000584c34723c */ /* 0x082ff00000041834 */
[C---:B------:R-:W-:Y:S08]  /*121b0*/  HMMA.16816.F32.BF16 R56, R80.reuse, R88, R56 ;  /* 0x000000585038723c */ /* 0x040ff00000041838 */
[-C--:B------:R-:W-:Y:S07]  /*121c0*/  HMMA.16816.F32.BF16 R60, R80, R90.reuse, R60 ;  /* 0x0000005a503c723c */ /* 0x080fee000004183c */
[----:B------:R-:W-:Y:S01]  /*121d0*/  F2FP.BF16.PACK_AB R80, R164, R143 ;  /* 0x0000008fa450723e */ /* 0x000fe200000010ff */
[----:B------:R-:W-:Y:S01]  /*121e0*/  HMMA.16816.F32.BF16 R64, R76, R90, R64 ;  /* 0x0000005a4c40723c */ /* 0x000fe20000041840 */
[----:B------:R-:W1:Y:S03]  /*121f0*/  LDSM.16.MT88.4 R88, [R188+0x1800] ;  /* 0x00180000bc58783b */ /* 0x000e660000004200 */
[----:B------:R-:W-:Y:S02]  /*12200*/  F2FP.BF16.PACK_AB R82, R173, R168 ;  /* 0x000000a8ad52723e */ /* 0x000fe400000010ff */
[----:B------:R-:W-:Y:S02]  /*12210*/  F2FP.BF16.PACK_AB R81, R140, R141 ;  /* 0x0000008d8c51723e */ /* 0x000fe400000010ff */
[----:B------:R-:W-:Y:S04]  /*12220*/  F2FP.BF16.PACK_AB R76, R166, R167 ;  /* 0x000000a7a64c723e */ /* 0x000fe800000010ff */
[----:B------:R-:W-:Y:S02]  /*12230*/  F2FP.BF16.PACK_AB R77, R165, R163 ;  /* 0x000000a3a54d723e */ /* 0x000fe400000010ff */
[----:B------:R-:W-:Y:S02]  /*12240*/  F2FP.BF16.PACK_AB R78, R179, R169 ;  /* 0x000000a9b34e723e */ /* 0x000fe400000010ff */
[----:B------:R-:W-:Y:S02]  /*12250*/  F2FP.BF16.PACK_AB R79, R175, R174 ;  /* 0x000000aeaf4f723e */ /* 0x000fe400000010ff */
[----:B------:R-:W-:Y:S05]  /*12260*/  F2FP.BF16.PACK_AB R83, R154, R155 ;  /* 0x0000009b9a53723e */ /* 0x000fea00000010ff */
[-C--:B--2---:R-:W-:Y:S08]  /*12270*/  HMMA.16816.F32.BF16 R4, R76, R84.reuse, R4 ;  /* 0x000000544c04723c */ /* 0x084ff00000041804 */
[C---:B------:R-:W-:Y:S01]  /*12280*/  HMMA.16816.F32.BF16 R8, R80.reuse, R84, R8 ;  /* 0x000000545008723c */ /* 0x040fe20000041808 */
[----:B------:R2:W-:Y:S07]  /*12290*/  MUFU.EX2 R85, R118 ;  /* 0x0000007600557308 */ /* 0x0005ee0000000800 */
[-C--:B------:R-:W-:Y:S03]  /*122a0*/  HMMA.16816.F32.BF16 R12, R80, R86.reuse, R12 ;  /* 0x00000056500c723c */ /* 0x080fe6000004180c */
[----:B------:R-:W4:Y:S05]  /*122b0*/  MUFU.EX2 R84, R120 ;  /* 0x0000007800547308 */ /* 0x000f2a0000000800 */
[C---:B------:R-:W-:Y:S05]  /*122c0*/  HMMA.16816.F32.BF16 R16, R76.reuse, R86, R16 ;  /* 0x000000564c10723c */ /* 0x040fea0000041810 */
[----:B------:R-:W-:Y:S03]  /*122d0*/  MUFU.EX2 R86, R125 ;  /* 0x0000007d00567308 */ /* 0x000fe60000000800 */
[-C--:B------:R-:W-:Y:S01]  /*122e0*/  HMMA.16816.F32.BF16 R20, R76, R92.reuse, R20 ;  /* 0x0000005c4c14723c */ /* 0x080fe20000041814 */
[----:B--2---:R-:W2:Y:S06]  /*122f0*/  LDSM.16.MT88.4 R116, [R189+0x2000] ;  /* 0x00200000bd74783b */ /* 0x004eac0000004200 */
[----:B------:R-:W5:Y:S01]  /*12300*/  MUFU.EX2 R87, R124 ;  /* 0x0000007c00577308 */ /* 0x000f620000000800 */
[C---:B------:R-:W-:Y:S04]  /*12310*/  HMMA.16816.F32.BF16 R24, R80.reuse, R92, R24 ;  /* 0x0000005c5018723c */ /* 0x040fe80000041818 */
[----:B----4-:R-:W-:Y:S04]  /*12320*/  F2FP.BF16.PACK_AB R149, R84, R85 ;  /* 0x000000555495723e */ /* 0x010fe800000010ff */
[-C--:B------:R-:W-:Y:S08]  /*12330*/  HMMA.16816.F32.BF16 R28, R80, R94.reuse, R28 ;  /* 0x0000005e501c723c */ /* 0x080ff0000004181c */
[C---:B------:R-:W-:Y:S04]  /*12340*/  HMMA.16816.F32.BF16 R32, R76.reuse, R94, R32 ;  /* 0x0000005e4c20723c */ /* 0x040fe80000041820 */
[----:B-----5:R-:W-:Y:S04]  /*12350*/  F2FP.BF16.PACK_AB R150, R86, R87 ;  /* 0x000000575696723e */ /* 0x020fe800000010ff */
[-C--:B---3--:R-:W-:Y:S08]  /*12360*/  HMMA.16816.F32.BF16 R36, R76, R96.reuse, R36 ;  /* 0x000000604c24723c */ /* 0x088ff00000041824 */
[C---:B------:R-:W-:Y:S08]  /*12370*/  HMMA.16816.F32.BF16 R40, R80.reuse, R96, R40 ;  /* 0x000000605028723c */ /* 0x040ff00000041828 */
[-C--:B------:R-:W-:Y:S08]  /*12380*/  HMMA.16816.F32.BF16 R44, R80, R98.reuse, R44 ;  /* 0x00000062502c723c */ /* 0x080ff0000004182c */
[C---:B------:R-:W-:Y:S08]  /*12390*/  HMMA.16816.F32.BF16 R48, R76.reuse, R98, R48 ;  /* 0x000000624c30723c */ /* 0x040ff00000041830 */
[-C--:B-1----:R-:W-:Y:S08]  /*123a0*/  HMMA.16816.F32.BF16 R52, R76, R88.reuse, R52 ;  /* 0x000000584c34723c */ /* 0x082ff00000041834 */
        /* <DEDUP_REMOVED lines=8> */
[----:B------:R-:W-:Y:S01]  /*12430*/  FADD.FTZ R9, R224, R69 ;  /* 0x00000045e0097221 */ /* 0x000fe20000010000 */
[----:B------:R-:W-:Y:S01]  /*12440*/  MOV R69, R2 ;  /* 0x0000000200457202 */ /* 0x000fe20000000f00 */
[----:B------:R-:W-:Y:S02]  /*12450*/  FADD.FTZ R8, R239, R68 ;  /* 0x00000044ef087221 */ /* 0x000fe40000010000 */
[C---:B------:R-:W-:Y:S04]  /*12460*/  HMMA.16816.F32.BF16 R100, R144.reuse, R102, R16 ;  /* 0x000000669064723c */ /* 0x040fe80000041810 */
[----:B------:R-:W-:Y:S02]  /*12470*/  FADD.FTZ R12, R226, R9 ;  /* 0x00000009e20c7221 */ /* 0x000fe40000010000 */
[----:B------:R-:W-:Y:S02]  /*12480*/  FADD.FTZ R9, R129, R0 ;  /* 0x0000000081097221 */ /* 0x000fe40000010000 */
[-C--:B--2---:R-:W-:Y:S04]  /*12490*/  HMMA.16816.F32.BF16 R104, R144, R116.reuse, R20 ;  /* 0x000000749068723c */ /* 0x084fe80000041814 */
[----:B------:R-:W-:Y:S02]  /*124a0*/  FADD.FTZ R11, R223, R8 ;  /* 0x00000008df0b7221 */ /* 0x000fe40000010000 */
[----:B------:R-:W-:Y:S02]  /*124b0*/  FADD.FTZ R0, R139, R10 ;  /* 0x0000000a8b007221 */ /* 0x000fe40000010000 */
        /* <DEDUP_REMOVED lines=32> */
[C---:B------:R-:W-:Y:S07]  /*126c0*/  HMMA.16816.F32.BF16 R140, R148.reuse, R4, R56 ;  /* 0x00000004948c723c */ /* 0x040fee0000041838 */
[----:B------:R-:W-:Y:S01]  /*126d0*/  FADD.FTZ R4, R174, R11 ;  /* 0x0000000bae047221 */ /* 0x000fe20000010000 */
[-C--:B------:R-:W-:Y:S04]  /*126e0*/  HMMA.16816.F32.BF16 R148, R148, R6.reuse, R60 ;  /* 0x000000069494723c */ /* 0x080fe8000004183c */
[----:B------:R-:W-:Y:S02]  /*126f0*/  FADD.FTZ R9, R175, R4 ;  /* 0x00000004af097221 */ /* 0x000fe40000010000 */
[----:B------:R-:W-:Y:S02]  /*12700*/  FADD.FTZ R5, R154, R0 ;  /* 0x000000009a057221 */ /* 0x000fe40000010000 */
[----:B------:R-:W-:Y:S01]  /*12710*/  FADD.FTZ R4, R181, R10 ;  /* 0x0000000ab5047221 */ /* 0x000fe20000010000 */
[----:B------:R-:W-:Y:S04]  /*12720*/  HMMA.16816.F32.BF16 R144, R144, R6, R64 ;  /* 0x000000069090723c */ /* 0x000fe80000041840 */
[----:B------:R-:W-:Y:S02]  /*12730*/  FADD.FTZ R3, R161, R9 ;  /* 0x00000009a1037221 */ /* 0x000fe40000010000 */
[----:B------:R-:W-:Y:S02]  /*12740*/  FADD.FTZ R0, R153, R8 ;  /* 0x0000000899007221 */ /* 0x000fe40000010000 */
[----:B------:R-:W-:Y:S01]  /*12750*/  FADD.FTZ R8, R85, R5 ;  /* 0x0000000555087221 */ /* 0x000fe20000010000 */
[----:B------:R-:W-:Y:S03]  /*12760*/  MOV R85, R70 ;  /* 0x0000004600557202 */ /* 0x000fe60000000f00 */
        /* <DEDUP_REMOVED lines=10> */
[----:B------:R-:W-:Y:S01]  /*12810*/  MOV R84, R71 ;  /* 0x0000004700547202 */ /* 0x000fe20000000f00 */
[----:B------:R-:W-:Y:S01]  /*12820*/  FADD.FTZ R3, R86, R3 ;  /* 0x0000000356037221 */ /* 0x000fe20000010000 */
[----:B------:R-:W-:Y:S01]  /*12830*/  STL [R1+0x8], R4 ;  /* 0x0000080401007387 */ /* 0x000fe20000100800 */
[----:B------:R-:W-:Y:S01]  /*12840*/  FADD.FTZ R0, R75, R0 ;  /* 0x000000004b007221 */ /* 0x000fe20000010000 */
[----:B------:R-:W-:Y:S02]  /*12850*/  MOV R86, R2 ;  /* 0x0000000200567202 */ /* 0x000fe40000000f00 */
[----:B------:R-:W-:Y:S01]  /*12860*/  STL [R1+0xc], R3 ;  /* 0x00000c0301007387 */ /* 0x000fe20000100800 */
[----:B------:R-:W-:Y:S05]  /*12870*/  FADD.FTZ R0, R73, R0 ;  /* 0x0000000049007221 */ /* 0x000fea0000010000 */
[----:B------:R1:W-:Y:S02]  /*12880*/  STL [R1+0x10], R0 ;  /* 0x0000100001007387 */ /* 0x0003e40000100800 */
[----:B-1----:R-:W-:Y:S01]  /*12890*/  MOV R0, R72 ;  /* 0x0000004800007202 */ /* 0x002fe20000000f00 */
[----:B------:R-:W-:-:S05]  /*128a0*/  @P0 BRA `(.L_x_705) ;  /* 0xffffc2f000000947 */ /* 0x000fca000383ffff */
.L_x_694:
[----:B------:R-:W2:Y:S02]  /*128b0*/  LDL R2, [R1+0x14] ;  /* 0x0000140001027983 */ /* 0x000ea40000100800 */
[----:B--2---:R-:W-:-:S13]  /*128c0*/  ISETP.GE.AND P0, PT, R202, R2, PT ;  /* 0x00000002ca00720c */ /* 0x004fda0003f06270 */
[----:B------:R-:W-:Y:S05]  /*128d0*/  @!P0 BRA `(.L_x_706) ;  /* 0x00005aa000008947 */ /* 0x000fea0003800000 */
[----:B------:R-:W-:Y:S01]  /*128e0*/  IMAD.MOV.U32 R85, RZ, RZ, R71 ;  /* 0x000000ffff557224 */ /* 0x000fe200078e0047 */
[----:B------:R-:W-:Y:S01]  /*128f0*/  MOV R87, R69 ;  /* 0x0000004500577202 */ /* 0x000fe20000000f00 */
[----:B------:R-:W-:Y:S01]  /*12900*/  IMAD.MOV.U32 R84, RZ, RZ, R72 ;  /* 0x000000ffff547224 */ /* 0x000fe200078e0048 */
[----:B------:R-:W-:Y:S02]  /*12910*/  MOV R86, R70 ;  /* 0x0000004600567202 */ /* 0x000fe40000000f00 */
.L_x_734:
[----:B------:R-:W2:Y:S01]  /*12920*/  LDL.64 R6, [R1+0x38] ;  /* 0x0000380001067983 */ /* 0x000ea20000100a00 */
[----:B------:R-:W-:Y:S04]  /*12930*/  DEPBAR.LE SB0, 0x0 ;  /* 0x000080000000791a */ /* 0x000fe80000000000 */
[----:B------:R-:W3:Y:S01]  /*12940*/  LDL R5, [R1+0x44] ;  /* 0x0000440001057983 */ /* 0x000ee20000100800 */
[----:B------:R-:W-:Y:S01]  /*12950*/  WARPSYNC 0xffffffff ;  /* 0xffffffff00007948 */ /* 0x000fe20003800000 */
[----:B------:R-:W-:Y:S01]  /*12960*/  SHF.R.S32.HI R0, RZ, 0x1f, R214 ;  /* 0x0000001fff007819 */ /* 0x000fe200000114d6 */
[----:B------:R-:W-:Y:S01]  /*12970*/  IMAD.WIDE.U32 R2, R214, c[0x0][0x208], RZ ;  /* 0x00008200d6027a25 */ /* 0x000fe200078e00ff */
[----:B------:R-:W-:Y:S01]  /*12980*/  BAR.SYNC.DEFER_BLOCKING 0x0 ;  /* 0x0000000000007b1d */ /* 0x000fe20000010000 */
[----:B------:R-:W-:Y:S02]  /*12990*/  SHF.R.S32.HI R4, RZ, 0x1f, R201 ;  /* 0x0000001fff047819 */ /* 0x000fe400000114c9 */
[----:B------:R-:W-:Y:S02]  /*129a0*/  IMAD R0, R0, c[0x0][0x208], RZ ;  /* 0x0000820000007a24 */ /* 0x000fe400078e02ff */
[C---:B------:R-:W-:Y:S01]  /*129b0*/  SHF.L.U64.HI R68, R201.reuse, 0x1, R4 ;  /* 0x00000001c9447819 */ /* 0x040fe20000010204 */
[----:B------:R-:W-:Y:S02]  /*129c0*/  IMAD.SHL.U32 R58, R201, 0x2, RZ ;  /* 0x00000002c93a7824 */ /* 0x000fe400078e00ff */
[----:B------:R-:W-:Y:S04]  /*129d0*/  IMAD R0, R214, c[0x0][0x20c], R0 ;  /* 0x00008300d6007a24 */ /* 0x000fe800078e0200 */
[----:B------:R-:W-:Y:S01]  /*129e0*/  IMAD.IADD R3, R3, 0x1, R0 ;  /* 0x0000000103037824 */ /* 0x000fe200078e0200 */
[----:B------:R-:W-:Y:S03]  /*129f0*/  SHF.R.S32.HI R0, RZ, 0x1f, R212 ;  /* 0x0000001fff007819 */ /* 0x000fe600000114d4 */
[----:B------:R-:W-:Y:S04]  /*12a00*/  IMAD.WIDE.U32 R2, R212, c[0x0][0x218], R2 ;  /* 0x00008600d4027a25 */ /* 0x000fe800078e0002 */
[----:B------:R-:W-:Y:S01]  /*12a10*/  IMAD R0, R0, c[0x0][0x218], RZ ;  /* 0x0000860000007a24 */ /* 0x000fe200078e02ff */
[----:B------:R1:W4:Y:S03]  /*12a20*/  LDSM.16.M88.4 R80, [R191] ;  /* 0x00000000bf50783b */ /* 0x0003260000000200 */
[----:B------:R-:W-:Y:S01]  /*12a30*/  IMAD R0, R212, c[0x0][0x21c], R0 ;  /* 0x00008700d4007a24 */ /* 0x000fe200078e0200 */
        /* <DEDUP_REMOVED lines=19> */
.L_x_845:
[-C--:B------:R-:W-:Y:S01]  /*12b70*/  HMMA.16816.F32.BF16 R4, R80, R16.reuse, RZ ;  /* 0x000000105004723c */ /* 0x080fe200000418ff */
[----:B------:R-:W3:Y:S01]  /*12b80*/  SHFL.IDX PT, R2, R0, RZ, 0x181f ;  /* 0x00181fff00027589 */ /* 0x000ee200000e0000 */
[----:B------:R-:W-:Y:S06]  /*12b90*/  BSSY B0, `(.L_x_708) ;  /* 0x000015f000007945 */ /* 0x000fec0003800000 */
[C---:B------:R-:W-:Y:S01]  /*12ba0*/  HMMA.16816.F32.BF16 R8, R76.reuse, R16, RZ ;  /* 0x000000104c08723c */ /* 0x040fe200000418ff */
[----:B------:R-:W4:Y:S07]  /*12bb0*/  SHFL.IDX PT, R3, R0, 0x1, 0x181f ;  /* 0x00381f0000037f89 */ /* 0x000f2e00000e0000 */
[-C--:B------:R-:W-:Y:S01]  /*12bc0*/  HMMA.16816.F32.BF16 R12, R76, R18.reuse, RZ ;  /* 0x000000124c0c723c */ /* 0x080fe200000418ff */
[----:B------:R-:W5:Y:S07]  /*12bd0*/  SHFL.IDX PT, R55, R52, 0x1, 0x181f ;  /* 0x00381f0034377f89 */ /* 0x000f6e00000e0000 */
[C---:B------:R-:W-:Y:S01]  /*12be0*/  HMMA.16816.F32.BF16 R16, R80.reuse, R18, RZ ;  /* 0x000000125010723c */ /* 0x040fe200000418ff */
[----:B------:R-:W1:Y:S07]  /*12bf0*/  SHFL.IDX PT, R53, R0, 0x2, 0x181f ;  /* 0x00581f0000357f89 */ /* 0x000e6e00000e0000 */
[-C--:B------:R-:W-:Y:S01]  /*12c00*/  HMMA.16816.F32.BF16 R20, R80, R32.reuse, RZ ;  /* 0x000000205014723c */ /* 0x080fe200000418ff */
[----:B------:R-:W-:Y:S07]  /*12c10*/  SHFL.IDX PT, R56, R52, 0x2, 0x181f ;  /* 0x00581f0034387f89 */ /* 0x000fee00000e0000 */
[C---:B------:R-:W-:Y:S01]  /*12c20*/  HMMA.16816.F32.BF16 R24, R76.reuse, R32, RZ ;  /* 0x000000204c18723c */ /* 0x040fe200000418ff */
[----:B------:R-:W3:Y:S07]  /*12c30*/  SHFL.IDX PT, R54, R0, 0x3, 0x181f ;  /* 0x00781f0000367f89 */ /* 0x000eee00000e0000 */
[-C--:B------:R-:W-:Y:S01]  /*12c40*/  HMMA.16816.F32.BF16 R28, R76, R34.reuse, RZ ;  /* 0x000000224c1c723c */ /* 0x080fe200000418ff */
[----:B------:R-:W1:Y:S07]  /*12c50*/  SHFL.IDX PT, R69, R52, 0x3, 0x181f ;  /* 0x00781f0034457f89 */ /* 0x000e6e00000e0000 */
[C---:B------:R-:W-:Y:S01]  /*12c60*/  HMMA.16816.F32.BF16 R32, R80.reuse, R34, RZ ;  /* 0x000000225020723c */ /* 0x040fe200000418ff */
[----:B------:R1:W-:Y:S07]  /*12c70*/  SHFL.IDX PT, R73, R52, 0x4, 0x181f ;  /* 0x00981f0034497f89 */ /* 0x0003ee00000e0000 */
[-C--:B------:R-:W-:Y:S01]  /*12c80*/  HMMA.16816.F32.BF16 R36, R80, R48.reuse, RZ ;  /* 0x000000305024723c */ /* 0x080fe200000418ff */
[----:B------:R-:W1:Y:S07]  /*12c90*/  SHFL.IDX PT, R0, R0, 0x4, 0x181f ;  /* 0x00981f0000007f89 */ /* 0x000e6e00000e0000 */
[C---:B------:R-:W-:Y:S01]  /*12ca0*/  HMMA.16816.F32.BF16 R40, R76.reuse, R48, RZ ;  /* 0x000000304c28723c */ /* 0x040fe200000418ff */
[----:B------:R-:W2:Y:S07]  /*12cb0*/  LDL R235, [R1+0x14] ;  /* 0x0000140001eb7983 */ /* 0x000eae0000100800 */
[-C--:B------:R-:W-:Y:S08]  /*12cc0*/  HMMA.16816.F32.BF16 R44, R76, R50.reuse, RZ ;  /* 0x000000324c2c723c */ /* 0x080ff000000418ff */
[C---:B------:R-:W-:Y:S04]  /*12cd0*/  HMMA.16816.F32.BF16 R48, R80.reuse, R50, RZ ;  /* 0x000000325030723c */ /* 0x040fe800000418ff */
[-C--:B---3--:R-:W-:Y:S02]  /*12ce0*/  IADD3 R2, P0, R2, R58.reuse, RZ ;  /* 0x0000003a02027210 */ /* 0x088fe40007f1e0ff */
[----:B----4-:R-:W-:Y:S02]  /*12cf0*/  IADD3 R62, P1, R3, R58, RZ ;  /* 0x0000003a033e7210 */ /* 0x010fe40007f3e0ff */
[-C--:B--2---:R-:W-:Y:S04]  /*12d00*/  IADD3.X R3, R57, R68.reuse, RZ, P0, !PT ;  /* 0x0000004439037210 */ /* 0x084fe800007fe4ff */
[----:B-----5:R-:W-:Y:S01]  /*12d10*/  IADD3.X R63, R55, R68, RZ, P1, !PT ;  /* 0x00000044373f7210 */ /* 0x020fe20000ffe4ff */
[----:B------:R2:W-:Y:S01]  /*12d20*/  LDGSTS.E.BYPASS.LTC128B.128 [R203+0x100], [R2.64], !P3 ;  /* 0x0010000002cb7fae */ /* 0x0005e2000d901d46 */
[-C--:B-1----:R-:W-:Y:S02]  /*12d30*/  IADD3 R60, P0, R53, R58.reuse, RZ ;  /* 0x0000003a353c7210 */ /* 0x082fe40007f1e0ff */
[----:B------:R-:W-:Y:S02]  /*12d40*/  IADD3 R70, P1, R54, R58, RZ ;  /* 0x0000003a36467210 */ /* 0x000fe40007f3e0ff */
[-C--:B------:R-:W-:Y:S01]  /*12d50*/  IADD3.X R61, R56, R68.reuse, RZ, P0, !PT ;  /* 0x00000044383d7210 */ /* 0x080fe200007fe4ff */
[-C--:B------:R-:W-:Y:S01]  /*12d60*/  HMMA.16816.F32.BF16 R52, R80, R64.reuse, RZ ;  /* 0x000000405034723c */ /* 0x080fe200000418ff */
[----:B------:R-:W-:Y:S01]  /*12d70*/  IADD3.X R71, R69, R68, RZ, P1, !PT ;  /* 0x0000004445477210 */ /* 0x000fe20000ffe4ff */
[----:B------:R1:W-:Y:S01]  /*12d80*/  LDGSTS.E.BYPASS.LTC128B.128 [R203+0x900], [R62.64], !P3 ;  /* 0x009000003ecb7fae */ /* 0x0003e2000d901d46 */
[----:B------:R-:W-:Y:S04]  /*12d90*/  IADD3 R72, P0, R0, R58, RZ ;  /* 0x0000003a00487210 */ /* 0x000fe80007f1e0ff */
[----:B------:R-:W-:Y:S01]  /*12da0*/  IADD3.X R73, R73, R68, RZ, P0, !PT ;  /* 0x0000004449497210 */ /* 0x000fe200007fe4ff */
[C---:B------:R-:W-:Y:S02]  /*12db0*/  HMMA.16816.F32.BF16 R56, R76.reuse, R64, RZ ;  /* 0x000000404c38723c */ /* 0x040fe400000418ff */
[----:B------:R1:W-:Y:S08]  /*12dc0*/  LDGSTS.E.BYPASS.LTC128B.128 [R203+0x1100], [R60.64], !P3 ;  /* 0x011000003ccb7fae */ /* 0x0003f0000d901d46 */
[----:B------:R3:W-:Y:S08]  /*12dd0*/  LDGSTS.E.BYPASS.LTC128B.128 [R203+0x1900], [R70.64], !P3 ;  /* 0x0190000046cb7fae */ /* 0x0007f0000d901d46 */
[----:B------:R4:W-:Y:S08]  /*12de0*/  LDGSTS.E.BYPASS.LTC128B.128 [R203+0x2100], [R72.64], !P3 ;  /* 0x0210000048cb7fae */ /* 0x0009f0000d901d46 */
[----:B------:R-:W0:Y:S01]  /*12df0*/  LDGDEPBAR ;  /* 0x00000000000079af */ /* 0x000e220000000000 */
[-C--:B-1----:R-:W-:Y:S08]  /*12e00*/  HMMA.16816.F32.BF16 R60, R76, R66.reuse, RZ ;  /* 0x000000424c3c723c */ /* 0x082ff000000418ff */
        /* <DEDUP_REMOVED lines=31> */
[----:B------:R-:W2:Y:S07]  /*13000*/  LDSM.16.M88.4 R156, [R190+0x1800] ;  /* 0x00180000be9c783b */ /* 0x000eae0000000200 */
[-C--:B-1----:R-:W-:Y:S08]  /*13010*/  HMMA.16816.F32.BF16 R4, R152, R160.reuse, R4 ;  /* 0x000000a09804723c */ /* 0x082ff00000041804 */
[C---:B---3--:R-:W-:Y:S08]  /*13020*/  HMMA.16816.F32.BF16 R8, R168.reuse, R160, R8 ;  /* 0x000000a0a808723c */ /* 0x048ff00000041808 */
[-C--:B------:R-:W-:Y:S03]  /*13030*/  HMMA.16816.F32.BF16 R12, R168, R162.reuse, R12 ;  /* 0x000000a2a80c723c */ /* 0x080fe6000004180c */
[----:B------:R-:W-:Y:S05]  /*13040*/  ISETP.GT.AND P0, PT, R202, R235, PT ;  /* 0x000000ebca00720c */ /* 0x000fea0003f04270 */
[C---:B------:R-:W-:Y:S01]  /*13050*/  HMMA.16816.F32.BF16 R16, R152.reuse, R162, R16 ;  /* 0x000000a29810723c */ /* 0x040fe20000041810 */
[----:B------:R-:W1:Y:S07]  /*13060*/  LDSM.16.M88.4 R160, [R190+0x2000] ;  /* 0x00200000bea0783b */ /* 0x000e6e0000000200 */
        /* <DEDUP_REMOVED lines=10> */
[-C--:B--2---:R-:W-:Y:S08]  /*13110*/  HMMA.16816.F32.BF16 R52, R152, R156.reuse, R52 ;  /* 0x0000009c9834723c */ /* 0x084ff00000041834 */
[C---:B------:R-:W-:Y:S08]  /*13120*/  HMMA.16816.F32.BF16 R56, R168.reuse, R156, R56 ;  /* 0x0000009ca838723c */ /* 0x040ff00000041838 */
[-C--:B------:R-:W-:Y:S08]  /*13130*/  HMMA.16816.F32.BF16 R60, R168, R158.reuse, R60 ;  /* 0x0000009ea83c723c */ /* 0x080ff0000004183c */
[C---:B------:R-:W-:Y:S08]  /*13140*/  HMMA.16816.F32.BF16 R64, R152.reuse, R158, R64 ;  /* 0x0000009e9840723c */ /* 0x040ff00000041840 */
[-C--:B-1----:R-:W-:Y:S08]  /*13150*/  HMMA.16816.F32.BF16 R68, R152, R160.reuse, R68 ;  /* 0x000000a09844723c */ /* 0x082ff00000041844 */
        /* <DEDUP_REMOVED lines=230> */
.L_x_846:
        /* <DEDUP_REMOVED lines=22> */
.L_x_847:
[----:B--2---:R-:W-:Y:S04]  /*14120*/  IADD3 R2, P0, R0, R18, RZ ;  /* 0x0000001200027210 */ /* 0x004fe80007f1e0ff */
[----:B-1----:R-:W-:Y:S05]  /*14130*/  IADD3.X R3, R4, R5, RZ, P0, !PT ;  /* 0x0000000504037210 */ /* 0x002fea00007fe4ff */
[----:B------:R-:W-:Y:S01]  /*14140*/  @!PT LDS RZ, [RZ] ;  /* 0x00000000fffff984 */ /* 0x000fe20000000800 */
[----:B------:R-:W-:Y:S01]  /*14150*/  @!PT LDS RZ, [RZ] ;  /* 0x00000000fffff984 */ /* 0x000fe20000000800 */
[----:B------:R-:W-:Y:S01]  /*14160*/  @!PT LDS RZ, [RZ] ;  /* 0x00000000fffff984 */ /* 0x000fe20000000800 */
[----:B------:R1:W-:Y:S04]  /*14170*/  LDGSTS.E.BYPASS.LTC128B.128 [R203+0x4900], [R2.64], !P3 ;  /* 0x0490000002cb7fae */ /* 0x0003e8000d901d46 */
.L_x_709:
[----:B--234-:R-:W-:Y:S05]  /*14180*/  BSYNC B0 ;  /* 0x0000000000007941 */ /* 0x01cfea0003800000 */
.L_x_708:
[----:B-1----:R-:W2:Y:S01]  /*14190*/  LDL R2, [R1] ;  /* 0x0000000001027983 */ /* 0x002ea20000100800 */
[----:B------:R-:W-:Y:S01]  /*141a0*/  IMAD.MOV.U32 R3, RZ, RZ, c[0x0][0x2c4] ;  /* 0x0000b100ff037624 */ /* 0x000fe200078e00ff */
[----:B------:R-:W-:Y:S01]  /*141b0*/  ULDC UR4, c[0x0][0x324] ;  /* 0x0000c90000047ab9 */ /* 0x000fe20000000800 */
[----:B------:R-:W-:Y:S01]  /*141c0*/  IMAD R0, R202, -0x50, RZ ;  /* 0xffffffb0ca007824 */ /* 0x000fe200078e02ff */
[----:B------:R-:W3:Y:S01]  /*141d0*/  LDL R5, [R1+0x48] ;  /* 0x0000480001057983 */ /* 0x000ee20000100800 */
[----:B------:R-:W-:Y:S01]  /*141e0*/  ULOP3.LUT UR4, URZ, UR4, URZ, 0x33, !UPT ;  /* 0x000000043f047292 */ /* 0x000fe2000f8e333f */
[----:B------:R-:W-:Y:S02]  /*141f0*/  ISETP.NE.AND P0, PT, R3, 0x1, PT ;  /* 0x000000010300780c */ /* 0x000fe40003f05270 */
[----:B------:R-:W3:Y:S04]  /*14200*/  LDL R4, [R1+0x4c] ;  /* 0x00004c0001047983 */ /* 0x000ee80000100800 */
[----:B------:R-:W0:Y:S01]  /*14210*/  LDGDEPBAR ;  /* 0x00000000000079af */ /* 0x000e220000000000 */
[----:B--2---:R-:W-:Y:S04]  /*14220*/  IADD3 R2, -R2, 0x1, R0 ;  /* 0x0000000102027810 */ /* 0x004fe80007ffe100 */
[----:B------:R-:W-:Y:S04]  /*14230*/  IADD3 R2, -R246, R2, R248 ;  /* 0x00000002f6027210 */ /* 0x000fe80007ffe1f8 */
[----:B------:R-:W-:Y:S01]  /*14240*/  IADD3 R7, R2, UR4, RZ ;  /* 0x0000000402077c10 */ /* 0x000fe2000fffe0ff */
[----:B---3--:R-:W-:Y:S01]  /*14250*/  IMAD.IADD R5, R4, 0x1, R5 ;  /* 0x0000000104057824 */ /* 0x008fe200078e0205 */
[----:B------:R-:W-:Y:S03]  /*14260*/  IADD3 R6, R2, c[0x0][0x328], RZ ;  /* 0x0000ca0002067a10 */ /* 0x000fe60007ffe0ff */
[----:B------:R-:W-:Y:S05]  /*14270*/  @P0 IMAD.HI.U32 R3, R5, c[0x0][0x2c8], RZ ;  /* 0x0000b20005030a27 */ /* 0x000fea00078e00ff */
[----:B------:R-:W-:Y:S01]  /*14280*/  @P0 SHF.R.U32.HI R5, RZ, c[0x0][0x2cc], R3 ;  /* 0x0000b300ff050a19 */ /* 0x000fe20000011603 */
[----:B------:R-:W-:-:S05]  /*14290*/  BRA.DIV ~URZ, `(.L_x_712) ;  /* 0x0000bf227f007947 */ /* 0x000fca000b800000 */
[----:B------:R1:W2:Y:S02]  /*142a0*/  SHFL.IDX PT, R4, R5, RZ, 0x1c1f ;  /* 0x001c1fff05047589 */ /* 0x0002a400000e0000 */
.L_x_848:
[----:B--2---:R-:W-:Y:S01]  /*142b0*/  IADD3 R3, R6, R4, RZ ;  /* 0x0000000406037210 */ /* 0x004fe20007ffe0ff */
        /* <DEDUP_REMOVED lines=15> */
.L_x_715:
[----:B------:R-:W-:Y:S04]  /*143b0*/  MOV R8, c[0x0][0x32c] ;  /* 0x0000cb0000087a02 */ /* 0x000fe80000000f00 */
[----:B------:R-:W-:-:S13]  /*143c0*/  ISETP.NE.AND P0, PT, R8, 0x1, PT ;  /* 0x000000010800780c */ /* 0x000fda0003f05270 */
[----:B------:R-:W-:Y:S05]  /*143d0*/  @P0 IMAD.HI.U32 R8, R4, c[0x0][0x330], RZ ;  /* 0x0000cc0004080a27 */ /* 0x000fea00078e00ff */
[----:B------:R-:W-:Y:S02]  /*143e0*/  @P0 SHF.R.U32.HI R4, RZ, c[0x0][0x334], R8 ;  /* 0x0000cd00ff040a19 */ /* 0x000fe40000011608 */
.L_x_716:
[----:B------:R-:W-:Y:S05]  /*143f0*/  BSYNC B0 ;  /* 0x0000000000007941 */ /* 0x000fea0003800000 */
.L_x_714:
[----:B------:R-:W2:Y:S02]  /*14400*/  LDL R8, [R1] ;  /* 0x0000000001087983 */ /* 0x000ea40000100800 */
[----:B--2---:R-:W-:Y:S04]  /*14410*/  IMAD.IADD R8, R0, 0x1, -R8 ;  /* 0x0000000100087824 */ /* 0x004fe800078e0a08 */
[----:B------:R-:W-:Y:S05]  /*14420*/  IMAD R4, R4, c[0x0][0x32c], R8 ;  /* 0x0000cb0004047a24 */ /* 0x000fea00078e0208 */
[----:B------:R-:W-:Y:S02]  /*14430*/  IADD3 R8, R4, c[0x0][0x32c], RZ ;  /* 0x0000cb0004087a10 */ /* 0x000fe40007ffe0ff */
[----:B------:R-:W-:Y:S02]  /*14440*/  IMNMX R2, R2, R4, !PT ;  /* 0x0000000402027217 */ /* 0x000fe40007800200 */
[----:B------:R-:W-:Y:S02]  /*14450*/  IMNMX R3, R3, R8, PT ;  /* 0x0000000803037217 */ /* 0x000fe40003800200 */
.L_x_713:
        /* <DEDUP_REMOVED lines=76> */
[----:B------:R-:W-:Y:S02]  /*14920*/  FSEL R51, R44, -INF , !P0 ;  /* 0xff8000002c337808 */ /* 0x000fe40004000000 */
[----:B------:R-:W-:Y:S02]  /*14930*/  LOP3.LUT R200, R200, 0xfffffffd, RZ, 0xc0, !PT ;  /* 0xfffffffdc8c87812 */ /* 0x000fe400078ec0ff */
[----:B------:R-:W-:Y:S04]  /*14940*/  ISETP.GT.AND P0, PT, R2, 0x30, !P1 ;  /* 0x000000300200780c */ /* 0x000fe80004f04270 */
[----:B------:R-:W-:Y:S03]  /*14950*/  ISETP.LT.OR P0, PT, R3, 0x31, P0 ;  /* 0x000000310300780c */ /* 0x000fe60000701670 */
[----:B------:R-:W-:Y:S02]  /*14960*/  @P1 LOP3.LUT R200, R200, 0x2, RZ, 0xfc, !PT ;  /* 0x00000002c8c81812 */ /* 0x000fe400078efcff */
[----:B------:R-:W-:Y:S02]  /*14970*/  ISETP.GE.AND P1, PT, R0, 0x32, PT ;  /* 0x000000320000780c */ /* 0x000fe40003f26270 */
[----:B------:R-:W-:Y:S02]  /*14980*/  FSEL R53, R43, -INF , !P0 ;  /* 0xff8000002b357808 */ /* 0x000fe40004000000 */
[----:B------:R-:W-:Y:S02]  /*14990*/  ISETP.GT.AND P0, PT, R2, 0x31, !P1 ;  /* 0x000000310200780c */ /* 0x000fe40004f04270 */
[----:B------:R-:W-:Y:S02]  /*149a0*/  LOP3.LUT R200, R200, 0xfffffffe, RZ, 0xc0, !PT ;  /* 0xfffffffec8c87812 */ /* 0x000fe400078ec0ff */
[C---:B------:R-:W-:Y:S04]  /*149b0*/  ISETP.LT.OR P0, PT, R3.reuse, 0x32, P0 ;  /* 0x000000320300780c */ /* 0x040fe80000701670 */
        /* <DEDUP_REMOVED lines=26> */
.L_x_849:
        /* <DEDUP_REMOVED lines=16> */
.L_x_720:
[----:B------:R-:W-:Y:S04]  /*14c60*/  MOV R8, c[0x0][0x32c] ;  /* 0x0000cb0000087a02 */ /* 0x000fe80000000f00 */
[----:B------:R-:W-:-:S13]  /*14c70*/  ISETP.NE.AND P0, PT, R8, 0x1, PT ;  /* 0x000000010800780c */ /* 0x000fda0003f05270 */
[----:B------:R-:W-:Y:S05]  /*14c80*/  @P0 IMAD.HI.U32 R8, R4, c[0x0][0x330], RZ ;  /* 0x0000cc0004080a27 */ /* 0x000fea00078e00ff */
[----:B------:R-:W-:Y:S02]  /*14c90*/  @P0 SHF.R.U32.HI R4, RZ, c[0x0][0x334], R8 ;  /* 0x0000cd00ff040a19 */ /* 0x000fe40000011608 */
.L_x_721:
[----:B------:R-:W-:Y:S05]  /*14ca0*/  BSYNC B0 ;  /* 0x0000000000007941 */ /* 0x000fea0003800000 */
.L_x_719:
[----:B------:R-:W3:Y:S02]  /*14cb0*/  LDL R8, [R1] ;  /* 0x0000000001087983 */ /* 0x000ee40000100800 */
[----:B---3--:R-:W-:Y:S04]  /*14cc0*/  IMAD.IADD R8, R0, 0x1, -R8 ;  /* 0x0000000100087824 */ /* 0x008fe800078e0a08 */
[----:B------:R-:W-:Y:S05]  /*14cd0*/  IMAD R4, R4, c[0x0][0x32c], R8 ;  /* 0x0000cb0004047a24 */ /* 0x000fea00078e0208 */
[----:B------:R-:W-:Y:S02]  /*14ce0*/  IADD3 R8, R4, c[0x0][0x32c], RZ ;  /* 0x0000cb0004087a10 */ /* 0x000fe40007ffe0ff */
[----:B------:R-:W-:Y:S02]  /*14cf0*/  IMNMX R3, R3, R4, !PT ;  /* 0x0000000403037217 */ /* 0x000fe40007800200 */
[----:B------:R-:W-:Y:S02]  /*14d00*/  IMNMX R2, R2, R8, PT ;  /* 0x0000000802027217 */ /* 0x000fe40003800200 */
.L_x_718:
        /* <DEDUP_REMOVED lines=77> */
.L_x_850:
        /* <DEDUP_REMOVED lines=16> */
.L_x_725:
[----:B------:R-:W-:Y:S04]  /*152e0*/  MOV R8, c[0x0][0x32c] ;  /* 0x0000cb0000087a02 */ /* 0x000fe80000000f00 */
[----:B------:R-:W-:-:S13]  /*152f0*/  ISETP.NE.AND P0, PT, R8, 0x1, PT ;  /* 0x000000010800780c */ /* 0x000fda0003f05270 */
[----:B------:R-:W-:Y:S05]  /*15300*/  @P0 IMAD.HI.U32 R8, R4, c[0x0][0x330], RZ ;  /* 0x0000cc0004080a27 */ /* 0x000fea00078e00ff */
[----:B------:R-:W-:Y:S02]  /*15310*/  @P0 SHF.R.U32.HI R4, RZ, c[0x0][0x334], R8 ;  /* 0x0000cd00ff040a19 */ /* 0x000fe40000011608 */
.L_x_726:
[----:B------:R-:W-:Y:S05]  /*15320*/  BSYNC B0 ;  /* 0x0000000000007941 */ /* 0x000fea0003800000 */
.L_x_724:
[----:B------:R-:W4:Y:S02]  /*15330*/  LDL R8, [R1] ;  /* 0x0000000001087983 */ /* 0x000f240000100800 */
[----:B----4-:R-:W-:Y:S04]  /*15340*/  IMAD.IADD R8, R0, 0x1, -R8 ;  /* 0x0000000100087824 */ /* 0x010fe800078e0a08 */
[----:B------:R-:W-:Y:S05]  /*15350*/  IMAD R4, R4, c[0x0][0x32c], R8 ;  /* 0x0000cb0004047a24 */ /* 0x000fea00078e0208 */
[----:B------:R-:W-:Y:S02]  /*15360*/  IADD3 R8, R4, c[0x0][0x32c], RZ ;  /* 0x0000cb0004087a10 */ /* 0x000fe40007ffe0ff */
[----:B------:R-:W-:Y:S02]  /*15370*/  IMNMX R3, R3, R4, !PT ;  /* 0x0000000403037217 */ /* 0x000fe40007800200 */
[----:B------:R-:W-:Y:S02]  /*15380*/  IMNMX R2, R2, R8, PT ;  /* 0x0000000802027217 */ /* 0x000fe40003800200 */
.L_x_723:
        /* <DEDUP_REMOVED lines=77> */
.L_x_851:
        /* <DEDUP_REMOVED lines=16> */
.L_x_730:
[----:B--234-:R-:W-:Y:S04]  /*15960*/  MOV R5, c[0x0][0x32c] ;  /* 0x0000cb0000057a02 */ /* 0x01cfe80000000f00 */
[----:B------:R-:W-:-:S13]  /*15970*/  ISETP.NE.AND P0, PT, R5, 0x1, PT ;  /* 0x000000010500780c */ /* 0x000fda0003f05270 */
[----:B------:R-:W-:Y:S05]  /*15980*/  @P0 IMAD.HI.U32 R5, R4, c[0x0][0x330], RZ ;  /* 0x0000cc0004050a27 */ /* 0x000fea00078e00ff */
[----:B------:R-:W-:Y:S02]  /*15990*/  @P0 SHF.R.U32.HI R4, RZ, c[0x0][0x334], R5 ;  /* 0x0000cd00ff040a19 */ /* 0x000fe40000011605 */
.L_x_731:
[----:B------:R-:W-:Y:S05]  /*159a0*/  BSYNC B0 ;  /* 0x0000000000007941 */ /* 0x000fea0003800000 */
.L_x_729:
[----:B------:R-:W2:Y:S02]  /*159b0*/  LDL R5, [R1] ;  /* 0x0000000001057983 */ /* 0x000ea40000100800 */
[----:B--2---:R-:W-:Y:S04]  /*159c0*/  IMAD.IADD R0, R0, 0x1, -R5 ;  /* 0x0000000100007824 */ /* 0x004fe800078e0a05 */
[----:B------:R-:W-:Y:S05]  /*159d0*/  IMAD R0, R4, c[0x0][0x32c], R0 ;  /* 0x0000cb0004007a24 */ /* 0x000fea00078e0200 */
[----:B------:R-:W-:Y:S02]  /*159e0*/  IADD3 R4, R0, c[0x0][0x32c], RZ ;  /* 0x0000cb0000047a10 */ /* 0x000fe40007ffe0ff */
[----:B------:R-:W-:Y:S02]  /*159f0*/  IMNMX R2, R2, R0, !PT ;  /* 0x0000000002027217 */ /* 0x000fe40007800200 */
[----:B------:R-:W-:Y:S02]  /*15a00*/  IMNMX R3, R3, R4, PT ;  /* 0x0000000403037217 */ /* 0x000fe40003800200 */
.L_x_728:
        /* <DEDUP_REMOVED lines=45> */
[----:B------:R-:W-:Y:S02]  /*15ce0*/  FSEL R163, R36, -INF , !P1 ;  /* 0xff80000024a37808 */ /* 0x000fe40004800000 */
[----:B------:R-:W-:Y:S02]  /*15cf0*/  ISETP.LT.OR P0, PT, R3, 0x19, P0 ;  /* 0x000000190300780c */ /* 0x000fe40000701670 */
[----:B------:R-:W-:Y:S02]  /*15d00*/  FMNMX.FTZ R5, R177, R5, !PT ;  /* 0x00000005b1057209 */ /* 0x000fe40007810000 */
[----:B------:R-:W-:Y:S02]  /*15d10*/  FSEL R154, R222, -INF , !P0 ;  /* 0xff800000de9a7808 */ /* 0x000fe40004000000 */
[----:B------:R-:W-:Y:S02]  /*15d20*/  LOP3.LUT P0, RZ, R200, 0x40, RZ, 0xc0, !PT ;  /* 0x00000040c8ff7812 */ /* 0x000fe4000780c0ff */
[----:B------:R-:W-:Y:S02]  /*15d30*/  FMNMX.FTZ R5, R176, R5, !PT ;  /* 0x00000005b0057209 */ /* 0x000fe40007810000 */
        /* <DEDUP_REMOVED lines=106> */
.L_x_852:
        /* <DEDUP_REMOVED lines=15> */
.L_x_853:
[C---:B------:R-:W-:Y:S01]  /*164d0*/  FMUL.FTZ R0, R72.reuse, c[0x0][0x2d0] ;  /* 0x0000b40048007a20 */ /* 0x040fe20000410000 */
[----:B------:R-:W-:Y:S01]  /*164e0*/  FSETP.NEU.FTZ.AND P0, PT, R72, -INF , PT ;  /* 0xff8000004800780b */ /* 0x000fe20003f1d000 */
[----:B------:R-:W-:Y:S01]  /*164f0*/  WARPSYNC 0xffffffff ;  /* 0xffffffff00007948 */ /* 0x000fe20003800000 */
[----:B------:R-:W-:Y:S01]  /*16500*/  FSETP.NEU.FTZ.AND P1, PT, R71, -INF , PT ;  /* 0xff8000004700780b */ /* 0x000fe20003f3d000 */
[----:B------:R-:W-:Y:S01]  /*16510*/  LDSM.16.MT88.4 R36, [R189] ;  /* 0x00000000bd24783b */ /* 0x000fe20000004200 */
[----:B------:R-:W-:Y:S02]  /*16520*/  FSEL R40, R0, RZ, P0 ;  /* 0x000000ff00287208 */ /* 0x000fe40000000000 */
[----:B----4-:R-:W-:Y:S03]  /*16530*/  FMNMX.FTZ R69, R3, R4, !PT ;  /* 0x0000000403457209 */ /* 0x010fe60007810000 */
[--C-:B------:R-:W-:Y:S02]  /*16540*/  FFMA.FTZ R0, R19, c[0x0][0x2d0], -R40.reuse ;  /* 0x0000b40013007a23 */ /* 0x100fe40000010828 */
[----:B------:R-:W2:Y:S01]  /*16550*/  LDL.LU R251, [R1+0x4] ;  /* 0x0000040001fb7983 */ /* 0x000ea20000300800 */
[--C-:B------:R-:W-:Y:S01]  /*16560*/  FFMA.FTZ R2, R22, c[0x0][0x2d0], -R40.reuse ;  /* 0x0000b40016027a23 */ /* 0x100fe20000010828 */
[----:B------:R1:W-:Y:S01]  /*16570*/  MUFU.EX2 R217, R0 ;  /* 0x0000000000d97308 */ /* 0x0003e20000000800 */
[--C-:B------:R-:W-:Y:S01]  /*16580*/  FFMA.FTZ R211, R53, c[0x0][0x2d0], -R40.reuse ;  /* 0x0000b40035d37a23 */ /* 0x100fe20000010828 */
[----:B------:R-:W3:Y:S01]  /*16590*/  LDL.LU R250, [R1+0x8] ;  /* 0x0000080001fa7983 */ /* 0x000ee20000300800 */
[--C-:B------:R-:W-:Y:S02]  /*165a0*/  FFMA.FTZ R209, R54, c[0x0][0x2d0], -R40.reuse ;  /* 0x0000b40036d17a23 */ /* 0x100fe40000010828 */
[--C-:B------:R-:W-:Y:S02]  /*165b0*/  FFMA.FTZ R215, R55, c[0x0][0x2d0], -R40.reuse ;  /* 0x0000b40037d77a23 */ /* 0x100fe40000010828 */
[----:B------:R-:W-:Y:S01]  /*165c0*/  LDSM.16.MT88.4 R52, [R186] ;  /* 0x00000000ba34783b */ /* 0x000fe20000004200 */
[--C-:B------:R-:W-:Y:S02]  /*165d0*/  FFMA.FTZ R48, R47, c[0x0][0x2d0], -R40.reuse ;  /* 0x0000b4002f307a23 */ /* 0x100fe40000010828 */
[----:B------:R4:W5:Y:S01]  /*165e0*/  MUFU.EX2 R223, R2 ;  /* 0x0000000200df7308 */ /* 0x0009620000000800 */
[----:B------:R-:W-:Y:S02]  /*165f0*/  FMUL.FTZ R4, R69, c[0x0][0x2d0] ;  /* 0x0000b40045047a20 */ /* 0x000fe40000410000 */
[--C-:B------:R-:W-:Y:S02]  /*16600*/  FFMA.FTZ R58, R49, c[0x0][0x2d0], -R40.reuse ;  /* 0x0000b400313a7a23 */ /* 0x100fe40000010828 */
[--C-:B------:R-:W-:Y:S02]  /*16610*/  FFMA.FTZ R213, R73, c[0x0][0x2d0], -R40.reuse ;  /* 0x0000b40049d57a23 */ /* 0x100fe40000010828 */
[--C-:B------:R-:W-:Y:S02]  /*16620*/  FFMA.FTZ R28, R41, c[0x0][0x2d0], -R40.reuse ;  /* 0x0000b400291c7a23 */ /* 0x100fe40000010828 */
[----:B------:R-:W-:Y:S01]  /*16630*/  FFMA.FTZ R210, R63, c[0x0][0x2d0], -R40 ;  /* 0x0000b4003fd27a23 */ /* 0x000fe20000010828 */
[----:B------:R-:W-:Y:S01]  /*16640*/  MUFU.EX2 R241, R48 ;  /* 0x0000003000f17308 */ /* 0x000fe20000000800 */
[----:B-1----:R-:W-:Y:S05]  /*16650*/  FMUL.FTZ R0, R71, c[0x0][0x2d0] ;  /* 0x0000b40047007a20 */ /* 0x002fea0000410000 */
[----:B------:R-:W-:Y:S04]  /*16660*/  FSEL R56, R0, RZ, P1 ;  /* 0x000000ff00387208 */ /* 0x000fe80000800000 */
[----:B------:R1:W-:Y:S01]  /*16670*/  MUFU.EX2 R245, R28 ;  /* 0x0000001c00f57308 */ /* 0x0003e20000000800 */
[----:B------:R-:W-:Y:S02]  /*16680*/  FFMA.FTZ R0, R12, c[0x0][0x2d0], -R56 ;  /* 0x0000b4000c007a23 */ /* 0x000fe40000010838 */
[----:B----4-:R-:W-:Y:S02]  /*16690*/  FFMA.FTZ R2, R23, c[0x0][0x2d0], -R40 ;  /* 0x0000b40017027a23 */ /* 0x010fe40000010828 */
[--C-:B------:R-:W-:Y:S05]  /*166a0*/  FFMA.FTZ R5, R21, c[0x0][0x2d0], -R56.reuse ;  /* 0x0000b40015057a23 */ /* 0x100fea0000010838 */
[----:B------:R4:W-:Y:S01]  /*166b0*/  MUFU.EX2 R216, R0 ;  /* 0x0000000000d87308 */ /* 0x0009e20000000800 */
[--C-:B------:R-:W-:Y:S09]  /*166c0*/  FFMA.FTZ R73, R83, c[0x0][0x2d0], -R56.reuse ;  /* 0x0000b40053497a23 */ /* 0x100ff20000010838 */
[----:B------:R5:W-:Y:S01]  /*166d0*/  MUFU.EX2 R226, R2 ;  /* 0x0000000200e27308 */ /* 0x000be20000000800 */
[--C-:B-1----:R-:W-:Y:S02]  /*166e0*/  FFMA.FTZ R28, R32, c[0x0][0x2d0], -R56.reuse ;  /* 0x0000b400201c7a23 */ /* 0x102fe40000010838 */
[--C-:B------:R-:W-:Y:S07]  /*166f0*/  FFMA.FTZ R32, R33, c[0x0][0x2d0], -R56.reuse ;  /* 0x0000b40021207a23 */ /* 0x100fee0000010838 */
[----:B------:R-:W-:Y:S01]  /*16700*/  MUFU.EX2 R240, R5 ;  /* 0x0000000500f07308 */ /* 0x000fe20000000800 */
[----:B----4-:R-:W-:Y:S09]  /*16710*/  FFMA.FTZ R0, R18, c[0x0][0x2d0], -R56 ;  /* 0x0000b40012007a23 */ /* 0x010ff20000010838 */
[----:B------:R1:W-:Y:S01]  /*16720*/  MUFU.EX2 R222, R0 ;  /* 0x0000000000de7308 */ /* 0x0003e20000000800 */
[----:B-----5:R-:W-:Y:S09]  /*16730*/  FMUL.FTZ R2, R70, c[0x0][0x2d0] ;  /* 0x0000b40046027a20 */ /* 0x020ff20000410000 */
[----:B------:R-:W-:Y:S10]  /*16740*/  MUFU.EX2 R225, R28 ;  /* 0x0000001c00e17308 */ /* 0x000ff40000000800 */
[----:B------:R-:W-:Y:S01]  /*16750*/  MUFU.EX2 R239, R32 ;  /* 0x0000002000ef7308 */ /* 0x000fe20000000800 */
[----:B-1----:R-:W-:Y:S09]  /*16760*/  FFMA.FTZ R0, R25, c[0x0][0x2d0], -R40 ;  /* 0x0000b40019007a23 */ /* 0x002ff20000010828 */
[----:B------:R1:W-:Y:S10]  /*16770*/  MUFU.EX2 R242, R0 ;  /* 0x0000000000f27308 */ /* 0x0003f40000000800 */
[----:B------:R-:W-:Y:S01]  /*16780*/  MUFU.EX2 R238, R58 ;  /* 0x0000003a00ee7308 */ /* 0x000fe20000000800 */
[----:B-1----:R-:W-:Y:S02]  /*16790*/  FFMA.FTZ R0, R20, c[0x0][0x2d0], -R56 ;  /* 0x0000b40014007a23 */ /* 0x002fe40000010838 */
[----:B------:R-:W1:Y:S07]  /*167a0*/  LDSM.16.MT88.4 R20, [R185] ;  /* 0x00000000b914783b */ /* 0x000e6e0000004200 */
[----:B------:R4:W-:Y:S02]  /*167b0*/  MUFU.EX2 R224, R0 ;  /* 0x0000000000e07308 */ /* 0x0009e40000000800 */
[----:B----4-:R-:W-:Y:S02]  /*167c0*/  FSEL R0, R72, RZ, P0 ;  /* 0x000000ff48007208 */ /* 0x010fe40000000000 */
[----:B------:R-:W-:Y:S03]  /*167d0*/  FSETP.NEU.FTZ.AND P0, PT, R70, -INF , PT ;  /* 0xff8000004600780b */ /* 0x000fe60003f1d000 */
[----:B------:R-:W-:Y:S01]  /*167e0*/  FADD.FTZ R0, -R0, R84 ;  /* 0x0000005400007221 */ /* 0x000fe20000010100 */
[----:B------:R-:W-:Y:S03]  /*167f0*/  FSEL R57, R2, RZ, P0 ;  /* 0x000000ff02397208 */ /* 0x000fe60000000000 */
[----:B------:R-:W-:Y:S02]  /*16800*/  FMUL.FTZ R0, R0, c[0x0][0x2d0] ;  /* 0x0000b40000007a20 */ /* 0x000fe40000410000 */
[--C-:B------:R-:W-:Y:S02]  /*16810*/  FFMA.FTZ R2, R10, c[0x0][0x2d0], -R57.reuse ;  /* 0x0000b4000a027a23 */ /* 0x100fe40000010839 */
[----:B------:R-:W4:Y:S10]  /*16820*/  MUFU.EX2 R68, R0 ;  /* 0x0000000000447308 */ /* 0x000f340000000800 */
[----:B------:R5:W-:Y:S02]  /*16830*/  MUFU.EX2 R220, R2 ;  /* 0x0000000200dc7308 */ /* 0x000be40000000800 */
[--C-:B-----5:R-:W-:Y:S08]  /*16840*/  FFMA.FTZ R2, R13, c[0x0][0x2d0], -R57.reuse ;  /* 0x0000b4000d027a23 */ /* 0x120ff00000010839 */
[----:B------:R5:W-:Y:S02]  /*16850*/  MUFU.EX2 R221, R2 ;  /* 0x0000000200dd7308 */ /* 0x000be40000000800 */
[--C-:B-----5:R-:W-:Y:S08]  /*16860*/  FFMA.FTZ R2, R15, c[0x0][0x2d0], -R57.reuse ;  /* 0x0000b4000f027a23 */ /* 0x120ff00000010839 */
[----:B------:R5:W-:Y:S02]  /*16870*/  MUFU.EX2 R234, R2 ;  /* 0x0000000200ea7308 */ /* 0x000be40000000800 */
[----:B-----5:R-:W-:Y:S08]  /*16880*/  FFMA.FTZ R2, R17, c[0x0][0x2d0], -R57 ;  /* 0x0000b40011027a23 */ /* 0x020ff00000010839 */
[----:B------:R5:W-:Y:S02]  /*16890*/  MUFU.EX2 R236, R2 ;  /* 0x0000000200ec7308 */ /* 0x000be40000000800 */
[----:B-----5:R-:W-:Y:S05]  /*168a0*/  FSEL R2, R71, RZ, P1 ;  /* 0x000000ff47027208 */ /* 0x020fea0000800000 */
[----:B------:R-:W-:Y:S01]  /*168b0*/  FADD.FTZ R0, -R2, R85 ;  /* 0x0000005502007221 */ /* 0x000fe20000010100 */
[----:B------:R-:W-:Y:S02]  /*168c0*/  FSEL R2, R70, RZ, P0 ;  /* 0x000000ff46027208 */ /* 0x000fe40000000000 */
[----:B------:R-:W-:Y:S01]  /*168d0*/  FSETP.NEU.FTZ.AND P0, PT, R69, -INF , PT ;  /* 0xff8000004500780b */ /* 0x000fe20003f1d000 */
[----:B------:R-:W-:Y:S03]  /*168e0*/  FMUL.FTZ R0, R0, c[0x0][0x2d0] ;  /* 0x0000b40000007a20 */ /* 0x000fe60000410000 */
[----:B------:R-:W-:Y:S01]  /*168f0*/  FSEL R60, R4, RZ, P0 ;  /* 0x000000ff043c7208 */ /* 0x000fe20000000000 */
[----:B------:R5:W1:Y:S04]  /*16900*/  MUFU.EX2 R3, R0 ;  /* 0x0000000000037308 */ /* 0x000a680000000800 */
[----:B------:R-:W-:Y:S06]  /*16910*/  FFMA.FTZ R4, R14, c[0x0][0x2d0], -R60 ;  /* 0x0000b4000e047a23 */ /* 0x000fec000001083c */
[----:B------:R1:W-:Y:S01]  /*16920*/  MUFU.EX2 R219, R4 ;  /* 0x0000000400db7308 */ /* 0x0003e20000000800 */
[----:B-----5:R-:W-:Y:S04]  /*16930*/  FADD.FTZ R0, -R2, R86 ;  /* 0x0000005602007221 */ /* 0x020fe80000010100 */
[----:B------:R-:W-:Y:S05]  /*16940*/  FMUL.FTZ R0, R0, c[0x0][0x2d0] ;  /* 0x0000b40000007a20 */ /* 0x000fea0000410000 */
[----:B------:R5:W-:Y:S01]  /*16950*/  MUFU.EX2 R2, R0 ;  /* 0x0000000000027308 */ /* 0x000be20000000800 */
[----:B-1----:R-:W-:Y:S02]  /*16960*/  FFMA.FTZ R4, R24, c[0x0][0x2d0], -R60 ;  /* 0x0000b40018047a23 */ /* 0x002fe4000001083c */
[----:B------:R-:W-:Y:S07]  /*16970*/  FFMA.FTZ R24, R31, c[0x0][0x2d0], -R40 ;  /* 0x0000b4001f187a23 */ /* 0x000fee0000010828 */
[----:B------:R-:W-:Y:S10]  /*16980*/  MUFU.EX2 R231, R4 ;  /* 0x0000000400e77308 */ /* 0x000ff40000000800 */
[----:B------:R-:W-:Y:S01]  /*16990*/  MUFU.EX2 R227, R24 ;  /* 0x0000001800e37308 */ /* 0x000fe20000000800 */
[--C-:B-----5:R-:W-:Y:S09]  /*169a0*/  FFMA.FTZ R0, R11, c[0x0][0x2d0], -R60.reuse ;  /* 0x0000b4000b007a23 */ /* 0x120ff2000001083c */
[----:B------:R1:W5:Y:S02]  /*169b0*/  MUFU.EX2 R218, R0 ;  /* 0x0000000000da7308 */ /* 0x0003640000000800 */
[----:B-1----:R-:W-:Y:S01]  /*169c0*/  FFMA.FTZ R0, R16, c[0x0][0x2d0], -R60 ;  /* 0x0000b40010007a23 */ /* 0x002fe2000001083c */
[----:B------:R-:W-:Y:S01]  /*169d0*/  F2FP.BF16.PACK_AB R76, R223, R217 ;  /* 0x000000d9df4c723e */ /* 0x000fe200000010ff */
[----:B----4-:R-:W-:Y:S01]  /*169e0*/  FMUL.FTZ R4, R68, R88 ;  /* 0x0000005844047220 */ /* 0x010fe20000410000 */
[----:B------:R-:W-:Y:S05]  /*169f0*/  F2FP.BF16.PACK_AB R77, R222, R216 ;  /* 0x000000d8de4d723e */ /* 0x000fea00000010ff */
[----:B------:R1:W4:Y:S01]  /*16a00*/  MUFU.EX2 R229, R0 ;  /* 0x0000000000e57308 */ /* 0x0003220000000800 */
[----:B------:R-:W-:Y:S01]  /*16a10*/  FMUL.FTZ R5, R68, R89 ;  /* 0x0000005944057220 */ /* 0x000fe20000410000 */
[----:B------:R-:W-:Y:S01]  /*16a20*/  F2FP.BF16.PACK_AB R78, R242, R226 ;  /* 0x000000e2f24e723e */ /* 0x000fe200000010ff */
[C---:B------:R-:W-:Y:S01]  /*16a30*/  FMUL.FTZ R6, R3.reuse, R90 ;  /* 0x0000005a03067220 */ /* 0x040fe20000410000 */
[----:B------:R-:W-:Y:S01]  /*16a40*/  F2FP.BF16.PACK_AB R79, R240, R224 ;  /* 0x000000e0f04f723e */ /* 0x000fe200000010ff */
[----:B------:R-:W-:Y:S01]  /*16a50*/  FMUL.FTZ R7, R3, R91 ;  /* 0x0000005b03077220 */ /* 0x000fe20000410000 */
[----:B------:R-:W-:Y:S01]  /*16a60*/  F2FP.BF16.PACK_AB R64, R221, R220 ;  /* 0x000000dcdd40723e */ /* 0x000fe200000010ff */
[----:B------:R-:W-:Y:S01]  /*16a70*/  LDSM.16.MT88.4 R88, [R189+0x800] ;  /* 0x00080000bd58783b */ /* 0x000fe20000004200 */
[----:B------:R-:W-:Y:S01]  /*16a80*/  FMUL.FTZ R48, R68, R132 ;  /* 0x0000008444307220 */ /* 0x000fe20000410000 */
[----:B------:R-:W-:Y:S01]  /*16a90*/  F2FP.BF16.PACK_AB R66, R236, R234 ;  /* 0x000000eaec42723e */ /* 0x000fe200000010ff */
[----:B------:R-:W-:Y:S01]  /*16aa0*/  FMUL.FTZ R49, R68, R133 ;  /* 0x0000008544317220 */ /* 0x000fe20000410000 */
[----:B-----5:R-:W-:Y:S01]  /*16ab0*/  F2FP.BF16.PACK_AB R65, R219, R218 ;  /* 0x000000dadb41723e */ /* 0x020fe200000010ff */
[-C--:B------:R-:W-:Y:S03]  /*16ac0*/  HMMA.16816.F32.BF16 R4, R76, R20.reuse, R4 ;  /* 0x000000144c04723c */ /* 0x080fe60000041804 */
[----:B------:R-:W5:Y:S02]  /*16ad0*/  LDL.LU R133, [R1+0xc] ;  /* 0x00000c0001857983 */ /* 0x000f640000300800 */
[C---:B------:R-:W-:Y:S02]  /*16ae0*/  FMUL.FTZ R8, R2.reuse, R92 ;  /* 0x0000005c02087220 */ /* 0x040fe40000410000 */
[C---:B------:R-:W-:Y:S01]  /*16af0*/  FMUL.FTZ R9, R2.reuse, R93 ;  /* 0x0000005d02097220 */ /* 0x040fe20000410000 */
[----:B------:R-:W2:Y:S01]  /*16b00*/  LDL.LU R132, [R1+0x10] ;  /* 0x0000100001847983 */ /* 0x000ea20000300800 */
[C---:B------:R-:W-:Y:S03]  /*16b10*/  FMUL.FTZ R12, R2.reuse, R96 ;  /* 0x00000060020c7220 */ /* 0x040fe60000410000 */
[----:B-1----:R-:W-:Y:S01]  /*16b20*/  FSEL R0, R69, RZ, P0 ;  /* 0x000000ff45007208 */ /* 0x002fe20000000000 */
[----:B------:R-:W-:Y:S01]  /*16b30*/  FMUL.FTZ R13, R2, R97 ;  /* 0x00000061020d7220 */ /* 0x000fe20000410000 */
[----:B----4-:R-:W-:Y:S01]  /*16b40*/  F2FP.BF16.PACK_AB R67, R231, R229 ;  /* 0x000000e5e743723e */ /* 0x010fe200000010ff */
[----:B------:R-:W-:Y:S02]  /*16b50*/  FMUL.FTZ R16, R68, R100 ;  /* 0x0000006444107220 */ /* 0x000fe40000410000 */
[----:B------:R-:W-:Y:S02]  /*16b60*/  FADD.FTZ R0, -R0, R87 ;  /* 0x0000005700007221 */ /* 0x000fe40000010100 */
[----:B------:R-:W-:Y:S01]  /*16b70*/  FMUL.FTZ R17, R68, R101 ;  /* 0x0000006544117220 */ /* 0x000fe20000410000 */
[----:B------:R-:W-:Y:S01]  /*16b80*/  LDSM.16.MT88.4 R84, [R185+0x800] ;  /* 0x00080000b954783b */ /* 0x000fe20000004200 */
[----:B------:R-:W-:Y:S02]  /*16b90*/  FMUL.FTZ R0, R0, c[0x0][0x2d0] ;  /* 0x0000b40000007a20 */ /* 0x000fe40000410000 */
[C---:B------:R-:W-:Y:S02]  /*16ba0*/  FMUL.FTZ R18, R3.reuse, R102 ;  /* 0x0000006603127220 */ /* 0x040fe40000410000 */
[----:B------:R-:W-:Y:S02]  /*16bb0*/  FMUL.FTZ R19, R3, R103 ;  /* 0x0000006703137220 */ /* 0x000fe40000410000 */
[----:B------:R-:W1:Y:S01]  /*16bc0*/  MUFU.EX2 R0, R0 ;  /* 0x0000000000007308 */ /* 0x000e620000000800 */
[C---:B------:R-:W-:Y:S02]  /*16bd0*/  FMUL.FTZ R24, R2.reuse, R108 ;  /* 0x0000006c02187220 */ /* 0x040fe40000410000 */
[C---:B------:R-:W-:Y:S02]  /*16be0*/  FMUL.FTZ R25, R2.reuse, R109 ;  /* 0x0000006d02197220 */ /* 0x040fe40000410000 */
[C---:B------:R-:W-:Y:S02]  /*16bf0*/  FMUL.FTZ R28, R2.reuse, R112 ;  /* 0x00000070021c7220 */ /* 0x040fe40000410000 */
[----:B------:R-:W-:Y:S02]  /*16c00*/  FMUL.FTZ R29, R2, R113 ;  /* 0x00000071021d7220 */ /* 0x000fe40000410000 */
[--C-:B------:R-:W-:Y:S02]  /*16c10*/  FFMA.FTZ R93, R50, c[0x0][0x2d0], -R40.reuse ;  /* 0x0000b400325d7a23 */ /* 0x100fe40000010828 */
[--C-:B------:R-:W-:Y:S02]  /*16c20*/  FFMA.FTZ R113, R80, c[0x0][0x2d0], -R40.reuse ;  /* 0x0000b40050717a23 */ /* 0x100fe40000010828 */
[--C-:B------:R-:W-:Y:S02]  /*16c30*/  FFMA.FTZ R112, R75, c[0x0][0x2d0], -R40.reuse ;  /* 0x0000b4004b707a23 */ /* 0x100fe40000010828 */
[C---:B------:R-:W-:Y:S02]  /*16c40*/  FMUL.FTZ R32, R68.reuse, R116 ;  /* 0x0000007444207220 */ /* 0x040fe40000410000 */
[----:B------:R-:W-:Y:S02]  /*16c50*/  FMUL.FTZ R33, R68, R117 ;  /* 0x0000007544217220 */ /* 0x000fe40000410000 */
[C---:B------:R-:W-:Y:S02]  /*16c60*/  FMUL.FTZ R34, R3.reuse, R118 ;  /* 0x0000007603227220 */ /* 0x040fe40000410000 */
[----:B------:R-:W-:Y:S02]  /*16c70*/  FMUL.FTZ R35, R3, R119 ;  /* 0x0000007703237220 */ /* 0x000fe40000410000 */
[----:B------:R-:W-:Y:S02]  /*16c80*/  FMUL.FTZ R41, R2, R125 ;  /* 0x0000007d02297220 */ /* 0x000fe40000410000 */
[C---:B-1----:R-:W-:Y:S02]  /*16c90*/  FMUL.FTZ R11, R0.reuse, R95 ;  /* 0x0000005f000b7220 */ /* 0x042fe40000410000 */
[----:B------:R-:W-:Y:S02]  /*16ca0*/  FMUL.FTZ R10, R0, R94 ;  /* 0x0000005e000a7220 */ /* 0x000fe40000410000 */
[----:B------:R-:W-:Y:S02]  /*16cb0*/  FFMA.FTZ R94, R51, c[0x0][0x2d0], -R40 ;  /* 0x0000b400335e7a23 */ /* 0x000fe40000010828 */
[--C-:B------:R-:W-:Y:S02]  /*16cc0*/  FFMA.FTZ R92, R156, c[0x0][0x2d0], -R56.reuse ;  /* 0x0000b4009c5c7a23 */ /* 0x100fe40000010838 */
[--C-:B------:R-:W-:Y:S01]  /*16cd0*/  FFMA.FTZ R103, R179, c[0x0][0x2d0], -R56.reuse ;  /* 0x0000b400b3677a23 */ /* 0x100fe20000010838 */
[C---:B------:R-:W-:Y:S01]  /*16ce0*/  HMMA.16816.F32.BF16 R8, R64.reuse, R20, R8 ;  /* 0x000000144008723c */ /* 0x040fe20000041808 */
[----:B------:R-:W-:Y:S03]  /*16cf0*/  MUFU.EX2 R179, R113 ;  /* 0x0000007100b37308 */ /* 0x000fe60000000800 */
[C---:B------:R-:W-:Y:S02]  /*16d00*/  FMUL.FTZ R14, R0.reuse, R98 ;  /* 0x00000062000e7220 */ /* 0x040fe40000410000 */
[----:B------:R-:W-:Y:S02]  /*16d10*/  FMUL.FTZ R15, R0, R99 ;  /* 0x00000063000f7220 */ /* 0x000fe40000410000 */
[----:B------:R-:W-:Y:S04]  /*16d20*/  FFMA.FTZ R119, R176, c[0x0][0x2d0], -R56 ;  /* 0x0000b400b0777a23 */ /* 0x000fe80000010838 */
[C---:B------:R-:W-:Y:S01]  /*16d30*/  FMUL.FTZ R50, R3.reuse, R134 ;  /* 0x0000008603327220 */ /* 0x040fe20000410000 */
[-C--:B------:R-:W-:Y:S03]  /*16d40*/  HMMA.16816.F32.BF16 R12, R64, R22.reuse, R12 ;  /* 0x00000016400c723c */ /* 0x080fe6000004180c */
[----:B------:R-:W-:Y:S02]  /*16d50*/  FMUL.FTZ R51, R3, R135 ;  /* 0x0000008703337220 */ /* 0x000fe40000410000 */
[--C-:B------:R-:W-:Y:S02]  /*16d60*/  FFMA.FTZ R97, R204, c[0x0][0x2d0], -R57.reuse ;  /* 0x0000b400cc617a23 */ /* 0x100fe40000010839 */
[--C-:B------:R-:W-:Y:S01]  /*16d70*/  FFMA.FTZ R101, R173, c[0x0][0x2d0], -R57.reuse ;  /* 0x0000b400ad657a23 */ /* 0x100fe20000010839 */
[C---:B------:R-:W-:Y:S01]  /*16d80*/  HMMA.16816.F32.BF16 R16, R76.reuse, R22, R16 ;  /* 0x000000164c10723c */ /* 0x040fe20000041810 */
[----:B------:R-:W-:Y:S03]  /*16d90*/  MUFU.EX2 R173, R97 ;  /* 0x0000006100ad7308 */ /* 0x000fe60000000800 */
[C---:B------:R-:W-:Y:S02]  /*16da0*/  FMUL.FTZ R20, R68.reuse, R104 ;  /* 0x0000006844147220 */ /* 0x040fe40000410000 */
[----:B------:R-:W-:Y:S02]  /*16db0*/  FMUL.FTZ R21, R68, R105 ;  /* 0x0000006944157220 */ /* 0x000fe40000410000 */
[C---:B------:R-:W-:Y:S04]  /*16dc0*/  FMUL.FTZ R22, R3.reuse, R106 ;  /* 0x0000006a03167220 */ /* 0x040fe80000410000 */
[----:B------:R-:W-:Y:S02]  /*16dd0*/  FMUL.FTZ R23, R3, R107 ;  /* 0x0000006b03177220 */ /* 0x000fe40000410000 */
[--C-:B------:R-:W-:Y:S02]  /*16de0*/  FFMA.FTZ R100, R174, c[0x0][0x2d0], -R57.reuse ;  /* 0x0000b400ae647a23 */ /* 0x100fe40000010839 */
[--C-:B------:R-:W-:Y:S01]  /*16df0*/  FFMA.FTZ R99, R175, c[0x0][0x2d0], -R57.reuse ;  /* 0x0000b400af637a23 */ /* 0x100fe20000010839 */
[----:B------:R-:W-:Y:S01]  /*16e00*/  MUFU.EX2 R174, R209 ;  /* 0x000000d100ae7308 */ /* 0x000fe20000000800 */
[--C-:B------:R-:W-:Y:S01]  /*16e10*/  FFMA.FTZ R98, R181, c[0x0][0x2d0], -R57.reuse ;  /* 0x0000b400b5627a23 */ /* 0x100fe20000010839 */
[-C--:B------:R-:W-:Y:S03]  /*16e20*/  HMMA.16816.F32.BF16 R20, R76, R36.reuse, R20 ;  /* 0x000000244c14723c */ /* 0x080fe60000041814 */
[C---:B------:R-:W-:Y:S02]  /*16e30*/  FMUL.FTZ R26, R0.reuse, R110 ;  /* 0x0000006e001a7220 */ /* 0x040fe40000410000 */
[C---:B------:R-:W-:Y:S02]  /*16e40*/  FMUL.FTZ R27, R0.reuse, R111 ;  /* 0x0000006f001b7220 */ /* 0x040fe40000410000 */
[--C-:B------:R-:W-:Y:S02]  /*16e50*/  FFMA.FTZ R96, R207, c[0x0][0x2d0], -R57.reuse ;  /* 0x0000b400cf607a23 */ /* 0x100fe40000010839 */
[----:B------:R-:W-:Y:S01]  /*16e60*/  FFMA.FTZ R102, R157, c[0x0][0x2d0], -R60 ;  /* 0x0000b4009d667a23 */ /* 0x000fe2000001083c */
[----:B------:R-:W-:Y:S02]  /*16e70*/  MUFU.EX2 R207, R94 ;  /* 0x0000005e00cf7308 */ /* 0x000fe40000000800 */
[C---:B------:R-:W-:Y:S04]  /*16e80*/  HMMA.16816.F32.BF16 R24, R64.reuse, R36, R24 ;  /* 0x000000244018723c */ /* 0x040fe80000041818 */
[C---:B------:R-:W-:Y:S02]  /*16e90*/  FMUL.FTZ R30, R0.reuse, R114 ;  /* 0x00000072001e7220 */ /* 0x040fe40000410000 */
[----:B------:R-:W-:Y:S02]  /*16ea0*/  FMUL.FTZ R31, R0, R115 ;  /* 0x00000073001f7220 */ /* 0x000fe40000410000 */
[--C-:B------:R-:W-:Y:S01]  /*16eb0*/  FFMA.FTZ R36, R45, c[0x0][0x2d0], -R40.reuse ;  /* 0x0000b4002d247a23 */ /* 0x100fe20000010828 */
[----:B------:R-:W-:Y:S03]  /*16ec0*/  MUFU.EX2 R175, R96 ;  /* 0x0000006000af7308 */ /* 0x000fe60000000800 */
[--C-:B------:R-:W-:Y:S01]  /*16ed0*/  FFMA.FTZ R37, R46, c[0x0][0x2d0], -R40.reuse ;  /* 0x0000b4002e257a23 */ /* 0x100fe20000010828 */
[-C--:B------:R-:W-:Y:S03]  /*16ee0*/  HMMA.16816.F32.BF16 R28, R64, R38.reuse, R28 ;  /* 0x00000026401c723c */ /* 0x080fe6000004181c */
[----:B------:R-:W-:Y:S02]  /*16ef0*/  FFMA.FTZ R111, R74, c[0x0][0x2d0], -R40 ;  /* 0x0000b4004a6f7a23 */ /* 0x000fe40000010828 */
[--C-:B------:R-:W-:Y:S01]  /*16f00*/  FFMA.FTZ R40, R44, c[0x0][0x2d0], -R57.reuse ;  /* 0x0000b4002c287a23 */ /* 0x100fe20000010839 */
[----:B------:R1:W-:Y:S01]  /*16f10*/  MUFU.EX2 R237, R36 ;  /* 0x0000002400ed7308 */ /* 0x0003e20000000800 */
[----:B------:R-:W-:Y:S01]  /*16f20*/  FFMA.FTZ R116, R168, c[0x0][0x2d0], -R60 ;  /* 0x0000b400a8747a23 */ /* 0x000fe2000001083c */
[C---:B------:R-:W-:Y:S04]  /*16f30*/  HMMA.16816.F32.BF16 R32, R76.reuse, R38, R32 ;  /* 0x000000264c20723c */ /* 0x040fe80000041820 */
[--C-:B------:R-:W-:Y:S02]  /*16f40*/  FFMA.FTZ R44, R59, c[0x0][0x2d0], -R57.reuse ;  /* 0x0000b4003b2c7a23 */ /* 0x100fe40000010839 */
[----:B------:R-:W-:Y:S02]  /*16f50*/  FMUL.FTZ R47, R0, R131 ;  /* 0x00000083002f7220 */ /* 0x000fe40000410000 */
[----:B------:R4:W-:Y:S01]  /*16f60*/  MUFU.EX2 R249, R37 ;  /* 0x0000002500f97308 */ /* 0x0009e20000000800 */
[C---:B------:R-:W-:Y:S03]  /*16f70*/  FMUL.FTZ R38, R3.reuse, R122 ;  /* 0x0000007a03267220 */ /* 0x040fe60000410000 */
[----:B------:R-:W-:Y:S02]  /*16f80*/  FMUL.FTZ R39, R3, R123 ;  /* 0x0000007b03277220 */ /* 0x000fe40000410000 */
[----:B------:R-:W-:Y:S02]  /*16f90*/  FMUL.FTZ R45, R2, R129 ;  /* 0x00000081022d7220 */ /* 0x000fe40000410000 */
[----:B------:R-:W-:Y:S02]  /*16fa0*/  FMUL.FTZ R46, R0, R130 ;  /* 0x00000082002e7220 */ /* 0x000fe40000410000 */
[----:B------:R3:W-:Y:S01]  /*16fb0*/  MUFU.EX2 R244, R40 ;  /* 0x0000002800f47308 */ /* 0x0007e20000000800 */
[--C-:B------:R-:W-:Y:S02]  /*16fc0*/  FFMA.FTZ R110, R178, c[0x0][0x2d0], -R56.reuse ;  /* 0x0000b400b26e7a23 */ /* 0x100fe40000010838 */
[--C-:B------:R-:W-:Y:S02]  /*16fd0*/  FFMA.FTZ R107, R158, c[0x0][0x2d0], -R56.reuse ;  /* 0x0000b4009e6b7a23 */ /* 0x100fe40000010838 */
[--C-:B-1----:R-:W-:Y:S02]  /*16fe0*/  FFMA.FTZ R36, R61, c[0x0][0x2d0], -R56.reuse ;  /* 0x0000b4003d247a23 */ /* 0x102fe40000010838 */
[--C-:B------:R-:W-:Y:S02]  /*16ff0*/  FFMA.FTZ R106, R166, c[0x0][0x2d0], -R56.reuse ;  /* 0x0000b400a66a7a23 */ /* 0x100fe40000010838 */
[--C-:B------:R-:W-:Y:S01]  /*17000*/  FFMA.FTZ R105, R165, c[0x0][0x2d0], -R56.reuse ;  /* 0x0000b400a5697a23 */ /* 0x100fe20000010838 */
[----:B------:R1:W-:Y:S01]  /*17010*/  MUFU.EX2 R235, R36 ;  /* 0x0000002400eb7308 */ /* 0x0003e20000000800 */
[----:B------:R-:W-:Y:S02]  /*17020*/  FFMA.FTZ R114, R177, c[0x0][0x2d0], -R56 ;  /* 0x0000b400b1727a23 */ /* 0x000fe40000010838 */
[----:B------:R-:W-:Y:S02]  /*17030*/  FFMA.FTZ R61, R154, c[0x0][0x2d0], -R60 ;  /* 0x0000b4009a3d7a23 */ /* 0x000fe4000001083c */
[----:B----4-:R-:W-:Y:S02]  /*17040*/  FMUL.FTZ R37, R68, R121 ;  /* 0x0000007944257220 */ /* 0x010fe40000410000 */
[----:B------:R-:W-:Y:S02]  /*17050*/  FFMA.FTZ R121, R171, c[0x0][0x2d0], -R56 ;  /* 0x0000b400ab797a23 */ /* 0x000fe40000010838 */
[--C-:B------:R-:W-:Y:S01]  /*17060*/  FFMA.FTZ R75, R170, c[0x0][0x2d0], -R57.reuse ;  /* 0x0000b400aa4b7a23 */ /* 0x100fe20000010839 */
[----:B------:R4:W-:Y:S01]  /*17070*/  MUFU.EX2 R243, R44 ;  /* 0x0000002c00f37308 */ /* 0x0009e20000000800 */
[C---:B------:R-:W-:Y:S02]  /*17080*/  FMUL.FTZ R58, R0.reuse, R142 ;  /* 0x0000008e003a7220 */ /* 0x040fe40000410000 */
[----:B------:R-:W-:Y:S02]  /*17090*/  FMUL.FTZ R59, R0, R143 ;  /* 0x0000008f003b7220 */ /* 0x000fe40000410000 */
[----:B---3--:R-:W-:Y:S02]  /*170a0*/  FMUL.FTZ R40, R2, R124 ;  /* 0x0000007c02287220 */ /* 0x008fe40000410000 */
[--C-:B------:R-:W-:Y:S02]  /*170b0*/  FFMA.FTZ R74, R169, c[0x0][0x2d0], -R57.reuse ;  /* 0x0000b400a94a7a23 */ /* 0x100fe40000010839 */
[--C-:B------:R-:W-:Y:S01]  /*170c0*/  FFMA.FTZ R123, R183, c[0x0][0x2d0], -R57.reuse ;  /* 0x0000b400b77b7a23 */ /* 0x100fe20000010839 */
[----:B------:R-:W-:Y:S01]  /*170d0*/  MUFU.EX2 R142, R101 ;  /* 0x00000065008e7308 */ /* 0x000fe20000000800 */
[--C-:B------:R-:W-:Y:S02]  /*170e0*/  FFMA.FTZ R125, R180, c[0x0][0x2d0], -R57.reuse ;  /* 0x0000b400b47d7a23 */ /* 0x100fe40000010839 */
[----:B------:R-:W-:Y:S02]  /*170f0*/  FFMA.FTZ R118, R167, c[0x0][0x2d0], -R60 ;  /* 0x0000b400a7767a23 */ /* 0x000fe4000001083c */
[----:B-1----:R-:W-:Y:S02]  /*17100*/  FFMA.FTZ R36, R62, c[0x0][0x2d0], -R56 ;  /* 0x0000b4003e247a23 */ /* 0x002fe40000010838 */
[--C-:B------:R-:W-:Y:S02]  /*17110*/  FFMA.FTZ R62, R155, c[0x0][0x2d0], -R60.reuse ;  /* 0x0000b4009b3e7a23 */ /* 0x100fe4000001083c */
[--C-:B------:R-:W-:Y:S01]  /*17120*/  FFMA.FTZ R117, R208, c[0x0][0x2d0], -R60.reuse ;  /* 0x0000b400d0757a23 */ /* 0x100fe2000001083c */
[----:B------:R1:W-:Y:S01]  /*17130*/  MUFU.EX2 R247, R36 ;  /* 0x0000002400f77308 */ /* 0x0003e20000000800 */
[--C-:B------:R-:W-:Y:S01]  /*17140*/  FFMA.FTZ R104, R159, c[0x0][0x2d0], -R60.reuse ;  /* 0x0000b4009f687a23 */ /* 0x100fe2000001083c */
[----:B------:R-:W3:Y:S01]  /*17150*/  LDL R208, [R1+0x14] ;  /* 0x0000140001d07983 */ /* 0x000ee20000100800 */
[--C-:B------:R-:W-:Y:S02]  /*17160*/  FFMA.FTZ R108, R160, c[0x0][0x2d0], -R60.reuse ;  /* 0x0000b400a06c7a23 */ /* 0x100fe4000001083c */
[----:B----4-:R-:W-:Y:S02]  /*17170*/  FMUL.FTZ R44, R2, R128 ;  /* 0x00000080022c7220 */ /* 0x010fe40000410000 */
[--C-:B------:R-:W-:Y:S02]  /*17180*/  FFMA.FTZ R109, R162, c[0x0][0x2d0], -R60.reuse ;  /* 0x0000b400a26d7a23 */ /* 0x100fe4000001083c */
[--C-:B------:R-:W-:Y:S01]  /*17190*/  FFMA.FTZ R122, R205, c[0x0][0x2d0], -R60.reuse ;  /* 0x0000b400cd7a7a23 */ /* 0x100fe2000001083c */
[----:B------:R4:W-:Y:S01]  /*171a0*/  MUFU.EX2 R204, R62 ;  /* 0x0000003e00cc7308 */ /* 0x0009e20000000800 */
[--C-:B------:R-:W-:Y:S02]  /*171b0*/  FFMA.FTZ R124, R182, c[0x0][0x2d0], -R60.reuse ;  /* 0x0000b400b67c7a23 */ /* 0x100fe4000001083c */
[----:B------:R-:W-:Y:S02]  /*171c0*/  FMUL.FTZ R63, R0, R151 ;  /* 0x00000097003f7220 */ /* 0x000fe40000410000 */
[--C-:B------:R-:W-:Y:S02]  /*171d0*/  FFMA.FTZ R115, R164, c[0x0][0x2d0], -R60.reuse ;  /* 0x0000b400a4737a23 */ /* 0x100fe4000001083c */
[--C-:B------:R-:W-:Y:S03]  /*171e0*/  FFMA.FTZ R128, R161, c[0x0][0x2d0], -R60.reuse ;  /* 0x0000b400a1807a23 */ /* 0x100fe6000001083c */
[----:B------:R-:W-:Y:S01]  /*171f0*/  MUFU.EX2 R205, R93 ;  /* 0x0000005d00cd7308 */ /* 0x000fe20000000800 */
[--C-:B-1----:R-:W-:Y:S02]  /*17200*/  FFMA.FTZ R36, R42, c[0x0][0x2d0], -R57.reuse ;  /* 0x0000b4002a247a23 */ /* 0x102fe40000010839 */
[C---:B------:R-:W-:Y:S02]  /*17210*/  FMUL.FTZ R42, R0.reuse, R126 ;  /* 0x0000007e002a7220 */ /* 0x040fe40000410000 */
[----:B------:R-:W-:Y:S05]  /*17220*/  FFMA.FTZ R126, R163, c[0x0][0x2d0], -R60 ;  /* 0x0000b400a37e7a23 */ /* 0x000fea000001083c */
[----:B------:R1:W-:Y:S01]  /*17230*/  MUFU.EX2 R228, R36 ;  /* 0x0000002400e47308 */ /* 0x0003e20000000800 */
[C---:B----4-:R-:W-:Y:S09]  /*17240*/  FMUL.FTZ R62, R0.reuse, R150 ;  /* 0x00000096003e7220 */ /* 0x050ff20000410000 */
[----:B------:R4:W-:Y:S10]  /*17250*/  MUFU.EX2 R182, R92 ;  /* 0x0000005c00b67308 */ /* 0x0009f40000000800 */
[----:B------:R-:W-:Y:S01]  /*17260*/  MUFU.EX2 R167, R100 ;  /* 0x0000006400a77308 */ /* 0x000fe20000000800 */
[--C-:B-1----:R-:W-:Y:S02]  /*17270*/  FFMA.FTZ R36, R43, c[0x0][0x2d0], -R57.reuse ;  /* 0x0000b4002b247a23 */ /* 0x102fe40000010839 */
[----:B------:R-:W-:Y:S02]  /*17280*/  FMUL.FTZ R43, R0, R127 ;  /* 0x0000007f002b7220 */ /* 0x000fe40000410000 */
[--C-:B------:R-:W-:Y:S05]  /*17290*/  FFMA.FTZ R127, R172, c[0x0][0x2d0], -R57.reuse ;  /* 0x0000b400ac7f7a23 */ /* 0x100fea0000010839 */
[----:B------:R1:W1:Y:S01]  /*172a0*/  MUFU.EX2 R230, R36 ;  /* 0x0000002400e67308 */ /* 0x0002620000000800 */
[----:B----4-:R-:W-:Y:S09]  /*172b0*/  LDSM.16.MT88.4 R92, [R186+0x800] ;  /* 0x00080000ba5c783b */ /* 0x010ff20000004200 */
[----:B------:R-:W-:Y:S10]  /*172c0*/  MUFU.EX2 R129, R102 ;  /* 0x0000006600817308 */ /* 0x000ff40000000800 */
[----:B------:R-:W-:Y:S01]  /*172d0*/  MUFU.EX2 R143, R99 ;  /* 0x00000063008f7308 */ /* 0x000fe20000000800 */
[----:B-1----:R-:W-:Y:S02]  /*172e0*/  FMUL.FTZ R36, R68, R120 ;  /* 0x0000007844247220 */ /* 0x002fe40000410000 */
[----:B------:R-:W-:Y:S02]  /*172f0*/  FFMA.FTZ R120, R206, c[0x0][0x2d0], -R57 ;  /* 0x0000b400ce787a23 */ /* 0x000fe40000010839 */
[----:B------:R-:W-:Y:S05]  /*17300*/  FMUL.FTZ R57, R2, R141 ;  /* 0x0000008d02397220 */ /* 0x000fea0000410000 */
[----:B------:R1:W-:Y:S01]  /*17310*/  MUFU.EX2 R170, R98 ;  /* 0x0000006200aa7308 */ /* 0x0003e20000000800 */
[-C--:B------:R-:W-:Y:S08]  /*17320*/  HMMA.16816.F32.BF16 R36, R76, R52.reuse, R36 ;  /* 0x000000344c24723c */ /* 0x080ff00000041824 */
[C---:B------:R-:W-:Y:S01]  /*17330*/  HMMA.16816.F32.BF16 R40, R64.reuse, R52, R40 ;  /* 0x000000344028723c */ /* 0x040fe20000041828 */
[----:B------:R4:W-:Y:S06]  /*17340*/  MUFU.EX2 R178, R103 ;  /* 0x0000006700b27308 */ /* 0x0009ec0000000800 */
[--C-:B------:R-:W-:Y:S01]  /*17350*/  FFMA.FTZ R52, R82, c[0x0][0x2d0], -R56.reuse ;  /* 0x0000b40052347a23 */ /* 0x100fe20000010838 */
[-C--:B------:R-:W-:Y:S03]  /*17360*/  HMMA.16816.F32.BF16 R44, R64, R54.reuse, R44 ;  /* 0x00000036402c723c */ /* 0x080fe6000004182c */
[----:B------:R5:W-:Y:S01]  /*17370*/  MUFU.EX2 R232, R52 ;  /* 0x0000003400e87308 */ /* 0x000be20000000800 */
[----:B------:R-:W-:Y:S02]  /*17380*/  FFMA.FTZ R53, R81, c[0x0][0x2d0], -R56 ;  /* 0x0000b40051357a23 */ /* 0x000fe40000010838 */
[----:B------:R-:W5:Y:S01]  /*17390*/  LDSM.16.MT88.4 R80, [R188] ;  /* 0x00000000bc50783b */ /* 0x000f620000004200 */
[----:B------:R-:W-:Y:S01]  /*173a0*/  FFMA.FTZ R56, R153, c[0x0][0x2d0], -R60 ;  /* 0x0000b40099387a23 */ /* 0x000fe2000001083c */
[C---:B------:R-:W-:Y:S04]  /*173b0*/  HMMA.16816.F32.BF16 R48, R76.reuse, R54, R48 ;  /* 0x000000364c30723c */ /* 0x040fe80000041830 */
[----:B--2---:R-:W-:Y:S01]  /*173c0*/  FFMA.FTZ R0, R0, R132, R218 ;  /* 0x0000008400007223 */ /* 0x004fe200000100da */
[----:B------:R2:W-:Y:S01]  /*173d0*/  MUFU.EX2 R233, R53 ;  /* 0x0000003500e97308 */ /* 0x0005e20000000800 */
[----:B-1----:R-:W-:Y:S01]  /*173e0*/  LDSM.16.MT88.4 R96, [R186+0x1000] ;  /* 0x00100000ba60783b */ /* 0x002fe20000004200 */
[C---:B------:R-:W-:Y:S02]  /*173f0*/  FMUL.FTZ R54, R3.reuse, R138 ;  /* 0x0000008a03367220 */ /* 0x040fe40000410000 */
[----:B------:R-:W-:Y:S03]  /*17400*/  FMUL.FTZ R55, R3, R139 ;  /* 0x0000008b03377220 */ /* 0x000fe60000410000 */
[----:B------:R-:W-:Y:S02]  /*17410*/  FADD.FTZ R0, R219, R0 ;  /* 0x00000000db007221 */ /* 0x000fe40000010000 */
[----:B----4-:R-:W-:Y:S01]  /*17420*/  LDSM.16.MT88.4 R100, [R185+0x2000] ;  /* 0x00200000b964783b */ /* 0x010fe20000004200 */
[----:B------:R1:W-:Y:S01]  /*17430*/  MUFU.EX2 R177, R56 ;  /* 0x0000003800b17308 */ /* 0x0003e20000000800 */
[----:B------:R-:W-:Y:S02]  /*17440*/  FADD.FTZ R0, R229, R0 ;  /* 0x00000000e5007221 */ /* 0x000fe40000010000 */
[----:B-----5:R-:W-:Y:S02]  /*17450*/  FFMA.FTZ R52, R152, c[0x0][0x2d0], -R60 ;  /* 0x0000b40098347a23 */ /* 0x020fe4000001083c */
[----:B------:R-:W-:Y:S05]  /*17460*/  FMUL.FTZ R60, R2, R148 ;  /* 0x00000094023c7220 */ /* 0x000fea0000410000 */
[----:B------:R4:W5:Y:S01]  /*17470*/  MUFU.EX2 R131, R52 ;  /* 0x0000003400837308 */ /* 0x0009620000000800 */
[----:B--2---:R-:W-:Y:S09]  /*17480*/  FMUL.FTZ R53, R68, R137 ;  /* 0x0000008944357220 */ /* 0x004ff20000410000 */
[----:B------:R2:W2:Y:S01]  /*17490*/  MUFU.EX2 R206, R61 ;  /* 0x0000003d00ce7308 */ /* 0x0004a20000000800 */
[----:B-1----:R-:W-:Y:S09]  /*174a0*/  FMUL.FTZ R56, R2, R140 ;  /* 0x0000008c02387220 */ /* 0x002ff20000410000 */
[----:B------:R-:W-:Y:S01]  /*174b0*/  MUFU.EX2 R140, R116 ;  /* 0x00000074008c7308 */ /* 0x000fe20000000800 */
[----:B----4-:R-:W-:Y:S09]  /*174c0*/  FMUL.FTZ R52, R68, R136 ;  /* 0x0000008844347220 */ /* 0x010ff20000410000 */
[----:B------:R-:W-:Y:S01]  /*174d0*/  MUFU.EX2 R160, R118 ;  /* 0x0000007600a07308 */ /* 0x000fe20000000800 */
[-C--:B------:R-:W-:Y:S03]  /*174e0*/  HMMA.16816.F32.BF16 R52, R76, R80.reuse, R52 ;  /* 0x000000504c34723c */ /* 0x080fe60000041834 */
[C---:B--2---:R-:W-:Y:S02]  /*174f0*/  FMUL.FTZ R61, R2.reuse, R149 ;  /* 0x00000095023d7220 */ /* 0x044fe40000410000 */
[----:B------:R-:W-:Y:S02]  /*17500*/  FFMA.FTZ R2, R2, R133, R220 ;  /* 0x0000008502027223 */ /* 0x000fe400000100dc */
[----:B------:R-:W-:Y:S01]  /*17510*/  LDSM.16.MT88.4 R132, [R186+0x2000] ;  /* 0x00200000ba84783b */ /* 0x000fe20000004200 */
[C---:B------:R-:W-:Y:S01]  /*17520*/  HMMA.16816.F32.BF16 R56, R64.reuse, R80, R56 ;  /* 0x000000504038723c */ /* 0x040fe20000041838 */
[----:B------:R-:W-:Y:S03]  /*17530*/  MUFU.EX2 R159, R117 ;  /* 0x00000075009f7308 */ /* 0x000fe60000000800 */
[----:B------:R-:W-:Y:S03]  /*17540*/  FADD.FTZ R2, R221, R2 ;  /* 0x00000002dd027221 */ /* 0x000fe60000010000 */
[----:B------:R-:W-:Y:S01]  /*17550*/  F2FP.BF16.PACK_AB R80, R230, R228 ;  /* 0x000000e4e650723e */ /* 0x000fe200000010ff */
[-C--:B------:R-:W-:Y:S03]  /*17560*/  HMMA.16816.F32.BF16 R60, R64, R82.reuse, R60 ;  /* 0x00000052403c723c */ /* 0x080fe6000004183c */
[----:B------:R1:W-:Y:S01]  /*17570*/  MUFU.EX2 R162, R119 ;  /* 0x0000007700a27308 */ /* 0x0003e20000000800 */
[----:B-----5:R-:W-:Y:S01]  /*17580*/  F2FP.BF16.PACK_AB R81, R177, R131 ;  /* 0x00000083b151723e */ /* 0x020fe200000010ff */
[----:B------:R-:W-:Y:S02]  /*17590*/  FADD.FTZ R2, R234, R2 ;  /* 0x00000002ea027221 */ /* 0x000fe40000010000 */
[C---:B------:R-:W-:Y:S02]  /*175a0*/  FMUL.FTZ R64, R68.reuse, R144 ;  /* 0x0000009044407220 */ /* 0x040fe40000410000 */
[C---:B------:R-:W-:Y:S03]  /*175b0*/  FMUL.FTZ R65, R68.reuse, R145 ;  /* 0x0000009144417220 */ /* 0x040fe60000410000 */
[C---:B------:R-:W-:Y:S01]  /*175c0*/  FMUL.FTZ R66, R3.reuse, R146 ;  /* 0x0000009203427220 */ /* 0x040fe20000410000 */
[----:B------:R-:W-:Y:S01]  /*175d0*/  MUFU.EX2 R163, R215 ;  /* 0x000000d700a37308 */ /* 0x000fe20000000800 */
[C---:B------:R-:W-:Y:S02]  /*175e0*/  FMUL.FTZ R67, R3.reuse, R147 ;  /* 0x0000009303437220 */ /* 0x040fe40000410000 */
[----:B------:R-:W-:Y:S02]  /*175f0*/  FFMA.FTZ R68, R68, R251, R217 ;  /* 0x000000fb44447223 */ /* 0x000fe400000100d9 */
[----:B------:R-:W-:Y:S02]  /*17600*/  FFMA.FTZ R3, R3, R250, R216 ;  /* 0x000000fa03037223 */ /* 0x000fe400000100d8 */
[----:B------:R-:W-:Y:S01]  /*17610*/  FADD.FTZ R68, R223, R68 ;  /* 0x00000044df447221 */ /* 0x000fe20000010000 */
[----:B------:R-:W-:Y:S02]  /*17620*/  HMMA.16816.F32.BF16 R64, R76, R82, R64 ;  /* 0x000000524c40723c */ /* 0x000fe40000041840 */
[----:B------:R-:W2:Y:S02]  /*17630*/  MUFU.EX2 R161, R121 ;  /* 0x0000007900a17308 */ /* 0x000ea40000000800 */
[----:B------:R-:W-:Y:S01]  /*17640*/  FADD.FTZ R68, R226, R68 ;  /* 0x00000044e2447221 */ /* 0x000fe20000010000 */
[----:B-1----:R-:W-:Y:S02]  /*17650*/  LDSM.16.MT88.4 R116, [R189+0x2000] ;  /* 0x00200000bd74783b */ /* 0x002fe40000004200 */
[----:B------:R-:W-:Y:S01]  /*17660*/  F2FP.BF16.PACK_AB R76, R245, R227 ;  /* 0x000000e3f54c723e */ /* 0x000fe200000010ff */
[----:B------:R-:W-:Y:S01]  /*17670*/  FADD.FTZ R68, R242, R68 ;  /* 0x00000044f2447221 */ /* 0x000fe20000010000 */
[----:B------:R-:W-:Y:S03]  /*17680*/  F2FP.BF16.PACK_AB R77, R239, R225 ;  /* 0x000000e1ef4d723e */ /* 0x000fe600000010ff */
[----:B------:R-:W-:Y:S01]  /*17690*/  F2FP.BF16.PACK_AB R78, R249, R237 ;  /* 0x000000edf94e723e */ /* 0x000fe200000010ff */
[----:B------:R-:W-:Y:S01]  /*176a0*/  MUFU.EX2 R155, R127 ;  /* 0x0000007f009b7308 */ /* 0x000fe20000000800 */
[----:B------:R-:W-:Y:S01]  /*176b0*/  F2FP.BF16.PACK_AB R79, R247, R235 ;  /* 0x000000ebf74f723e */ /* 0x000fe200000010ff */
[----:B------:R-:W-:Y:S01]  /*176c0*/  FADD.FTZ R3, R222, R3 ;  /* 0x00000003de037221 */ /* 0x000fe20000010000 */
[----:B------:R-:W-:Y:S02]  /*176d0*/  F2FP.BF16.PACK_AB R82, R243, R244 ;  /* 0x000000f4f352723e */ /* 0x000fe400000010ff */
[----:B------:R-:W-:Y:S01]  /*176e0*/  F2FP.BF16.PACK_AB R83, R204, R206 ;  /* 0x000000cecc53723e */ /* 0x000fe200000010ff */
[----:B------:R-:W-:Y:S02]  /*176f0*/  FADD.FTZ R3, R224, R3 ;  /* 0x00000003e0037221 */ /* 0x000fe40000010000 */
[-C--:B------:R-:W-:Y:S02]  /*17700*/  HMMA.16816.F32.BF16 R4, R76, R84.reuse, R4 ;  /* 0x000000544c04723c */ /* 0x080fe40000041804 */
[----:B------:R1:W-:Y:S01]  /*17710*/  MUFU.EX2 R183, R73 ;  /* 0x0000004900b77308 */ /* 0x0003e20000000800 */
[----:B------:R-:W-:Y:S01]  /*17720*/  FADD.FTZ R3, R240, R3 ;  /* 0x00000003f0037221 */ /* 0x000fe20000010000 */
[----:B--2---:R-:W-:Y:S04]  /*17730*/  F2FP.BF16.PACK_AB R147, R161, R162 ;  /* 0x000000a2a193723e */ /* 0x004fe800000010ff */
[C---:B------:R-:W-:Y:S04]  /*17740*/  HMMA.16816.F32.BF16 R8, R80.reuse, R84, R8 ;  /* 0x000000545008723c */ /* 0x040fe80000041808 */
[----:B------:R2:W-:Y:S04]  /*17750*/  MUFU.EX2 R130, R74 ;  /* 0x0000004a00827308 */ /* 0x0005e80000000800 */
[-C--:B------:R-:W-:Y:S06]  /*17760*/  HMMA.16816.F32.BF16 R12, R80, R86.reuse, R12 ;  /* 0x00000056500c723c */ /* 0x080fec000004180c */
[----:B------:R4:W5:Y:S02]  /*17770*/  MUFU.EX2 R139, R75 ;  /* 0x0000004b008b7308 */ /* 0x0009640000000800 */
[C---:B------:R-:W-:Y:S01]  /*17780*/  HMMA.16816.F32.BF16 R16, R76.reuse, R86, R16 ;  /* 0x000000564c10723c */ /* 0x040fe20000041810 */
[----:B------:R-:W3:Y:S03]  /*17790*/  LDSM.16.MT88.4 R84, [R188+0x800] ;  /* 0x00080000bc54783b */ /* 0x000ee60000004200 */
[----:B-1----:R-:W-:Y:S04]  /*177a0*/  FADD.FTZ R73, R227, R68 ;  /* 0x00000044e3497221 */ /* 0x002fe80000010000 */
[-C--:B------:R-:W-:Y:S01]  /*177b0*/  HMMA.16816.F32.BF16 R20, R76, R88.reuse, R20 ;  /* 0x000000584c14723c */ /* 0x080fe20000041814 */
[----:B------:R-:W1:Y:S03]  /*177c0*/  MUFU.EX2 R138, R104 ;  /* 0x00000068008a7308 */ /* 0x000e660000000800 */
[----:B--2---:R-:W-:Y:S04]  /*177d0*/  FADD.FTZ R74, R231, R0 ;  /* 0x00000000e74a7221 */ /* 0x004fe80000010000 */
[C---:B------:R-:W-:Y:S03]  /*177e0*/  HMMA.16816.F32.BF16 R24, R80.reuse, R88, R24 ;  /* 0x000000585018723c */ /* 0x040fe60000041818 */
[----:B------:R-:W-:Y:S01]  /*177f0*/  MUFU.EX2 R137, R108 ;  /* 0x0000006c00897308 */ /* 0x000fe20000000800 */
[----:B------:R-:W-:Y:S02]  /*17800*/  FADD.FTZ R68, R131, R74 ;  /* 0x0000004a83447221 */ /* 0x000fe40000010000 */
[----:B----4-:R-:W-:Y:S02]  /*17810*/  FADD.FTZ R75, R236, R2 ;  /* 0x00000002ec4b7221 */ /* 0x010fe40000010000 */
[-C--:B------:R-:W-:Y:S04]  /*17820*/  HMMA.16816.F32.BF16 R28, R80, R90.reuse, R28 ;  /* 0x0000005a501c723c */ /* 0x080fe8000004181c */
[----:B------:R-:W-:Y:S01]  /*17830*/  FADD.FTZ R0, R228, R75 ;  /* 0x0000004be4007221 */ /* 0x000fe20000010000 */
[----:B------:R-:W2:Y:S01]  /*17840*/  MUFU.EX2 R136, R109 ;  /* 0x0000006d00887308 */ /* 0x000ea20000000800 */
[----:B------:R-:W-:Y:S02]  /*17850*/  FADD.FTZ R2, R225, R3 ;  /* 0x00000003e1027221 */ /* 0x000fe40000010000 */
[C---:B------:R-:W-:Y:S01]  /*17860*/  HMMA.16816.F32.BF16 R32, R76.reuse, R90, R32 ;  /* 0x0000005a4c20723c */ /* 0x040fe20000041820 */
[----:B------:R-:W4:Y:S03]  /*17870*/  LDSM.16.MT88.4 R88, [R185+0x1000] ;  /* 0x00100000b958783b */ /* 0x000f260000004200 */
[----:B------:R-:W-:Y:S02]  /*17880*/  FADD.FTZ R3, R245, R73 ;  /* 0x00000049f5037221 */ /* 0x000fe40000010000 */
[----:B------:R-:W-:Y:S01]  /*17890*/  FADD.FTZ R2, R239, R2 ;  /* 0x00000002ef027221 */ /* 0x000fe20000010000 */
[----:B------:R-:W-:Y:S01]  /*178a0*/  MUFU.EX2 R169, R211 ;  /* 0x000000d300a97308 */ /* 0x000fe20000000800 */
[-C--:B------:R-:W-:Y:S04]  /*178b0*/  HMMA.16816.F32.BF16 R36, R76, R92.reuse, R36 ;  /* 0x0000005c4c24723c */ /* 0x080fe80000041824 */
[----:B------:R-:W-:Y:S02]  /*178c0*/  FADD.FTZ R3, R237, R3 ;  /* 0x00000003ed037221 */ /* 0x000fe40000010000 */
[----:B------:R-:W-:Y:S02]  /*178d0*/  FADD.FTZ R73, R230, R0 ;  /* 0x00000000e6497221 */ /* 0x000fe40000010000 */
[C---:B------:R-:W-:Y:S01]  /*178e0*/  HMMA.16816.F32.BF16 R40, R80.reuse, R92, R40 ;  /* 0x0000005c5028723c */ /* 0x040fe20000041828 */
[----:B------:R-:W-:Y:S03]  /*178f0*/  MUFU.EX2 R172, R210 ;  /* 0x000000d200ac7308 */ /* 0x000fe60000000800 */
[----:B------:R-:W-:Y:S01]  /*17900*/  FADD.FTZ R0, R177, R68 ;  /* 0x00000044b1007221 */ /* 0x000fe20000010000 */
[----:B---3--:R-:W-:Y:S01]  /*17910*/  ISETP.GT.AND P0, PT, R202, R208, PT ;  /* 0x000000d0ca00720c */ /* 0x008fe20003f04270 */
[----:B------:R-:W-:Y:S02]  /*17920*/  FADD.FTZ R68, R235, R2 ;  /* 0x00000002eb447221 */ /* 0x000fe40000010000 */
[-C--:B------:R-:W-:Y:S03]  /*17930*/  HMMA.16816.F32.BF16 R44, R80, R94.reuse, R44 ;  /* 0x0000005e502c723c */ /* 0x080fe6000004182c */
[----:B------:R-:W-:Y:S01]  /*17940*/  MUFU.EX2 R168, R107 ;  /* 0x0000006b00a87308 */ /* 0x000fe20000000800 */
[----:B------:R-:W-:Y:S02]  /*17950*/  FADD.FTZ R0, R206, R0 ;  /* 0x00000000ce007221 */ /* 0x000fe40000010000 */
[----:B------:R-:W-:Y:S02]  /*17960*/  FADD.FTZ R2, R244, R73 ;  /* 0x00000049f4027221 */ /* 0x000fe40000010000 */
[C---:B------:R-:W-:Y:S01]  /*17970*/  HMMA.16816.F32.BF16 R48, R76.reuse, R94, R48 ;  /* 0x0000005e4c30723c */ /* 0x040fe20000041830 */
[----:B------:R-:W3:Y:S03]  /*17980*/  LDSM.16.MT88.4 R92, [R189+0x1000] ;  /* 0x00100000bd5c783b */ /* 0x000ee60000004200 */
[----:B------:R-:W-:Y:S01]  /*17990*/  FADD.FTZ R0, R204, R0 ;  /* 0x00000000cc007221 */ /* 0x000fe20000010000 */
[----:B------:R-:W-:Y:S01]  /*179a0*/  MUFU.EX2 R171, R106 ;  /* 0x0000006a00ab7308 */ /* 0x000fe20000000800 */
[----:B------:R-:W-:Y:S02]  /*179b0*/  FADD.FTZ R2, R243, R2 ;  /* 0x00000002f3027221 */ /* 0x000fe40000010000 */
[-C--:B------:R-:W-:Y:S07]  /*179c0*/  HMMA.16816.F32.BF16 R52, R76, R84.reuse, R52 ;  /* 0x000000544c34723c */ /* 0x080fee0000041834 */
[----:B------:R-:W-:Y:S01]  /*179d0*/  MUFU.EX2 R176, R105 ;  /* 0x0000006900b07308 */ /* 0x000fe20000000800 */
[C---:B------:R-:W-:Y:S08]  /*179e0*/  HMMA.16816.F32.BF16 R56, R80.reuse, R84, R56 ;  /* 0x000000545038723c */ /* 0x040ff00000041838 */
[-C--:B------:R-:W-:Y:S01]  /*179f0*/  HMMA.16816.F32.BF16 R60, R80, R86.reuse, R60 ;  /* 0x00000056503c723c */ /* 0x080fe2000004183c */
[----:B------:R-:W-:Y:S06]  /*17a00*/  MUFU.EX2 R180, R112 ;  /* 0x0000007000b47308 */ /* 0x000fec0000000800 */
[----:B-----5:R-:W-:Y:S01]  /*17a10*/  F2FP.BF16.PACK_AB R80, R139, R130 ;  /* 0x000000828b50723e */ /* 0x020fe200000010ff */
[----:B------:R-:W-:Y:S01]  /*17a20*/  HMMA.16816.F32.BF16 R64, R76, R86, R64 ;  /* 0x000000564c40723c */ /* 0x000fe20000041840 */
[----:B------:R-:W5:Y:S02]  /*17a30*/  LDSM.16.MT88.4 R84, [R188+0x1000] ;  /* 0x00100000bc54783b */ /* 0x000f640000004200 */
[----:B------:R-:W3:Y:S01]  /*17a40*/  MUFU.EX2 R181, R111 ;  /* 0x0000006f00b57308 */ /* 0x000ee20000000800 */
[----:B------:R-:W-:Y:S02]  /*17a50*/  F2FP.BF16.PACK_AB R82, R167, R142 ;  /* 0x0000008ea752723e */ /* 0x000fe400000010ff */
[----:B-1----:R-:W-:Y:S02]  /*17a60*/  F2FP.BF16.PACK_AB R81, R138, R129 ;  /* 0x000000818a51723e */ /* 0x002fe400000010ff */
[----:B------:R-:W-:Y:S04]  /*17a70*/  F2FP.BF16.PACK_AB R76, R238, R241 ;  /* 0x000000f1ee4c723e */ /* 0x000fe800000010ff */
[----:B------:R-:W-:Y:S01]  /*17a80*/  F2FP.BF16.PACK_AB R77, R232, R233 ;  /* 0x000000e9e84d723e */ /* 0x000fe200000010ff */
[----:B------:R-:W-:Y:S01]  /*17a90*/  MUFU.EX2 R166, R110 ;  /* 0x0000006e00a67308 */ /* 0x000fe20000000800 */
[----:B------:R-:W-:Y:S02]  /*17aa0*/  F2FP.BF16.PACK_AB R78, R207, R205 ;  /* 0x000000cdcf4e723e */ /* 0x000fe400000010ff */
[----:B------:R-:W-:Y:S02]  /*17ab0*/  F2FP.BF16.PACK_AB R79, R182, R183 ;  /* 0x000000b7b64f723e */ /* 0x000fe400000010ff */
[----:B--2---:R-:W-:Y:S05]  /*17ac0*/  F2FP.BF16.PACK_AB R83, R136, R137 ;  /* 0x000000898853723e */ /* 0x004fea00000010ff */
[-C--:B----4-:R-:W-:Y:S01]  /*17ad0*/  HMMA.16816.F32.BF16 R4, R76, R88.reuse, R4 ;  /* 0x000000584c04723c */ /* 0x090fe20000041804 */
[----:B------:R-:W1:Y:S02]  /*17ae0*/  MUFU.EX2 R165, R114 ;  /* 0x0000007200a57308 */ /* 0x000e640000000800 */
[----:B---3--:R-:W-:Y:S05]  /*17af0*/  F2FP.BF16.PACK_AB R144, R181, R180 ;  /* 0x000000b4b590723e */ /* 0x008fea00000010ff */
[C---:B------:R-:W-:Y:S03]  /*17b00*/  HMMA.16816.F32.BF16 R8, R80.reuse, R88, R8 ;  /* 0x000000585008723c */ /* 0x040fe60000041808 */
[----:B------:R-:W2:Y:S05]  /*17b10*/  MUFU.EX2 R164, R213 ;  /* 0x000000d500a47308 */ /* 0x000eaa0000000800 */
[-C--:B------:R-:W-:Y:S05]  /*17b20*/  HMMA.16816.F32.BF16 R12, R80, R90.reuse, R12 ;  /* 0x0000005a500c723c */ /* 0x080fea000004180c */
[----:B------:R-:W3:Y:S03]  /*17b30*/  MUFU.EX2 R156, R125 ;  /* 0x0000007d009c7308 */ /* 0x000ee60000000800 */
[C---:B------:R-:W-:Y:S01]  /*17b40*/  HMMA.16816.F32.BF16 R16, R76.reuse, R90, R16 ;  /* 0x0000005a4c10723c */ /* 0x040fe20000041810 */
[----:B------:R-:W4:Y:S03]  /*17b50*/  LDSM.16.MT88.4 R88, [R185+0x1800] ;  /* 0x00180000b958783b */ /* 0x000f260000004200 */
[----:B-1----:R-:W-:Y:S03]  /*17b60*/  F2FP.BF16.PACK_AB R145, R165, R166 ;  /* 0x000000a6a591723e */ /* 0x002fe600000010ff */
[----:B------:R-:W-:Y:S01]  /*17b70*/  MUFU.EX2 R152, R126 ;  /* 0x0000007e00987308 */ /* 0x000fe20000000800 */
[-C--:B------:R-:W-:Y:S04]  /*17b80*/  HMMA.16816.F32.BF16 R20, R76, R92.reuse, R20 ;  /* 0x0000005c4c14723c */ /* 0x080fe80000041814 */
[----:B--2---:R-:W-:Y:S04]  /*17b90*/  F2FP.BF16.PACK_AB R146, R163, R164 ;  /* 0x000000a4a392723e */ /* 0x004fe800000010ff */
[C---:B------:R-:W-:Y:S01]  /*17ba0*/  HMMA.16816.F32.BF16 R24, R80.reuse, R92, R24 ;  /* 0x0000005c5018723c */ /* 0x040fe20000041818 */
[----:B------:R-:W-:Y:S03]  /*17bb0*/  MUFU.EX2 R141, R115 ;  /* 0x00000073008d7308 */ /* 0x000fe60000000800 */
[----:B---3--:R-:W-:Y:S04]  /*17bc0*/  F2FP.BF16.PACK_AB R150, R155, R156 ;  /* 0x0000009c9b96723e */ /* 0x008fe800000010ff */
[-C--:B------:R-:W-:Y:S03]  /*17bd0*/  HMMA.16816.F32.BF16 R28, R80, R94.reuse, R28 ;  /* 0x0000005e501c723c */ /* 0x080fe6000004181c */
[----:B------:R-:W-:Y:S05]  /*17be0*/  MUFU.EX2 R157, R123 ;  /* 0x0000007b009d7308 */ /* 0x000fea0000000800 */
[C---:B------:R-:W-:Y:S01]  /*17bf0*/  HMMA.16816.F32.BF16 R32, R76.reuse, R94, R32 ;  /* 0x0000005e4c20723c */ /* 0x040fe20000041820 */
[----:B------:R-:W1:Y:S04]  /*17c00*/  LDSM.16.MT88.4 R92, [R189+0x1800] ;  /* 0x00180000bd5c783b */ /* 0x000e680000004200 */
[----:B------:R-:W-:Y:S03]  /*17c10*/  MUFU.EX2 R154, R122 ;  /* 0x0000007a009a7308 */ /* 0x000fe60000000800 */
[-C--:B------:R-:W-:Y:S07]  /*17c20*/  HMMA.16816.F32.BF16 R36, R76, R96.reuse, R36 ;  /* 0x000000604c24723c */ /* 0x080fee0000041824 */
[----:B------:R-:W2:Y:S01]  /*17c30*/  MUFU.EX2 R153, R124 ;  /* 0x0000007c00997308 */ /* 0x000ea20000000800 */
[C---:B------:R-:W-:Y:S08]  /*17c40*/  HMMA.16816.F32.BF16 R40, R80.reuse, R96, R40 ;  /* 0x000000605028723c */ /* 0x040ff00000041828 */
[-C--:B------:R-:W-:Y:S01]  /*17c50*/  HMMA.16816.F32.BF16 R44, R80, R98.reuse, R44 ;  /* 0x00000062502c723c */ /* 0x080fe2000004182c */
[----:B------:R-:W3:Y:S07]  /*17c60*/  MUFU.EX2 R158, R120 ;  /* 0x00000078009e7308 */ /* 0x000eee0000000800 */
[C---:B------:R-:W-:Y:S01]  /*17c70*/  HMMA.16816.F32.BF16 R48, R76.reuse, R98, R48 ;  /* 0x000000624c30723c */ /* 0x040fe20000041830 */
[----:B------:R-:W1:Y:S03]  /*17c80*/  LDSM.16.MT88.4 R96, [R186+0x1800] ;  /* 0x00180000ba60783b */ /* 0x000e660000004200 */
[----:B--2---:R-:W-:Y:S04]  /*17c90*/  F2FP.BF16.PACK_AB R149, R153, R154 ;  /* 0x0000009a9995723e */ /* 0x004fe800000010ff */
[-C--:B-----5:R-:W-:Y:S08]  /*17ca0*/  HMMA.16816.F32.BF16 R52, R76, R84.reuse, R52 ;  /* 0x000000544c34723c */ /* 0x0a0ff00000041834 */
[C---:B------:R-:W-:Y:S04]  /*17cb0*/  HMMA.16816.F32.BF16 R56, R80.reuse, R84, R56 ;  /* 0x000000545038723c */ /* 0x040fe80000041838 */
[----:B---3--:R-:W-:Y:S04]  /*17cc0*/  F2FP.BF16.PACK_AB R148, R157, R158 ;  /* 0x0000009e9d94723e */ /* 0x008fe800000010ff */
[-C--:B------:R-:W-:Y:S07]  /*17cd0*/  HMMA.16816.F32.BF16 R60, R80, R86.reuse, R60 ;  /* 0x00000056503c723c */ /* 0x080fee000004183c */
[----:B------:R-:W-:Y:S01]  /*17ce0*/  F2FP.BF16.PACK_AB R80, R170, R143 ;  /* 0x0000008faa50723e */ /* 0x000fe200000010ff */
[----:B------:R-:W-:Y:S01]  /*17cf0*/  HMMA.16816.F32.BF16 R64, R76, R86, R64 ;  /* 0x000000564c40723c */ /* 0x000fe20000041840 */
[----:B------:R-:W2:Y:S03]  /*17d00*/  LDSM.16.MT88.4 R84, [R188+0x1800] ;  /* 0x00180000bc54783b */ /* 0x000ea60000004200 */
[----:B------:R-:W-:Y:S02]  /*17d10*/  F2FP.BF16.PACK_AB R82, R175, R173 ;  /* 0x000000adaf52723e */ /* 0x000fe400000010ff */
[----:B------:R-:W-:Y:S02]  /*17d20*/  F2FP.BF16.PACK_AB R81, R140, R141 ;  /* 0x0000008d8c51723e */ /* 0x000fe400000010ff */
[----:B------:R-:W-:Y:S04]  /*17d30*/  F2FP.BF16.PACK_AB R76, R172, R169 ;  /* 0x000000a9ac4c723e */ /* 0x000fe800000010ff */
[----:B------:R-:W-:Y:S02]  /*17d40*/  F2FP.BF16.PACK_AB R77, R171, R168 ;  /* 0x000000a8ab4d723e */ /* 0x000fe400000010ff */
[----:B------:R-:W-:Y:S02]  /*17d50*/  F2FP.BF16.PACK_AB R78, R179, R174 ;  /* 0x000000aeb34e723e */ /* 0x000fe400000010ff */
[----:B------:R-:W-:Y:S02]  /*17d60*/  F2FP.BF16.PACK_AB R79, R178, R176 ;  /* 0x000000b0b24f723e */ /* 0x000fe400000010ff */
[----:B------:R-:W-:Y:S05]  /*17d70*/  F2FP.BF16.PACK_AB R83, R159, R160 ;  /* 0x000000a09f53723e */ /* 0x000fea00000010ff */
[-C--:B----4-:R-:W-:Y:S08]  /*17d80*/  HMMA.16816.F32.BF16 R4, R76, R88.reuse, R4 ;  /* 0x000000584c04723c */ /* 0x090ff00000041804 */
[C---:B------:R-:W-:Y:S08]  /*17d90*/  HMMA.16816.F32.BF16 R8, R80.reuse, R88, R8 ;  /* 0x000000585008723c */ /* 0x040ff00000041808 */
[-C--:B------:R-:W-:Y:S08]  /*17da0*/  HMMA.16816.F32.BF16 R12, R80, R90.reuse, R12 ;  /* 0x0000005a500c723c */ /* 0x080ff0000004180c */
[C---:B------:R-:W-:Y:S08]  /*17db0*/  HMMA.16816.F32.BF16 R16, R76.reuse, R90, R16 ;  /* 0x0000005a4c10723c */ /* 0x040ff00000041810 */
[-C--:B-1----:R-:W-:Y:S08]  /*17dc0*/  HMMA.16816.F32.BF16 R20, R76, R92.reuse, R20 ;  /* 0x0000005c4c14723c */ /* 0x082ff00000041814 */
[C---:B------:R-:W-:Y:S08]  /*17dd0*/  HMMA.16816.F32.BF16 R24, R80.reuse, R92, R24 ;  /* 0x0000005c5018723c */ /* 0x040ff00000041818 */
[-C--:B------:R-:W-:Y:S08]  /*17de0*/  HMMA.16816.F32.BF16 R28, R80, R94.reuse, R28 ;  /* 0x0000005e501c723c */ /* 0x080ff0000004181c */
[C---:B------:R-:W-:Y:S08]  /*17df0*/  HMMA.16816.F32.BF16 R32, R76.reuse, R94, R32 ;  /* 0x0000005e4c20723c */ /* 0x040ff00000041820 */
[-C--:B------:R-:W-:Y:S08]  /*17e00*/  HMMA.16816.F32.BF16 R36, R76, R96.reuse, R36 ;  /* 0x000000604c24723c */ /* 0x080ff00000041824 */
[C---:B------:R-:W-:Y:S08]  /*17e10*/  HMMA.16816.F32.BF16 R40, R80.reuse, R96, R40 ;  /* 0x000000605028723c */ /* 0x040ff00000041828 */
[-C--:B------:R-:W-:Y:S08]  /*17e20*/  HMMA.16816.F32.BF16 R44, R80, R98.reuse, R44 ;  /* 0x00000062502c723c */ /* 0x080ff0000004182c */
[C---:B------:R-:W-:Y:S08]  /*17e30*/  HMMA.16816.F32.BF16 R48, R76.reuse, R98, R48 ;  /* 0x000000624c30723c */ /* 0x040ff00000041830 */
[-C--:B--2---:R-:W-:Y:S08]  /*17e40*/  HMMA.16816.F32.BF16 R52, R76, R84.reuse, R52 ;  /* 0x000000544c34723c */ /* 0x084ff00000041834 */
[C---:B------:R-:W-:Y:S01]  /*17e50*/  HMMA.16816.F32.BF16 R56, R80.reuse, R84, R56 ;  /* 0x000000545038723c */ /* 0x040fe20000041838 */
[----:B------:R-:W1:Y:S06]  /*17e60*/  MUFU.EX2 R84, R128 ;  /* 0x0000008000547308 */ /* 0x000e6c0000000800 */
[----:B------:R-:W-:Y:S01]  /*17e70*/  MOV R85, R71 ;  /* 0x0000004700557202 */ /* 0x000fe20000000f00 */
[-C--:B------:R-:W-:Y:S08]  /*17e80*/  HMMA.16816.F32.BF16 R60, R80, R86.reuse, R60 ;  /* 0x00000056503c723c */ /* 0x080ff0000004183c */
[----:B------:R-:W-:Y:S07]  /*17e90*/  HMMA.16816.F32.BF16 R64, R76, R86, R64 ;  /* 0x000000564c40723c */ /* 0x000fee0000041840 */
[----:B------:R-:W-:Y:S01]  /*17ea0*/  MOV R86, R70 ;  /* 0x0000004600567202 */ /* 0x000fe20000000f00 */
[-C--:B------:R-:W-:Y:S01]  /*17eb0*/  HMMA.16816.F32.BF16 R88, R144, R100.reuse, R4 ;  /* 0x000000649058723c */ /* 0x080fe20000041804 */
[----:B------:R-:W2:Y:S04]  /*17ec0*/  LDSM.16.MT88.4 R4, [R188+0x2000] ;  /* 0x00200000bc04783b */ /* 0x000ea80000004200 */
[----:B-1----:R-:W-:Y:S02]  /*17ed0*/  F2FP.BF16.PACK_AB R151, R84, R152 ;  /* 0x000000985497723e */ /* 0x002fe400000010ff */
[----:B------:R-:W-:Y:S05]  /*17ee0*/  MOV R87, R69 ;  /* 0x0000004500577202 */ /* 0x000fea0000000f00 */
        /* <DEDUP_REMOVED lines=8> */
[-C--:B------:R-:W-:Y:S04]  /*17f70*/  HMMA.16816.F32.BF16 R104, R144, R116.reuse, R20 ;  /* 0x000000749068723c */ /* 0x080fe80000041814 */
[----:B------:R-:W-:Y:S04]  /*17f80*/  FADD.FTZ R3, R247, R68 ;  /* 0x00000044f7037221 */ /* 0x000fe80000010000 */
        /* <DEDUP_REMOVED lines=28> */
[-C--:B--2---:R-:W-:Y:S03]  /*18150*/  HMMA.16816.F32.BF16 R136, R144, R4.reuse, R52 ;  /* 0x000000049088723c */ /* 0x084fe60000041834 */
        /* <DEDUP_REMOVED lines=14> */
[----:B------:R-:W-:Y:S01]  /*18240*/  FADD.FTZ R4, R159, R0 ;  /* 0x000000009f047221 */ /* 0x000fe20000010000 */
[----:B------:R1:W-:Y:S03]  /*18250*/  STL [R1+0x4], R3 ;  /* 0x0000040301007387 */ /* 0x0003e60000100800 */
        /* <DEDUP_REMOVED lines=9> */
[----:B------:R2:W-:Y:S01]  /*182f0*/  STL [R1+0x8], R5 ;  /* 0x0000080501007387 */ /* 0x0005e20000100800 */
[----:B------:R-:W-:Y:S02]  /*18300*/  IADD3 R0, R202, -0x1, RZ ;  /* 0xffffffffca007810 */ /* 0x000fe40007ffe0ff */
[----:B------:R-:W-:Y:S01]  /*18310*/  FADD.FTZ R2, R84, R2 ;  /* 0x0000000254027221 */ /* 0x000fe20000010000 */
[----:B------:R-:W-:Y:S01]  /*18320*/  MOV R84, R72 ;  /* 0x0000004800547202 */ /* 0x000fe20000000f00 */
[----:B-1----:R-:W-:Y:S01]  /*18330*/  FADD.FTZ R3, R155, R4 ;  /* 0x000000049b037221 */ /* 0x002fe20000010000 */
[----:B------:R-:W-:Y:S04]  /*18340*/  MOV R202, R0 ;  /* 0x0000000000ca7202 */ /* 0x000fe80000000f00 */
[----:B------:R2:W-:Y:S04]  /*18350*/  STL [R1+0xc], R3 ;  /* 0x00000c0301007387 */ /* 0x0005e80000100800 */
[----:B------:R2:W-:Y:S02]  /*18360*/  STL [R1+0x10], R2 ;  /* 0x0000100201007387 */ /* 0x0005e40000100800 */
[----:B--2---:R-:W-:-:S05]  /*18370*/  @P0 BRA `(.L_x_734) ;  /* 0xffffa5a000000947 */ /* 0x004fca000383ffff */
.L_x_706:
[----:B------:R-:W-:Y:S05]  /*18380*/  BRA.DIV ~URZ, `(.L_x_735) ;  /* 0x000082527f007947 */ /* 0x000fea000b800000 */
[----:B------:R-:W2:Y:S04]  /*18390*/  LDL R2, [R1+0x4] ;  /* 0x0000040001027983 */ /* 0x000ea80000100800 */
[----:B--2---:R1:W2:Y:S02]  /*183a0*/  SHFL.BFLY PT, R0, R2, 0x2, 0x1f ;  /* 0x0c401f0002007f89 */ /* 0x0042a400000e0000 */
.L_x_854:
[----:B-1----:R-:W3:Y:S02]  /*183b0*/  LDL.LU R2, [R1+0x4] ;  /* 0x0000040001027983 */ /* 0x002ee40000300800 */
[----:B--23--:R-:W-:Y:S01]  /*183c0*/  FADD.FTZ R5, R0, R2 ;  /* 0x0000000200057221 */ /* 0x00cfe20000010000 */
[----:B------:R-:W-:Y:S05]  /*183d0*/  BRA.DIV ~URZ, `(.L_x_736) ;  /* 0x000082627f007947 */ /* 0x000fea000b800000 */
[----:B------:R-:W2:Y:S04]  /*183e0*/  LDL.LU R10, [R1+0x8] ;  /* 0x00000800010a7983 */ /* 0x000ea80000300800 */
[----:B------:R-:W3:Y:S04]  /*183f0*/  LDL.LU R3, [R1+0xc] ;  /* 0x00000c0001037983 */ /* 0x000ee80000300800 */
[----:B------:R-:W4:Y:S04]  /*18400*/  LDL.LU R8, [R1+0x10] ;  /* 0x0000100001087983 */ /* 0x000f280000300800 */
[----:B--2---:R-:W1:Y:S04]  /*18410*/  SHFL.BFLY PT, R0, R10, 0x2, 0x1f ;  /* 0x0c401f000a007f89 */ /* 0x004e6800000e0000 */
[----:B---3--:R-:W2:Y:S04]  /*18420*/  SHFL.BFLY PT, R2, R3, 0x2, 0x1f ;  /* 0x0c401f0003027f89 */ /* 0x008ea800000e0000 */
[----:B----4-:R-:W3:Y:S01]  /*18430*/  SHFL.BFLY PT, R4, R8, 0x2, 0x1f ;  /* 0x0c401f0008047f89 */ /* 0x010ee200000e0000 */
[----:B-1----:R-:W-:-:S02]  /*18440*/  FADD.FTZ R0, R0, R10 ;  /* 0x0000000a00007221 */ /* 0x002fc40000010000 */
[----:B--2---:R-:W-:-:S03]  /*18450*/  FADD.FTZ R2, R2, R3 ;  /* 0x0000000302027221 */ /* 0x004fc60000010000 */
[----:B------:R-:W1:Y:S01]  /*18460*/  SHFL.BFLY PT, R6, R0, 0x1, 0x1f ;  /* 0x0c201f0000067f89 */ /* 0x000e6200000e0000 */
[----:B---3--:R-:W-:-:S03]  /*18470*/  FADD.FTZ R4, R4, R8 ;  /* 0x0000000804047221 */ /* 0x008fc60000010000 */
[----:B------:R-:W2:Y:S04]  /*18480*/  SHFL.BFLY PT, R3, R5, 0x1, 0x1f ;  /* 0x0c201f0005037f89 */ /* 0x000ea800000e0000 */
[----:B------:R-:W3:Y:S04]  /*18490*/  SHFL.BFLY PT, R7, R2, 0x1, 0x1f ;  /* 0x0c201f0002077f89 */ /* 0x000ee800000e0000 */
[----:B------:R4:W4:Y:S01]  /*184a0*/  SHFL.BFLY PT, R9, R4, 0x1, 0x1f ;  /* 0x0c201f0004097f89 */ /* 0x00092200000e0000 */
[----:B-1----:R-:W-:Y:S02]  /*184b0*/  FADD.FTZ R6, R0, R6 ;  /* 0x0000000600067221 */ /* 0x002fe40000010000 */
[----:B--2---:R-:W-:-:S02]  /*184c0*/  FADD.FTZ R5, R5, R3 ;  /* 0x0000000305057221 */ /* 0x004fc40000010000 */
[----:B---3--:R-:W-:-:S03]  /*184d0*/  FADD.FTZ R7, R2, R7 ;  /* 0x0000000702077221 */ /* 0x008fc60000010000 */
.L_x_855:
[----:B------:R-:W-:Y:S01]  /*184e0*/  FSETP.NE.FTZ.AND P3, PT, R5, RZ, PT ;  /* 0x000000ff0500720b */ /* 0x000fe20003f75000 */
[----:B------:R-:W-:Y:S01]  /*184f0*/  CS2R R2, SRZ ;  /* 0x0000000000027805 */ /* 0x000fe2000001ff00 */
[----:B------:R-:W-:Y:S01]  /*18500*/  MOV R0, RZ ;  /* 0x000000ff00007202 */ /* 0x000fe20000000f00 */
[----:B----4-:R-:W-:Y:S01]  /*18510*/  FADD.FTZ R4, R9, R4 ;  /* 0x0000000409047221 */ /* 0x010fe20000010000 */
[----:B------:R-:W-:Y:S02]  /*18520*/  FSETP.NE.FTZ.AND P1, PT, R7, RZ, PT ;  /* 0x000000ff0700720b */ /* 0x000fe40003f35000 */
[----:B------:R-:W-:Y:S02]  /*18530*/  FSETP.NE.FTZ.AND P2, PT, R6, RZ, PT ;  /* 0x000000ff0600720b */ /* 0x000fe40003f55000 */
[----:B------:R-:W-:Y:S02]  /*18540*/  FSETP.NE.FTZ.AND P0, PT, R4, RZ, PT ;  /* 0x000000ff0400720b */ /* 0x000fe40003f15000 */
[----:B------:R-:W-:-:S02]  /*18550*/  MOV R25, 0xff800000 ;  /* 0xff80000000197802 */ /* 0x000fc40000000f00 */
[----:B------:R-:W-:Y:S01]  /*18560*/  MOV R23, 0xff800000 ;  /* 0xff80000000177802 */ /* 0x000fe20000000f00 */
[----:B------:R-:W1:Y:S01]  /*18570*/  @P3 MUFU.RCP R0, R5 ;  /* 0x0000000500003308 */ /* 0x000e620000001000 */
[----:B------:R-:W-:Y:S02]  /*18580*/  MOV R24, 0xff800000 ;  /* 0xff80000000187802 */ /* 0x000fe40000000f00 */
[----:B------:R-:W-:Y:S02]  /*18590*/  MOV R22, 0xff800000 ;  /* 0xff80000000167802 */ /* 0x000fe40000000f00 */
        /* <DEDUP_REMOVED lines=90> */
.L_x_601:
[----:B---3--:R3:W5:Y:S04]  /*18b40*/  LDL R6, [R1+0x50] ;  /* 0x0000500001067983 */ /* 0x0087680000100800 */
[----:B------:R-:W4:Y:S01]  /*18b50*/  S2R R2, SR_TID.X ;  /* 0x0000000000027919 */ /* 0x000f220000002100 */
[----:B------:R-:W-:Y:S01]  /*18b60*/  BSSY B0, `(.L_x_737) ;  /* 0x0000011000007945 */ /* 0x000fe20003800000 */
[----:B----4-:R-:W-:-:S13]  /*18b70*/  LOP3.LUT P0, RZ, R2, 0x7f, RZ, 0xc0, !PT ;  /* 0x0000007f02ff7812 */ /* 0x010fda000780c0ff */
[----:B------:R-:W-:Y:S05]  /*18b80*/  @P0 BRA `(.L_x_738) ;  /* 0x000000e000000947 */ /* 0x000fea0003800000 */
[----:B---3--:R-:W3:Y:S01]  /*18b90*/  S2R R4, SR_LANEID ;  /* 0x0000000000047919 */ /* 0x008ee20000000000 */
[----:B------:R-:W-:Y:S01]  /*18ba0*/  VOTEU.ANY UR4, UPT, PT ;  /* 0x0000000000047886 */ /* 0x000fe200038e0100 */
[----:B--2---:R-:W-:Y:S01]  /*18bb0*/  IMAD.MOV.U32 R5, RZ, RZ, c[0x0][0x564] ;  /* 0x00015900ff057624 */ /* 0x004fe200078e00ff */
[----:B------:R-:W3:Y:S08]  /*18bc0*/  FLO.U32 R3, UR4 ;  /* 0x0000000400037d00 */ /* 0x000ef000080e0000 */
[----:B------:R-:W2:Y:S01]  /*18bd0*/  POPC R2, UR4 ;  /* 0x0000000400027d09 */ /* 0x000ea20008000000 */
[----:B---3--:R-:W-:Y:S01]  /*18be0*/  ISETP.EQ.U32.AND P0, PT, R3, R4, PT ;  /* 0x000000040300720c */ /* 0x008fe20003f02070 */
[----:B------:R-:W-:-:S12]  /*18bf0*/  IMAD.MOV.U32 R4, RZ, RZ, c[0x0][0x560] ;  /* 0x00015800ff047624 */ /* 0x000fd800078e00ff */
[----:B--2---:R2:W3:Y:S04]  /*18c00*/  @P0 ATOMG.E.ADD.STRONG.GPU PT, R2, [R4.64], R2 ;  /* 0x00000002040209a8 */ /* 0x0044e800081ee1c6 */
[----:B--2---:R-:W2:Y:S04]  /*18c10*/  S2R R4, SR_LTMASK ;  /* 0x0000000000047919 */ /* 0x004ea80000003900 */
[----:B---3--:R2:W3:Y:S02]  /*18c20*/  SHFL.IDX PT, R3, R2, R3, 0x1f ;  /* 0x00001f0302037589 */ /* 0x0084e400000e0000 */
[----:B--2---:R-:W-:-:S06]  /*18c30*/  LOP3.LUT R2, R4, UR4, RZ, 0xc0, !PT ;  /* 0x0000000404027c12 */ /* 0x004fcc000f8ec0ff */
[----:B------:R-:W3:Y:S02]  /*18c40*/  POPC R2, R2 ;  /* 0x0000000200027309 */ /* 0x000ee40000000000 */
[----:B---3-5:R-:W-:-:S05]  /*18c50*/  IADD3 R6, R3, c[0x0][0xc], R2 ;  /* 0x0000030003067a10 */ /* 0x028fca0007ffe002 */
[----:B------:R2:W-:Y:S02]  /*18c60*/  STL [R1+0x50], R6 ;  /* 0x0000500601007387 */ /* 0x0005e40000100800 */
.L_x_738:
[----:B---3--:R-:W-:Y:S05]  /*18c70*/  BSYNC B0 ;  /* 0x0000000000007941 */ /* 0x008fea0003800000 */
.L_x_737:
[----:B------:R-:W-:Y:S01]  /*18c80*/  PRMT R0, R0, 0x9910, RZ ;  /* 0x0000991000007816 */ /* 0x000fe200000000ff */
[----:B------:R-:W-:Y:S01]  /*18c90*/  BSSY B1, `(.L_x_739) ;  /* 0x00002fb000017945 */ /* 0x000fe20003800000 */
[----:B-----5:R-:W-:Y:S02]  /*18ca0*/  IMAD.MOV.U32 R53, RZ, RZ, R6 ;  /* 0x000000ffff357224 */ /* 0x020fe400078e0006 */
[----:B------:R-:W-:-:S13]  /*18cb0*/  ISETP.NE.AND P0, PT, R0, RZ, PT ;  /* 0x000000ff0000720c */ /* 0x000fda0003f05270 */
[----:B------:R-:W-:Y:S05]  /*18cc0*/  @!P0 BRA `(.L_x_740) ;  /* 0x0000232000008947 */ /* 0x000fea0003800000 */
[----:B------:R-:W3:Y:S04]  /*18cd0*/  LDL R7, [R1+0x80] ;  /* 0x0000800001077983 */ /* 0x000ee80000100800 */
[----:B--2---:R-:W2:Y:S04]  /*18ce0*/  LDL R6, [R1+0x90] ;  /* 0x0000900001067983 */ /* 0x004ea80000100800 */
        /* <DEDUP_REMOVED lines=11> */
[----:B---3--:R3:W-:Y:S04]  /*18da0*/  STS [R7], R0 ;  /* 0x0000000007007388 */ /* 0x0087e80000000800 */
[----:B------:R1:W-:Y:S04]  /*18db0*/  STS [R7+0x400], R3 ;  /* 0x0004000307007388 */ /* 0x0003e80000000800 */
[----:B--2---:R2:W-:Y:S01]  /*18dc0*/  STS [R6], R2 ;  /* 0x0000000206007388 */ /* 0x0045e20000000800 */
[----:B---3--:R-:W-:-:S02]  /*18dd0*/  F2FP.BF16.PACK_AB R0, R89, R88 ;  /* 0x000000585900723e */ /* 0x008fc400000010ff */
[----:B-1----:R-:W-:-:S03]  /*18de0*/  F2FP.BF16.PACK_AB R3, R49, R48 ;  /* 0x000000303103723e */ /* 0x002fc600000010ff */
[----:B------:R1:W-:Y:S01]  /*18df0*/  STS [R6+0x400], R0 ;  /* 0x0004000006007388 */ /* 0x0003e20000000800 */
[----:B--2---:R-:W-:-:S03]  /*18e00*/  F2FP.BF16.PACK_AB R2, R31, R30 ;  /* 0x0000001e1f02723e */ /* 0x004fc600000010ff */
[----:B------:R2:W-:Y:S04]  /*18e10*/  STS [R7+0x2000], R3 ;  /* 0x0020000307007388 */ /* 0x0005e80000000800 */
[----:B------:R3:W-:Y:S01]  /*18e20*/  STS [R7+0x2400], R2 ;  /* 0x0024000207007388 */ /* 0x0007e20000000800 */
[----:B-1----:R-:W-:Y:S02]  /*18e30*/  F2FP.BF16.PACK_AB R0, R35, R34 ;  /* 0x000000222300723e */ /* 0x002fe400000010ff */
[----:B--2---:R-:W-:-:S03]  /*18e40*/  F2FP.BF16.PACK_AB R3, R79, R78 ;  /* 0x0000004e4f03723e */ /* 0x004fc600000010ff */
[----:B------:R1:W-:Y:S04]  /*18e50*/  STS [R6+0x2000], R0 ;  /* 0x0020000006007388 */ /* 0x0003e80000000800 */
[----:B---3--:R-:W2:Y:S01]  /*18e60*/  LDL R7, [R1+0x8c] ;  /* 0x00008c0001077983 */ /* 0x008ea20000100800 */
[----:B------:R-:W-:-:S03]  /*18e70*/  F2FP.BF16.PACK_AB R2, R91, R90 ;  /* 0x0000005a5b02723e */ /* 0x000fc600000010ff */
[----:B------:R3:W-:Y:S04]  /*18e80*/  STS [R6+0x2400], R4 ;  /* 0x0024000406007388 */ /* 0x0007e80000000800 */
[----:B----4-:R4:W-:Y:S04]  /*18e90*/  STS [R9], R3 ;  /* 0x0000000309007388 */ /* 0x0109e80000000800 */
[----:B------:R4:W-:Y:S01]  /*18ea0*/  STS [R9+0x400], R2 ;  /* 0x0004000209007388 */ /* 0x0009e20000000800 */
[----:B-1----:R-:W-:-:S05]  /*18eb0*/  F2FP.BF16.PACK_AB R0, R81, R80 ;  /* 0x000000505100723e */ /* 0x002fca00000010ff */
[----:B------:R1:W-:Y:S01]  /*18ec0*/  STS [R5], R0 ;  /* 0x0000000005007388 */ /* 0x0003e20000000800 */
[----:B---3--:R-:W-:-:S03]  /*18ed0*/  F2FP.BF16.PACK_AB R4, R39, R38 ;  /* 0x000000262704723e */ /* 0x008fc600000010ff */
[----:B------:R-:W3:Y:S01]  /*18ee0*/  LDL R6, [R1+0x88] ;  /* 0x0000880001067983 */ /* 0x000ee20000100800 */
[----:B----4-:R-:W-:Y:S02]  /*18ef0*/  F2FP.BF16.PACK_AB R3, R101, R100 ;  /* 0x000000646503723e */ /* 0x010fe400000010ff */
[----:B------:R-:W-:-:S03]  /*18f00*/  F2FP.BF16.PACK_AB R2, R43, R42 ;  /* 0x0000002a2b02723e */ /* 0x000fc600000010ff */
[----:B------:R4:W-:Y:S04]  /*18f10*/  STS [R5+0x400], R3 ;  /* 0x0004000305007388 */ /* 0x0009e80000000800 */
[----:B------:R-:W-:Y:S01]  /*18f20*/  STS [R9+0x2000], R4 ;  /* 0x0020000409007388 */ /* 0x000fe20000000800 */
[----:B-1----:R-:W-:-:S05]  /*18f30*/  F2FP.BF16.PACK_AB R0, R41, R40 ;  /* 0x000000282900723e */ /* 0x002fca00000010ff */
[----:B------:R1:W-:Y:S01]  /*18f40*/  STS [R9+0x2400], R0 ;  /* 0x0024000009007388 */ /* 0x0003e20000000800 */
[----:B----4-:R-:W-:-:S03]  /*18f50*/  F2FP.BF16.PACK_AB R3, R61, R60 ;  /* 0x0000003c3d03723e */ /* 0x010fc600000010ff */
[----:B-1----:R-:W4:Y:S01]  /*18f60*/  LDL R9, [R1+0xc0] ;  /* 0x0000c00001097983 */ /* 0x002f220000100800 */
[----:B------:R-:W-:-:S03]  /*18f70*/  F2FP.BF16.PACK_AB R0, R67, R66 ;  /* 0x000000424300723e */ /* 0x000fc600000010ff */
[----:B------:R1:W-:Y:S04]  /*18f80*/  STS [R5+0x2000], R2 ;  /* 0x0020000205007388 */ /* 0x0003e80000000800 */
[----:B------:R1:W-:Y:S04]  /*18f90*/  STS [R5+0x2400], R3 ;  /* 0x0024000305007388 */ /* 0x0003e80000000800 */
[----:B------:R1:W-:Y:S01]  /*18fa0*/  STS [R8], R0 ;  /* 0x0000000008007388 */ /* 0x0003e20000000800 */
[----:B------:R-:W-:Y:S02]  /*18fb0*/  F2FP.BF16.PACK_AB R4, R55, R54 ;  /* 0x000000363704723e */ /* 0x000fe400000010ff */
[----:B-1----:R-:W-:-:S02]  /*18fc0*/  F2FP.BF16.PACK_AB R2, R107, R106 ;  /* 0x0000006a6b02723e */ /* 0x002fc400000010ff */
[----:B------:R-:W-:-:S03]  /*18fd0*/  F2FP.BF16.PACK_AB R3, R105, R104 ;  /* 0x000000686903723e */ /* 0x000fc600000010ff */
[----:B------:R1:W-:Y:S01]  /*18fe0*/  STS [R8+0x400], R2 ;  /* 0x0004000208007388 */ /* 0x0003e20000000800 */
[----:B------:R-:W-:Y:S02]  /*18ff0*/  F2FP.BF16.PACK_AB R0, R103, R102 ;  /* 0x000000666700723e */ /* 0x000fe400000010ff */
[----:B------:R-:W-:Y:S02]  /*19000*/  F2FP.BF16.PACK_AB R5, R51, R50 ;  /* 0x000000323305723e */ /* 0x000fe400000010ff */
[----:B-1----:R-:W-:Y:S02]  /*19010*/  F2FP.BF16.PACK_AB R2, R59, R58 ;  /* 0x0000003a3b02723e */ /* 0x002fe400000010ff */
[----:B------:R-:W-:Y:S02]  /*19020*/  ISETP.NE.U32.AND P0, PT, RZ, c[0x0][0x508], PT ;  /* 0x00014200ff007a0c */ /* 0x000fe40003f05070 */
[----:B------:R-:W-:Y:S02]  /*19030*/  ISETP.NE.U32.AND P2, PT, RZ, c[0x0][0x500], PT ;  /* 0x00014000ff007a0c */ /* 0x000fe40003f45070 */
[----:B------:R-:W-:-:S02]  /*19040*/  ISETP.NE.AND.EX P1, PT, RZ, c[0x0][0x50c], PT, P0 ;  /* 0x00014300ff007a0c */ /* 0x000fc40003f25300 */
[----:B------:R-:W-:Y:S01]  /*19050*/  ISETP.NE.AND.EX P2, PT, RZ, c[0x0][0x504], PT, P2 ;  /* 0x00014100ff007a0c */ /* 0x000fe20003f45320 */
[----:B------:R-:W-:Y:S01]  /*19060*/  IMAD.MOV.U32 R11, RZ, RZ, c[0x0][0x388] ;  /* 0x0000e200ff0b7624 */ /* 0x000fe200078e00ff */
[----:B--2---:R1:W-:Y:S04]  /*19070*/  STS [R7], R3 ;  /* 0x0000000307007388 */ /* 0x0043e80000000800 */
[----:B------:R2:W-:Y:S04]  /*19080*/  STS [R7+0x400], R0 ;  /* 0x0004000007007388 */ /* 0x0005e80000000800 */
[----:B------:R3:W-:Y:S04]  /*19090*/  STS [R8+0x2000], R2 ;  /* 0x0020000208007388 */ /* 0x0007e80000000800 */
[----:B------:R3:W-:Y:S04]  /*190a0*/  STS [R8+0x2400], R4 ;  /* 0x0024000408007388 */ /* 0x0007e80000000800 */
[----:B------:R-:W-:Y:S01]  /*190b0*/  STS [R7+0x2000], R5 ;  /* 0x0020000507007388 */ /* 0x000fe20000000800 */
[----:B-1----:R-:W-:-:S02]  /*190c0*/  F2FP.BF16.PACK_AB R3, R47, R46 ;  /* 0x0000002e2f03723e */ /* 0x002fc400000010ff */
[----:B--2---:R-:W-:Y:S02]  /*190d0*/  F2FP.BF16.PACK_AB R0, R85, R84 ;  /* 0x000000545500723e */ /* 0x004fe400000010ff */
[----:B---3--:R-:W-:Y:S01]  /*190e0*/  F2FP.BF16.PACK_AB R2, R83, R82 ;  /* 0x000000525302723e */ /* 0x008fe200000010ff */
[----:B------:R-:W-:Y:S04]  /*190f0*/  STS [R7+0x2400], R3 ;  /* 0x0024000307007388 */ /* 0x000fe80000000800 */
[----:B------:R1:W-:Y:S04]  /*19100*/  STS [R6], R2 ;  /* 0x0000000206007388 */ /* 0x0003e80000000800 */
[----:B------:R2:W-:Y:S01]  /*19110*/  STS [R6+0x400], R0 ;  /* 0x0004000006007388 */ /* 0x0005e20000000800 */
[----:B------:R-:W-:-:S03]  /*19120*/  F2FP.BF16.PACK_AB R4, R45, R44 ;  /* 0x0000002c2d04723e */ /* 0x000fc600000010ff */
[----:B------:R-:W3:Y:S01]  /*19130*/  LDL.LU R8, [R1+0x54] ;  /* 0x0000540001087983 */ /* 0x000ee20000300800 */
[----:B-1----:R-:W-:Y:S02]  /*19140*/  F2FP.BF16.PACK_AB R2, R63, R62 ;  /* 0x0000003e3f02723e */ /* 0x002fe400000010ff */
[----:B--2---:R-:W-:-:S03]  /*19150*/  F2FP.BF16.PACK_AB R0, R65, R64 ;  /* 0x000000404100723e */ /* 0x004fc600000010ff */
[----:B------:R1:W-:Y:S01]  /*19160*/  STS [R12], R2 ;  /* 0x000000020c007388 */ /* 0x0003e20000000800 */
[----:B------:R-:W-:-:S03]  /*19170*/  F2FP.BF16.PACK_AB R3, R33, R32 ;  /* 0x000000202103723e */ /* 0x000fc600000010ff */
[----:B----4-:R2:W-:Y:S04]  /*19180*/  STS [R9+0x400], R0 ;  /* 0x0004000009007388 */ /* 0x0105e80000000800 */
[----:B------:R4:W-:Y:S04]  /*19190*/  STS [R6+0x2000], R4 ;  /* 0x0020000406007388 */ /* 0x0009e80000000800 */
[----:B------:R4:W-:Y:S01]  /*191a0*/  STS [R6+0x2400], R3 ;  /* 0x0024000306007388 */ /* 0x0009e20000000800 */
[----:B-1----:R-:W-:-:S05]  /*191b0*/  F2FP.BF16.PACK_AB R2, R29, R28 ;  /* 0x0000001c1d02723e */ /* 0x002fca00000010ff */
[----:B------:R-:W-:Y:S01]  /*191c0*/  STS [R12+0x2000], R2 ;  /* 0x002000020c007388 */ /* 0x000fe20000000800 */
[----:B--2---:R-:W-:-:S05]  /*191d0*/  F2FP.BF16.PACK_AB R0, R27, R26 ;  /* 0x0000001a1b00723e */ /* 0x004fca00000010ff */
[----:B------:R1:W-:Y:S01]  /*191e0*/  STS [R9+0x2400], R0 ;  /* 0x0024000009007388 */ /* 0x0003e20000000800 */
[----:B----4-:R-:W-:Y:S02]  /*191f0*/  IMAD.MOV.U32 R4, RZ, RZ, 0x4 ;  /* 0x00000004ff047424 */ /* 0x010fe400078e00ff */
[----:B------:R-:W-:Y:S02]  /*19200*/  IMAD.MOV.U32 R3, RZ, RZ, RZ ;  /* 0x000000ffff037224 */ /* 0x000fe400078e00ff */
[CC--:B------:R-:W-:Y:S01]  /*19210*/  @P1 IMAD.WIDE R6, R10.reuse, R4.reuse, c[0x0][0x508] ;  /* 0x000142000a061625 */ /* 0x0c0fe200078e0204 */
[----:B------:R-:W-:Y:S03]  /*19220*/  BAR.SYNC.DEFER_BLOCKING 0x1, 0x80 ;  /* 0x0042000000007b1d */ /* 0x000fe60000010000 */
[----:B------:R-:W-:-:S03]  /*19230*/  IMAD.WIDE R4, R10, R4, c[0x0][0x500] ;  /* 0x000140000a047625 */ /* 0x000fc600078e0204 */
[----:B------:R2:W5:Y:S04]  /*19240*/  @P1 LDG.E R11, [R6.64] ;  /* 0x00000006060b1981 */ /* 0x000568000c1e1900 */
[----:B------:R2:W5:Y:S01]  /*19250*/  @P2 LDG.E R3, [R4.64] ;  /* 0x0000000604032981 */ /* 0x000562000c1e1900 */
[----:B---3--:R-:W-:-:S04]  /*19260*/  ISETP.NE.AND P0, PT, R8, RZ, PT ;  /* 0x000000ff0800720c */ /* 0x008fc80003f05270 */
[----:B-1----:R-:W-:Y:S01]  /*19270*/  SEL R0, R8, c[0x0][0x3d4], P0 ;  /* 0x0000f50008007a07 */ /* 0x002fe20000000000 */
[----:B------:R-:W-:Y:S05]  /*19280*/  @P1 BRA `(.L_x_741) ;  /* 0x0000004000001947 */ /* 0x000fea0003800000 */
[----:B--2---:R-:W-:Y:S05]  /*19290*/  @!P2 BRA `(.L_x_741) ;  /* 0x000000300000a947 */ /* 0x004fea0003800000 */
[----:B-----5:R1:W2:Y:S04]  /*192a0*/  LDG.E R11, [R4.64] ;  /* 0x00000006040b7981 */ /* 0x0202a8000c1e1900 */
[----:B-1----:R-:W2:Y:S02]  /*192b0*/  LDG.E R4, [R4.64+0x4] ;  /* 0x0000040604047981 */ /* 0x002ea4000c1e1900 */
[----:B--2---:R-:W-:Y:S02]  /*192c0*/  IADD3 R11, -R11, R4, RZ ;  /* 0x000000040b0b7210 */ /* 0x004fe40007ffe1ff */
.L_x_741:
[----:B--2---:R-:W2:Y:S04]  /*192d0*/  LDL R5, [R1+0x4c] ;  /* 0x00004c0001057983 */ /* 0x004ea80000100800 */
[----:B------:R-:W3:Y:S04]  /*192e0*/  LDL.LU R4, [R1+0x58] ;  /* 0x0000580001047983 */ /* 0x000ee80000300800 */
[----:B------:R-:W2:Y:S04]  /*192f0*/  LDL R56, [R1+0x48] ;  /* 0x0000480001387983 */ /* 0x000ea80000100800 */
[----:B------:R-:W4:Y:S04]  /*19300*/  LDL R16, [R1+0x7c] ;  /* 0x00007c0001107983 */ /* 0x000f280000100800 */
[----:B------:R-:W4:Y:S01]  /*19310*/  LDL R52, [R1+0xc8] ;  /* 0x0000c80001347983 */ /* 0x000f220000100800 */
[----:B------:R-:W-:Y:S01]  /*19320*/  IMAD.MOV.U32 R12, RZ, RZ, 0x368 ;  /* 0x00000368ff0c7424 */ /* 0x000fe200078e00ff */
[----:B------:R-:W-:-:S04]  /*19330*/  ISETP.GT.AND P2, PT, R0, 0x1, PT ;  /* 0x000000010000780c */ /* 0x000fc80003f44270 */
[----:B------:R-:W-:-:S04]  /*19340*/  SEL R12, R12, 0x328, P2 ;  /* 0x000003280c0c7807 */ /* 0x000fc80001000000 */
[----:B------:R-:W1:Y:S08]  /*19350*/  LDC.64 R8, c[0x0][R12+0x170] ;  /* 0x00005c000c087b82 */ /* 0x000e700000000a00 */
[----:B------:R1:W2:Y:S08]  /*19360*/  LDC.64 R14, c[0x0][R12+0x168] ;  /* 0x00005a000c0e7b82 */ /* 0x0002b00000000a00 */
[----:B------:R1:W2:Y:S08]  /*19370*/  LDC.64 R18, c[0x0][R12+0x178] ;  /* 0x00005e000c127b82 */ /* 0x0002b00000000a00 */
[----:B------:R1:W2:Y:S01]  /*19380*/  LDC.64 R20, c[0x0][R12+0x160] ;  /* 0x000058000c147b82 */ /* 0x0002a20000000a00 */
[----:B------:R-:W-:Y:S01]  /*19390*/  IMAD.MOV.U32 R0, RZ, RZ, c[0x0][0x4e8] ;  /* 0x00013a00ff007624 */ /* 0x000fe200078e00ff */
[----:B------:R-:W-:-:S04]  /*193a0*/  ISETP.NE.U32.AND P0, PT, RZ, c[0x0][0x500], PT ;  /* 0x00014000ff007a0c */ /* 0x000fc80003f05070 */
[----:B------:R-:W-:Y:S02]  /*193b0*/  ISETP.NE.AND P5, PT, R0, 0x1, PT ;  /* 0x000000010000780c */ /* 0x000fe40003fa5270 */
[----:B------:R-:W-:Y:S02]  /*193c0*/  ISETP.NE.AND.EX P0, PT, RZ, c[0x0][0x504], PT, P0 ;  /* 0x00014100ff007a0c */ /* 0x000fe40003f05300 */
[----:B------:R-:W-:Y:S02]  /*193d0*/  SHF.R.S32.HI R0, RZ, 0x1f, R10 ;  /* 0x0000001fff007819 */ /* 0x000fe4000001140a */
[----:B------:R-:W-:Y:S02]  /*193e0*/  SEL R2, R10, RZ, !P0 ;  /* 0x000000ff0a027207 */ /* 0x000fe40004000000 */
[----:B------:R-:W-:Y:S01]  /*193f0*/  SEL R6, R0, RZ, !P0 ;  /* 0x000000ff00067207 */ /* 0x000fe20004000000 */
[----:B------:R-:W1:Y:S02]  /*19400*/  S2R R57, SR_TID.X ;  /* 0x0000000000397919 */ /* 0x000e640000002100 */
[----:B-1----:R-:W-:-:S04]  /*19410*/  IMAD R0, R9, R2, RZ ;  /* 0x0000000209007224 */ /* 0x002fc800078e02ff */
[C---:B------:R-:W-:Y:S02]  /*19420*/  IMAD R12, R8.reuse, R6, R0 ;  /* 0x00000006080c7224 */ /* 0x040fe400078e0200 */
[----:B------:R-:W-:Y:S01]  /*19430*/  IMAD.WIDE.U32 R6, R8, R2, RZ ;  /* 0x0000000208067225 */ /* 0x000fe200078e00ff */
[----:B------:R-:W-:-:S04]  /*19440*/  SHF.R.S32.HI R17, RZ, 0x1f, R57 ;  /* 0x0000001fff117819 */ /* 0x000fc80000011439 */
[----:B------:R-:W-:-:S04]  /*19450*/  LEA.HI R17, R17, R57, RZ, 0x5 ;  /* 0x0000003911117211 */ /* 0x000fc800078f28ff */
[----:B------:R-:W-:-:S05]  /*19460*/  LOP3.LUT R17, R17, 0xffffffe0, RZ, 0xc0, !PT ;  /* 0xffffffe011117812 */ /* 0x000fca00078ec0ff */
[----:B------:R-:W-:Y:S01]  /*19470*/  IMAD.IADD R17, R57, 0x1, -R17 ;  /* 0x0000000139117824 */ /* 0x000fe200078e0a11 */
[----:B------:R-:W-:-:S04]  /*19480*/  LOP3.LUT R200, R200, 0xfffffffd, RZ, 0xc0, !PT ;  /* 0xfffffffdc8c87812 */ /* 0x000fc800078ec0ff */
[----:B------:R-:W-:Y:S02]  /*19490*/  LOP3.LUT R200, R200, 0xfffffffe, RZ, 0xc0, !PT ;  /* 0xfffffffec8c87812 */ /* 0x000fe400078ec0ff */
[----:B---3--:R-:W-:Y:S01]  /*194a0*/  LOP3.LUT R4, R4, 0xffff, RZ, 0xc0, !PT ;  /* 0x0000ffff04047812 */ /* 0x008fe200078ec0ff */
[----:B--2---:R-:W-:-:S04]  /*194b0*/  IMAD.IADD R5, R5, 0x1, R56 ;  /* 0x0000000105057824 */ /* 0x004fc800078e0238 */
[----:B------:R-:W-:-:S04]  /*194c0*/  @P5 IMAD.HI.U32 R10, R5, c[0x0][0x4ec], RZ ;  /* 0x00013b00050a5a27 */ /* 0x000fc800078e00ff */
[----:B------:R-:W-:-:S04]  /*194d0*/  IMAD.WIDE.U32 R8, R14, R4, RZ ;  /* 0x000000040e087225 */ /* 0x000fc800078e00ff */
[----:B------:R-:W-:Y:S01]  /*194e0*/  IMAD.MOV.U32 R0, RZ, RZ, R5 ;  /* 0x000000ffff007224 */ /* 0x000fe200078e0005 */
[----:B------:R-:W-:Y:S01]  /*194f0*/  @P5 SHF.R.U32.HI R0, RZ, c[0x0][0x4f0], R10 ;  /* 0x00013c00ff005a19 */ /* 0x000fe2000001160a */
[----:B------:R-:W-:Y:S01]  /*19500*/  IMAD R13, R15, R4, RZ ;  /* 0x000000040f0d7224 */ /* 0x000fe200078e02ff */
[----:B----4-:R-:W-:Y:S01]  /*19510*/  SEL R10, R16, RZ, P2 ;  /* 0x000000ff100a7207 */ /* 0x010fe20001000000 */
[----:B------:R-:W-:Y:S01]  /*19520*/  IMAD.IADD R14, R7, 0x1, R12 ;  /* 0x00000001070e7824 */ /* 0x000fe200078e020c */
[----:B-----5:R-:W-:Y:S01]  /*19530*/  IADD3 R15, P1, P0, R6, R8, R3 ;  /* 0x00000008060f7210 */ /* 0x020fe2000783e003 */
        /* <DEDUP_REMOVED lines=30> */
[----:B------:R-:W4:Y:S04]  /*19720*/  SHFL.IDX PT, R10, R7, 0x2, 0x1c1f ;  /* 0x005c1f00070a7f89 */ /* 0x000f2800000e0000 */
[----:B------:R1:W1:Y:S01]  /*19730*/  SHFL.IDX PT, R8, R7, 0x3, 0x1c1f ;  /* 0x007c1f0007087f89 */ /* 0x00026200000e0000 */
[----:B---3--:R-:W-:-:S05]  /*19740*/  IMAD.IADD R6, R52, 0x1, R56 ;  /* 0x0000000134067824 */ /* 0x008fca00078e0238 */
[C---:B------:R-:W-:Y:S02]  /*19750*/  IADD3 R18, R6.reuse, 0x8, RZ ;  /* 0x0000000806127810 */ /* 0x040fe40007ffe0ff */
[CC--:B------:R-:W-:Y:S02]  /*19760*/  ISETP.GE.OR P4, PT, R6.reuse, R0.reuse, P0 ;  /* 0x000000000600720c */ /* 0x0c0fe40000786670 */
[----:B------:R-:W-:Y:S02]  /*19770*/  IADD3 R17, R6, 0x40, RZ ;  /* 0x0000004006117810 */ /* 0x000fe40007ffe0ff */
[-C--:B------:R-:W-:Y:S02]  /*19780*/  ISETP.GE.OR P3, PT, R18, R0.reuse, P0 ;  /* 0x000000001200720c */ /* 0x080fe40000766670 */
[----:B------:R-:W-:Y:S02]  /*19790*/  ISETP.GE.OR P1, PT, R17, R0, P0 ;  /* 0x000000001100720c */ /* 0x000fe40000726670 */
[----:B-1----:R-:W-:-:S05]  /*197a0*/  IADD3 R7, R6, 0x48, RZ ;  /* 0x0000004806077810 */ /* 0x002fca0007ffe0ff */
[----:B------:R1:W-:Y:S04]  /*197b0*/  @!P4 ST.E [R14.64], R23 ;  /* 0x000000170e00c985 */ /* 0x0003e8000c101906 */
[----:B--2---:R1:W-:Y:S01]  /*197c0*/  @!P3 ST.E [R12.64], R24 ;  /* 0x000000180c00b985 */ /* 0x0043e2000c101906 */
[-C--:B------:R-:W-:Y:S02]  /*197d0*/  ISETP.GE.AND P3, PT, R17, R0.reuse, PT ;  /* 0x000000001100720c */ /* 0x080fe40003f66270 */
[CC--:B------:R-:W-:Y:S01]  /*197e0*/  ISETP.GE.OR P0, PT, R7.reuse, R0.reuse, P0 ;  /* 0x000000000700720c */ /* 0x0c0fe20000706670 */
[----:B----4-:R1:W-:Y:S01]  /*197f0*/  @!P1 ST.E [R10.64], R25 ;  /* 0x000000190a009985 */ /* 0x0103e2000c101906 */
[-C--:B------:R-:W-:Y:S02]  /*19800*/  ISETP.GE.AND P1, PT, R7, R0.reuse, PT ;  /* 0x000000000700720c */ /* 0x080fe40003f26270 */
[----:B------:R-:W-:-:S07]  /*19810*/  ISETP.GE.AND P6, PT, R18, R0, PT ;  /* 0x000000001200720c */ /* 0x000fce0003fc6270 */
[----:B------:R-:W-:Y:S02]  /*19820*/  @P3 LOP3.LUT R200, R200, 0x1, RZ, 0xfc, !PT ;  /* 0x00000001c8c83812 */ /* 0x000fe400078efcff */
[----:B------:R1:W-:Y:S01]  /*19830*/  @!P0 ST.E [R8.64], R22 ;  /* 0x0000001608008985 */ /* 0x0003e2000c101906 */
[----:B------:R-:W-:Y:S02]  /*19840*/  ISETP.GE.AND P0, PT, R6, R0, PT ;  /* 0x000000000600720c */ /* 0x000fe40003f06270 */
[----:B------:R-:W-:Y:S01]  /*19850*/  @P1 LOP3.LUT R200, R200, 0x2, RZ, 0xfc, !PT ;  /* 0x00000002c8c81812 */ /* 0x000fe200078efcff */
[----:B------:R-:W-:Y:S05]  /*19860*/  @P2 BRA `(.L_x_742) ;  /* 0x000007b000002947 */ /* 0x000fea0003800000 */
[----:B------:R-:W2:Y:S01]  /*19870*/  LDL R52, [R1+0x18] ;  /* 0x0000180001347983 */ /* 0x000ea20000100800 */
[----:B------:R-:W-:Y:S01]  /*19880*/  IMAD R16, R16, c[0x0][0x3a0], RZ ;  /* 0x0000e80010107a24 */ /* 0x000fe200078e02ff */
[----:B-1----:R-:W-:Y:S01]  /*19890*/  SHF.R.S32.HI R9, RZ, 0x1f, R2 ;  /* 0x0000001fff097819 */ /* 0x002fe20000011402 */
[----:B------:R-:W-:Y:S01]  /*198a0*/  IMAD.WIDE.U32 R6, R3, c[0x0][0x3a0], RZ ;  /* 0x0000e80003067a25 */ /* 0x000fe200078e00ff */
[----:B------:R1:W3:Y:S01]  /*198b0*/  LDS.128 R12, [R203+0x80] ;  /* 0x00008000cb0c7984 */ /* 0x0002e20000000c00 */
[----:B------:R-:W-:-:S02]  /*198c0*/  ISETP.GE.AND P2, PT, R201, c[0x0][0x3c8], PT ;  /* 0x0000f200c9007a0c */ /* 0x000fc40003f46270 */
[----:B------:R-:W-:Y:S01]  /*198d0*/  IMAD R3, R3, c[0x0][0x3a4], R16 ;  /* 0x0000e90003037a24 */ /* 0x000fe200078e0210 */
[----:B------:R1:W4:Y:S01]  /*198e0*/  LDS.128 R20, [R203+0x1080] ;  /* 0x00108000cb147984 */ /* 0x0003220000000c00 */
[----:B------:R-:W-:-:S03]  /*198f0*/  IMAD R9, R9, c[0x0][0x3f0], RZ ;  /* 0x0000fc0009097a24 */ /* 0x000fc600078e02ff */
[----:B------:R-:W-:Y:S01]  /*19900*/  IADD3 R7, R7, R3, RZ ;  /* 0x0000000307077210 */ /* 0x000fe20007ffe0ff */
[----:B------:R1:W1:Y:S04]  /*19910*/  LDS.128 R16, [R203+0x880] ;  /* 0x00088000cb107984 */ /* 0x0002680000000c00 */
[C---:B------:R-:W-:Y:S01]  /*19920*/  IMAD.WIDE.U32 R6, R4.reuse, c[0x0][0x3e8], R6 ;  /* 0x0000fa0004067a25 */ /* 0x040fe200078e0006 */
[----:B------:R1:W1:Y:S03]  /*19930*/  LDS.128 R24, [R203+0x1880] ;  /* 0x00188000cb187984 */ /* 0x0002660000000c00 */
[----:B------:R-:W-:Y:S01]  /*19940*/  IMAD R5, R4, c[0x0][0x3ec], R7 ;  /* 0x0000fb0004057a24 */ /* 0x000fe200078e0207 */
[----:B------:R1:W1:Y:S01]  /*19950*/  LDS.128 R28, [R203+0x2080] ;  /* 0x00208000cb1c7984 */ /* 0x0002620000000c00 */
[----:B------:R-:W-:Y:S01]  /*19960*/  MOV R4, R6 ;  /* 0x0000000600047202 */ /* 0x000fe20000000f00 */
[----:B------:R-:W-:-:S02]  /*19970*/  IMAD R7, R2, c[0x0][0x3f4], R9 ;  /* 0x0000fd0002077a24 */ /* 0x000fc400078e0209 */
[----:B------:R1:W1:Y:S02]  /*19980*/  LDS.128 R32, [R203+0x2880] ;  /* 0x00288000cb207984 */ /* 0x0002640000000c00 */
[----:B------:R-:W-:Y:S02]  /*19990*/  IMAD.WIDE.U32 R4, R2, c[0x0][0x3f0], R4 ;  /* 0x0000fc0002047a25 */ /* 0x000fe400078e0004 */
[----:B------:R1:W1:Y:S03]  /*199a0*/  LDS.128 R36, [R203+0x3080] ;  /* 0x00308000cb247984 */ /* 0x0002660000000c00 */
[----:B------:R-:W-:Y:S01]  /*199b0*/  IADD3 R5, R5, R7, RZ ;  /* 0x0000000705057210 */ /* 0x000fe20007ffe0ff */
[----:B------:R1:W1:Y:S01]  /*199c0*/  LDS.128 R40, [R203+0x3880] ;  /* 0x00388000cb287984 */ /* 0x0002620000000c00 */
[----:B--2---:R-:W-:-:S04]  /*199d0*/  IADD3 R8, R52, R56, RZ ;  /* 0x0000003834087210 */ /* 0x004fc80007ffe0ff */
[----:B------:R-:W-:Y:S01]  /*199e0*/  MOV R3, R8 ;  /* 0x0000000800037202 */ /* 0x000fe20000000f00 */
[----:B------:R-:W-:-:S05]  /*199f0*/  @P5 IMAD.HI.U32 R10, R8, c[0x0][0x4ec], RZ ;  /* 0x00013b00080a5a27 */ /* 0x000fca00078e00ff */
[----:B------:R-:W-:-:S04]  /*19a00*/  @P5 SHF.R.U32.HI R3, RZ, c[0x0][0x4f0], R10 ;  /* 0x00013c00ff035a19 */ /* 0x000fc8000001160a */
        /* <DEDUP_REMOVED lines=15> */
[----:B-1-34-:R1:W2:Y:S02]  /*19b00*/  SHFL.IDX PT, R7, R5, RZ, 0x181f ;  /* 0x00181fff05077589 */ /* 0x01a2a400000e0000 */
.L_x_856:
[----:B------:R-:W-:Y:S05]  /*19b10*/  BRA.DIV ~URZ, `(.L_x_744) ;  /* 0x00006de27f007947 */ /* 0x000fea000b800000 */
[----:B------:R3:W4:Y:S02]  /*19b20*/  SHFL.IDX PT, R2, R6, RZ, 0x181f ;  /* 0x00181fff06027589 */ /* 0x00072400000e0000 */
.L_x_857:
[----:B------:R-:W5:Y:S04]  /*19b30*/  LDL.LU R4, [R1+0x48] ;  /* 0x0000480001047983 */ /* 0x000f680000300800 */
[----:B------:R-:W1:Y:S02]  /*19b40*/  S2R R8, SR_TID.X ;  /* 0x0000000000087919 */ /* 0x000e640000002100 */
[----:B-1----:R-:W-:-:S04]  /*19b50*/  SHF.R.S32.HI R3, RZ, 0x1f, R8 ;  /* 0x0000001fff037819 */ /* 0x002fc80000011408 */
[----:B------:R-:W-:-:S04]  /*19b60*/  LEA.HI R3, R3, R8, RZ, 0x3 ;  /* 0x0000000803037211 */ /* 0x000fc800078f18ff */
[----:B------:R-:W-:Y:S02]  /*19b70*/  SHF.R.S32.HI R3, RZ, 0x3, R3 ;  /* 0x00000003ff037819 */ /* 0x000fe40000011403 */
[----:B------:R-:W-:-:S03]  /*19b80*/  SHF.R.S32.HI R8, RZ, 0x1f, R201 ;  /* 0x0000001fff087819 */ /* 0x000fc600000114c9 */
[----:B-----5:R-:W-:-:S05]  /*19b90*/  IMAD.IADD R4, R3, 0x1, R4 ;  /* 0x0000000103047824 */ /* 0x020fca00078e0204 */
[----:B------:R-:W-:-:S13]  /*19ba0*/  ISETP.GE.OR P0, PT, R4, R0, P2 ;  /* 0x000000000400720c */ /* 0x000fda0001706670 */
[----:B----4-:R-:W-:-:S04]  /*19bb0*/  @!P0 LEA R2, P1, R201, R2, 0x1 ;  /* 0x00000002c9028211 */ /* 0x010fc800078208ff */
[----:B--2---:R-:W-:-:S05]  /*19bc0*/  @!P0 LEA.HI.X R3, R201, R7, R8, 0x1, P1 ;  /* 0x00000007c9038211 */ /* 0x004fca00008f0c08 */
[----:B------:R1:W-:Y:S01]  /*19bd0*/  @!P0 ST.E.128 [R2.64], R12 ;  /* 0x0000000c02008985 */ /* 0x0003e2000c101d06 */
[----:B------:R-:W-:Y:S05]  /*19be0*/  BRA.DIV ~URZ, `(.L_x_745) ;  /* 0x00006d827f007947 */ /* 0x000fea000b800000 */
[----:B------:R2:W4:Y:S04]  /*19bf0*/  SHFL.IDX PT, R7, R5, 0x1, 0x181f ;  /* 0x00381f0005077f89 */ /* 0x00052800000e0000 */
[----:B-1----:R2:W1:Y:S02]  /*19c00*/  SHFL.IDX PT, R2, R6, 0x1, 0x181f ;  /* 0x00381f0006027f89 */ /* 0x00246400000e0000 */
.L_x_858:
[----:B------:R-:W-:Y:S02]  /*19c10*/  IADD3 R3, R4, 0x10, RZ ;  /* 0x0000001004037810 */ /* 0x000fe40007ffe0ff */
[----:B------:R-:W-:Y:S02]  /*19c20*/  SHF.R.S32.HI R8, RZ, 0x1f, R201 ;  /* 0x0000001fff087819 */ /* 0x000fe400000114c9 */
[----:B------:R-:W-:-:S13]  /*19c30*/  ISETP.GE.OR P0, PT, R3, R0, P2 ;  /* 0x000000000300720c */ /* 0x000fda0001706670 */
[----:B-1----:R-:W-:-:S04]  /*19c40*/  @!P0 LEA R2, P1, R201, R2, 0x1 ;  /* 0x00000002c9028211 */ /* 0x002fc800078208ff */
[----:B----4-:R-:W-:-:S05]  /*19c50*/  @!P0 LEA.HI.X R3, R201, R7, R8, 0x1, P1 ;  /* 0x00000007c9038211 */ /* 0x010fca00008f0c08 */
[----:B------:R1:W-:Y:S01]  /*19c60*/  @!P0 ST.E.128 [R2.64], R16 ;  /* 0x0000001002008985 */ /* 0x0003e2000c101d06 */
[----:B------:R-:W-:Y:S05]  /*19c70*/  BRA.DIV ~URZ, `(.L_x_746) ;  /* 0x00006dc27f007947 */ /* 0x000fea000b800000 */
[----:B------:R4:W1:Y:S02]  /*19c80*/  SHFL.IDX PT, R7, R5, 0x2, 0x181f ;  /* 0x00581f0005077f89 */ /* 0x00086400000e0000 */
.L_x_859:
[----:B------:R-:W-:Y:S05]  /*19c90*/  BRA.DIV ~URZ, `(.L_x_747) ;  /* 0x00006e127f007947 */ /* 0x000fea000b800000 */
[----:B-1----:R1:W2:Y:S02]  /*19ca0*/  SHFL.IDX PT, R2, R6, 0x2, 0x181f ;  /* 0x00581f0006027f89 */ /* 0x0022a400000e0000 */
.L_x_860:
        /* <DEDUP_REMOVED lines=9> */
.L_x_861:
        /* <DEDUP_REMOVED lines=8> */
.L_x_862:
[----:B------:R-:W-:Y:S05]  /*19dc0*/  BRA.DIV ~URZ, `(.L_x_750) ;  /* 0x00006e927f007947 */ /* 0x000fea000b800000 */
[----:B--2---:R2:W1:Y:S02]  /*19dd0*/  SHFL.IDX PT, R2, R6, 0x4, 0x181f ;  /* 0x00981f0006027f89 */ /* 0x00446400000e0000 */
.L_x_863:
        /* <DEDUP_REMOVED lines=9> */
.L_x_864:
        /* <DEDUP_REMOVED lines=8> */
.L_x_865:
[----:B------:R-:W-:Y:S05]  /*19ef0*/  BRA.DIV ~URZ, `(.L_x_753) ;  /* 0x00006f127f007947 */ /* 0x000fea000b800000 */
[----:B--2---:R2:W3:Y:S02]  /*19f00*/  SHFL.IDX PT, R2, R6, 0x6, 0x181f ;  /* 0x00d81f0006027f89 */ /* 0x0044e400000e0000 */
.L_x_866:
        /* <DEDUP_REMOVED lines=9> */
.L_x_867:
        /* <DEDUP_REMOVED lines=8> */
.L_x_742:
        /* <DEDUP_REMOVED lines=33> */
.L_x_868:
[----:B------:R-:W-:Y:S05]  /*1a230*/  BRA.DIV ~URZ, `(.L_x_757) ;  /* 0x00006d827f007947 */ /* 0x000fea000b800000 */
[----:B------:R3:W4:Y:S02]  /*1a240*/  SHFL.IDX PT, R0, R12, RZ, 0x1c1f ;  /* 0x001c1fff0c007589 */ /* 0x00072400000e0000 */
.L_x_869:
[----:B------:R-:W-:Y:S01]  /*1a250*/  BSSY B0, `(.L_x_758) ;  /* 0x0000032000007945 */ /* 0x000fe20003800000 */
[----:B------:R-:W-:Y:S05]  /*1a260*/  @P0 BRA `(.L_x_759) ;  /* 0x0000030000000947 */ /* 0x000fea0003800000 */
[----:B------:R-:W5:Y:S04]  /*1a270*/  LDL R6, [R1] ;  /* 0x0000000001067983 */ /* 0x000f680000100800 */
[----:B---3--:R-:W3:Y:S04]  /*1a280*/  LDL R21, [R1+0x78] ;  /* 0x0000780001157983 */ /* 0x008ee80000100800 */
[----:B----4-:R-:W4:Y:S04]  /*1a290*/  LDL R7, [R1+0xb8] ;  /* 0x0000b80001077983 */ /* 0x010f280000100800 */
[----:B--2---:R-:W2:Y:S04]  /*1a2a0*/  LDL R19, [R1+0x74] ;  /* 0x0000740001137983 */ /* 0x004ea80000100800 */
        /* <DEDUP_REMOVED lines=13> */
[----:B---3--:R-:W-:-:S11]  /*1a380*/  ISETP.GE.AND P2, PT, R21, c[0x0][0x3c8], PT ;  /* 0x0000f20015007a0c */ /* 0x008fd60003f46270 */
[C---:B------:R-:W-:Y:S02]  /*1a390*/  @!P1 LEA R2, P0, R6.reuse, R0, 0x2 ;  /* 0x0000000006029211 */ /* 0x040fe400078010ff */
[----:B--2---:R-:W-:Y:S02]  /*1a3a0*/  ISETP.GE.AND P3, PT, R19, c[0x0][0x3c8], PT ;  /* 0x0000f20013007a0c */ /* 0x004fe40003f66270 */
[----:B----4-:R-:W-:Y:S02]  /*1a3b0*/  @!P1 LEA.HI.X R3, R6, R4, R7, 0x2, P0 ;  /* 0x0000000406039211 */ /* 0x010fe400000f1407 */
[----:B------:R-:W-:-:S03]  /*1a3c0*/  @!P2 LEA R6, P0, R21, R0, 0x2 ;  /* 0x000000001506a211 */ /* 0x000fc600078010ff */
[----:B------:R2:W-:Y:S01]  /*1a3d0*/  @!P1 ST.E.64 [R2.64], R74 ;  /* 0x0000004a02009985 */ /* 0x0005e2000c101b06 */
[----:B------:R-:W-:Y:S02]  /*1a3e0*/  ISETP.GE.AND P1, PT, R17, c[0x0][0x3c8], PT ;  /* 0x0000f20011007a0c */ /* 0x000fe40003f26270 */
[----:B------:R-:W-:-:S05]  /*1a3f0*/  @!P2 LEA.HI.X R7, R21, R4, R22, 0x2, P0 ;  /* 0x000000041507a211 */ /* 0x000fca00000f1416 */
[----:B------:R3:W-:Y:S01]  /*1a400*/  @!P2 ST.E.64 [R6.64], R76 ;  /* 0x0000004c0600a985 */ /* 0x0007e2000c101b06 */
[----:B------:R-:W-:Y:S02]  /*1a410*/  ISETP.GE.AND P2, PT, R8, c[0x0][0x3c8], PT ;  /* 0x0000f20008007a0c */ /* 0x000fe40003f46270 */
[----:B------:R-:W-:Y:S02]  /*1a420*/  ISETP.GE.AND P4, PT, R15, c[0x0][0x3c8], PT ;  /* 0x0000f2000f007a0c */ /* 0x000fe40003f86270 */
[----:B--2---:R-:W-:-:S04]  /*1a430*/  @!P3 LEA R2, P0, R19, R0, 0x2 ;  /* 0x000000001302b211 */ /* 0x004fc800078010ff */
[----:B------:R-:W-:Y:S02]  /*1a440*/  @!P3 LEA.HI.X R3, R19, R4, R20, 0x2, P0 ;  /* 0x000000041303b211 */ /* 0x000fe400000f1414 */
[----:B---3--:R-:W-:-:S03]  /*1a450*/  @!P1 LEA R6, P0, R17, R0, 0x2 ;  /* 0x0000000011069211 */ /* 0x008fc600078010ff */
[----:B------:R2:W-:Y:S01]  /*1a460*/  @!P3 ST.E.64 [R2.64], R78 ;  /* 0x0000004e0200b985 */ /* 0x0005e2000c101b06 */
[----:B------:R-:W-:Y:S02]  /*1a470*/  ISETP.GE.AND P3, PT, R13, c[0x0][0x3c8], PT ;  /* 0x0000f2000d007a0c */ /* 0x000fe40003f66270 */
[----:B------:R-:W-:-:S05]  /*1a480*/  @!P1 LEA.HI.X R7, R17, R4, R18, 0x2, P0 ;  /* 0x0000000411079211 */ /* 0x000fca00000f1412 */
[----:B------:R3:W-:Y:S01]  /*1a490*/  @!P1 ST.E.64 [R6.64], R80 ;  /* 0x0000005006009985 */ /* 0x0007e2000c101b06 */
[----:B------:R-:W-:Y:S02]  /*1a4a0*/  ISETP.GE.AND P1, PT, R10, c[0x0][0x3c8], PT ;  /* 0x0000f2000a007a0c */ /* 0x000fe40003f26270 */
[----:B--2---:R-:W-:-:S04]  /*1a4b0*/  @!P2 LEA R2, P0, R8, R0, 0x2 ;  /* 0x000000000802a211 */ /* 0x004fc800078010ff */
[----:B------:R-:W-:Y:S02]  /*1a4c0*/  @!P2 LEA.HI.X R3, R8, R4, R9, 0x2, P0 ;  /* 0x000000040803a211 */ /* 0x000fe400000f1409 */
[----:B------:R-:W-:-:S04]  /*1a4d0*/  @!P4 LEA R8, P0, R15, R0, 0x2 ;  /* 0x000000000f08c211 */ /* 0x000fc800078010ff */
[----:B------:R-:W-:Y:S02]  /*1a4e0*/  @!P4 LEA.HI.X R9, R15, R4, R16, 0x2, P0 ;  /* 0x000000040f09c211 */ /* 0x000fe400000f1410 */
[C---:B---3--:R-:W-:Y:S01]  /*1a4f0*/  @!P3 LEA R6, P0, R13.reuse, R0, 0x2 ;  /* 0x000000000d06b211 */ /* 0x048fe200078010ff */
[----:B------:R2:W-:Y:S03]  /*1a500*/  @!P2 ST.E.64 [R2.64], R66 ;  /* 0x000000420200a985 */ /* 0x0005e6000c101b06 */
[----:B------:R-:W-:Y:S01]  /*1a510*/  @!P3 LEA.HI.X R7, R13, R4, R14, 0x2, P0 ;  /* 0x000000040d07b211 */ /* 0x000fe200000f140e */
[----:B------:R3:W-:Y:S04]  /*1a520*/  @!P4 ST.E.64 [R8.64], R104 ;  /* 0x000000680800c985 */ /* 0x0007e8000c101b06 */
[----:B------:R3:W-:Y:S01]  /*1a530*/  @!P3 ST.E.64 [R6.64], R82 ;  /* 0x000000520600b985 */ /* 0x0007e2000c101b06 */
[----:B--2---:R-:W-:-:S04]  /*1a540*/  @!P1 LEA R2, P0, R10, R0, 0x2 ;  /* 0x000000000a029211 */ /* 0x004fc800078010ff */
[----:B------:R-:W-:-:S05]  /*1a550*/  @!P1 LEA.HI.X R3, R10, R4, R11, 0x2, P0 ;  /* 0x000000040a039211 */ /* 0x000fca00000f140b */
[----:B------:R3:W-:Y:S04]  /*1a560*/  @!P1 ST.E.64 [R2.64], R62 ;  /* 0x0000003e02009985 */ /* 0x0007e8000c101b06 */
.L_x_759:
[----:B------:R-:W-:Y:S05]  /*1a570*/  BSYNC B0 ;  /* 0x0000000000007941 */ /* 0x000fea0003800000 */
.L_x_758:
[----:B------:R-:W-:Y:S05]  /*1a580*/  BRA.DIV ~URZ, `(.L_x_760) ;  /* 0x00006aa27f007947 */ /* 0x000fea000b800000 */
[----:B--2---:R2:W1:Y:S04]  /*1a590*/  SHFL.IDX PT, R4, R5, 0x1, 0x1c1f ;  /* 0x003c1f0005047f89 */ /* 0x00446800000e0000 */
[----:B----4-:R2:W4:Y:S02]  /*1a5a0*/  SHFL.IDX PT, R0, R12, 0x1, 0x1c1f ;  /* 0x003c1f000c007f89 */ /* 0x01052400000e0000 */
.L_x_870:
[----:B------:R-:W-:Y:S01]  /*1a5b0*/  BSSY B0, `(.L_x_761) ;  /* 0x0000032000007945 */ /* 0x000fe20003800000 */
[----:B------:R-:W-:Y:S05]  /*1a5c0*/  @P6 BRA `(.L_x_762) ;  /* 0x0000030000006947 */ /* 0x000fea0003800000 */
[----:B---3--:R-:W3:Y:S04]  /*1a5d0*/  LDL R8, [R1] ;  /* 0x0000000001087983 */ /* 0x008ee80000100800 */
        /* <DEDUP_REMOVED lines=18> */
[----:B------:R-:W-:Y:S02]  /*1a700*/  @!P1 LEA R2, P3, R8, R0, 0x2 ;  /* 0x0000000008029211 */ /* 0x000fe400078610ff */
[----:B----4-:R-:W-:Y:S02]  /*1a710*/  ISETP.GE.AND P4, PT, R10, c[0x0][0x3c8], PT ;  /* 0x0000f2000a007a0c */ /* 0x010fe40003f86270 */
[----:B-1----:R-:W-:Y:S02]  /*1a720*/  @!P1 LEA.HI.X R3, R8, R4, R9, 0x2, P3 ;  /* 0x0000000408039211 */ /* 0x002fe400018f1409 */
[----:B------:R-:W-:-:S03]  /*1a730*/  @!P0 LEA R8, P3, R6, R0, 0x2 ;  /* 0x0000000006088211 */ /* 0x000fc600078610ff */
[----:B------:R1:W-:Y:S01]  /*1a740*/  @!P1 ST.E.64 [R2.64], R86 ;  /* 0x0000005602009985 */ /* 0x0003e2000c101b06 */
[----:B------:R-:W-:Y:S02]  /*1a750*/  @!P0 LEA.HI.X R9, R6, R4, R7, 0x2, P3 ;  /* 0x0000000406098211 */ /* 0x000fe400018f1407 */
[----:B------:R-:W-:Y:S02]  /*1a760*/  ISETP.GE.AND P5, PT, R19, c[0x0][0x3c8], PT ;  /* 0x0000f20013007a0c */ /* 0x000fe40003fa6270 */
[C---:B------:R-:W-:Y:S01]  /*1a770*/  @!P2 LEA R6, P1, R21.reuse, R0, 0x2 ;  /* 0x000000001506a211 */ /* 0x040fe200078210ff */
[----:B------:R2:W-:Y:S03]  /*1a780*/  @!P0 ST.E.64 [R8.64], R88 ;  /* 0x0000005808008985 */ /* 0x0005e6000c101b06 */
[----:B------:R-:W-:Y:S02]  /*1a790*/  @!P2 LEA.HI.X R7, R21, R4, R22, 0x2, P1 ;  /* 0x000000041507a211 */ /* 0x000fe400008f1416 */
[----:B------:R-:W-:-:S03]  /*1a7a0*/  ISETP.GE.AND P3, PT, R17, c[0x0][0x3c8], PT ;  /* 0x0000f20011007a0c */ /* 0x000fc60003f66270 */
[----:B------:R3:W-:Y:S01]  /*1a7b0*/  @!P2 ST.E.64 [R6.64], R90 ;  /* 0x0000005a0600a985 */ /* 0x0007e2000c101b06 */
[----:B------:R-:W-:Y:S02]  /*1a7c0*/  ISETP.GE.AND P2, PT, R15, c[0x0][0x3c8], PT ;  /* 0x0000f2000f007a0c */ /* 0x000fe40003f46270 */
[----:B------:R-:W-:Y:S02]  /*1a7d0*/  ISETP.GE.AND P1, PT, R13, c[0x0][0x3c8], PT ;  /* 0x0000f2000d007a0c */ /* 0x000fe40003f26270 */
[----:B-1----:R-:W-:-:S04]  /*1a7e0*/  @!P4 LEA R2, P0, R10, R0, 0x2 ;  /* 0x000000000a02c211 */ /* 0x002fc800078010ff */
[----:B------:R-:W-:Y:S02]  /*1a7f0*/  @!P4 LEA.HI.X R3, R10, R4, R11, 0x2, P0 ;  /* 0x000000040a03c211 */ /* 0x000fe400000f140b */
[----:B------:R-:W-:-:S04]  /*1a800*/  @!P5 LEA R10, P0, R19, R0, 0x2 ;  /* 0x00000000130ad211 */ /* 0x000fc800078010ff */
        /* <DEDUP_REMOVED lines=8> */
[----:B------:R2:W-:Y:S01]  /*1a890*/  @!P2 ST.E.64 [R6.64], R84 ;  /* 0x000000540600a985 */ /* 0x0005e2000c101b06 */
[----:B-1----:R-:W-:-:S04]  /*1a8a0*/  @!P1 LEA R2, P0, R13, R0, 0x2 ;  /* 0x000000000d029211 */ /* 0x002fc800078010ff */
[----:B------:R-:W-:-:S05]  /*1a8b0*/  @!P1 LEA.HI.X R3, R13, R4, R14, 0x2, P0 ;  /* 0x000000040d039211 */ /* 0x000fca00000f140e */
[----:B------:R2:W-:Y:S04]  /*1a8c0*/  @!P1 ST.E.64 [R2.64], R64 ;  /* 0x0000004002009985 */ /* 0x0005e8000c101b06 */
.L_x_762:
[----:B------:R-:W-:Y:S05]  /*1a8d0*/  BSYNC B0 ;  /* 0x0000000000007941 */ /* 0x000fea0003800000 */
.L_x_761:
[----:B------:R-:W-:Y:S05]  /*1a8e0*/  BRA.DIV ~URZ, `(.L_x_763) ;  /* 0x000068127f007947 */ /* 0x000fea000b800000 */
[----:B-1----:R1:W2:Y:S02]  /*1a8f0*/  SHFL.IDX PT, R4, R5, 0x2, 0x1c1f ;  /* 0x005c1f0005047f89 */ /* 0x0022a400000e0000 */
.L_x_871:
[----:B------:R-:W-:Y:S05]  /*1a900*/  BRA.DIV ~URZ, `(.L_x_764) ;  /* 0x000068627f007947 */ /* 0x000fea000b800000 */
[----:B----4-:R4:W1:Y:S02]  /*1a910*/  SHFL.IDX PT, R0, R12, 0x2, 0x1c1f ;  /* 0x005c1f000c007f89 */ /* 0x01086400000e0000 */
.L_x_872:
[----:B------:R-:W-:Y:S01]  /*1a920*/  LOP3.LUT P0, RZ, R200, 0x1, RZ, 0xc0, !PT ;  /* 0x00000001c8ff7812 */ /* 0x000fe2000780c0ff */
[----:B------:R-:W-:-:S12]  /*1a930*/  BSSY B0, `(.L_x_765) ;  /* 0x0000032000007945 */ /* 0x000fd80003800000 */
[----:B------:R-:W-:Y:S05]  /*1a940*/  @P0 BRA `(.L_x_766) ;  /* 0x0000030000000947 */ /* 0x000fea0003800000 */
[----:B--23--:R-:W2:Y:S04]  /*1a950*/  LDL R8, [R1] ;  /* 0x0000000001087983 */ /* 0x00cea80000100800 */
[----:B------:R-:W3:Y:S04]  /*1a960*/  LDL R23, [R1+0x78] ;  /* 0x0000780001177983 */ /* 0x000ee80000100800 */
[----:B------:R-:W5:Y:S04]  /*1a970*/  LDL R21, [R1+0x74] ;  /* 0x0000740001157983 */ /* 0x000f680000100800 */
        /* <DEDUP_REMOVED lines=13> */
[----:B--2---:R-:W-:-:S02]  /*1aa50*/  ISETP.GE.AND P1, PT, R8, c[0x0][0x3c8], PT ;  /* 0x0000f20008007a0c */ /* 0x004fc40003f26270 */
[----:B---3--:R-:W-:Y:S02]  /*1aa60*/  ISETP.GE.AND P0, PT, R23, c[0x0][0x3c8], PT ;  /* 0x0000f20017007a0c */ /* 0x008fe40003f06270 */
[----:B-----5:R-:W-:-:S09]  /*1aa70*/  ISETP.GE.AND P4, PT, R21, c[0x0][0x3c8], PT ;  /* 0x0000f20015007a0c */ /* 0x020fd20003f86270 */
[----:B-1----:R-:W-:Y:S02]  /*1aa80*/  @!P1 LEA R6, P2, R8, R0, 0x2 ;  /* 0x0000000008069211 */ /* 0x002fe400078410ff */
[----:B----4-:R-:W-:Y:S02]  /*1aa90*/  ISETP.GE.AND P5, PT, R10, c[0x0][0x3c8], PT ;  /* 0x0000f2000a007a0c */ /* 0x010fe40003fa6270 */
[----:B------:R-:W-:Y:S02]  /*1aaa0*/  @!P1 LEA.HI.X R7, R8, R4, R9, 0x2, P2 ;  /* 0x0000000408079211 */ /* 0x000fe400010f1409 */
[-C--:B------:R-:W-:Y:S02]  /*1aab0*/  @!P0 LEA R2, P3, R23, R0.reuse, 0x2 ;  /* 0x0000000017028211 */ /* 0x080fe400078610ff */
[----:B------:R-:W-:Y:S02]  /*1aac0*/  @!P4 LEA R8, P2, R21, R0, 0x2 ;  /* 0x000000001508c211 */ /* 0x000fe400078410ff */
[----:B------:R-:W-:-:S02]  /*1aad0*/  @!P0 LEA.HI.X R3, R23, R4, R24, 0x2, P3 ;  /* 0x0000000417038211 */ /* 0x000fc400018f1418 */
[----:B------:R-:W-:Y:S02]  /*1aae0*/  @!P4 LEA.HI.X R9, R21, R4, R22, 0x2, P2 ;  /* 0x000000041509c211 */ /* 0x000fe400010f1416 */
[----:B------:R-:W-:Y:S01]  /*1aaf0*/  ISETP.GE.AND P2, PT, R17, c[0x0][0x3c8], PT ;  /* 0x0000f20011007a0c */ /* 0x000fe20003f46270 */
[----:B------:R-:W-:Y:S01]  /*1ab00*/  @!P1 ST.E.64 [R6.64], R48 ;  /* 0x0000003006009985 */ /* 0x000fe2000c101b06 */
[----:B------:R-:W-:-:S03]  /*1ab10*/  ISETP.GE.AND P3, PT, R19, c[0x0][0x3c8], PT ;  /* 0x0000f20013007a0c */ /* 0x000fc60003f66270 */
[----:B------:R1:W-:Y:S01]  /*1ab20*/  @!P0 ST.E.64 [R2.64], R34 ;  /* 0x0000002202008985 */ /* 0x0003e2000c101b06 */
[----:B------:R-:W-:Y:S02]  /*1ab30*/  ISETP.GE.AND P1, PT, R15, c[0x0][0x3c8], PT ;  /* 0x0000f2000f007a0c */ /* 0x000fe40003f26270 */
[----:B------:R-:W-:Y:S01]  /*1ab40*/  ISETP.GE.AND P0, PT, R13, c[0x0][0x3c8], PT ;  /* 0x0000f2000d007a0c */ /* 0x000fe20003f06270 */
[----:B------:R2:W-:Y:S01]  /*1ab50*/  @!P4 ST.E.64 [R8.64], R38 ;  /* 0x000000260800c985 */ /* 0x0005e2000c101b06 */
[----:B-1----:R-:W-:-:S04]  /*1ab60*/  @!P5 LEA R2, P6, R10, R0, 0x2 ;  /* 0x000000000a02d211 */ /* 0x002fc800078c10ff */
[----:B------:R-:W-:Y:S02]  /*1ab70*/  @!P5 LEA.HI.X R3, R10, R4, R11, 0x2, P6 ;  /* 0x000000040a03d211 */ /* 0x000fe400030f140b */
[-C--:B------:R-:W-:Y:S02]  /*1ab80*/  @!P3 LEA R10, P6, R19, R0.reuse, 0x2 ;  /* 0x00000000130ab211 */ /* 0x080fe400078c10ff */
[-C--:B--2---:R-:W-:Y:S01]  /*1ab90*/  @!P2 LEA R8, P4, R17, R0.reuse, 0x2 ;  /* 0x000000001108a211 */ /* 0x084fe200078810ff */
[----:B------:R1:W-:Y:S01]  /*1aba0*/  @!P5 ST.E.64 [R2.64], R42 ;  /* 0x0000002a0200d985 */ /* 0x0003e2000c101b06 */
[----:B------:R-:W-:Y:S02]  /*1abb0*/  @!P1 LEA R6, P5, R15, R0, 0x2 ;  /* 0x000000000f069211 */ /* 0x000fe400078a10ff */
[-C--:B------:R-:W-:Y:S02]  /*1abc0*/  @!P2 LEA.HI.X R9, R17, R4.reuse, R18, 0x2, P4 ;  /* 0x000000041109a211 */ /* 0x080fe400020f1412 */
[----:B------:R-:W-:-:S02]  /*1abd0*/  @!P3 LEA.HI.X R11, R19, R4, R20, 0x2, P6 ;  /* 0x00000004130bb211 */ /* 0x000fc400030f1414 */
[----:B------:R-:W-:-:S03]  /*1abe0*/  @!P1 LEA.HI.X R7, R15, R4, R16, 0x2, P5 ;  /* 0x000000040f079211 */ /* 0x000fc600028f1410 */
[----:B------:R2:W-:Y:S04]  /*1abf0*/  @!P3 ST.E.64 [R10.64], R58 ;  /* 0x0000003a0a00b985 */ /* 0x0005e8000c101b06 */
[----:B------:R2:W-:Y:S04]  /*1ac00*/  @!P2 ST.E.64 [R8.64], R50 ;  /* 0x000000320800a985 */ /* 0x0005e8000c101b06 */
[----:B------:R2:W-:Y:S01]  /*1ac10*/  @!P1 ST.E.64 [R6.64], R44 ;  /* 0x0000002c06009985 */ /* 0x0005e2000c101b06 */
[----:B-1----:R-:W-:-:S04]  /*1ac20*/  @!P0 LEA R2, P4, R13, R0, 0x2 ;  /* 0x000000000d028211 */ /* 0x002fc800078810ff */
[----:B------:R-:W-:-:S05]  /*1ac30*/  @!P0 LEA.HI.X R3, R13, R4, R14, 0x2, P4 ;  /* 0x000000040d038211 */ /* 0x000fca00020f140e */
[----:B------:R2:W-:Y:S04]  /*1ac40*/  @!P0 ST.E.64 [R2.64], R28 ;  /* 0x0000001c02008985 */ /* 0x0005e8000c101b06 */
.L_x_766:
[----:B------:R-:W-:Y:S05]  /*1ac50*/  BSYNC B0 ;  /* 0x0000000000007941 */ /* 0x000fea0003800000 */
.L_x_765:
[----:B------:R-:W-:Y:S05]  /*1ac60*/  BRA.DIV ~URZ, `(.L_x_767) ;  /* 0x000065727f007947 */ /* 0x000fea000b800000 */
[----:B--2---:R2:W3:Y:S04]  /*1ac70*/  SHFL.IDX PT, R4, R5, 0x3, 0x1c1f ;  /* 0x007c1f0005047f89 */ /* 0x0044e800000e0000 */
[----:B-1----:R2:W1:Y:S02]  /*1ac80*/  SHFL.IDX PT, R0, R12, 0x3, 0x1c1f ;  /* 0x007c1f000c007f89 */ /* 0x00246400000e0000 */
.L_x_873:
[----:B------:R-:W-:-:S13]  /*1ac90*/  LOP3.LUT P0, RZ, R200, 0x2, RZ, 0xc0, !PT ;  /* 0x00000002c8ff7812 */ /* 0x000fda000780c0ff */
[----:B------:R-:W-:Y:S05]  /*1aca0*/  @P0 BRA `(.L_x_755) ;  /* 0x00000f9000000947 */ /* 0x000fea0003800000 */
[----:B---3--:R-:W3:Y:S04]  /*1acb0*/  LDL R6, [R1] ;  /* 0x0000000001067983 */ /* 0x008ee80000100800 */
[----:B------:R-:W5:Y:S04]  /*1acc0*/  LDL R10, [R1+0x78] ;  /* 0x00007800010a7983 */ /* 0x000f680000100800 */
[----:B--2---:R-:W2:Y:S04]  /*1acd0*/  LDL R7, [R1+0xb8] ;  /* 0x0000b80001077983 */ /* 0x004ea80000100800 */
[----:B----4-:R-:W4:Y:S04]  /*1ace0*/  LDL R18, [R1+0x70] ;  /* 0x0000700001127983 */ /* 0x010f280000100800 */
[----:B------:R-:W2:Y:S04]  /*1acf0*/  LDL R8, [R1+0x74] ;  /* 0x0000740001087983 */ /* 0x000ea80000100800 */
        /* <DEDUP_REMOVED lines=11> */
[----:B-----5:R-:W-:-:S11]  /*1adb0*/  ISETP.GE.AND P5, PT, R10, c[0x0][0x3c8], PT ;  /* 0x0000f2000a007a0c */ /* 0x020fd60003fa6270 */
[----:B-1----:R-:W-:-:S04]  /*1adc0*/  @!P0 LEA R2, P1, R6, R0, 0x2 ;  /* 0x0000000006028211 */ /* 0x002fc800078210ff */
[----:B--2---:R-:W-:Y:S02]  /*1add0*/  @!P0 LEA.HI.X R3, R6, R4, R7, 0x2, P1 ;  /* 0x0000000406038211 */ /* 0x004fe400008f1407 */
[----:B----4-:R-:W-:Y:S02]  /*1ade0*/  ISETP.GE.AND P3, PT, R18, c[0x0][0x3c8], PT ;  /* 0x0000f20012007a0c */ /* 0x010fe40003f66270 */
[----:B------:R-:W-:Y:S01]  /*1adf0*/  ISETP.GE.AND P4, PT, R8, c[0x0][0x3c8], PT ;  /* 0x0000f20008007a0c */ /* 0x000fe20003f86270 */
        /* <DEDUP_REMOVED lines=31> */
.L_x_740:
[----:B------:R-:W3:Y:S04]  /*1aff0*/  LDL.LU R7, [R1+0x54] ;  /* 0x0000540001077983 */ /* 0x000ee80000300800 */
[----:B--2---:R-:W2:Y:S01]  /*1b000*/  LDL R6, [R1+0x5c] ;  /* 0x00005c0001067983 */ /* 0x004ea20000100800 */
[----:B------:R-:W-:Y:S01]  /*1b010*/  ISETP.NE.U32.AND P0, PT, RZ, c[0x0][0x508], PT ;  /* 0x00014200ff007a0c */ /* 0x000fe20003f05070 */
[----:B------:R-:W-:Y:S01]  /*1b020*/  IMAD.MOV.U32 R4, RZ, RZ, 0x4 ;  /* 0x00000004ff047424 */ /* 0x000fe200078e00ff */
[----:B------:R-:W-:Y:S01]  /*1b030*/  ISETP.NE.U32.AND P2, PT, RZ, c[0x0][0x500], PT ;  /* 0x00014000ff007a0c */ /* 0x000fe20003f45070 */
[----:B------:R-:W-:Y:S01]  /*1b040*/  IMAD.MOV.U32 R18, RZ, RZ, c[0x0][0x388] ;  /* 0x0000e200ff127624 */ /* 0x000fe200078e00ff */
[----:B------:R-:W-:Y:S01]  /*1b050*/  ISETP.NE.AND.EX P0, PT, RZ, c[0x0][0x50c], PT, P0 ;  /* 0x00014300ff007a0c */ /* 0x000fe20003f05300 */
[----:B------:R-:W-:Y:S01]  /*1b060*/  IMAD.MOV.U32 R0, RZ, RZ, RZ ;  /* 0x000000ffff007224 */ /* 0x000fe200078e00ff */
[----:B------:R-:W-:Y:S01]  /*1b070*/  ISETP.NE.AND.EX P2, PT, RZ, c[0x0][0x504], PT, P2 ;  /* 0x00014100ff007a0c */ /* 0x000fe20003f45320 */
[----:B--2---:R-:W-:-:S10]  /*1b080*/  IMAD.WIDE R2, R6, R4, c[0x0][0x500] ;  /* 0x0001400006027625 */ /* 0x004fd400078e0204 */
[----:B------:R-:W-:Y:S02]  /*1b090*/  @P0 IMAD.WIDE R4, R6, R4, c[0x0][0x508] ;  /* 0x0001420006040625 */ /* 0x000fe400078e0204 */
[----:B------:R2:W5:Y:S04]  /*1b0a0*/  @P2 LDG.E R0, [R2.64] ;  /* 0x0000000602002981 */ /* 0x000568000c1e1900 */
[----:B------:R2:W5:Y:S01]  /*1b0b0*/  @P0 LDG.E R18, [R4.64] ;  /* 0x0000000604120981 */ /* 0x000562000c1e1900 */
[----:B---3--:R-:W-:-:S04]  /*1b0c0*/  ISETP.NE.AND P1, PT, R7, RZ, PT ;  /* 0x000000ff0700720c */ /* 0x008fc80003f25270 */
[----:B------:R-:W-:Y:S01]  /*1b0d0*/  SEL R20, R7, c[0x0][0x3d4], P1 ;  /* 0x0000f50007147a07 */ /* 0x000fe20000800000 */
[----:B------:R-:W-:Y:S05]  /*1b0e0*/  @P0 BRA `(.L_x_768) ;  /* 0x0000004000000947 */ /* 0x000fea0003800000 */
[----:B------:R-:W-:Y:S05]  /*1b0f0*/  @!P2 BRA `(.L_x_768) ;  /* 0x000000300000a947 */ /* 0x000fea0003800000 */
[----:B--2---:R2:W3:Y:S04]  /*1b100*/  LDG.E R4, [R2.64] ;  /* 0x0000000602047981 */ /* 0x0044e8000c1e1900 */
[----:B--2---:R-:W3:Y:S02]  /*1b110*/  LDG.E R2, [R2.64+0x4] ;  /* 0x0000040602027981 */ /* 0x004ee4000c1e1900 */
[----:B---3-5:R-:W-:Y:S02]  /*1b120*/  IADD3 R18, -R4, R2, RZ ;  /* 0x0000000204127210 */ /* 0x028fe40007ffe1ff */
.L_x_768:
[----:B--2---:R-:W2:Y:S01]  /*1b130*/  LDL.LU R3, [R1+0x58] ;  /* 0x0000580001037983 */ /* 0x004ea20000300800 */
[----:B------:R-:W-:Y:S01]  /*1b140*/  SHF.R.S32.HI R2, RZ, 0x1f, R6 ;  /* 0x0000001fff027819 */ /* 0x000fe20000011406 */
[----:B------:R-:W-:Y:S01]  /*1b150*/  BSSY B0, `(.L_x_769) ;  /* 0x0000039000007945 */ /* 0x000fe20003800000 */
[----:B-----5:R-:W-:Y:S01]  /*1b160*/  SHF.R.S32.HI R19, RZ, 0x1f, R0 ;  /* 0x0000001fff137819 */ /* 0x020fe20000011400 */
[----:B------:R-:W3:Y:S01]  /*1b170*/  S2R R4, SR_TID.X ;  /* 0x0000000000047919 */ /* 0x000ee20000002100 */
[----:B------:R-:W-:-:S02]  /*1b180*/  SEL R11, R6, RZ, !P2 ;  /* 0x000000ff060b7207 */ /* 0x000fc40005000000 */
[----:B------:R-:W-:Y:S02]  /*1b190*/  SEL R21, R2, RZ, !P2 ;  /* 0x000000ff02157207 */ /* 0x000fe40005000000 */
[----:B---3--:R-:W-:Y:S02]  /*1b1a0*/  ISETP.GT.AND P0, PT, R4, 0x7f, PT ;  /* 0x0000007f0400780c */ /* 0x008fe40003f04270 */
[----:B--2---:R-:W-:-:S11]  /*1b1b0*/  LOP3.LUT R10, R3, 0xffff, RZ, 0xc0, !PT ;  /* 0x0000ffff030a7812 */ /* 0x004fd600078ec0ff */
[----:B------:R-:W-:Y:S05]  /*1b1c0*/  @P0 BRA `(.L_x_770) ;  /* 0x0000031000000947 */ /* 0x000fea0003800000 */
[----:B------:R-:W2:Y:S01]  /*1b1d0*/  LDL R3, [R1+0x48] ;  /* 0x0000480001037983 */ /* 0x000ea20000100800 */
[----:B------:R-:W-:Y:S01]  /*1b1e0*/  IMAD R2, R18, c[0x0][0x4e8], RZ ;  /* 0x00013a0012027a24 */ /* 0x000fe200078e02ff */
[----:B--2---:R-:W-:-:S04]  /*1b1f0*/  IADD3 R14, R3, R4, RZ ;  /* 0x00000004030e7210 */ /* 0x004fc80007ffe0ff */
[----:B------:R-:W-:-:S13]  /*1b200*/  ISETP.GE.AND P0, PT, R14, R2, PT ;  /* 0x000000020e00720c */ /* 0x000fda0003f06270 */
[----:B------:R-:W-:Y:S05]  /*1b210*/  @P0 BRA `(.L_x_770) ;  /* 0x000002c000000947 */ /* 0x000fea0003800000 */
[----:B------:R-:W2:Y:S01]  /*1b220*/  LDL.LU R22, [R1+0x7c] ;  /* 0x00007c0001167983 */ /* 0x000ea20000300800 */
[----:B------:R-:W-:Y:S01]  /*1b230*/  IMAD.MOV.U32 R2, RZ, RZ, 0x368 ;  /* 0x00000368ff027424 */ /* 0x000fe200078e00ff */
[----:B------:R-:W-:-:S04]  /*1b240*/  ISETP.GT.AND P2, PT, R20, 0x1, PT ;  /* 0x000000011400780c */ /* 0x000fc80003f44270 */
[----:B------:R-:W-:-:S04]  /*1b250*/  SEL R2, R2, 0x328, P2 ;  /* 0x0000032802027807 */ /* 0x000fc80001000000 */
[----:B------:R3:W4:Y:S08]  /*1b260*/  LDC.64 R8, c[0x0][R2+0x170] ;  /* 0x00005c0002087b82 */ /* 0x0007300000000a00 */
[----:B------:R3:W5:Y:S08]  /*1b270*/  LDC.64 R6, c[0x0][R2+0x168] ;  /* 0x00005a0002067b82 */ /* 0x0007700000000a00 */
[----:B-1----:R3:W1:Y:S08]  /*1b280*/  LDC.64 R16, c[0x0][R2+0x178] ;  /* 0x00005e0002107b82 */ /* 0x0026700000000a00 */
[----:B------:R3:W1:Y:S02]  /*1b290*/  LDC.64 R12, c[0x0][R2+0x160] ;  /* 0x00005800020c7b82 */ /* 0x0006640000000a00 */
[----:B---3--:R-:W-:-:S02]  /*1b2a0*/  IMAD.MOV.U32 R2, RZ, RZ, c[0x0][0x4e8] ;  /* 0x00013a00ff027624 */ /* 0x008fc400078e00ff */
[-C--:B----4-:R-:W-:Y:S02]  /*1b2b0*/  IMAD R3, R9, R11.reuse, RZ ;  /* 0x0000000b09037224 */ /* 0x090fe400078e02ff */
[----:B------:R-:W-:Y:S01]  /*1b2c0*/  IMAD.WIDE.U32 R4, R8, R11, RZ ;  /* 0x0000000b08047225 */ /* 0x000fe200078e00ff */
[----:B------:R-:W-:Y:S02]  /*1b2d0*/  ISETP.NE.AND P0, PT, R2, 0x1, PT ;  /* 0x000000010200780c */ /* 0x000fe40003f05270 */
[----:B------:R-:W-:Y:S01]  /*1b2e0*/  MOV R2, R14 ;  /* 0x0000000e00027202 */ /* 0x000fe20000000f00 */
[----:B------:R-:W-:Y:S02]  /*1b2f0*/  IMAD R8, R8, R21, R3 ;  /* 0x0000001508087224 */ /* 0x000fe400078e0203 */
[-C--:B-----5:R-:W-:Y:S02]  /*1b300*/  IMAD R9, R7, R10.reuse, RZ ;  /* 0x0000000a07097224 */ /* 0x0a0fe400078e02ff */
        /* <DEDUP_REMOVED lines=9> */
[-C--:B-1----:R-:W-:Y:S02]  /*1b3a0*/  IMAD R8, R17, R3.reuse, RZ ;  /* 0x0000000311087224 */ /* 0x082fe400078e02ff */
        /* <DEDUP_REMOVED lines=19> */
.L_x_770:
[----:B------:R-:W-:Y:S05]  /*1b4e0*/  BSYNC B0 ;  /* 0x0000000000007941 */ /* 0x000fea0003800000 */
.L_x_769:
[----:B------:R-:W-:-:S13]  /*1b4f0*/  ISETP.GT.AND P0, PT, R20, 0x1, PT ;  /* 0x000000011400780c */ /* 0x000fda0003f04270 */
[----:B------:R-:W-:Y:S05]  /*1b500*/  @P0 BRA `(.L_x_755) ;  /* 0x0000073000000947 */ /* 0x000fea0003800000 */
[----:B------:R-:W2:Y:S04]  /*1b510*/  LDL R6, [R1+0x48] ;  /* 0x0000480001067983 */ /* 0x000ea80000100800 */
[----:B-1----:R-:W2:Y:S01]  /*1b520*/  LDL R5, [R1+0x18] ;  /* 0x0000180001057983 */ /* 0x002ea20000100800 */
[----:B------:R-:W-:Y:S01]  /*1b530*/  MOV R2, c[0x0][0x4e8] ;  /* 0x00013a0000027a02 */ /* 0x000fe20000000f00 */
[----:B------:R-:W-:Y:S01]  /*1b540*/  IMAD R4, R19, c[0x0][0x3a0], RZ ;  /* 0x0000e80013047a24 */ /* 0x000fe200078e02ff */
[----:B------:R-:W-:Y:S02]  /*1b550*/  ISETP.GE.AND P2, PT, R201, c[0x0][0x3c8], PT ;  /* 0x0000f200c9007a0c */ /* 0x000fe40003f46270 */
[----:B------:R-:W-:Y:S01]  /*1b560*/  ISETP.NE.AND P0, PT, R2, 0x1, PT ;  /* 0x000000010200780c */ /* 0x000fe20003f05270 */
[----:B------:R-:W-:-:S04]  /*1b570*/  IMAD.WIDE.U32 R2, R0, c[0x0][0x3a0], RZ ;  /* 0x0000e80000027a25 */ /* 0x000fc800078e00ff */
[----:B------:R-:W-:-:S05]  /*1b580*/  IMAD R0, R0, c[0x0][0x3a4], R4 ;  /* 0x0000e90000007a24 */ /* 0x000fca00078e0204 */
[----:B------:R-:W-:-:S05]  /*1b590*/  IADD3 R3, R3, R0, RZ ;  /* 0x0000000003037210 */ /* 0x000fca0007ffe0ff */
[----:B------:R-:W-:-:S04]  /*1b5a0*/  IMAD.WIDE.U32 R2, R10, c[0x0][0x3e8], R2 ;  /* 0x0000fa000a027a25 */ /* 0x000fc800078e0002 */
[----:B------:R-:W-:-:S04]  /*1b5b0*/  IMAD R3, R10, c[0x0][0x3ec], R3 ;  /* 0x0000fb000a037a24 */ /* 0x000fc800078e0203 */
[----:B------:R-:W-:Y:S01]  /*1b5c0*/  IMAD.WIDE.U32 R2, R11, c[0x0][0x3f0], R2 ;  /* 0x0000fc000b027a25 */ /* 0x000fe200078e0002 */
[----:B--2---:R-:W-:-:S03]  /*1b5d0*/  IADD3 R4, R5, R6, RZ ;  /* 0x0000000605047210 */ /* 0x004fc60007ffe0ff */
[----:B------:R-:W-:Y:S01]  /*1b5e0*/  IMAD R5, R21, c[0x0][0x3f0], RZ ;  /* 0x0000fc0015057a24 */ /* 0x000fe200078e02ff */
[----:B------:R-:W-:Y:S01]  /*1b5f0*/  MOV R0, R4 ;  /* 0x0000000400007202 */ /* 0x000fe20000000f00 */
[----:B------:R-:W-:-:S04]  /*1b600*/  @P0 IMAD.HI.U32 R6, R4, c[0x0][0x4ec], RZ ;  /* 0x00013b0004060a27 */ /* 0x000fc800078e00ff */
[----:B------:R-:W-:Y:S01]  /*1b610*/  IMAD R7, R11, c[0x0][0x3f4], R5 ;  /* 0x0000fd000b077a24 */ /* 0x000fe200078e0205 */
[----:B------:R-:W-:-:S04]  /*1b620*/  @P0 SHF.R.U32.HI R0, RZ, c[0x0][0x4f0], R6 ;  /* 0x00013c00ff000a19 */ /* 0x000fc80000011606 */
[----:B------:R-:W-:Y:S02]  /*1b630*/  SHF.R.S32.HI R6, RZ, 0x1f, R0 ;  /* 0x0000001fff067819 */ /* 0x000fe40000011400 */
[----:B------:R-:W-:Y:S02]  /*1b640*/  IADD3 R5, -R0, RZ, RZ ;  /* 0x000000ff00057210 */ /* 0x000fe40007ffe1ff */
[----:B------:R-:W-:Y:S01]  /*1b650*/  IADD3 R3, R3, R7, RZ ;  /* 0x0000000703037210 */ /* 0x000fe20007ffe0ff */
        /* <DEDUP_REMOVED lines=14> */
.L_x_874:
[----:B------:R-:W-:Y:S05]  /*1b740*/  BRA.DIV ~URZ, `(.L_x_772) ;  /* 0x00005bd27f007947 */ /* 0x000fea000b800000 */
[----:B------:R3:W4:Y:S02]  /*1b750*/  SHFL.IDX PT, R2, R6, RZ, 0x181f ;  /* 0x00181fff06027589 */ /* 0x00072400000e0000 */
.L_x_875:
[----:B------:R-:W5:Y:S04]  /*1b760*/  LDL.LU R3, [R1+0x48] ;  /* 0x0000480001037983 */ /* 0x000f680000300800 */
[----:B------:R-:W1:Y:S02]  /*1b770*/  S2R R4, SR_TID.X ;  /* 0x0000000000047919 */ /* 0x000e640000002100 */
[----:B-1----:R-:W-:-:S04]  /*1b780*/  SHF.R.S32.HI R0, RZ, 0x1f, R4 ;  /* 0x0000001fff007819 */ /* 0x002fc80000011404 */
[----:B------:R-:W-:-:S04]  /*1b790*/  LEA.HI R0, R0, R4, RZ, 0x3 ;  /* 0x0000000400007211 */ /* 0x000fc800078f18ff */
[----:B------:R-:W-:Y:S01]  /*1b7a0*/  SHF.R.S32.HI R0, RZ, 0x3, R0 ;  /* 0x00000003ff007819 */ /* 0x000fe20000011400 */
[----:B------:R-:W-:Y:S01]  /*1b7b0*/  IMAD R4, R18, c[0x0][0x4e8], RZ ;  /* 0x00013a0012047a24 */ /* 0x000fe200078e02ff */
[----:B------:R-:W-:-:S03]  /*1b7c0*/  SHF.R.S32.HI R8, RZ, 0x1f, R201 ;  /* 0x0000001fff087819 */ /* 0x000fc600000114c9 */
[----:B-----5:R-:W-:-:S05]  /*1b7d0*/  IMAD.IADD R0, R0, 0x1, R3 ;  /* 0x0000000100007824 */ /* 0x020fca00078e0203 */
[----:B------:R-:W-:-:S13]  /*1b7e0*/  ISETP.GE.OR P0, PT, R0, R4, P2 ;  /* 0x000000040000720c */ /* 0x000fda0001706670 */
[----:B----4-:R-:W-:-:S04]  /*1b7f0*/  @!P0 LEA R2, P1, R201, R2, 0x1 ;  /* 0x00000002c9028211 */ /* 0x010fc800078208ff */
[----:B--2---:R-:W-:-:S05]  /*1b800*/  @!P0 LEA.HI.X R3, R201, R7, R8, 0x1, P1 ;  /* 0x00000007c9038211 */ /* 0x004fca00008f0c08 */
[----:B------:R1:W-:Y:S01]  /*1b810*/  @!P0 ST.E.128 [R2.64], RZ ;  /* 0x000000ff02008985 */ /* 0x0003e2000c101d06 */
[----:B------:R-:W-:Y:S05]  /*1b820*/  BRA.DIV ~URZ, `(.L_x_773) ;  /* 0x00005b627f007947 */ /* 0x000fea000b800000 */
[----:B------:R2:W4:Y:S04]  /*1b830*/  SHFL.IDX PT, R7, R5, 0x1, 0x181f ;  /* 0x00381f0005077f89 */ /* 0x00052800000e0000 */
[----:B-1----:R2:W1:Y:S02]  /*1b840*/  SHFL.IDX PT, R2, R6, 0x1, 0x181f ;  /* 0x00381f0006027f89 */ /* 0x00246400000e0000 */
.L_x_876:
[----:B------:R-:W-:Y:S02]  /*1b850*/  IADD3 R3, R0, 0x10, RZ ;  /* 0x0000001000037810 */ /* 0x000fe40007ffe0ff */
[----:B------:R-:W-:Y:S02]  /*1b860*/  SHF.R.S32.HI R8, RZ, 0x1f, R201 ;  /* 0x0000001fff087819 */ /* 0x000fe400000114c9 */
[----:B------:R-:W-:-:S13]  /*1b870*/  ISETP.GE.OR P0, PT, R3, R4, P2 ;  /* 0x000000040300720c */ /* 0x000fda0001706670 */
[----:B-1----:R-:W-:-:S04]  /*1b880*/  @!P0 LEA R2, P1, R201, R2, 0x1 ;  /* 0x00000002c9028211 */ /* 0x002fc800078208ff */
[----:B----4-:R-:W-:-:S05]  /*1b890*/  @!P0 LEA.HI.X R3, R201, R7, R8, 0x1, P1 ;  /* 0x00000007c9038211 */ /* 0x010fca00008f0c08 */
[----:B------:R1:W-:Y:S01]  /*1b8a0*/  @!P0 ST.E.128 [R2.64], RZ ;  /* 0x000000ff02008985 */ /* 0x0003e2000c101d06 */
[----:B------:R-:W-:Y:S05]  /*1b8b0*/  BRA.DIV ~URZ, `(.L_x_774) ;  /* 0x00005ba27f007947 */ /* 0x000fea000b800000 */
[----:B------:R4:W1:Y:S02]  /*1b8c0*/  SHFL.IDX PT, R7, R5, 0x2, 0x181f ;  /* 0x00581f0005077f89 */ /* 0x00086400000e0000 */
.L_x_877:
[----:B------:R-:W-:Y:S05]  /*1b8d0*/  BRA.DIV ~URZ, `(.L_x_775) ;  /* 0x00005bf27f007947 */ /* 0x000fea000b800000 */
[----:B-1----:R1:W2:Y:S02]  /*1b8e0*/  SHFL.IDX PT, R2, R6, 0x2, 0x181f ;  /* 0x00581f0006027f89 */ /* 0x0022a400000e0000 */
.L_x_878:
        /* <DEDUP_REMOVED lines=9> */
.L_x_879:
        /* <DEDUP_REMOVED lines=8> */
.L_x_880:
[----:B------:R-:W-:Y:S05]  /*1ba00*/  BRA.DIV ~URZ, `(.L_x_778) ;  /* 0x00005c727f007947 */ /* 0x000fea000b800000 */
[----:B--2---:R2:W1:Y:S02]  /*1ba10*/  SHFL.IDX PT, R2, R6, 0x4, 0x181f ;  /* 0x00981f0006027f89 */ /* 0x00446400000e0000 */
.L_x_881:
        /* <DEDUP_REMOVED lines=9> */
.L_x_882:
        /* <DEDUP_REMOVED lines=8> */
.L_x_883:
[----:B------:R-:W-:Y:S05]  /*1bb30*/  BRA.DIV ~URZ, `(.L_x_781) ;  /* 0x00005cf27f007947 */ /* 0x000fea000b800000 */
[----:B--2---:R2:W3:Y:S02]  /*1bb40*/  SHFL.IDX PT, R2, R6, 0x6, 0x181f ;  /* 0x00d81f0006027f89 */ /* 0x0044e400000e0000 */
.L_x_884:
        /* <DEDUP_REMOVED lines=9> */
.L_x_885:
[----:B------:R-:W-:Y:S02]  /*1bbe0*/  IADD3 R0, R0, 0x70, RZ ;  /* 0x0000007000007810 */ /* 0x000fe40007ffe0ff */
[----:B-12---:R-:W-:Y:S02]  /*1bbf0*/  SHF.R.S32.HI R6, RZ, 0x1f, R201 ;  /* 0x0000001fff067819 */ /* 0x006fe400000114c9 */
[----:B------:R-:W-:-:S13]  /*1bc00*/  ISETP.GE.OR P0, PT, R0, R4, P2 ;  /* 0x000000040000720c */ /* 0x000fda0001706670 */
[----:B----4-:R-:W-:-:S04]  /*1bc10*/  @!P0 LEA R2, P1, R201, R2, 0x1 ;  /* 0x00000002c9028211 */ /* 0x010fc800078208ff */
[----:B---3--:R-:W-:-:S05]  /*1bc20*/  @!P0 LEA.HI.X R3, R201, R5, R6, 0x1, P1 ;  /* 0x00000005c9038211 */ /* 0x008fca00008f0c06 */
[----:B------:R1:W-:Y:S04]  /*1bc30*/  @!P0 ST.E.128 [R2.64], RZ ;  /* 0x000000ff02008985 */ /* 0x0003e8000c101d06 */
.L_x_755:
[----:B------:R-:W-:Y:S05]  /*1bc40*/  BSYNC B1 ;  /* 0x0000000000017941 */ /* 0x000fea0003800000 */
.L_x_739:
        /* <DEDUP_REMOVED lines=11> */
[----:B--2-4-:R-:W-:-:S04]  /*1bd00*/  LOP3.LUT R12, R0, 0x1f, RZ, 0xc0, !PT ;  /* 0x0000001f000c7812 */ /* 0x014fc800078ec0ff */
[----:B------:R-:W-:Y:S01]  /*1bd10*/  ISETP.NE.AND P6, PT, R12, 0x1f, PT ;  /* 0x0000001f0c00780c */ /* 0x000fe20003fc5270 */
[----:B------:R-:W-:Y:S10]  /*1bd20*/  BRA.DIV ~URZ, `(.L_x_784) ;  /* 0x00005c427f007947 */ /* 0x000ff4000b800000 */
[----:B------:R1:W2:Y:S02]  /*1bd30*/  SHFL.IDX PT, R9, R53, RZ, 0x1f ;  /* 0x00001fff35097589 */ /* 0x0002a400000e0000 */
.L_x_886:
[----:B------:R-:W-:Y:S05]  /*1bd40*/  BRA.DIV ~URZ, `(.L_x_785) ;  /* 0x00005c927f007947 */ /* 0x000fea000b800000 */
[----:B------:R3:W4:Y:S02]  /*1bd50*/  SHFL.IDX PT, R8, R53, 0x1, 0x1f ;  /* 0x00201f0035087f89 */ /* 0x00072400000e0000 */
.L_x_887:
[----:B------:R-:W5:Y:S01]  /*1bd60*/  LDL R0, [R1+0x5c] ;  /* 0x00005c0001007983 */ /* 0x000f620000100800 */
[----:B------:R-:W-:Y:S02]  /*1bd70*/  IMAD.MOV.U32 R6, RZ, RZ, RZ ;  /* 0x000000ffff067224 */ /* 0x000fe400078e00ff */
[----:B-----5:R-:W-:-:S05]  /*1bd80*/  IMAD.IADD R0, R0, 0x1, R12 ;  /* 0x0000000100007824 */ /* 0x020fca00078e020c */
[----:B------:R-:W-:-:S13]  /*1bd90*/  ISETP.GE.OR P0, PT, R0, c[0x0][0x53c], !P6 ;  /* 0x00014f0000007a0c */ /* 0x000fda0007706670 */
[----:B------:R-:W-:Y:S01]  /*1bda0*/  @!P0 IMAD.MOV.U32 R2, RZ, RZ, 0x4 ;  /* 0x00000004ff028424 */ /* 0x000fe200078e00ff */
[----:B------:R-:W-:-:S03]  /*1bdb0*/  @!P0 MOV R3, 0x4 ;  /* 0x0000000400038802 */ /* 0x000fc60000000f00 */
[----:B------:R-:W-:-:S04]  /*1bdc0*/  @!P0 IMAD.WIDE R4, R0, R2, c[0x0][0x580] ;  /* 0x0001600000048625 */ /* 0x000fc800078e0202 */
[----:B------:R-:W-:Y:S01]  /*1bdd0*/  @!P0 IMAD.WIDE R2, R0, R3, c[0x0][0x578] ;  /* 0x00015e0000028625 */ /* 0x000fe200078e0203 */
[----:B------:R-:W5:Y:S04]  /*1bde0*/  @!P0 LDG.E R6, [R4.64] ;  /* 0x0000000604068981 */ /* 0x000f68000c1e1900 */
[----:B------:R-:W5:Y:S01]  /*1bdf0*/  @!P0 LDG.E R7, [R2.64] ;  /* 0x0000000602078981 */ /* 0x000f62000c1e1900 */
[C---:B------:R-:W-:Y:S02]  /*1be00*/  ISETP.GE.U32.AND P4, PT, R12.reuse, 0x10, PT ;  /* 0x000000100c00780c */ /* 0x040fe40003f86070 */
[C---:B------:R-:W-:Y:S02]  /*1be10*/  ISETP.GE.U32.AND P3, PT, R12.reuse, 0x8, PT ;  /* 0x000000080c00780c */ /* 0x040fe40003f66070 */
[----:B------:R-:W-:-:S02]  /*1be20*/  ISETP.GE.U32.AND P2, PT, R12, 0x4, PT ;  /* 0x000000040c00780c */ /* 0x000fc40003f46070 */
[C---:B------:R-:W-:Y:S02]  /*1be30*/  ISETP.GE.U32.AND P1, PT, R12.reuse, 0x2, PT ;  /* 0x000000020c00780c */ /* 0x040fe40003f26070 */
[----:B------:R-:W-:Y:S02]  /*1be40*/  ISETP.NE.AND P5, PT, R12, RZ, PT ;  /* 0x000000ff0c00720c */ /* 0x000fe40003fa5270 */
[----:B------:R-:W-:Y:S01]  /*1be50*/  MOV R11, RZ ;  /* 0x000000ff000b7202 */ /* 0x000fe20000000f00 */
[----:B-----5:R-:W-:Y:S01]  /*1be60*/  IMAD R0, R7, R6, RZ ;  /* 0x0000000607007224 */ /* 0x020fe200078e02ff */
[----:B------:R-:W-:Y:S07]  /*1be70*/  BRA.DIV ~URZ, `(.L_x_786) ;  /* 0x00005bd27f007947 */ /* 0x000fee000b800000 */
[----:B------:R1:W3:Y:S02]  /*1be80*/  SHFL.UP PT, R4, R0, 0x1, RZ ;  /* 0x0420000000047989 */ /* 0x0002e400000e00ff */
.L_x_888:
[----:B---3--:R-:W-:-:S04]  /*1be90*/  SEL R4, R4, RZ, P5 ;  /* 0x000000ff04047207 */ /* 0x008fc80002800000 */
        /* <DEDUP_REMOVED lines=14> */
[----:B------:R1:W3:Y:S02]  /*1bf80*/  SHFL.IDX PT, R0, R4, 0x1f, 0x1f ;  /* 0x03e01f0004007f89 */ /* 0x0002e400000e0000 */
.L_x_889:
[----:B---3--:R-:W-:Y:S01]  /*1bf90*/  IMAD R0, R0, c[0x0][0x538], RZ ;  /* 0x00014e0000007a24 */ /* 0x008fe200078e02ff */
[----:B------:R-:W-:Y:S04]  /*1bfa0*/  BSSY B1, `(.L_x_788) ;  /* 0x00000ce000017945 */ /* 0x000fe80003800000 */
[----:B----4-:R-:W-:-:S04]  /*1bfb0*/  IADD3 R8, R0, R8, RZ ;  /* 0x0000000800087210 */ /* 0x010fc80007ffe0ff */
[----:B--2---:R-:W-:-:S13]  /*1bfc0*/  ISETP.GT.AND P0, PT, R8, R9, PT ;  /* 0x000000090800720c */ /* 0x004fda0003f04270 */
[----:B------:R-:W-:Y:S05]  /*1bfd0*/  @P0 BRA `(.L_x_789) ;  /* 0x0000025000000947 */ /* 0x000fea0003800000 */
.L_x_793:
[----:B------:R-:W2:Y:S02]  /*1bfe0*/  LDL.LU R0, [R1+0x5c] ;  /* 0x00005c0001007983 */ /* 0x000ea40000300800 */
[----:B--2---:R-:W-:-:S04]  /*1bff0*/  IADD3 R0, R0, 0x1f, RZ ;  /* 0x0000001f00007810 */ /* 0x004fc80007ffe0ff */
[----:B------:R-:W-:-:S13]  /*1c000*/  ISETP.GE.AND P0, PT, R0, c[0x0][0x53c], PT ;  /* 0x00014f0000007a0c */ /* 0x000fda0003f06270 */
[----:B------:R-:W-:Y:S05]  /*1c010*/  @P0 BRA `(.L_x_790) ;  /* 0x00000c1000000947 */ /* 0x000fea0003800000 */
[----:B------:R2:W-:Y:S01]  /*1c020*/  STL [R1+0x5c], R0 ;  /* 0x00005c0001007387 */ /* 0x0005e20000100800 */
[----:B------:R-:W-:Y:S01]  /*1c030*/  CS2R R6, SRZ ;  /* 0x0000000000067805 */ /* 0x000fe2000001ff00 */
[----:B--2---:R-:W-:-:S04]  /*1c040*/  IADD3 R0, R0, R12, RZ ;  /* 0x0000000c00007210 */ /* 0x004fc80007ffe0ff */
[----:B------:R-:W-:-:S13]  /*1c050*/  ISETP.GE.OR P0, PT, R0, c[0x0][0x53c], !P6 ;  /* 0x00014f0000007a0c */ /* 0x000fda0007706670 */
[----:B------:R-:W-:Y:S02]  /*1c060*/  @!P0 MOV R2, 0x4 ;  /* 0x0000000400028802 */ /* 0x000fe40000000f00 */
[----:B------:R-:W-:-:S03]  /*1c070*/  @!P0 MOV R3, 0x4 ;  /* 0x0000000400038802 */ /* 0x000fc60000000f00 */
[----:B-1----:R-:W-:-:S04]  /*1c080*/  @!P0 IMAD.WIDE R4, R0, R2, c[0x0][0x580] ;  /* 0x0001600000048625 */ /* 0x002fc800078e0202 */
[----:B------:R-:W-:Y:S01]  /*1c090*/  @!P0 IMAD.WIDE R2, R0, R3, c[0x0][0x578] ;  /* 0x00015e0000028625 */ /* 0x000fe200078e0203 */
[----:B------:R-:W2:Y:S04]  /*1c0a0*/  @!P0 LDG.E R6, [R4.64] ;  /* 0x0000000604068981 */ /* 0x000ea8000c1e1900 */
[----:B------:R-:W2:Y:S02]  /*1c0b0*/  @!P0 LDG.E R7, [R2.64] ;  /* 0x0000000602078981 */ /* 0x000ea4000c1e1900 */
[----:B--2---:R-:W-:Y:S01]  /*1c0c0*/  IMAD R0, R7, R6, RZ ;  /* 0x0000000607007224 */ /* 0x004fe200078e02ff */
[----:B------:R-:W-:Y:S05]  /*1c0d0*/  BRA.DIV ~URZ, `(.L_x_791) ;  /* 0x00005b627f007947 */ /* 0x000fea000b800000 */
[----:B------:R1:W2:Y:S02]  /*1c0e0*/  SHFL.UP PT, R2, R0, 0x1, RZ ;  /* 0x0420000000027989 */ /* 0x0002a400000e00ff */
.L_x_890:
        /* <DEDUP_REMOVED lines=16> */
.L_x_891:
[----:B--2---:R-:W-:-:S05]  /*1c1f0*/  IMAD R0, R0, c[0x0][0x538], RZ ;  /* 0x00014e0000007a24 */ /* 0x004fca00078e02ff */
[----:B------:R-:W-:-:S04]  /*1c200*/  IADD3 R8, R0, R8, RZ ;  /* 0x0000000800087210 */ /* 0x000fc80007ffe0ff */
[----:B------:R-:W-:-:S13]  /*1c210*/  ISETP.GT.AND P0, PT, R8, R9, PT ;  /* 0x000000090800720c */ /* 0x000fda0003f04270 */
[----:B-1----:R-:W-:Y:S05]  /*1c220*/  @!P0 BRA `(.L_x_793) ;  /* 0xfffffdb000008947 */ /* 0x002fea000383ffff */
.L_x_789:
[----:B------:R-:W-:-:S05]  /*1c230*/  IADD3 R5, -R0, R8, RZ ;  /* 0x0000000800057210 */ /* 0x000fca0007ffe1ff */
[----:B------:R-:W-:-:S05]  /*1c240*/  IMAD R0, R4, c[0x0][0x538], R5 ;  /* 0x00014e0004007a24 */ /* 0x000fca00078e0205 */
[----:B------:R-:W-:Y:S01]  /*1c250*/  ISETP.GT.AND P0, PT, R0, R9, PT ;  /* 0x000000090000720c */ /* 0x000fe20003f04270 */
[----:B------:R-:W-:-:S12]  /*1c260*/  BRA.DIV ~URZ, `(.L_x_794) ;  /* 0x00005bd27f007947 */ /* 0x000fd8000b800000 */
[----:B------:R-:W-:-:S03]  /*1c270*/  VOTE.ANY R10, PT, !P0 ;  /* 0x00000000000a7806 */ /* 0x000fc600040e0100 */
.L_x_892:
[----:B------:R-:W2:Y:S01]  /*1c280*/  LDL.LU R2, [R1+0x5c] ;  /* 0x00005c0001027983 */ /* 0x000ea20000300800 */
[----:B------:R-:W2:Y:S02]  /*1c290*/  POPC R0, R10 ;  /* 0x0000000a00007309 */ /* 0x000ea40000000000 */
[----:B--2---:R-:W-:-:S05]  /*1c2a0*/  IADD3 R2, R0, R2, RZ ;  /* 0x0000000200027210 */ /* 0x004fca0007ffe0ff */
[----:B------:R2:W-:Y:S01]  /*1c2b0*/  STL [R1+0x5c], R2 ;  /* 0x00005c0201007387 */ /* 0x0005e20000100800 */
[----:B------:R-:W-:Y:S05]  /*1c2c0*/  BRA.DIV ~URZ, `(.L_x_795) ;  /* 0x00005bc27f007947 */ /* 0x000fea000b800000 */
[----:B------:R3:W4:Y:S04]  /*1c2d0*/  SHFL.IDX PT, R8, R6, R0, 0x1f ;  /* 0x00001f0006087589 */ /* 0x00072800000e0000 */
[----:B------:R3:W1:Y:S02]  /*1c2e0*/  SHFL.IDX PT, R7, R7, R0, 0x1f ;  /* 0x00001f0007077589 */ /* 0x00066400000e0000 */
.L_x_893:
[----:B------:R-:W-:Y:S01]  /*1c2f0*/  ISETP.NE.AND P0, PT, R10, RZ, PT ;  /* 0x000000ff0a00720c */ /* 0x000fe20003f05270 */
[----:B------:R-:W-:-:S12]  /*1c300*/  BSSY B0, `(.L_x_796) ;  /* 0x0000005000007945 */ /* 0x000fd80003800000 */
[----:B------:R-:W-:Y:S05]  /*1c310*/  @!P0 BRA `(.L_x_797) ;  /* 0x0000003000008947 */ /* 0x000fea0003800000 */
[----:B---3--:R-:W-:Y:S01]  /*1c320*/  IADD3 R0, R0, -0x1, RZ ;  /* 0xffffffff00007810 */ /* 0x008fe20007ffe0ff */
[----:B------:R-:W-:Y:S05]  /*1c330*/  BRA.DIV ~URZ, `(.L_x_798) ;  /* 0x00005c227f007947 */ /* 0x000fea000b800000 */
[----:B------:R3:W2:Y:S02]  /*1c340*/  SHFL.IDX PT, R11, R4, R0, 0x1f ;  /* 0x00001f00040b7589 */ /* 0x0006a400000e0000 */
.L_x_797:
[----:B------:R-:W-:Y:S05]  /*1c350*/  BSYNC B0 ;  /* 0x0000000000007941 */ /* 0x000fea0003800000 */
.L_x_796:
[----:B--23--:R-:W-:Y:S01]  /*1c360*/  IMAD R0, R11, c[0x0][0x538], R5 ;  /* 0x00014e000b007a24 */ /* 0x00cfe200078e0205 */
[----:B-1----:R-:W-:Y:S01]  /*1c370*/  ISETP.NE.AND P0, PT, R7, 0x1, PT ;  /* 0x000000010700780c */ /* 0x002fe20003f05270 */
[----:B------:R-:W-:Y:S03]  /*1c380*/  BSSY B0, `(.L_x_799) ;  /* 0x0000086000007945 */ /* 0x000fe60003800000 */
[----:B------:R1:W-:Y:S01]  /*1c390*/  STL [R1+0x50], R0 ;  /* 0x0000500001007387 */ /* 0x0003e20000100800 */
[----:B------:R-:W-:-:S08]  /*1c3a0*/  IADD3 R9, -R0, R9, RZ ;  /* 0x0000000900097210 */ /* 0x000fd00007ffe1ff */
[----:B------:R-:W-:Y:S05]  /*1c3b0*/  @!P0 BRA `(.L_x_800) ;  /* 0x000003e000008947 */ /* 0x000fea0003800000 */
[-C--:B----4-:R-:W-:Y:S02]  /*1c3c0*/  IABS R2, R8.reuse ;  /* 0x0000000800027213 */ /* 0x090fe40000000000 */
[----:B------:R-:W-:Y:S02]  /*1c3d0*/  IABS R10, R8 ;  /* 0x00000008000a7213 */ /* 0x000fe40000000000 */
[----:B-1----:R-:W1:Y:S08]  /*1c3e0*/  I2F.RP R0, R2 ;  /* 0x0000000200007306 */ /* 0x002e700000209400 */
[----:B-1----:R-:W1:Y:S02]  /*1c3f0*/  MUFU.RCP R0, R0 ;  /* 0x0000000000007308 */ /* 0x002e640000001000 */
[----:B-1----:R-:W-:-:S06]  /*1c400*/  IADD3 R0, R0, 0xffffffe, RZ ;  /* 0x0ffffffe00007810 */ /* 0x002fcc0007ffe0ff */
[----:B------:R-:W1:Y:S02]  /*1c410*/  F2I.FTZ.U32.TRUNC.NTZ R5, R0 ;  /* 0x0000000000057305 */ /* 0x000e64000021f000 */
[----:B-1----:R-:W-:Y:S01]  /*1c420*/  IMAD.MOV R3, RZ, RZ, -R5 ;  /* 0x000000ffff037224 */ /* 0x002fe200078e0a05 */
[----:B------:R-:W-:-:S03]  /*1c430*/  IABS R0, R7 ;  /* 0x0000000700007213 */ /* 0x000fc60000000000 */
[----:B------:R-:W-:Y:S01]  /*1c440*/  IMAD.MOV.U32 R4, RZ, RZ, R3 ;  /* 0x000000ffff047224 */ /* 0x000fe200078e0003 */
[----:B------:R-:W-:Y:S01]  /*1c450*/  IABS R3, R9 ;  /* 0x0000000900037213 */ /* 0x000fe20000000000 */
[----:B------:R-:W-:Y:S02]  /*1c460*/  IMAD.MOV.U32 R6, RZ, RZ, R0 ;  /* 0x000000ffff067224 */ /* 0x000fe400078e0000 */
[----:B------:R-:W-:Y:S02]  /*1c470*/  IMAD R0, R4, R2, RZ ;  /* 0x0000000204007224 */ /* 0x000fe400078e02ff */
[----:B------:R-:W-:Y:S01]  /*1c480*/  IMAD.MOV.U32 R4, RZ, RZ, RZ ;  /* 0x000000ffff047224 */ /* 0x000fe200078e00ff */
[----:B------:R-:W1:Y:S03]  /*1c490*/  I2F.RP R11, R6 ;  /* 0x00000006000b7306 */ /* 0x000e660000209400 */
[----:B------:R-:W-:-:S04]  /*1c4a0*/  IMAD.HI.U32 R5, R5, R0, R4 ;  /* 0x0000000005057227 */ /* 0x000fc800078e0004 */
[----:B------:R-:W-:-:S05]  /*1c4b0*/  IMAD.MOV R0, RZ, RZ, -R10 ;  /* 0x000000ffff007224 */ /* 0x000fca00078e0a0a */
[----:B------:R-:W-:Y:S01]  /*1c4c0*/  MOV R4, R0 ;  /* 0x0000000000047202 */ /* 0x000fe20000000f00 */
[----:B------:R-:W-:-:S04]  /*1c4d0*/  IMAD.HI.U32 R0, R5, R3, RZ ;  /* 0x0000000305007227 */ /* 0x000fc800078e00ff */
[----:B------:R-:W-:Y:S02]  /*1c4e0*/  IMAD R3, R0, R4, R3 ;  /* 0x0000000400037224 */ /* 0x000fe400078e0203 */
[----:B-1----:R-:W1:Y:S03]  /*1c4f0*/  MUFU.RCP R4, R11 ;  /* 0x0000000b00047308 */ /* 0x002e660000001000 */
[----:B------:R-:W-:-:S13]  /*1c500*/  ISETP.GT.U32.AND P0, PT, R2, R3, PT ;  /* 0x000000030200720c */ /* 0x000fda0003f04070 */
[----:B------:R-:W-:Y:S01]  /*1c510*/  @!P0 IMAD.IADD R3, R3, 0x1, -R2 ;  /* 0x0000000103038824 */ /* 0x000fe200078e0a02 */
[----:B-1----:R-:W-:Y:S02]  /*1c520*/  IADD3 R4, R4, 0xffffffe, RZ ;  /* 0x0ffffffe04047810 */ /* 0x002fe40007ffe0ff */
[----:B------:R-:W-:Y:S02]  /*1c530*/  @!P0 IADD3 R0, R0, 0x1, RZ ;  /* 0x0000000100008810 */ /* 0x000fe40007ffe0ff */
[----:B------:R-:W-:Y:S02]  /*1c540*/  ISETP.GE.U32.AND P2, PT, R3, R2, PT ;  /* 0x000000020300720c */ /* 0x000fe40003f46070 */
[----:B------:R-:W1:Y:S01]  /*1c550*/  F2I.FTZ.U32.TRUNC.NTZ R3, R4 ;  /* 0x0000000400037305 */ /* 0x000e62000021f000 */
[----:B------:R-:W-:Y:S02]  /*1c560*/  LOP3.LUT R2, R9, R8, RZ, 0x3c, !PT ;  /* 0x0000000809027212 */ /* 0x000fe400078e3cff */
[----:B------:R-:W-:-:S02]  /*1c570*/  ISETP.NE.AND P0, PT, R8, RZ, PT ;  /* 0x000000ff0800720c */ /* 0x000fc40003f05270 */
[----:B------:R-:W-:-:S06]  /*1c580*/  ISETP.GE.AND P1, PT, R2, RZ, PT ;  /* 0x000000ff0200720c */ /* 0x000fcc0003f26270 */
[----:B------:R-:W-:Y:S01]  /*1c590*/  @P2 IADD3 R0, R0, 0x1, RZ ;  /* 0x0000000100002810 */ /* 0x000fe20007ffe0ff */
[----:B-1----:R-:W-:-:S06]  /*1c5a0*/  IMAD.MOV R2, RZ, RZ, -R3 ;  /* 0x000000ffff027224 */ /* 0x002fcc00078e0a03 */
[----:B------:R-:W-:Y:S01]  /*1c5b0*/  @!P1 IMAD.MOV R0, RZ, RZ, -R0 ;  /* 0x000000ffff009224 */ /* 0x000fe200078e0a00 */
[----:B------:R-:W-:Y:S02]  /*1c5c0*/  @!P0 LOP3.LUT R0, RZ, R8, RZ, 0x33, !PT ;  /* 0x00000008ff008212 */ /* 0x000fe400078e33ff */
[----:B------:R-:W-:Y:S02]  /*1c5d0*/  MOV R4, R2 ;  /* 0x0000000200047202 */ /* 0x000fe40000000f00 */
[----:B------:R-:W-:Y:S02]  /*1c5e0*/  IABS R2, R7 ;  /* 0x0000000700027213 */ /* 0x000fe40000000000 */
[----:B------:R-:W-:Y:S01]  /*1c5f0*/  IABS R10, R0 ;  /* 0x00000000000a7213 */ /* 0x000fe20000000000 */
[----:B------:R-:W-:Y:S02]  /*1c600*/  IMAD R4, R4, R6, RZ ;  /* 0x0000000604047224 */ /* 0x000fe400078e02ff */
[----:B------:R-:W-:-:S02]  /*1c610*/  IMAD.MOV R5, RZ, RZ, -R2 ;  /* 0x000000ffff057224 */ /* 0x000fc400078e0a02 */
[----:B------:R-:W-:-:S04]  /*1c620*/  IMAD.MOV.U32 R2, RZ, RZ, RZ ;  /* 0x000000ffff027224 */ /* 0x000fc800078e00ff */
[----:B------:R-:W-:Y:S01]  /*1c630*/  IMAD.HI.U32 R2, R3, R4, R2 ;  /* 0x0000000403027227 */ /* 0x000fe200078e0002 */
[----:B------:R-:W-:-:S03]  /*1c640*/  MOV R4, R5 ;  /* 0x0000000500047202 */ /* 0x000fc60000000f00 */
[----:B------:R-:W-:-:S04]  /*1c650*/  IMAD.MOV.U32 R3, RZ, RZ, R10 ;  /* 0x000000ffff037224 */ /* 0x000fc800078e000a */
[----:B------:R-:W-:-:S04]  /*1c660*/  IMAD.HI.U32 R2, R2, R3, RZ ;  /* 0x0000000302027227 */ /* 0x000fc800078e00ff */
[----:B------:R-:W-:Y:S01]  /*1c670*/  IMAD R3, R2, R4, R3 ;  /* 0x0000000402037224 */ /* 0x000fe200078e0203 */
[----:B------:R-:W-:-:S04]  /*1c680*/  IADD3 R4, -R0, RZ, RZ ;  /* 0x000000ff00047210 */ /* 0x000fc80007ffe1ff */
        /* <DEDUP_REMOVED lines=9> */
[----:B------:R-:W-:-:S05]  /*1c720*/  @!P0 LOP3.LUT R2, RZ, R7, RZ, 0x33, !PT ;  /* 0x00000007ff028212 */ /* 0x000fca00078e33ff */
[----:B------:R-:W-:-:S04]  /*1c730*/  IMAD.MOV R3, RZ, RZ, -R2 ;  /* 0x000000ffff037224 */ /* 0x000fc800078e0a02 */
[C---:B------:R-:W-:Y:S02]  /*1c740*/  IMAD R3, R7.reuse, R3, R0 ;  /* 0x0000000307037224 */ /* 0x040fe400078e0200 */
[----:B------:R-:W-:Y:S02]  /*1c750*/  IMAD R0, R7, 0x1000000, R2 ;  /* 0x0100000007007824 */ /* 0x000fe400078e0202 */
[----:B------:R-:W-:Y:S02]  /*1c760*/  IMAD R2, R8, R4, R9 ;  /* 0x0000000408027224 */ /* 0x000fe400078e0209 */
[----:B------:R-:W-:-:S05]  /*1c770*/  IMAD R0, R3, 0x10000, R0 ;  /* 0x0001000003007824 */ /* 0x000fca00078e0200 */
[----:B------:R1:W-:Y:S01]  /*1c780*/  STL [R1+0x58], R0 ;  /* 0x0000580001007387 */ /* 0x0003e20000100800 */
[----:B------:R-:W-:Y:S05]  /*1c790*/  BRA `(.L_x_801) ;  /* 0x0000044000007947 */ /* 0x000fea0003800000 */
.L_x_800:
[----:B-1----:R-:W2:Y:S01]  /*1c7a0*/  LDL R0, [R1+0x5c] ;  /* 0x00005c0001007983 */ /* 0x002ea20000100800 */
[----:B------:R-:W-:-:S04]  /*1c7b0*/  IMAD.MOV.U32 R2, RZ, RZ, 0x4 ;  /* 0x00000004ff027424 */ /* 0x000fc800078e00ff */
[----:B--2---:R-:W-:-:S05]  /*1c7c0*/  IMAD.WIDE R2, R0, R2, c[0x0][0x590] ;  /* 0x0001640000027625 */ /* 0x004fca00078e0202 */
[----:B------:R-:W2:Y:S02]  /*1c7d0*/  LDG.E R4, [R2.64] ;  /* 0x0000000602047981 */ /* 0x000ea4000c1e1900 */
[----:B--2-4-:R-:W-:-:S05]  /*1c7e0*/  IMAD R10, R4, R8, RZ ;  /* 0x00000008040a7224 */ /* 0x014fca00078e02ff */
[-C--:B------:R-:W-:Y:S02]  /*1c7f0*/  IABS R0, R10.reuse ;  /* 0x0000000a00007213 */ /* 0x080fe40000000000 */
        /* <DEDUP_REMOVED lines=27> */
[----:B------:R-:W-:Y:S02]  /*1c9b0*/  IMAD R11, R4, R2, RZ ;  /* 0x00000002040b7224 */ /* 0x000fe400078e02ff */
[----:B------:R-:W-:-:S03]  /*1c9c0*/  IMAD.MOV R2, RZ, RZ, -R2 ;  /* 0x000000ffff027224 */ /* 0x000fc600078e0a02 */
[----:B------:R-:W-:Y:S01]  /*1c9d0*/  IADD3 R0, -R11, c[0x0][0x538], RZ ;  /* 0x00014e000b007a10 */ /* 0x000fe20007ffe1ff */
[----:B------:R-:W-:-:S03]  /*1c9e0*/  IMAD R6, R10, R2, R9 ;  /* 0x000000020a067224 */ /* 0x000fc600078e0209 */
[----:B------:R-:W-:Y:S02]  /*1c9f0*/  IMNMX R0, R4, R0, PT ;  /* 0x0000000004007217 */ /* 0x000fe40003800200 */
[----:B------:R-:W-:Y:S02]  /*1ca00*/  IABS R2, R6 ;  /* 0x0000000600027213 */ /* 0x000fe40000000000 */
[-C--:B------:R-:W-:Y:S02]  /*1ca10*/  IABS R3, R0.reuse ;  /* 0x0000000000037213 */ /* 0x080fe40000000000 */
[----:B------:R-:W-:Y:S02]  /*1ca20*/  IABS R10, R0 ;  /* 0x00000000000a7213 */ /* 0x000fe40000000000 */
[----:B------:R-:W1:Y:S01]  /*1ca30*/  I2F.RP R4, R3 ;  /* 0x0000000300047306 */ /* 0x000e620000209400 */
[----:B------:R-:W-:Y:S02]  /*1ca40*/  MOV R7, R2 ;  /* 0x0000000200077202 */ /* 0x000fe40000000f00 */
[----:B------:R-:W-:-:S05]  /*1ca50*/  IMAD.MOV R2, RZ, RZ, -R10 ;  /* 0x000000ffff027224 */ /* 0x000fca00078e0a0a */
[----:B-1----:R-:W1:Y:S02]  /*1ca60*/  MUFU.RCP R4, R4 ;  /* 0x0000000400047308 */ /* 0x002e640000001000 */
[----:B-1----:R-:W-:-:S06]  /*1ca70*/  IADD3 R4, R4, 0xffffffe, RZ ;  /* 0x0ffffffe04047810 */ /* 0x002fcc0007ffe0ff */
[----:B------:R-:W1:Y:S02]  /*1ca80*/  F2I.FTZ.U32.TRUNC.NTZ R5, R4 ;  /* 0x0000000400057305 */ /* 0x000e64000021f000 */
[----:B-1----:R-:W-:-:S04]  /*1ca90*/  IMAD.MOV R4, RZ, RZ, -R5 ;  /* 0x000000ffff047224 */ /* 0x002fc800078e0a05 */
[----:B------:R-:W-:Y:S02]  /*1caa0*/  IMAD R9, R4, R3, RZ ;  /* 0x0000000304097224 */ /* 0x000fe400078e02ff */
[----:B------:R-:W-:-:S04]  /*1cab0*/  IMAD.MOV.U32 R4, RZ, RZ, RZ ;  /* 0x000000ffff047224 */ /* 0x000fc800078e00ff */
[----:B------:R-:W-:-:S04]  /*1cac0*/  IMAD.HI.U32 R5, R5, R9, R4 ;  /* 0x0000000905057227 */ /* 0x000fc800078e0004 */
[----:B------:R-:W-:Y:S02]  /*1cad0*/  IMAD.MOV.U32 R4, RZ, RZ, R2 ;  /* 0x000000ffff047224 */ /* 0x000fe400078e0002 */
[----:B------:R-:W-:-:S04]  /*1cae0*/  IMAD.HI.U32 R2, R5, R7, RZ ;  /* 0x0000000705027227 */ /* 0x000fc800078e00ff */
[----:B------:R-:W-:-:S05]  /*1caf0*/  IMAD R4, R2, R4, R7 ;  /* 0x0000000402047224 */ /* 0x000fca00078e0207 */
[----:B------:R-:W-:-:S13]  /*1cb00*/  ISETP.GT.U32.AND P0, PT, R3, R4, PT ;  /* 0x000000040300720c */ /* 0x000fda0003f04070 */
[-C--:B------:R-:W-:Y:S02]  /*1cb10*/  @!P0 IADD3 R4, R4, -R3.reuse, RZ ;  /* 0x8000000304048210 */ /* 0x080fe40007ffe0ff */
[----:B------:R-:W-:Y:S02]  /*1cb20*/  @!P0 IADD3 R2, R2, 0x1, RZ ;  /* 0x0000000102028810 */ /* 0x000fe40007ffe0ff */
[----:B------:R-:W-:Y:S02]  /*1cb30*/  ISETP.GE.U32.AND P2, PT, R4, R3, PT ;  /* 0x000000030400720c */ /* 0x000fe40003f46070 */
[----:B------:R-:W-:Y:S02]  /*1cb40*/  LOP3.LUT R3, R6, R0, RZ, 0x3c, !PT ;  /* 0x0000000006037212 */ /* 0x000fe400078e3cff */
[----:B------:R-:W-:Y:S02]  /*1cb50*/  ISETP.NE.AND P0, PT, R0, RZ, PT ;  /* 0x000000ff0000720c */ /* 0x000fe40003f05270 */
[----:B------:R-:W-:Y:S01]  /*1cb60*/  ISETP.GE.AND P1, PT, R3, RZ, PT ;  /* 0x000000ff0300720c */ /* 0x000fe20003f26270 */
[----:B------:R-:W-:Y:S01]  /*1cb70*/  IMAD.MOV R3, RZ, RZ, -R0 ;  /* 0x000000ffff037224 */ /* 0x000fe200078e0a00 */
[----:B------:R-:W-:-:S05]  /*1cb80*/  IADD3 R6, R11, 0x1000000, R6 ;  /* 0x010000000b067810 */ /* 0x000fca0007ffe006 */
[----:B------:R-:W-:-:S06]  /*1cb90*/  @P2 IADD3 R2, R2, 0x1, RZ ;  /* 0x0000000102022810 */ /* 0x000fcc0007ffe0ff */
[----:B------:R-:W-:Y:S01]  /*1cba0*/  @!P1 IMAD.MOV R2, RZ, RZ, -R2 ;  /* 0x000000ffff029224 */ /* 0x000fe200078e0a02 */
[----:B------:R-:W-:-:S05]  /*1cbb0*/  @!P0 LOP3.LUT R2, RZ, R0, RZ, 0x33, !PT ;  /* 0x00000000ff028212 */ /* 0x000fca00078e33ff */
[----:B------:R-:W-:-:S05]  /*1cbc0*/  IMAD R0, R2, R3, R6 ;  /* 0x0000000302007224 */ /* 0x000fca00078e0206 */
[----:B------:R1:W-:Y:S02]  /*1cbd0*/  STL [R1+0x58], R0 ;  /* 0x0000580001007387 */ /* 0x0003e40000100800 */
.L_x_801:
[----:B------:R-:W-:Y:S05]  /*1cbe0*/  BSYNC B0 ;  /* 0x0000000000007941 */ /* 0x000fea0003800000 */
.L_x_799:
[----:B------:R-:W-:-:S04]  /*1cbf0*/  LOP3.LUT R2, RZ, R2, RZ, 0x33, !PT ;  /* 0x00000002ff027212 */ /* 0x000fc800078e33ff */
[----:B-1----:R-:W-:-:S05]  /*1cc00*/  IADD3 R0, R2, R8, RZ ;  /* 0x0000000802007210 */ /* 0x002fca0007ffe0ff */
[----:B------:R1:W-:Y:S01]  /*1cc10*/  STL [R1+0x54], R0 ;  /* 0x0000540001007387 */ /* 0x0003e20000100800 */
[----:B------:R-:W-:Y:S05]  /*1cc20*/  BRA `(.L_x_802) ;  /* 0x0000005000007947 */ /* 0x000fea0003800000 */
.L_x_790:
[----:B------:R-:W-:Y:S01]  /*1cc30*/  MOV R0, c[0x0][0x53c] ;  /* 0x00014f0000007a02 */ /* 0x000fe20000000f00 */
[----:B------:R2:W-:Y:S04]  /*1cc40*/  STL [R1+0x50], R9 ;  /* 0x0000500901007387 */ /* 0x0005e80000100800 */
[----:B------:R2:W-:Y:S04]  /*1cc50*/  STL [R1+0x54], RZ ;  /* 0x000054ff01007387 */ /* 0x0005e80000100800 */
[----:B------:R2:W-:Y:S04]  /*1cc60*/  STL [R1+0x58], RZ ;  /* 0x000058ff01007387 */ /* 0x0005e80000100800 */
[----:B------:R2:W-:Y:S02]  /*1cc70*/  STL [R1+0x5c], R0 ;  /* 0x00005c0001007387 */ /* 0x0005e40000100800 */
.L_x_802:
[----:B------:R-:W-:Y:S05]  /*1cc80*/  BSYNC B1 ;  /* 0x0000000000017941 */ /* 0x000fea0003800000 */
.L_x_788:
[----:B-1----:R-:W3:Y:S04]  /*1cc90*/  LDL R4, [R1+0x50] ;  /* 0x0000500001047983 */ /* 0x002ee80000100800 */
[----:B------:R-:W3:Y:S04]  /*1cca0*/  LDL R5, [R1+0x54] ;  /* 0x0000540001057983 */ /* 0x000ee80000100800 */
[----:B------:R-:W3:Y:S04]  /*1ccb0*/  LDL R6, [R1+0x58] ;  /* 0x0000580001067983 */ /* 0x000ee80000100800 */
[----:B------:R-:W3:Y:S01]  /*1ccc0*/  LDL R7, [R1+0x5c] ;  /* 0x00005c0001077983 */ /* 0x000ee20000100800 */
[----:B------:R-:W-:Y:S03]  /*1ccd0*/  WARPSYNC 0xffffffff ;  /* 0xffffffff00007948 */ /* 0x000fe60003800000 */
[----:B------:R-:W-:Y:S01]  /*1cce0*/  BAR.SYNC.DEFER_BLOCKING 0x4, 0x80 ;  /* 0x0102000000007b1d */ /* 0x000fe20000010000 */
[----:B------:R-:W-:-:S13]  /*1ccf0*/  ISETP.NE.AND P0, PT, R12, RZ, PT ;  /* 0x000000ff0c00720c */ /* 0x000fda0003f05270 */
[----:B---3--:R1:W-:Y:S04]  /*1cd00*/  @!P0 STS.128 [0x9100], R4 ;  /* 0x00910004ff008388 */ /* 0x0083e80000000c00 */
[----:B------:R-:W-:Y:S06]  /*1cd10*/  BAR.ARV 0x5, 0x80 ;  /* 0x0142000000007b1d */ /* 0x000fec0000002000 */
.L_x_783:
[----:B--2---:R-:W2:Y:S02]  /*1cd20*/  LDL R0, [R1+0x5c] ;  /* 0x00005c0001007983 */ /* 0x004ea40000100800 */
[----:B--2---:R-:W-:-:S13]  /*1cd30*/  ISETP.GE.AND P0, PT, R0, c[0x0][0x53c], PT ;  /* 0x00014f0000007a0c */ /* 0x004fda0003f06270 */
[----:B-1--4-:R-:W-:Y:S01]  /*1cd40*/  @P0 CALL.REL.NOINC `(.L_x_803) ;  /* 0x0000001000000944 */ /* 0x012fe20003c00000 */
[----:B------:R-:W-:Y:S05]  /*1cd50*/  BRA `(.L_x_804) ;  /* 0xfffe4e1000007947 */ /* 0x000fea000383ffff */
.L_x_803:
[----:B------:R-:W-:Y:S05]  /*1cd60*/  EXIT ;  /* 0x000000000000794d */ /* 0x000fea0003800000 */
.L_x_576:
[----:B------:R-:W-:Y:S01]  /*1cd70*/  IMAD.MOV.U32 R0, RZ, RZ, R5 ;  /* 0x000000ffff007224 */ /* 0x000fe200078e0005 */
[----:B------:R-:W-:Y:S02]  /*1cd80*/  MOV R2, 0x1 ;  /* 0x0000000100027802 */ /* 0x000fe40000000f00 */
[----:B------:R-:W-:Y:S02]  /*1cd90*/  MOV R3, 0x1cdb0 ;  /* 0x0001cdb000037802 */ /* 0x000fe40000000f00 */
[----:B------:R-:W-:Y:S05]  /*1cda0*/  CALL.REL.NOINC `($__internal_10_$__cuda_sm70_shflsync_up_p) ;  /* 0x000052e000007944 */ /* 0x000fea0003c00000 */
[----:B------:R-:W-:Y:S01]  /*1cdb0*/  MOV R0, R4 ;  /* 0x0000000400007202 */ /* 0x000fe20000000f00 */
[----:B------:R-:W-:Y:S05]  /*1cdc0*/  BRA `(.L_x_805) ;  /* 0xfffe369000007947 */ /* 0x000fea000383ffff */
.L_x_577:
[----:B------:R-:W-:Y:S01]  /*1cdd0*/  IMAD.MOV.U32 R0, RZ, RZ, R5 ;  /* 0x000000ffff007224 */ /* 0x000fe200078e0005 */
[----:B------:R-:W-:Y:S02]  /*1cde0*/  MOV R2, 0x2 ;  /* 0x0000000200027802 */ /* 0x000fe40000000f00 */
[----:B------:R-:W-:Y:S02]  /*1cdf0*/  MOV R3, 0x1ce10 ;  /* 0x0001ce1000037802 */ /* 0x000fe40000000f00 */
[----:B------:R-:W-:Y:S05]  /*1ce00*/  CALL.REL.NOINC `($__internal_10_$__cuda_sm70_shflsync_up_p) ;  /* 0x0000528000007944 */ /* 0x000fea0003c00000 */
[----:B------:R-:W-:Y:S01]  /*1ce10*/  SEL R0, R4, RZ, P4 ;  /* 0x000000ff04007207 */ /* 0x000fe20002000000 */
[----:B------:R-:W-:Y:S01]  /*1ce20*/  IMAD.MOV.U32 R2, RZ, RZ, 0x4 ;  /* 0x00000004ff027424 */ /* 0x000fe200078e00ff */
[----:B------:R-:W-:-:S03]  /*1ce30*/  MOV R3, 0x1ce60 ;  /* 0x0001ce6000037802 */ /* 0x000fc60000000f00 */
[----:B------:R-:W-:Y:S02]  /*1ce40*/  IMAD.IADD R0, R5, 0x1, R0 ;  /* 0x0000000105007824 */ /* 0x000fe400078e0200 */
        /* <DEDUP_REMOVED lines=13> */
[----:B------:R-:W-:Y:S02]  /*1cf20*/  MOV R57, 0x1f ;  /* 0x0000001f00397802 */ /* 0x000fe40000000f00 */
[----:B------:R-:W-:Y:S01]  /*1cf30*/  MOV R3, 0x1cf70 ;  /* 0x0001cf7000037802 */ /* 0x000fe20000000f00 */
[----:B------:R-:W-:-:S04]  /*1cf40*/  IMAD.IADD R4, R0, 0x1, R4 ;  /* 0x0000000100047824 */ /* 0x000fc800078e0204 */
[----:B------:R-:W-:Y:S02]  /*1cf50*/  IMAD.MOV.U32 R52, RZ, RZ, R4 ;  /* 0x000000ffff347224 */ /* 0x000fe400078e0004 */
[----:B------:R-:W-:Y:S05]  /*1cf60*/  CALL.REL.NOINC `($__internal_9_$__cuda_sm70_shflsync_idx_p) ;  /* 0x000050c000007944 */ /* 0x000fea0003c00000 */
[----:B------:R-:W-:Y:S01]  /*1cf70*/  MOV R0, R57 ;  /* 0x0000003900007202 */ /* 0x000fe20000000f00 */
[----:B------:R-:W-:Y:S05]  /*1cf80*/  BRA `(.L_x_806) ;  /* 0xfffe35d000007947 */ /* 0x000fea000383ffff */
.L_x_579:
[----:B------:R-:W-:Y:S02]  /*1cf90*/  SEL R0, RZ, 0x1, P0 ;  /* 0x00000001ff007807 */ /* 0x000fe40000000000 */
[----:B------:R-:W-:Y:S02]  /*1cfa0*/  MOV R2, 0x1cfc0 ;  /* 0x0001cfc000027802 */ /* 0x000fe40000000f00 */
[----:B------:R-:W-:Y:S05]  /*1cfb0*/  CALL.REL.NOINC `($__internal_11_$__cuda_sm70_votesync_ballot) ;  /* 0x0000514000007944 */ /* 0x000fea0003c00000 */
[----:B------:R-:W-:Y:S01]  /*1cfc0*/  MOV R7, R0 ;  /* 0x0000000000077202 */ /* 0x000fe20000000f00 */
[----:B------:R-:W-:Y:S05]  /*1cfd0*/  BRA `(.L_x_807) ;  /* 0xfffe361000007947 */ /* 0x000fea000383ffff */
.L_x_580:
[----:B------:R-:W-:Y:S01]  /*1cfe0*/  IMAD.MOV.U32 R52, RZ, RZ, R9 ;  /* 0x000000ffff347224 */ /* 0x000fe200078e0009 */
[----:B-1----:R-:W-:Y:S01]  /*1cff0*/  MOV R2, R0 ;  /* 0x0000000000027202 */ /* 0x002fe20000000f00 */
[----:B------:R-:W-:Y:S01]  /*1d000*/  IMAD.MOV.U32 R57, RZ, RZ, 0x1f ;  /* 0x0000001fff397424 */ /* 0x000fe200078e00ff */
[----:B------:R-:W-:Y:S02]  /*1d010*/  MOV R3, 0x1d030 ;  /* 0x0001d03000037802 */ /* 0x000fe40000000f00 */
[----:B------:R-:W-:Y:S05]  /*1d020*/  CALL.REL.NOINC `($__internal_9_$__cuda_sm70_shflsync_idx_p) ;  /* 0x0000500000007944 */ /* 0x000fea0003c00000 */
[----:B------:R-:W-:Y:S01]  /*1d030*/  IMAD.MOV.U32 R12, RZ, RZ, R57 ;  /* 0x000000ffff0c7224 */ /* 0x000fe200078e0039 */
[----:B------:R-:W-:Y:S01]  /*1d040*/  MOV R52, R8 ;  /* 0x0000000800347202 */ /* 0x000fe20000000f00 */
[----:B------:R-:W-:Y:S01]  /*1d050*/  IMAD.MOV.U32 R5, RZ, RZ, RZ ;  /* 0x000000ffff057224 */ /* 0x000fe200078e00ff */
[----:B------:R-:W-:Y:S01]  /*1d060*/  MOV R2, R0 ;  /* 0x0000000000027202 */ /* 0x000fe20000000f00 */
[----:B------:R-:W-:Y:S01]  /*1d070*/  IMAD.MOV.U32 R57, RZ, RZ, 0x1f ;  /* 0x0000001fff397424 */ /* 0x000fe200078e00ff */
[----:B------:R-:W-:-:S02]  /*1d080*/  MOV R3, 0x1d0a0 ;  /* 0x0001d0a000037802 */ /* 0x000fc40000000f00 */
[----:B------:R-:W-:Y:S05]  /*1d090*/  CALL.REL.NOINC `($__internal_9_$__cuda_sm70_shflsync_idx_p) ;  /* 0x00004f9000007944 */ /* 0x000fea0003c00000 */
[----:B------:R-:W-:Y:S01]  /*1d0a0*/  MOV R9, R57 ;  /* 0x0000003900097202 */ /* 0x000fe20000000f00 */
[----:B------:R-:W-:Y:S05]  /*1d0b0*/  BRA `(.L_x_808) ;  /* 0xfffe35a000007947 */ /* 0x000fea000383ffff */
.L_x_583:
[----:B------:R-:W-:Y:S01]  /*1d0c0*/  IMAD.MOV.U32 R52, RZ, RZ, R4 ;  /* 0x000000ffff347224 */ /* 0x000fe200078e0004 */
[----:B-1----:R-:W-:Y:S01]  /*1d0d0*/  MOV R2, R0 ;  /* 0x0000000000027202 */ /* 0x002fe20000000f00 */
[----:B------:R-:W-:Y:S01]  /*1d0e0*/  IMAD.MOV.U32 R57, RZ, RZ, 0x1f ;  /* 0x0000001fff397424 */ /* 0x000fe200078e00ff */
[----:B------:R-:W-:-:S02]  /*1d0f0*/  MOV R3, 0x1d110 ;  /* 0x0001d11000037802 */ /* 0x000fc40000000f00 */
[----:B---34-:R-:W-:Y:S05]  /*1d100*/  CALL.REL.NOINC `($__internal_9_$__cuda_sm70_shflsync_idx_p) ;  /* 0x00004f2000007944 */ /* 0x018fea0003c00000 */
[----:B------:R-:W-:Y:S01]  /*1d110*/  MOV R5, R57 ;  /* 0x0000003900057202 */ /* 0x000fe20000000f00 */
[----:B------:R-:W-:Y:S05]  /*1d120*/  BRA `(.L_x_582) ;  /* 0xfffe359000007947 */ /* 0x000fea000383ffff */
.L_x_602:
[----:B------:R-:W-:Y:S01]  /*1d130*/  IMAD.MOV.U32 R52, RZ, RZ, R5 ;  /* 0x000000ffff347224 */ /* 0x000fe200078e0005 */
[----:B------:R-:W-:Y:S01]  /*1d140*/  MOV R2, RZ ;  /* 0x000000ff00027202 */ /* 0x000fe20000000f00 */
[----:B------:R-:W-:Y:S01]  /*1d150*/  IMAD.MOV.U32 R57, RZ, RZ, 0x181f ;  /* 0x0000181fff397424 */ /* 0x000fe200078e00ff */
[----:B------:R-:W-:-:S02]  /*1d160*/  MOV R3, 0x1d180 ;  /* 0x0001d18000037802 */ /* 0x000fc40000000f00 */
[----:B-1---5:R-:W-:Y:S05]  /*1d170*/  CALL.REL.NOINC `($__internal_9_$__cuda_sm70_shflsync_idx_p) ;  /* 0x00004eb000007944 */ /* 0x022fea0003c00000 */
[----:B------:R-:W-:Y:S01]  /*1d180*/  MOV R7, R57 ;  /* 0x0000003900077202 */ /* 0x000fe20000000f00 */
[----:B------:R-:W-:Y:S05]  /*1d190*/  BRA `(.L_x_809) ;  /* 0xfffe58b000007947 */ /* 0x000fea000383ffff */
.L_x_603:
[----:B------:R-:W-:Y:S01]  /*1d1a0*/  IMAD.MOV.U32 R52, RZ, RZ, R6 ;  /* 0x000000ffff347224 */ /* 0x000fe200078e0006 */
[----:B------:R-:W-:Y:S01]  /*1d1b0*/  MOV R2, RZ ;  /* 0x000000ff00027202 */ /* 0x000fe20000000f00 */
[----:B------:R-:W-:Y:S01]  /*1d1c0*/  IMAD.MOV.U32 R57, RZ, RZ, 0x181f ;  /* 0x0000181fff397424 */ /* 0x000fe200078e00ff */
[----:B------:R-:W-:-:S02]  /*1d1d0*/  MOV R3, 0x1d1f0 ;  /* 0x0001d1f000037802 */ /* 0x000fc40000000f00 */
[----:B-123-5:R-:W-:Y:S05]  /*1d1e0*/  CALL.REL.NOINC `($__internal_9_$__cuda_sm70_shflsync_idx_p) ;  /* 0x00004e4000007944 */ /* 0x02efea0003c00000 */
[----:B------:R-:W-:Y:S01]  /*1d1f0*/  MOV R2, R57 ;  /* 0x0000003900027202 */ /* 0x000fe20000000f00 */
[----:B------:R-:W-:Y:S05]  /*1d200*/  BRA `(.L_x_810) ;  /* 0xfffe586000007947 */ /* 0x000fea000383ffff */
.L_x_606:
[----:B------:R-:W-:Y:S01]  /*1d210*/  IMAD.MOV.U32 R52, RZ, RZ, R5 ;  /* 0x000000ffff347224 */ /* 0x000fe200078e0005 */
[----:B-1----:R-:W-:Y:S01]  /*1d220*/  MOV R2, 0x1 ;  /* 0x0000000100027802 */ /* 0x002fe20000000f00 */
[----:B------:R-:W-:Y:S01]  /*1d230*/  IMAD.MOV.U32 R57, RZ, RZ, 0x181f ;  /* 0x0000181fff397424 */ /* 0x000fe200078e00ff */
[----:B------:R-:W-:-:S02]  /*1d240*/  MOV R3, 0x1d260 ;  /* 0x0001d26000037802 */ /* 0x000fc40000000f00 */
[----:B---3-5:R-:W-:Y:S05]  /*1d250*/  CALL.REL.NOINC `($__internal_9_$__cuda_sm70_shflsync_idx_p) ;  /* 0x00004dd000007944 */ /* 0x028fea0003c00000 */
[----:B------:R-:W-:Y:S01]  /*1d260*/  IMAD.MOV.U32 R7, RZ, RZ, R57 ;  /* 0x000000ffff077224 */ /* 0x000fe200078e0039 */
[----:B------:R-:W-:Y:S01]  /*1d270*/  MOV R2, 0x1 ;  /* 0x0000000100027802 */ /* 0x000fe20000000f00 */
[----:B------:R-:W-:Y:S01]  /*1d280*/  IMAD.MOV.U32 R52, RZ, RZ, R6 ;  /* 0x000000ffff347224 */ /* 0x000fe200078e0006 */
[----:B------:R-:W-:-:S02]  /*1d290*/  MOV R57, 0x181f ;  /* 0x0000181f00397802 */ /* 0x000fc40000000f00 */
[----:B------:R-:W-:Y:S02]  /*1d2a0*/  MOV R3, 0x1d2c0 ;  /* 0x0001d2c000037802 */ /* 0x000fe40000000f00 */
[----:B------:R-:W-:Y:S05]  /*1d2b0*/  CALL.REL.NOINC `($__internal_9_$__cuda_sm70_shflsync_idx_p) ;  /* 0x00004d7000007944 */ /* 0x000fea0003c00000 */
[----:B------:R-:W-:Y:S01]  /*1d2c0*/  MOV R2, R57 ;  /* 0x0000003900027202 */ /* 0x000fe20000000f00 */
[----:B------:R-:W-:Y:S05]  /*1d2d0*/  BRA `(.L_x_811) ;  /* 0xfffe58e000007947 */ /* 0x000fea000383ffff */
.L_x_609:
[----:B------:R-:W-:Y:S01]  /*1d2e0*/  IMAD.MOV.U32 R52, RZ, RZ, R5 ;  /* 0x000000ffff347224 */ /* 0x000fe200078e0005 */
[----:B-1----:R-:W-:Y:S01]  /*1d2f0*/  MOV R2, 0x2 ;  /* 0x0000000200027802 */ /* 0x002fe20000000f00 */
[----:B------:R-:W-:Y:S01]  /*1d300*/  IMAD.MOV.U32 R57, RZ, RZ, 0x181f ;  /* 0x0000181fff397424 */ /* 0x000fe200078e00ff */
[----:B------:R-:W-:Y:S02]  /*1d310*/  MOV R3, 0x1d330 ;  /* 0x0001d33000037802 */ /* 0x000fe40000000f00 */
[----:B--23-5:R-:W-:Y:S05]  /*1d320*/  CALL.REL.NOINC `($__internal_9_$__cuda_sm70_shflsync_idx_p) ;  /* 0x00004d0000007944 */ /* 0x02cfea0003c00000 */
[----:B------:R-:W-:Y:S01]  /*1d330*/  MOV R7, R57 ;  /* 0x0000003900077202 */ /* 0x000fe20000000f00 */
[----:B------:R-:W-:Y:S05]  /*1d340*/  BRA `(.L_x_812) ;  /* 0xfffe595000007947 */ /* 0x000fea000383ffff */
.L_x_610:
[----:B------:R-:W-:Y:S01]  /*1d350*/  IMAD.MOV.U32 R52, RZ, RZ, R6 ;  /* 0x000000ffff347224 */ /* 0x000fe200078e0006 */
[----:B-1----:R-:W-:Y:S01]  /*1d360*/  MOV R2, 0x2 ;  /* 0x0000000200027802 */ /* 0x002fe20000000f00 */
[----:B------:R-:W-:Y:S01]  /*1d370*/  IMAD.MOV.U32 R57, RZ, RZ, 0x181f ;  /* 0x0000181fff397424 */ /* 0x000fe200078e00ff */
[----:B------:R-:W-:Y:S02]  /*1d380*/  MOV R3, 0x1d3a0 ;  /* 0x0001d3a000037802 */ /* 0x000fe40000000f00 */
[----:B--2345:R-:W-:Y:S05]  /*1d390*/  CALL.REL.NOINC `($__internal_9_$__cuda_sm70_shflsync_idx_p) ;  /* 0x00004c9000007944 */ /* 0x03cfea0003c00000 */
[----:B------:R-:W-:Y:S01]  /*1d3a0*/  MOV R2, R57 ;  /* 0x0000003900027202 */ /* 0x000fe20000000f00 */
[----:B------:R-:W-:Y:S05]  /*1d3b0*/  BRA `(.L_x_813) ;  /* 0xfffe590000007947 */ /* 0x000fea000383ffff */
.L_x_613:
[----:B------:R-:W-:Y:S01]  /*1d3c0*/  IMAD.MOV.U32 R52, RZ, RZ, R5 ;  /* 0x000000ffff347224 */ /* 0x000fe200078e0005 */
[----:B--2---:R-:W-:Y:S01]  /*1d3d0*/  MOV R2, 0x3 ;  /* 0x0000000300027802 */ /* 0x004fe20000000f00 */
[----:B------:R-:W-:Y:S01]  /*1d3e0*/  IMAD.MOV.U32 R57, RZ, RZ, 0x181f ;  /* 0x0000181fff397424 */ /* 0x000fe200078e00ff */
[----:B------:R-:W-:-:S02]  /*1d3f0*/  MOV R3, 0x1d410 ;  /* 0x0001d41000037802 */ /* 0x000fc40000000f00 */
[----:B-1-345:R-:W-:Y:S05]  /*1d400*/  CALL.REL.NOINC `($__internal_9_$__cuda_sm70_shflsync_idx_p) ;  /* 0x00004c2000007944 */ /* 0x03afea0003c00000 */
        /* <DEDUP_REMOVED lines=8> */
.L_x_616:
[----:B------:R-:W-:Y:S01]  /*1d490*/  IMAD.MOV.U32 R52, RZ, RZ, R5 ;  /* 0x000000ffff347224 */ /* 0x000fe200078e0005 */
[----:B-12---:R-:W-:Y:S01]  /*1d4a0*/  MOV R2, 0x4 ;  /* 0x0000000400027802 */ /* 0x006fe20000000f00 */
[----:B------:R-:W-:Y:S01]  /*1d4b0*/  IMAD.MOV.U32 R57, RZ, RZ, 0x181f ;  /* 0x0000181fff397424 */ /* 0x000fe200078e00ff */
[----:B------:R-:W-:Y:S02]  /*1d4c0*/  MOV R3, 0x1d4e0 ;  /* 0x0001d4e000037802 */ /* 0x000fe40000000f00 */
[----:B---345:R-:W-:Y:S05]  /*1d4d0*/  CALL.REL.NOINC `($__internal_9_$__cuda_sm70_shflsync_idx_p) ;  /* 0x00004b5000007944 */ /* 0x038fea0003c00000 */
[----:B------:R-:W-:Y:S01]  /*1d4e0*/  MOV R7, R57 ;  /* 0x0000003900077202 */ /* 0x000fe20000000f00 */
[----:B------:R-:W-:Y:S05]  /*1d4f0*/  BRA `(.L_x_815) ;  /* 0xfffe599000007947 */ /* 0x000fea000383ffff */
.L_x_617:
[----:B------:R-:W-:Y:S01]  /*1d500*/  IMAD.MOV.U32 R52, RZ, RZ, R6 ;  /* 0x000000ffff347224 */ /* 0x000fe200078e0006 */
[----:B--2---:R-:W-:Y:S01]  /*1d510*/  MOV R2, 0x4 ;  /* 0x0000000400027802 */ /* 0x004fe20000000f00 */
[----:B------:R-:W-:Y:S01]  /*1d520*/  IMAD.MOV.U32 R57, RZ, RZ, 0x181f ;  /* 0x0000181fff397424 */ /* 0x000fe200078e00ff */
[----:B------:R-:W-:Y:S02]  /*1d530*/  MOV R3, 0x1d550 ;  /* 0x0001d55000037802 */ /* 0x000fe40000000f00 */
[----:B-1-345:R-:W-:Y:S05]  /*1d540*/  CALL.REL.NOINC `($__internal_9_$__cuda_sm70_shflsync_idx_p) ;  /* 0x00004ae000007944 */ /* 0x03afea0003c00000 */
[----:B------:R-:W-:Y:S01]  /*1d550*/  MOV R2, R57 ;  /* 0x0000003900027202 */ /* 0x000fe20000000f00 */
[----:B------:R-:W-:Y:S05]  /*1d560*/  BRA `(.L_x_816) ;  /* 0xfffe594000007947 */ /* 0x000fea000383ffff */
.L_x_620:
[----:B------:R-:W-:Y:S01]  /*1d570*/  IMAD.MOV.U32 R52, RZ, RZ, R5 ;  /* 0x000000ffff347224 */ /* 0x000fe200078e0005 */
[----:B-1----:R-:W-:Y:S01]  /*1d580*/  MOV R2, 0x5 ;  /* 0x0000000500027802 */ /* 0x002fe20000000f00 */
[----:B------:R-:W-:Y:S01]  /*1d590*/  IMAD.MOV.U32 R57, RZ, RZ, 0x181f ;  /* 0x0000181fff397424 */ /* 0x000fe200078e00ff */
[----:B------:R-:W-:-:S02]  /*1d5a0*/  MOV R3, 0x1d5c0 ;  /* 0x0001d5c000037802 */ /* 0x000fc40000000f00 */
[----:B--2345:R-:W-:Y:S05]  /*1d5b0*/  CALL.REL.NOINC `($__internal_9_$__cuda_sm70_shflsync_idx_p) ;  /* 0x00004a7000007944 */ /* 0x03cfea0003c00000 */
        /* <DEDUP_REMOVED lines=8> */
.L_x_623:
[----:B------:R-:W-:Y:S01]  /*1d640*/  IMAD.MOV.U32 R52, RZ, RZ, R5 ;  /* 0x000000ffff347224 */ /* 0x000fe200078e0005 */
[----:B-1----:R-:W-:Y:S01]  /*1d650*/  MOV R2, 0x6 ;  /* 0x0000000600027802 */ /* 0x002fe20000000f00 */
[----:B------:R-:W-:Y:S01]  /*1d660*/  IMAD.MOV.U32 R57, RZ, RZ, 0x181f ;  /* 0x0000181fff397424 */ /* 0x000fe200078e00ff */
[----:B------:R-:W-:Y:S02]  /*1d670*/  MOV R3, 0x1d690 ;  /* 0x0001d69000037802 */ /* 0x000fe40000000f00 */
[----:B--2345:R-:W-:Y:S05]  /*1d680*/  CALL.REL.NOINC `($__internal_9_$__cuda_sm70_shflsync_idx_p) ;  /* 0x000049a000007944 */ /* 0x03cfea0003c00000 */
[----:B------:R-:W-:Y:S01]  /*1d690*/  MOV R7, R57 ;  /* 0x0000003900077202 */ /* 0x000fe20000000f00 */
[----:B------:R-:W-:Y:S05]  /*1d6a0*/  BRA `(.L_x_818) ;  /* 0xfffe59d000007947 */ /* 0x000fea000383ffff */
.L_x_624:
[----:B------:R-:W-:Y:S01]  /*1d6b0*/  IMAD.MOV.U32 R52, RZ, RZ, R6 ;  /* 0x000000ffff347224 */ /* 0x000fe200078e0006 */
[----:B-1----:R-:W-:Y:S01]  /*1d6c0*/  MOV R2, 0x6 ;  /* 0x0000000600027802 */ /* 0x002fe20000000f00 */
[----:B------:R-:W-:Y:S01]  /*1d6d0*/  IMAD.MOV.U32 R57, RZ, RZ, 0x181f ;  /* 0x0000181fff397424 */ /* 0x000fe200078e00ff */
[----:B------:R-:W-:Y:S02]  /*1d6e0*/  MOV R3, 0x1d700 ;  /* 0x0001d70000037802 */ /* 0x000fe40000000f00 */
[----:B--2345:R-:W-:Y:S05]  /*1d6f0*/  CALL.REL.NOINC `($__internal_9_$__cuda_sm70_shflsync_idx_p) ;  /* 0x0000493000007944 */ /* 0x03cfea0003c00000 */
[----:B------:R-:W-:Y:S01]  /*1d700*/  MOV R2, R57 ;  /* 0x0000003900027202 */ /* 0x000fe20000000f00 */
[----:B------:R-:W-:Y:S05]  /*1d710*/  BRA `(.L_x_819) ;  /* 0xfffe598000007947 */ /* 0x000fea000383ffff */
.L_x_627:
        /* <DEDUP_REMOVED lines=13> */
.L_x_630:
[----:B------:R-:W-:Y:S01]  /*1d7f0*/  IMAD.MOV.U32 R52, RZ, RZ, R5 ;  /* 0x000000ffff347224 */ /* 0x000fe200078e0005 */
[----:B------:R-:W-:Y:S01]  /*1d800*/  MOV R2, RZ ;  /* 0x000000ff00027202 */ /* 0x000fe20000000f00 */
[----:B------:R-:W-:Y:S01]  /*1d810*/  IMAD.MOV.U32 R57, RZ, RZ, 0x181f ;  /* 0x0000181fff397424 */ /* 0x000fe200078e00ff */
[----:B------:R-:W-:Y:S02]  /*1d820*/  MOV R3, 0x1d840 ;  /* 0x0001d84000037802 */ /* 0x000fe40000000f00 */
[----:B-1----:R-:W-:Y:S05]  /*1d830*/  CALL.REL.NOINC `($__internal_9_$__cuda_sm70_shflsync_idx_p) ;  /* 0x000047f000007944 */ /* 0x002fea0003c00000 */
[----:B------:R-:W-:Y:S01]  /*1d840*/  MOV R8, R57 ;  /* 0x0000003900087202 */ /* 0x000fe20000000f00 */
[----:B------:R-:W-:Y:S05]  /*1d850*/  BRA `(.L_x_821) ;  /* 0xfffe75d000007947 */ /* 0x000fea000383ffff */
.L_x_631:
[----:B------:R-:W-:Y:S01]  /*1d860*/  IMAD.MOV.U32 R52, RZ, RZ, R0 ;  /* 0x000000ffff347224 */ /* 0x000fe200078e0000 */
[----:B------:R-:W-:Y:S01]  /*1d870*/  MOV R2, RZ ;  /* 0x000000ff00027202 */ /* 0x000fe20000000f00 */
[----:B------:R-:W-:Y:S01]  /*1d880*/  IMAD.MOV.U32 R57, RZ, RZ, 0x181f ;  /* 0x0000181fff397424 */ /* 0x000fe200078e00ff */
[----:B------:R-:W-:Y:S02]  /*1d890*/  MOV R3, 0x1d8b0 ;  /* 0x0001d8b000037802 */ /* 0x000fe40000000f00 */
[----:B-123--:R-:W-:Y:S05]  /*1d8a0*/  CALL.REL.NOINC `($__internal_9_$__cuda_sm70_shflsync_idx_p) ;  /* 0x0000478000007944 */ /* 0x00efea0003c00000 */
[----:B------:R-:W-:Y:S01]  /*1d8b0*/  IADD3 R2, P0, R57, R138, RZ ;  /* 0x0000008a39027210 */ /* 0x000fe20007f1e0ff */
[----:B------:R-:W-:Y:S02]  /*1d8c0*/  IMAD.MOV.U32 R52, RZ, RZ, R5 ;  /* 0x000000ffff347224 */ /* 0x000fe400078e0005 */
[----:B------:R-:W-:-:S02]  /*1d8d0*/  IMAD.MOV.U32 R57, RZ, RZ, 0x181f ;  /* 0x0000181fff397424 */ /* 0x000fc400078e00ff */
[----:B------:R-:W-:-:S05]  /*1d8e0*/  IMAD.X R3, R8, 0x1, R6, P0 ;  /* 0x0000000108037824 */ /* 0x000fca00000e0606 */
[----:B------:R-:W-:Y:S01]  /*1d8f0*/  @!PT LDS RZ, [RZ] ;  /* 0x00000000fffff984 */ /* 0x000fe20000000800 */
[----:B------:R-:W-:Y:S01]  /*1d900*/  @!PT LDS RZ, [RZ] ;  /* 0x00000000fffff984 */ /* 0x000fe20000000800 */
[----:B------:R-:W-:Y:S01]  /*1d910*/  @!PT LDS RZ, [RZ] ;  /* 0x00000000fffff984 */ /* 0x000fe20000000800 */
[----:B------:R1:W-:Y:S02]  /*1d920*/  LDGSTS.E.BYPASS.LTC128B.128 [R203+0x2900], [R2.64], !P3 ;  /* 0x0290000002cb7fae */ /* 0x0003e4000d901d46 */
[----:B-1----:R-:W-:Y:S02]  /*1d930*/  MOV R2, 0x1 ;  /* 0x0000000100027802 */ /* 0x002fe40000000f00 */
[----:B------:R-:W-:Y:S02]  /*1d940*/  MOV R3, 0x1d960 ;  /* 0x0001d96000037802 */ /* 0x000fe40000000f00 */
[----:B------:R-:W-:Y:S05]  /*1d950*/  CALL.REL.NOINC `($__internal_9_$__cuda_sm70_shflsync_idx_p) ;  /* 0x000046d000007944 */ /* 0x000fea0003c00000 */
[----:B------:R-:W-:Y:S01]  /*1d960*/  IMAD.MOV.U32 R7, RZ, RZ, R57 ;  /* 0x000000ffff077224 */ /* 0x000fe200078e0039 */
[----:B------:R-:W-:Y:S01]  /*1d970*/  MOV R2, 0x1 ;  /* 0x0000000100027802 */ /* 0x000fe20000000f00 */
[----:B------:R-:W-:Y:S01]  /*1d980*/  IMAD.MOV.U32 R52, RZ, RZ, R0 ;  /* 0x000000ffff347224 */ /* 0x000fe200078e0000 */
[----:B------:R-:W-:Y:S02]  /*1d990*/  MOV R57, 0x181f ;  /* 0x0000181f00397802 */ /* 0x000fe40000000f00 */
[----:B------:R-:W-:Y:S02]  /*1d9a0*/  MOV R3, 0x1d9c0 ;  /* 0x0001d9c000037802 */ /* 0x000fe40000000f00 */
[----:B------:R-:W-:Y:S05]  /*1d9b0*/  CALL.REL.NOINC `($__internal_9_$__cuda_sm70_shflsync_idx_p) ;  /* 0x0000467000007944 */ /* 0x000fea0003c00000 */
[----:B------:R-:W-:Y:S01]  /*1d9c0*/  IADD3 R2, P0, R57, R138, RZ ;  /* 0x0000008a39027210 */ /* 0x000fe20007f1e0ff */
[----:B------:R-:W-:-:S02]  /*1d9d0*/  IMAD.MOV.U32 R52, RZ, RZ, R5 ;  /* 0x000000ffff347224 */ /* 0x000fc400078e0005 */
[----:B------:R-:W-:Y:S02]  /*1d9e0*/  IMAD.MOV.U32 R57, RZ, RZ, 0x181f ;  /* 0x0000181fff397424 */ /* 0x000fe400078e00ff */
        /* <DEDUP_REMOVED lines=48> */
[----:B------:R-:W-:Y:S01]  /*1dcf0*/  MOV R0, R57 ;  /* 0x0000003900007202 */ /* 0x000fe20000000f00 */
[----:B------:R-:W-:Y:S05]  /*1dd00*/  BRA `(.L_x_822) ;  /* 0xfffe728000007947 */ /* 0x000fea000383ffff */
.L_x_632:
[----:B------:R-:W-:Y:S01]  /*1dd10*/  IMAD.MOV.U32 R52, RZ, RZ, R5 ;  /* 0x000000ffff347224 */ /* 0x000fe200078e0005 */
[----:B------:R-:W-:Y:S01]  /*1dd20*/  MOV R2, RZ ;  /* 0x000000ff00027202 */ /* 0x000fe20000000f00 */
[----:B------:R-:W-:Y:S01]  /*1dd30*/  IMAD.MOV.U32 R57, RZ, RZ, 0x1c1f ;  /* 0x00001c1fff397424 */ /* 0x000fe200078e00ff */
[----:B------:R-:W-:-:S02]  /*1dd40*/  MOV R3, 0x1dd60 ;  /* 0x0001dd6000037802 */ /* 0x000fc40000000f00 */
[----:B------:R-:W-:Y:S05]  /*1dd50*/  CALL.REL.NOINC `($__internal_9_$__cuda_sm70_shflsync_idx_p) ;  /* 0x000042d000007944 */ /* 0x000fea0003c00000 */
[----:B------:R-:W-:Y:S01]  /*1dd60*/  MOV R3, R57 ;  /* 0x0000003900037202 */ /* 0x000fe20000000f00 */
[----:B------:R-:W-:Y:S05]  /*1dd70*/  BRA `(.L_x_823) ;  /* 0xfffe73c000007947 */ /* 0x000fea000383ffff */
.L_x_637:
[----:B------:R-:W-:Y:S01]  /*1dd80*/  IMAD.MOV.U32 R52, RZ, RZ, R5 ;  /* 0x000000ffff347224 */ /* 0x000fe200078e0005 */
[----:B------:R-:W-:Y:S01]  /*1dd90*/  MOV R2, 0x1 ;  /* 0x0000000100027802 */ /* 0x000fe20000000f00 */
[----:B------:R-:W-:Y:S01]  /*1dda0*/  IMAD.MOV.U32 R57, RZ, RZ, 0x1c1f ;  /* 0x00001c1fff397424 */ /* 0x000fe200078e00ff */
[----:B------:R-:W-:-:S02]  /*1ddb0*/  MOV R3, 0x1ddd0 ;  /* 0x0001ddd000037802 */ /* 0x000fc40000000f00 */
[----:B-1----:R-:W-:Y:S05]  /*1ddc0*/  CALL.REL.NOINC `($__internal_9_$__cuda_sm70_shflsync_idx_p) ;  /* 0x0000426000007944 */ /* 0x002fea0003c00000 */
[----:B------:R-:W-:Y:S01]  /*1ddd0*/  MOV R3, R57 ;  /* 0x0000003900037202 */ /* 0x000fe20000000f00 */
[----:B------:R-:W-:Y:S05]  /*1dde0*/  BRA `(.L_x_824) ;  /* 0xfffe7bf000007947 */ /* 0x000fea000383ffff */
.L_x_642:
[----:B------:R-:W-:Y:S01]  /*1ddf0*/  IMAD.MOV.U32 R52, RZ, RZ, R5 ;  /* 0x000000ffff347224 */ /* 0x000fe200078e0005 */
[----:B------:R-:W-:Y:S01]  /*1de00*/  MOV R2, 0x2 ;  /* 0x0000000200027802 */ /* 0x000fe20000000f00 */
[----:B------:R-:W-:Y:S01]  /*1de10*/  IMAD.MOV.U32 R57, RZ, RZ, 0x1c1f ;  /* 0x00001c1fff397424 */ /* 0x000fe200078e00ff */
[----:B------:R-:W-:-:S02]  /*1de20*/  MOV R3, 0x1de40 ;  /* 0x0001de4000037802 */ /* 0x000fc40000000f00 */
[----:B-12---:R-:W-:Y:S05]  /*1de30*/  CALL.REL.NOINC `($__internal_9_$__cuda_sm70_shflsync_idx_p) ;  /* 0x000041f000007944 */ /* 0x006fea0003c00000 */
[----:B------:R-:W-:Y:S01]  /*1de40*/  MOV R3, R57 ;  /* 0x0000003900037202 */ /* 0x000fe20000000f00 */
[----:B------:R-:W-:Y:S05]  /*1de50*/  BRA `(.L_x_825) ;  /* 0xfffe81f000007947 */ /* 0x000fea000383ffff */
.L_x_647:
[----:B------:R-:W-:Y:S01]  /*1de60*/  IMAD.MOV.U32 R52, RZ, RZ, R5 ;  /* 0x000000ffff347224 */ /* 0x000fe200078e0005 */
[----:B------:R-:W-:Y:S01]  /*1de70*/  MOV R2, 0x3 ;  /* 0x0000000300027802 */ /* 0x000fe20000000f00 */
[----:B------:R-:W-:Y:S01]  /*1de80*/  IMAD.MOV.U32 R57, RZ, RZ, 0x1c1f ;  /* 0x00001c1fff397424 */ /* 0x000fe200078e00ff */
[----:B------:R-:W-:-:S02]  /*1de90*/  MOV R3, 0x1deb0 ;  /* 0x0001deb000037802 */ /* 0x000fc40000000f00 */
[----:B-123--:R-:W-:Y:S05]  /*1dea0*/  CALL.REL.NOINC `($__internal_9_$__cuda_sm70_shflsync_idx_p) ;  /* 0x0000418000007944 */ /* 0x00efea0003c00000 */
[----:B------:R-:W-:Y:S01]  /*1deb0*/  MOV R3, R57 ;  /* 0x0000003900037202 */ /* 0x000fe20000000f00 */
[----:B------:R-:W-:Y:S05]  /*1dec0*/  BRA `(.L_x_826) ;  /* 0xfffe87f000007947 */ /* 0x000fea000383ffff */
.L_x_652:
[----:B------:R-:W-:Y:S01]  /*1ded0*/  IMAD.MOV.U32 R4, RZ, RZ, R0 ;  /* 0x000000ffff047224 */ /* 0x000fe200078e0000 */
[----:B------:R-:W-:-:S02]  /*1dee0*/  MOV R3, 0x2 ;  /* 0x0000000200037802 */ /* 0x000fc40000000f00 */
[----:B------:R-:W-:Y:S02]  /*1def0*/  MOV R2, 0x1df10 ;  /* 0x0001df1000027802 */ /* 0x000fe40000000f00 */
[----:B------:R-:W-:Y:S05]  /*1df00*/  CALL.REL.NOINC `($__internal_8_$__cuda_sm70_shflsync_bfly_p) ;  /* 0x000040c000007944 */ /* 0x000fea0003c00000 */
[----:B------:R-:W-:Y:S01]  /*1df10*/  MOV R2, R9 ;  /* 0x0000000900027202 */ /* 0x000fe20000000f00 */
[----:B------:R-:W-:Y:S05]  /*1df20*/  BRA `(.L_x_827) ;  /* 0xfffe92c000007947 */ /* 0x000fea000383ffff */
.L_x_653:
[----:B------:R-:W-:Y:S02]  /*1df30*/  MOV R3, 0x1 ;  /* 0x0000000100037802 */ /* 0x000fe40000000f00 */
[----:B------:R-:W-:Y:S02]  /*1df40*/  MOV R2, 0x1df60 ;  /* 0x0001df6000027802 */ /* 0x000fe40000000f00 */
[----:B-1----:R-:W-:Y:S05]  /*1df50*/  CALL.REL.NOINC `($__internal_8_$__cuda_sm70_shflsync_bfly_p) ;  /* 0x0000407000007944 */ /* 0x002fea0003c00000 */
[----:B------:R-:W-:Y:S01]  /*1df60*/  FMNMX.FTZ R72, R4, R9, !PT ;  /* 0x0000000904487209 */ /* 0x000fe20007810000 */
[----:B------:R-:W-:Y:S01]  /*1df70*/  IMAD.MOV.U32 R4, RZ, RZ, R5 ;  /* 0x000000ffff047224 */ /* 0x000fe200078e0005 */
[----:B------:R-:W-:Y:S01]  /*1df80*/  MOV R2, 0x1dfb0 ;  /* 0x0001dfb000027802 */ /* 0x000fe20000000f00 */
[----:B------:R-:W-:Y:S02]  /*1df90*/  IMAD.MOV.U32 R3, RZ, RZ, 0x2 ;  /* 0x00000002ff037424 */ /* 0x000fe400078e00ff */
[----:B------:R-:W-:Y:S05]  /*1dfa0*/  CALL.REL.NOINC `($__internal_8_$__cuda_sm70_shflsync_bfly_p) ;  /* 0x0000402000007944 */ /* 0x000fea0003c00000 */
[----:B------:R-:W-:Y:S01]  /*1dfb0*/  FMNMX.FTZ R5, R5, R9, !PT ;  /* 0x0000000905057209 */ /* 0x000fe20007810000 */
[----:B------:R-:W-:Y:S01]  /*1dfc0*/  IMAD.MOV.U32 R3, RZ, RZ, 0x1 ;  /* 0x00000001ff037424 */ /* 0x000fe200078e00ff */
[----:B------:R-:W-:-:S03]  /*1dfd0*/  MOV R2, 0x1e000 ;  /* 0x0001e00000027802 */ /* 0x000fc60000000f00 */
[----:B------:R-:W-:Y:S02]  /*1dfe0*/  IMAD.MOV.U32 R4, RZ, RZ, R5 ;  /* 0x000000ffff047224 */ /* 0x000fe400078e0005 */
[----:B------:R-:W-:Y:S05]  /*1dff0*/  CALL.REL.NOINC `($__internal_8_$__cuda_sm70_shflsync_bfly_p) ;  /* 0x00003fd000007944 */ /* 0x000fea0003c00000 */
        /* <DEDUP_REMOVED lines=20> */
[----:B------:R-:W-:Y:S05]  /*1e140*/  BRA `(.L_x_828) ;  /* 0xfffe919000007947 */ /* 0x000fea000383ffff */
.L_x_661:
[----:B------:R-:W-:Y:S01]  /*1e150*/  MOV R2, RZ ;  /* 0x000000ff00027202 */ /* 0x000fe20000000f00 */
[----:B------:R-:W-:Y:S01]  /*1e160*/  IMAD.MOV.U32 R52, RZ, RZ, R4 ;  /* 0x000000ffff347224 */ /* 0x000fe200078e0004 */
[----:B------:R-:W-:Y:S01]  /*1e170*/  MOV R3, 0x1e1a0 ;  /* 0x0001e1a000037802 */ /* 0x000fe20000000f00 */
[----:B------:R-:W-:Y:S02]  /*1e180*/  IMAD.MOV.U32 R57, RZ, RZ, 0x181f ;  /* 0x0000181fff397424 */ /* 0x000fe400078e00ff */
[----:B------:R-:W-:Y:S05]  /*1e190*/  CALL.REL.NOINC `($__internal_9_$__cuda_sm70_shflsync_idx_p) ;  /* 0x00003e9000007944 */ /* 0x000fea0003c00000 */
[----:B------:R-:W-:Y:S01]  /*1e1a0*/  MOV R7, R57 ;  /* 0x0000003900077202 */ /* 0x000fe20000000f00 */
[----:B------:R-:W-:-:S05]  /*1e1b0*/  BRA `(.L_x_829) ;  /* 0xfffeaf0000007947 */ /* 0x000fca000383ffff */
.L_x_662:
[----:B------:R-:W-:Y:S01]  /*1e1c0*/  MOV R2, RZ ;  /* 0x000000ff00027202 */ /* 0x000fe20000000f00 */
[----:B------:R-:W-:Y:S01]  /*1e1d0*/  IMAD.MOV.U32 R52, RZ, RZ, R0 ;  /* 0x000000ffff347224 */ /* 0x000fe200078e0000 */
[----:B------:R-:W-:Y:S01]  /*1e1e0*/  MOV R3, 0x1e210 ;  /* 0x0001e21000037802 */ /* 0x000fe20000000f00 */
[----:B------:R-:W-:Y:S02]  /*1e1f0*/  IMAD.MOV.U32 R57, RZ, RZ, 0x181f ;  /* 0x0000181fff397424 */ /* 0x000fe400078e00ff */
[----:B-12---:R-:W-:Y:S05]  /*1e200*/  CALL.REL.NOINC `($__internal_9_$__cuda_sm70_shflsync_idx_p) ;  /* 0x00003e2000007944 */ /* 0x006fea0003c00000 */
[----:B------:R-:W-:Y:S01]  /*1e210*/  IMAD.MOV.U32 R52, RZ, RZ, R4 ;  /* 0x000000ffff347224 */ /* 0x000fe200078e0004 */
[----:B------:R-:W-:Y:S01]  /*1e220*/  IADD3 R2, P0, R57, R15, RZ ;  /* 0x0000000f39027210 */ /* 0x000fe20007f1e0ff */
[----:B------:R-:W-:Y:S04]  /*1e230*/  IMAD.MOV.U32 R57, RZ, RZ, 0x181f ;  /* 0x0000181fff397424 */ /* 0x000fe800078e00ff */
[----:B------:R-:W-:Y:S05]  /*1e240*/  IMAD.X R3, R7, 0x1, R5, P0 ;  /* 0x0000000107037824 */ /* 0x000fea00000e0605 */
[----:B------:R-:W-:Y:S01]  /*1e250*/  @!PT LDS RZ, [RZ] ;  /* 0x00000000fffff984 */ /* 0x000fe20000000800 */
[----:B------:R-:W-:Y:S01]  /*1e260*/  @!PT LDS RZ, [RZ] ;  /* 0x00000000fffff984 */ /* 0x000fe20000000800 */
[----:B------:R-:W-:Y:S01]  /*1e270*/  @!PT LDS RZ, [RZ] ;  /* 0x00000000fffff984 */ /* 0x000fe20000000800 */
[----:B------:R1:W-:Y:S02]  /*1e280*/  LDGSTS.E.BYPASS.LTC128B.128 [R203+0x100], [R2.64], !P3 ;  /* 0x0010000002cb7fae */ /* 0x0003e4000d901d46 */
[----:B-1----:R-:W-:Y:S02]  /*1e290*/  MOV R2, 0x1 ;  /* 0x0000000100027802 */ /* 0x002fe40000000f00 */
[----:B------:R-:W-:Y:S02]  /*1e2a0*/  MOV R3, 0x1e2c0 ;  /* 0x0001e2c000037802 */ /* 0x000fe40000000f00 */
[----:B------:R-:W-:Y:S05]  /*1e2b0*/  CALL.REL.NOINC `($__internal_9_$__cuda_sm70_shflsync_idx_p) ;  /* 0x00003d7000007944 */ /* 0x000fea0003c00000 */
[----:B------:R-:W-:Y:S01]  /*1e2c0*/  MOV R2, 0x1 ;  /* 0x0000000100027802 */ /* 0x000fe20000000f00 */
[----:B------:R-:W-:Y:S01]  /*1e2d0*/  IMAD.MOV.U32 R6, RZ, RZ, R57 ;  /* 0x000000ffff067224 */ /* 0x000fe200078e0039 */
[----:B------:R-:W-:Y:S01]  /*1e2e0*/  MOV R57, 0x181f ;  /* 0x0000181f00397802 */ /* 0x000fe20000000f00 */
[----:B------:R-:W-:Y:S01]  /*1e2f0*/  IMAD.MOV.U32 R52, RZ, RZ, R0 ;  /* 0x000000ffff347224 */ /* 0x000fe200078e0000 */
[----:B------:R-:W-:Y:S02]  /*1e300*/  MOV R3, 0x1e320 ;  /* 0x0001e32000037802 */ /* 0x000fe40000000f00 */
[----:B------:R-:W-:Y:S05]  /*1e310*/  CALL.REL.NOINC `($__internal_9_$__cuda_sm70_shflsync_idx_p) ;  /* 0x00003d1000007944 */ /* 0x000fea0003c00000 */
        /* <DEDUP_REMOVED lines=51> */
[----:B------:R-:W-:Y:S01]  /*1e650*/  MOV R0, R57 ;  /* 0x0000003900007202 */ /* 0x000fe20000000f00 */
[----:B------:R-:W-:-:S05]  /*1e660*/  BRA `(.L_x_830) ;  /* 0xfffeabb000007947 */ /* 0x000fca000383ffff */
.L_x_665:
[----:B------:R-:W-:Y:S01]  /*1e670*/  MOV R2, RZ ;  /* 0x000000ff00027202 */ /* 0x000fe20000000f00 */
[----:B------:R-:W-:Y:S01]  /*1e680*/  IMAD.MOV.U32 R52, RZ, RZ, R4 ;  /* 0x000000ffff347224 */ /* 0x000fe200078e0004 */
[----:B------:R-:W-:Y:S01]  /*1e690*/  MOV R3, 0x1e6c0 ;  /* 0x0001e6c000037802 */ /* 0x000fe20000000f00 */
[----:B------:R-:W-:Y:S02]  /*1e6a0*/  IMAD.MOV.U32 R57, RZ, RZ, 0x181f ;  /* 0x0000181fff397424 */ /* 0x000fe400078e00ff */
[----:B------:R-:W-:Y:S05]  /*1e6b0*/  CALL.REL.NOINC `($__internal_9_$__cuda_sm70_shflsync_idx_p) ;  /* 0x0000397000007944 */ /* 0x000fea0003c00000 */
[----:B------:R-:W-:Y:S01]  /*1e6c0*/  MOV R7, R57 ;  /* 0x0000003900077202 */ /* 0x000fe20000000f00 */
[----:B------:R-:W-:-:S05]  /*1e6d0*/  BRA `(.L_x_831) ;  /* 0xfffebe9000007947 */ /* 0x000fca000383ffff */
.L_x_666:
        /* <DEDUP_REMOVED lines=75> */
.L_x_667:
[----:B------:R-:W-:Y:S01]  /*1eb90*/  MOV R2, RZ ;  /* 0x000000ff00027202 */ /* 0x000fe20000000f00 */
[----:B------:R-:W-:Y:S01]  /*1eba0*/  IMAD.MOV.U32 R52, RZ, RZ, R5 ;  /* 0x000000ffff347224 */ /* 0x000fe200078e0005 */
[----:B------:R-:W-:Y:S01]  /*1ebb0*/  MOV R3, 0x1ebe0 ;  /* 0x0001ebe000037802 */ /* 0x000fe20000000f00 */
[----:B------:R-:W-:Y:S02]  /*1ebc0*/  IMAD.MOV.U32 R57, RZ, RZ, 0x1c1f ;  /* 0x00001c1fff397424 */ /* 0x000fe400078e00ff */
[----:B------:R-:W-:Y:S05]  /*1ebd0*/  CALL.REL.NOINC `($__internal_9_$__cuda_sm70_shflsync_idx_p) ;  /* 0x0000345000007944 */ /* 0x000fea0003c00000 */
[----:B------:R-:W-:Y:S01]  /*1ebe0*/  MOV R4, R57 ;  /* 0x0000003900047202 */ /* 0x000fe20000000f00 */
[----:B------:R-:W-:-:S05]  /*1ebf0*/  BRA `(.L_x_833) ;  /* 0xfffebc4000007947 */ /* 0x000fca000383ffff */
.L_x_672:
[----:B------:R-:W-:Y:S01]  /*1ec00*/  MOV R2, 0x1 ;  /* 0x0000000100027802 */ /* 0x000fe20000000f00 */
[----:B------:R-:W-:Y:S01]  /*1ec10*/  IMAD.MOV.U32 R52, RZ, RZ, R5 ;  /* 0x000000ffff347224 */ /* 0x000fe200078e0005 */
[----:B------:R-:W-:Y:S01]  /*1ec20*/  MOV R3, 0x1ec50 ;  /* 0x0001ec5000037802 */ /* 0x000fe20000000f00 */
[----:B------:R-:W-:Y:S02]  /*1ec30*/  IMAD.MOV.U32 R57, RZ, RZ, 0x1c1f ;  /* 0x00001c1fff397424 */ /* 0x000fe400078e00ff */
[----:B-1----:R-:W-:Y:S05]  /*1ec40*/  CALL.REL.NOINC `($__internal_9_$__cuda_sm70_shflsync_idx_p) ;  /* 0x000033e000007944 */ /* 0x002fea0003c00000 */
[----:B------:R-:W-:Y:S01]  /*1ec50*/  MOV R4, R57 ;  /* 0x0000003900047202 */ /* 0x000fe20000000f00 */
[----:B------:R-:W-:-:S05]  /*1ec60*/  BRA `(.L_x_834) ;  /* 0xfffec49000007947 */ /* 0x000fca000383ffff */
.L_x_677:
[----:B------:R-:W-:Y:S01]  /*1ec70*/  MOV R2, 0x2 ;  /* 0x0000000200027802 */ /* 0x000fe20000000f00 */
[----:B------:R-:W-:Y:S01]  /*1ec80*/  IMAD.MOV.U32 R52, RZ, RZ, R5 ;  /* 0x000000ffff347224 */ /* 0x000fe200078e0005 */
[----:B------:R-:W-:Y:S01]  /*1ec90*/  MOV R3, 0x1ecc0 ;  /* 0x0001ecc000037802 */ /* 0x000fe20000000f00 */
[----:B------:R-:W-:Y:S02]  /*1eca0*/  IMAD.MOV.U32 R57, RZ, RZ, 0x1c1f ;  /* 0x00001c1fff397424 */ /* 0x000fe400078e00ff */
[----:B-12---:R-:W-:Y:S05]  /*1ecb0*/  CALL.REL.NOINC `($__internal_9_$__cuda_sm70_shflsync_idx_p) ;  /* 0x0000337000007944 */ /* 0x006fea0003c00000 */
[----:B------:R-:W-:Y:S01]  /*1ecc0*/  MOV R4, R57 ;  /* 0x0000003900047202 */ /* 0x000fe20000000f00 */
[----:B------:R-:W-:-:S05]  /*1ecd0*/  BRA `(.L_x_835) ;  /* 0xfffecaa000007947 */ /* 0x000fca000383ffff */
.L_x_682:
[----:B------:R-:W-:Y:S01]  /*1ece0*/  MOV R2, 0x3 ;  /* 0x0000000300027802 */ /* 0x000fe20000000f00 */
[----:B------:R-:W-:Y:S01]  /*1ecf0*/  IMAD.MOV.U32 R52, RZ, RZ, R5 ;  /* 0x000000ffff347224 */ /* 0x000fe200078e0005 */
[----:B------:R-:W-:Y:S01]  /*1ed00*/  MOV R3, 0x1ed30 ;  /* 0x0001ed3000037802 */ /* 0x000fe20000000f00 */
[----:B------:R-:W-:Y:S02]  /*1ed10*/  IMAD.MOV.U32 R57, RZ, RZ, 0x1c1f ;  /* 0x00001c1fff397424 */ /* 0x000fe400078e00ff */
[----:B-123--:R-:W-:Y:S05]  /*1ed20*/  CALL.REL.NOINC `($__internal_9_$__cuda_sm70_shflsync_idx_p) ;  /* 0x0000330000007944 */ /* 0x00efea0003c00000 */
[----:B------:R-:W-:Y:S01]  /*1ed30*/  MOV R4, R57 ;  /* 0x0000003900047202 */ /* 0x000fe20000000f00 */
[----:B------:R-:W-:-:S05]  /*1ed40*/  BRA `(.L_x_836) ;  /* 0xfffed0b000007947 */ /* 0x000fca000383ffff */
.L_x_687:
[----:B------:R-:W-:Y:S02]  /*1ed50*/  MOV R3, 0x2 ;  /* 0x0000000200037802 */ /* 0x000fe40000000f00 */
[----:B------:R-:W-:Y:S02]  /*1ed60*/  MOV R2, 0x1ed80 ;  /* 0x0001ed8000027802 */ /* 0x000fe40000000f00 */
[----:B------:R-:W-:Y:S05]  /*1ed70*/  CALL.REL.NOINC `($__internal_8_$__cuda_sm70_shflsync_bfly_p) ;  /* 0x0000325000007944 */ /* 0x000fea0003c00000 */
[----:B------:R-:W-:Y:S01]  /*1ed80*/  MOV R2, R9 ;  /* 0x0000000900027202 */ /* 0x000fe20000000f00 */
[----:B------:R-:W-:-:S05]  /*1ed90*/  BRA `(.L_x_837) ;  /* 0xfffedbe000007947 */ /* 0x000fca000383ffff */
.L_x_688:
[----:B------:R-:W-:Y:S01]  /*1eda0*/  MOV R3, 0x1 ;  /* 0x0000000100037802 */ /* 0x000fe20000000f00 */
[----:B-1----:R-:W-:Y:S01]  /*1edb0*/  IMAD.MOV.U32 R4, RZ, RZ, R5 ;  /* 0x000000ffff047224 */ /* 0x002fe200078e0005 */
[----:B------:R-:W-:Y:S02]  /*1edc0*/  MOV R2, 0x1ede0 ;  /* 0x0001ede000027802 */ /* 0x000fe40000000f00 */
[----:B------:R-:W-:Y:S05]  /*1edd0*/  CALL.REL.NOINC `($__internal_8_$__cuda_sm70_shflsync_bfly_p) ;  /* 0x000031f000007944 */ /* 0x000fea0003c00000 */
[----:B------:R-:W-:Y:S01]  /*1ede0*/  IMAD.MOV.U32 R4, RZ, RZ, R0 ;  /* 0x000000ffff047224 */ /* 0x000fe200078e0000 */
[----:B------:R-:W-:Y:S01]  /*1edf0*/  FMNMX.FTZ R72, R5, R9, !PT ;  /* 0x0000000905487209 */ /* 0x000fe20007810000 */
[----:B------:R-:W-:Y:S01]  /*1ee00*/  IMAD.MOV.U32 R3, RZ, RZ, 0x2 ;  /* 0x00000002ff037424 */ /* 0x000fe200078e00ff */
[----:B------:R-:W-:Y:S02]  /*1ee10*/  MOV R2, 0x1ee30 ;  /* 0x0001ee3000027802 */ /* 0x000fe40000000f00 */
[----:B------:R-:W-:Y:S05]  /*1ee20*/  CALL.REL.NOINC `($__internal_8_$__cuda_sm70_shflsync_bfly_p) ;  /* 0x000031a000007944 */ /* 0x000fea0003c00000 */
[----:B------:R-:W-:Y:S01]  /*1ee30*/  FMNMX.FTZ R4, R0, R9, !PT ;  /* 0x0000000900047209 */ /* 0x000fe20007810000 */
[----:B------:R-:W-:Y:S01]  /*1ee40*/  IMAD.MOV.U32 R3, RZ, RZ, 0x1 ;  /* 0x00000001ff037424 */ /* 0x000fe200078e00ff */
[----:B------:R-:W-:Y:S02]  /*1ee50*/  MOV R2, 0x1ee70 ;  /* 0x0001ee7000027802 */ /* 0x000fe40000000f00 */
[----:B------:R-:W-:Y:S05]  /*1ee60*/  CALL.REL.NOINC `($__internal_8_$__cuda_sm70_shflsync_bfly_p) ;  /* 0x0000316000007944 */ /* 0x000fea0003c00000 */
[----:B------:R-:W-:Y:S01]  /*1ee70*/  IMAD.MOV.U32 R3, RZ, RZ, 0x2 ;  /* 0x00000002ff037424 */ /* 0x000fe200078e00ff */
[----:B------:R-:W-:Y:S01]  /*1ee80*/  FMNMX.FTZ R71, R4, R9, !PT ;  /* 0x0000000904477209 */ /* 0x000fe20007810000 */
[----:B------:R-:W-:Y:S01]  /*1ee90*/  IMAD.MOV.U32 R4, RZ, RZ, R6 ;  /* 0x000000ffff047224 */ /* 0x000fe200078e0006 */
        /* <DEDUP_REMOVED lines=15> */
[----:B------:R-:W-:Y:S01]  /*1ef90*/  MOV R3, R9 ;  /* 0x0000000900037202 */ /* 0x000fe20000000f00 */
[----:B------:R-:W-:-:S05]  /*1efa0*/  BRA `(.L_x_838) ;  /* 0xfffedac000007947 */ /* 0x000fca000383ffff */
.L_x_697:
[----:B------:R-:W-:Y:S01]  /*1efb0*/  MOV R2, RZ ;  /* 0x000000ff00027202 */ /* 0x000fe20000000f00 */
[----:B------:R-:W-:Y:S01]  /*1efc0*/  IMAD.MOV.U32 R52, RZ, RZ, R5 ;  /* 0x000000ffff347224 */ /* 0x000fe200078e0005 */
[----:B------:R-:W-:Y:S01]  /*1efd0*/  MOV R3, 0x1f000 ;  /* 0x0001f00000037802 */ /* 0x000fe20000000f00 */
[----:B------:R-:W-:Y:S02]  /*1efe0*/  IMAD.MOV.U32 R57, RZ, RZ, 0x181f ;  /* 0x0000181fff397424 */ /* 0x000fe400078e00ff */
[----:B------:R-:W-:Y:S05]  /*1eff0*/  CALL.REL.NOINC `($__internal_9_$__cuda_sm70_shflsync_idx_p) ;  /* 0x0000303000007944 */ /* 0x000fea0003c00000 */
[----:B------:R-:W-:Y:S01]  /*1f000*/  MOV R8, R57 ;  /* 0x0000003900087202 */ /* 0x000fe20000000f00 */
[----:B------:R-:W-:-:S05]  /*1f010*/  BRA `(.L_x_839) ;  /* 0xfffefe1000007947 */ /* 0x000fca000383ffff */
.L_x_698:
        /* <DEDUP_REMOVED lines=75> */
.L_x_701:
[----:B------:R-:W-:Y:S01]  /*1f4d0*/  MOV R2, RZ ;  /* 0x000000ff00027202 */ /* 0x000fe20000000f00 */
[----:B------:R-:W-:Y:S01]  /*1f4e0*/  IMAD.MOV.U32 R52, RZ, RZ, R5 ;  /* 0x000000ffff347224 */ /* 0x000fe200078e0005 */
[----:B------:R-:W-:Y:S01]  /*1f4f0*/  MOV R3, 0x1f520 ;  /* 0x0001f52000037802 */ /* 0x000fe20000000f00 */
[----:B------:R-:W-:Y:S02]  /*1f500*/  IMAD.MOV.U32 R57, RZ, RZ, 0x181f ;  /* 0x0000181fff397424 */ /* 0x000fe400078e00ff */
[----:B------:R-:W-:Y:S05]  /*1f510*/  CALL.REL.NOINC `($__internal_9_$__cuda_sm70_shflsync_idx_p) ;  /* 0x00002b1000007944 */ /* 0x000fea0003c00000 */
[----:B------:R-:W-:Y:S01]  /*1f520*/  MOV R8, R57 ;  /* 0x0000003900087202 */ /* 0x000fe20000000f00 */
[----:B------:R-:W-:-:S05]  /*1f530*/  BRA `(.L_x_841) ;  /* 0xffff0da000007947 */ /* 0x000fca000383ffff */
.L_x_702:
        /* <DEDUP_REMOVED lines=75> */
.L_x_703:
[----:B------:R-:W-:Y:S02]  /*1f9f0*/  MOV R3, 0x2 ;  /* 0x0000000200037802 */ /* 0x000fe40000000f00 */
[----:B------:R-:W-:Y:S02]  /*1fa00*/  MOV R2, 0x1fa20 ;  /* 0x0001fa2000027802 */ /* 0x000fe40000000f00 */
[----:B------:R-:W-:Y:S05]  /*1fa10*/  CALL.REL.NOINC `($__internal_8_$__cuda_sm70_shflsync_bfly_p) ;  /* 0x000025b000007944 */ /* 0x000fea0003c00000 */
[----:B------:R-:W-:Y:S01]  /*1fa20*/  MOV R2, R9 ;  /* 0x0000000900027202 */ /* 0x000fe20000000f00 */
[----:B------:R-:W-:-:S05]  /*1fa30*/  BRA `(.L_x_843) ;  /* 0xffff0fa000007947 */ /* 0x000fca000383ffff */
.L_x_704:
        /* <DEDUP_REMOVED lines=33> */
.L_x_707:
[----:B-1--4-:R-:W-:Y:S01]  /*1fc50*/  MOV R57, 0x181f ;  /* 0x0000181f00397802 */ /* 0x012fe20000000f00 */
[----:B------:R-:W-:Y:S01]  /*1fc60*/  IMAD.MOV.U32 R2, RZ, RZ, RZ ;  /* 0x000000ffff027224 */ /* 0x000fe200078e00ff */
[----:B------:R-:W-:Y:S02]  /*1fc70*/  MOV R3, 0x1fc90 ;  /* 0x0001fc9000037802 */ /* 0x000fe40000000f00 */
[----:B------:R-:W-:Y:S05]  /*1fc80*/  CALL.REL.NOINC `($__internal_9_$__cuda_sm70_shflsync_idx_p) ;  /* 0x000023a000007944 */ /* 0x000fea0003c00000 */
[----:B------:R-:W-:-:S05]  /*1fc90*/  BRA `(.L_x_845) ;  /* 0xffff2ed000007947 */ /* 0x000fca000383ffff */
.L_x_710:
[----:B------:R-:W-:Y:S01]  /*1fca0*/  MOV R2, RZ ;  /* 0x000000ff00027202 */ /* 0x000fe20000000f00 */
[----:B------:R-:W-:Y:S01]  /*1fcb0*/  IMAD.MOV.U32 R52, RZ, RZ, R4 ;  /* 0x000000ffff347224 */ /* 0x000fe200078e0004 */
[----:B------:R-:W-:Y:S01]  /*1fcc0*/  MOV R3, 0x1fcf0 ;  /* 0x0001fcf000037802 */ /* 0x000fe20000000f00 */
[----:B------:R-:W-:Y:S02]  /*1fcd0*/  IMAD.MOV.U32 R57, RZ, RZ, 0x181f ;  /* 0x0000181fff397424 */ /* 0x000fe400078e00ff */
[----:B------:R-:W-:Y:S05]  /*1fce0*/  CALL.REL.NOINC `($__internal_9_$__cuda_sm70_shflsync_idx_p) ;  /* 0x0000234000007944 */ /* 0x000fea0003c00000 */
[----:B------:R-:W-:Y:S01]  /*1fcf0*/  MOV R7, R57 ;  /* 0x0000003900077202 */ /* 0x000fe20000000f00 */
[----:B------:R-:W-:-:S05]  /*1fd00*/  BRA `(.L_x_846) ;  /* 0xffff42b000007947 */ /* 0x000fca000383ffff */
.L_x_711:
        /* <DEDUP_REMOVED lines=75> */
.L_x_712:
[----:B------:R-:W-:Y:S01]  /*201c0*/  MOV R2, RZ ;  /* 0x000000ff00027202 */ /* 0x000fe20000000f00 */
[----:B------:R-:W-:Y:S01]  /*201d0*/  IMAD.MOV.U32 R52, RZ, RZ, R5 ;  /* 0x000000ffff347224 */ /* 0x000fe200078e0005 */
[----:B------:R-:W-:Y:S01]  /*201e0*/  MOV R3, 0x20210 ;  /* 0x0002021000037802 */ /* 0x000fe20000000f00 */
[----:B------:R-:W-:Y:S02]  /*201f0*/  IMAD.MOV.U32 R57, RZ, RZ, 0x1c1f ;  /* 0x00001c1fff397424 */ /* 0x000fe400078e00ff */
[----:B------:R-:W-:Y:S05]  /*20200*/  CALL.REL.NOINC `($__internal_9_$__cuda_sm70_shflsync_idx_p) ;  /* 0x00001e2000007944 */ /* 0x000fea0003c00000 */
[----:B------:R-:W-:Y:S01]  /*20210*/  MOV R4, R57 ;  /* 0x0000003900047202 */ /* 0x000fe20000000f00 */
[----:B------:R-:W-:-:S05]  /*20220*/  BRA `(.L_x_848) ;  /* 0xffff408000007947 */ /* 0x000fca000383ffff */
.L_x_717:
[----:B------:R-:W-:Y:S01]  /*20230*/  MOV R2, 0x1 ;  /* 0x0000000100027802 */ /* 0x000fe20000000f00 */
[----:B------:R-:W-:Y:S01]  /*20240*/  IMAD.MOV.U32 R52, RZ, RZ, R5 ;  /* 0x000000ffff347224 */ /* 0x000fe200078e0005 */
[----:B------:R-:W-:Y:S01]  /*20250*/  MOV R3, 0x20280 ;  /* 0x0002028000037802 */ /* 0x000fe20000000f00 */
[----:B------:R-:W-:Y:S02]  /*20260*/  IMAD.MOV.U32 R57, RZ, RZ, 0x1c1f ;  /* 0x00001c1fff397424 */ /* 0x000fe400078e00ff */
[----:B-1----:R-:W-:Y:S05]  /*20270*/  CALL.REL.NOINC `($__internal_9_$__cuda_sm70_shflsync_idx_p) ;  /* 0x00001db000007944 */ /* 0x002fea0003c00000 */
[----:B------:R-:W-:Y:S01]  /*20280*/  MOV R4, R57 ;  /* 0x0000003900047202 */ /* 0x000fe20000000f00 */
[----:B------:R-:W-:-:S05]  /*20290*/  BRA `(.L_x_849) ;  /* 0xffff48c000007947 */ /* 0x000fca000383ffff */
.L_x_722:
[----:B------:R-:W-:Y:S01]  /*202a0*/  MOV R2, 0x2 ;  /* 0x0000000200027802 */ /* 0x000fe20000000f00 */
[----:B------:R-:W-:Y:S01]  /*202b0*/  IMAD.MOV.U32 R52, RZ, RZ, R5 ;  /* 0x000000ffff347224 */ /* 0x000fe200078e0005 */
[----:B------:R-:W-:Y:S01]  /*202c0*/  MOV R3, 0x202f0 ;  /* 0x000202f000037802 */ /* 0x000fe20000000f00 */
[----:B------:R-:W-:Y:S02]  /*202d0*/  IMAD.MOV.U32 R57, RZ, RZ, 0x1c1f ;  /* 0x00001c1fff397424 */ /* 0x000fe400078e00ff */
[----:B-12---:R-:W-:Y:S05]  /*202e0*/  CALL.REL.NOINC `($__internal_9_$__cuda_sm70_shflsync_idx_p) ;  /* 0x00001d4000007944 */ /* 0x006fea0003c00000 */
[----:B------:R-:W-:Y:S01]  /*202f0*/  MOV R4, R57 ;  /* 0x0000003900047202 */ /* 0x000fe20000000f00 */
[----:B------:R-:W-:-:S05]  /*20300*/  BRA `(.L_x_850) ;  /* 0xffff4ed000007947 */ /* 0x000fca000383ffff */
.L_x_727:
[----:B------:R-:W-:Y:S01]  /*20310*/  MOV R2, 0x3 ;  /* 0x0000000300027802 */ /* 0x000fe20000000f00 */
[----:B------:R-:W-:Y:S01]  /*20320*/  IMAD.MOV.U32 R52, RZ, RZ, R5 ;  /* 0x000000ffff347224 */ /* 0x000fe200078e0005 */
[----:B------:R-:W-:Y:S01]  /*20330*/  MOV R3, 0x20360 ;  /* 0x0002036000037802 */ /* 0x000fe20000000f00 */
[----:B------:R-:W-:Y:S02]  /*20340*/  IMAD.MOV.U32 R57, RZ, RZ, 0x1c1f ;  /* 0x00001c1fff397424 */ /* 0x000fe400078e00ff */
[----:B-123--:R-:W-:Y:S05]  /*20350*/  CALL.REL.NOINC `($__internal_9_$__cuda_sm70_shflsync_idx_p) ;  /* 0x00001cd000007944 */ /* 0x00efea0003c00000 */
[----:B------:R-:W-:Y:S01]  /*20360*/  MOV R4, R57 ;  /* 0x0000003900047202 */ /* 0x000fe20000000f00 */
[----:B------:R-:W-:-:S05]  /*20370*/  BRA `(.L_x_851) ;  /* 0xffff54e000007947 */ /* 0x000fca000383ffff */
.L_x_732:
[----:B------:R-:W-:Y:S02]  /*20380*/  MOV R3, 0x2 ;  /* 0x0000000200037802 */ /* 0x000fe40000000f00 */
[----:B------:R-:W-:Y:S02]  /*20390*/  MOV R2, 0x203b0 ;  /* 0x000203b000027802 */ /* 0x000fe40000000f00 */
[----:B------:R-:W-:Y:S05]  /*203a0*/  CALL.REL.NOINC `($__internal_8_$__cuda_sm70_shflsync_bfly_p) ;  /* 0x00001c2000007944 */ /* 0x000fea0003c00000 */
[----:B------:R-:W-:Y:S01]  /*203b0*/  MOV R2, R9 ;  /* 0x0000000900027202 */ /* 0x000fe20000000f00 */
[----:B------:R-:W-:-:S05]  /*203c0*/  BRA `(.L_x_852) ;  /* 0xffff601000007947 */ /* 0x000fca000383ffff */
.L_x_733:
        /* <DEDUP_REMOVED lines=33> */
.L_x_735:
[----:B------:R1:W5:Y:S01]  /*205e0*/  LDL R4, [R1+0x4] ;  /* 0x0000040001047983 */ /* 0x0003620000100800 */
[----:B------:R-:W-:-:S02]  /*205f0*/  MOV R3, 0x2 ;  /* 0x0000000200037802 */ /* 0x000fc40000000f00 */
[----:B------:R-:W-:Y:S02]  /*20600*/  MOV R2, 0x20620 ;  /* 0x0002062000027802 */ /* 0x000fe40000000f00 */
[----:B-1---5:R-:W-:Y:S05]  /*20610*/  CALL.REL.NOINC `($__internal_8_$__cuda_sm70_shflsync_bfly_p) ;  /* 0x000019b000007944 */ /* 0x022fea0003c00000 */
[----:B------:R-:W-:Y:S01]  /*20620*/  MOV R0, R9 ;  /* 0x0000000900007202 */ /* 0x000fe20000000f00 */
[----:B------:R-:W-:Y:S05]  /*20630*/  BRA `(.L_x_854) ;  /* 0xffff7d7000007947 */ /* 0x000fea000383ffff */
.L_x_736:
[----:B------:R-:W-:Y:S01]  /*20640*/  IMAD.MOV.U32 R4, RZ, RZ, R5 ;  /* 0x000000ffff047224 */ /* 0x000fe200078e0005 */
[----:B------:R-:W-:Y:S02]  /*20650*/  MOV R3, 0x1 ;  /* 0x0000000100037802 */ /* 0x000fe40000000f00 */
[----:B------:R-:W-:Y:S02]  /*20660*/  MOV R2, 0x20680 ;  /* 0x0002068000027802 */ /* 0x000fe40000000f00 */
[----:B------:R-:W-:Y:S05]  /*20670*/  CALL.REL.NOINC `($__internal_8_$__cuda_sm70_shflsync_bfly_p) ;  /* 0x0000195000007944 */ /* 0x000fea0003c00000 */
[----:B------:R1:W5:Y:S01]  /*20680*/  LDL R4, [R1+0x8] ;  /* 0x0000080001047983 */ /* 0x0003620000100800 */
[----:B------:R-:W-:Y:S01]  /*20690*/  FADD.FTZ R5, R5, R9 ;  /* 0x0000000905057221 */ /* 0x000fe20000010000 */
[----:B------:R-:W-:Y:S02]  /*206a0*/  MOV R3, 0x2 ;  /* 0x0000000200037802 */ /* 0x000fe40000000f00 */
[----:B------:R-:W-:Y:S02]  /*206b0*/  MOV R2, 0x206d0 ;  /* 0x000206d000027802 */ /* 0x000fe40000000f00 */
[----:B-1---5:R-:W-:Y:S05]  /*206c0*/  CALL.REL.NOINC `($__internal_8_$__cuda_sm70_shflsync_bfly_p) ;  /* 0x0000190000007944 */ /* 0x022fea0003c00000 */
[----:B------:R-:W2:Y:S01]  /*206d0*/  LDL.LU R0, [R1+0x8] ;  /* 0x0000080001007983 */ /* 0x000ea20000300800 */
[----:B------:R-:W-:Y:S02]  /*206e0*/  MOV R3, 0x1 ;  /* 0x0000000100037802 */ /* 0x000fe40000000f00 */
[----:B------:R-:W-:Y:S01]  /*206f0*/  MOV R2, 0x20730 ;  /* 0x0002073000027802 */ /* 0x000fe20000000f00 */
[----:B--2---:R-:W-:-:S05]  /*20700*/  FADD.FTZ R6, R0, R9 ;  /* 0x0000000900067221 */ /* 0x004fca0000010000 */
[----:B------:R-:W-:Y:S02]  /*20710*/  MOV R4, R6 ;  /* 0x0000000600047202 */ /* 0x000fe40000000f00 */
        /* <DEDUP_REMOVED lines=20> */
[----:B--2---:R-:W-:Y:S02]  /*20860*/  FADD.FTZ R4, R0, R9 ;  /* 0x0000000900047221 */ /* 0x004fe40000010000 */
[----:B------:R-:W-:Y:S05]  /*20870*/  CALL.REL.NOINC `($__internal_8_$__cuda_sm70_shflsync_bfly_p) ;  /* 0x0000175000007944 */ /* 0x000fea0003c00000 */
[----:B------:R-:W-:Y:S05]  /*20880*/  BRA `(.L_x_855) ;  /* 0xffff7c5000007947 */ /* 0x000fea000383ffff */
.L_x_743:
[----:B-1-34-:R-:W-:Y:S01]  /*20890*/  IMAD.MOV.U32 R52, RZ, RZ, R5 ;  /* 0x000000ffff347224 */ /* 0x01afe200078e0005 */
[----:B------:R-:W-:Y:S01]  /*208a0*/  MOV R2, RZ ;  /* 0x000000ff00027202 */ /* 0x000fe20000000f00 */
[----:B------:R-:W-:Y:S01]  /*208b0*/  IMAD.MOV.U32 R57, RZ, RZ, 0x181f ;  /* 0x0000181fff397424 */ /* 0x000fe200078e00ff */
[----:B------:R-:W-:-:S02]  /*208c0*/  MOV R3, 0x208e0 ;  /* 0x000208e000037802 */ /* 0x000fc40000000f00 */
[----:B------:R-:W-:Y:S05]  /*208d0*/  CALL.REL.NOINC `($__internal_9_$__cuda_sm70_shflsync_idx_p) ;  /* 0x0000175000007944 */ /* 0x000fea0003c00000 */
[----:B------:R-:W-:Y:S01]  /*208e0*/  MOV R7, R57 ;  /* 0x0000003900077202 */ /* 0x000fe20000000f00 */
[----:B------:R-:W-:Y:S05]  /*208f0*/  BRA `(.L_x_856) ;  /* 0xffff921000007947 */ /* 0x000fea000383ffff */
.L_x_744:
[----:B------:R-:W-:Y:S01]  /*20900*/  IMAD.MOV.U32 R52, RZ, RZ, R6 ;  /* 0x000000ffff347224 */ /* 0x000fe200078e0006 */
[----:B------:R-:W-:Y:S01]  /*20910*/  MOV R2, RZ ;  /* 0x000000ff00027202 */ /* 0x000fe20000000f00 */
[----:B------:R-:W-:Y:S01]  /*20920*/  IMAD.MOV.U32 R57, RZ, RZ, 0x181f ;  /* 0x0000181fff397424 */ /* 0x000fe200078e00ff */
[----:B------:R-:W-:-:S02]  /*20930*/  MOV R3, 0x20950 ;  /* 0x0002095000037802 */ /* 0x000fc40000000f00 */
[----:B-12---:R-:W-:Y:S05]  /*20940*/  CALL.REL.NOINC `($__internal_9_$__cuda_sm70_shflsync_idx_p) ;  /* 0x000016e000007944 */ /* 0x006fea0003c00000 */
[----:B------:R-:W-:Y:S01]  /*20950*/  MOV R2, R57 ;  /* 0x0000003900027202 */ /* 0x000fe20000000f00 */
[----:B------:R-:W-:Y:S05]  /*20960*/  BRA `(.L_x_857) ;  /* 0xffff91c000007947 */ /* 0x000fea000383ffff */
.L_x_745:
[----:B------:R-:W-:Y:S01]  /*20970*/  IMAD.MOV.U32 R52, RZ, RZ, R5 ;  /* 0x000000ffff347224 */ /* 0x000fe200078e0005 */
[----:B-1----:R-:W-:Y:S01]  /*20980*/  MOV R2, 0x1 ;  /* 0x0000000100027802 */ /* 0x002fe20000000f00 */
[----:B------:R-:W-:Y:S01]  /*20990*/  IMAD.MOV.U32 R57, RZ, RZ, 0x181f ;  /* 0x0000181fff397424 */ /* 0x000fe200078e00ff */
[----:B------:R-:W-:-:S02]  /*209a0*/  MOV R3, 0x209c0 ;  /* 0x000209c000037802 */ /* 0x000fc40000000f00 */
[----:B---3--:R-:W-:Y:S05]  /*209b0*/  CALL.REL.NOINC `($__internal_9_$__cuda_sm70_shflsync_idx_p) ;  /* 0x0000167000007944 */ /* 0x008fea0003c00000 */
        /* <DEDUP_REMOVED lines=8> */
.L_x_746:
[----:B------:R-:W-:Y:S01]  /*20a40*/  IMAD.MOV.U32 R52, RZ, RZ, R5 ;  /* 0x000000ffff347224 */ /* 0x000fe200078e0005 */
[----:B-1----:R-:W-:Y:S01]  /*20a50*/  MOV R2, 0x2 ;  /* 0x0000000200027802 */ /* 0x002fe20000000f00 */
[----:B------:R-:W-:Y:S01]  /*20a60*/  IMAD.MOV.U32 R57, RZ, RZ, 0x181f ;  /* 0x0000181fff397424 */ /* 0x000fe200078e00ff */
[----:B------:R-:W-:Y:S02]  /*20a70*/  MOV R3, 0x20a90 ;  /* 0x00020a9000037802 */ /* 0x000fe40000000f00 */
[----:B--23--:R-:W-:Y:S05]  /*20a80*/  CALL.REL.NOINC `($__internal_9_$__cuda_sm70_shflsync_idx_p) ;  /* 0x000015a000007944 */ /* 0x00cfea0003c00000 */
[----:B------:R-:W-:Y:S01]  /*20a90*/  MOV R7, R57 ;  /* 0x0000003900077202 */ /* 0x000fe20000000f00 */
[----:B------:R-:W-:Y:S05]  /*20aa0*/  BRA `(.L_x_859) ;  /* 0xffff91e000007947 */ /* 0x000fea000383ffff */
.L_x_747:
[----:B------:R-:W-:Y:S01]  /*20ab0*/  IMAD.MOV.U32 R52, RZ, RZ, R6 ;  /* 0x000000ffff347224 */ /* 0x000fe200078e0006 */
[----:B-1----:R-:W-:Y:S01]  /*20ac0*/  MOV R2, 0x2 ;  /* 0x0000000200027802 */ /* 0x002fe20000000f00 */
[----:B------:R-:W-:Y:S01]  /*20ad0*/  IMAD.MOV.U32 R57, RZ, RZ, 0x181f ;  /* 0x0000181fff397424 */ /* 0x000fe200078e00ff */
[----:B------:R-:W-:Y:S02]  /*20ae0*/  MOV R3, 0x20b00 ;  /* 0x00020b0000037802 */ /* 0x000fe40000000f00 */
[----:B--234-:R-:W-:Y:S05]  /*20af0*/  CALL.REL.NOINC `($__internal_9_$__cuda_sm70_shflsync_idx_p) ;  /* 0x0000153000007944 */ /* 0x01cfea0003c00000 */
[----:B------:R-:W-:Y:S01]  /*20b00*/  MOV R2, R57 ;  /* 0x0000003900027202 */ /* 0x000fe20000000f00 */
[----:B------:R-:W-:Y:S05]  /*20b10*/  BRA `(.L_x_860) ;  /* 0xffff919000007947 */ /* 0x000fea000383ffff */
.L_x_748:
[----:B------:R-:W-:Y:S01]  /*20b20*/  IMAD.MOV.U32 R52, RZ, RZ, R5 ;  /* 0x000000ffff347224 */ /* 0x000fe200078e0005 */
[----:B--2---:R-:W-:Y:S01]  /*20b30*/  MOV R2, 0x3 ;  /* 0x0000000300027802 */ /* 0x004fe20000000f00 */
[----:B------:R-:W-:Y:S01]  /*20b40*/  IMAD.MOV.U32 R57, RZ, RZ, 0x181f ;  /* 0x0000181fff397424 */ /* 0x000fe200078e00ff */
[----:B------:R-:W-:-:S02]  /*20b50*/  MOV R3, 0x20b70 ;  /* 0x00020b7000037802 */ /* 0x000fc40000000f00 */
[----:B-1-34-:R-:W-:Y:S05]  /*20b60*/  CALL.REL.NOINC `($__internal_9_$__cuda_sm70_shflsync_idx_p) ;  /* 0x000014c000007944 */ /* 0x01afea0003c00000 */
        /* <DEDUP_REMOVED lines=8> */
.L_x_749:
[----:B------:R-:W-:Y:S01]  /*20bf0*/  IMAD.MOV.U32 R52, RZ, RZ, R5 ;  /* 0x000000ffff347224 */ /* 0x000fe200078e0005 */
[----:B--2---:R-:W-:Y:S01]  /*20c00*/  MOV R2, 0x4 ;  /* 0x0000000400027802 */ /* 0x004fe20000000f00 */
[----:B------:R-:W-:Y:S01]  /*20c10*/  IMAD.MOV.U32 R57, RZ, RZ, 0x181f ;  /* 0x0000181fff397424 */ /* 0x000fe200078e00ff */
[----:B------:R-:W-:Y:S02]  /*20c20*/  MOV R3, 0x20c40 ;  /* 0x00020c4000037802 */ /* 0x000fe40000000f00 */
[----:B-1-34-:R-:W-:Y:S05]  /*20c30*/  CALL.REL.NOINC `($__internal_9_$__cuda_sm70_shflsync_idx_p) ;  /* 0x000013f000007944 */ /* 0x01afea0003c00000 */
[----:B------:R-:W-:Y:S01]  /*20c40*/  MOV R7, R57 ;  /* 0x0000003900077202 */ /* 0x000fe20000000f00 */
[----:B------:R-:W-:Y:S05]  /*20c50*/  BRA `(.L_x_862) ;  /* 0xffff916000007947 */ /* 0x000fea000383ffff */
.L_x_750:
[----:B------:R-:W-:Y:S01]  /*20c60*/  IMAD.MOV.U32 R52, RZ, RZ, R6 ;  /* 0x000000ffff347224 */ /* 0x000fe200078e0006 */
[----:B--2---:R-:W-:Y:S01]  /*20c70*/  MOV R2, 0x4 ;  /* 0x0000000400027802 */ /* 0x004fe20000000f00 */
[----:B------:R-:W-:Y:S01]  /*20c80*/  IMAD.MOV.U32 R57, RZ, RZ, 0x181f ;  /* 0x0000181fff397424 */ /* 0x000fe200078e00ff */
[----:B------:R-:W-:Y:S02]  /*20c90*/  MOV R3, 0x20cb0 ;  /* 0x00020cb000037802 */ /* 0x000fe40000000f00 */
[----:B-1-34-:R-:W-:Y:S05]  /*20ca0*/  CALL.REL.NOINC `($__internal_9_$__cuda_sm70_shflsync_idx_p) ;  /* 0x0000138000007944 */ /* 0x01afea0003c00000 */
[----:B------:R-:W-:Y:S01]  /*20cb0*/  MOV R2, R57 ;  /* 0x0000003900027202 */ /* 0x000fe20000000f00 */
[----:B------:R-:W-:Y:S05]  /*20cc0*/  BRA `(.L_x_863) ;  /* 0xffff911000007947 */ /* 0x000fea000383ffff */
.L_x_751:
[----:B------:R-:W-:Y:S01]  /*20cd0*/  IMAD.MOV.U32 R52, RZ, RZ, R5 ;  /* 0x000000ffff347224 */ /* 0x000fe200078e0005 */
[----:B-1----:R-:W-:Y:S01]  /*20ce0*/  MOV R2, 0x5 ;  /* 0x0000000500027802 */ /* 0x002fe20000000f00 */
[----:B------:R-:W-:Y:S01]  /*20cf0*/  IMAD.MOV.U32 R57, RZ, RZ, 0x181f ;  /* 0x0000181fff397424 */ /* 0x000fe200078e00ff */
[----:B------:R-:W-:-:S02]  /*20d00*/  MOV R3, 0x20d20 ;  /* 0x00020d2000037802 */ /* 0x000fc40000000f00 */
[----:B--234-:R-:W-:Y:S05]  /*20d10*/  CALL.REL.NOINC `($__internal_9_$__cuda_sm70_shflsync_idx_p) ;  /* 0x0000131000007944 */ /* 0x01cfea0003c00000 */
        /* <DEDUP_REMOVED lines=8> */
.L_x_752:
[----:B------:R-:W-:Y:S01]  /*20da0*/  IMAD.MOV.U32 R52, RZ, RZ, R5 ;  /* 0x000000ffff347224 */ /* 0x000fe200078e0005 */
[----:B--2---:R-:W-:Y:S01]  /*20db0*/  MOV R2, 0x6 ;  /* 0x0000000600027802 */ /* 0x004fe20000000f00 */
[----:B------:R-:W-:Y:S01]  /*20dc0*/  IMAD.MOV.U32 R57, RZ, RZ, 0x181f ;  /* 0x0000181fff397424 */ /* 0x000fe200078e00ff */
[----:B------:R-:W-:Y:S02]  /*20dd0*/  MOV R3, 0x20df0 ;  /* 0x00020df000037802 */ /* 0x000fe40000000f00 */
[----:B-1--4-:R-:W-:Y:S05]  /*20de0*/  CALL.REL.NOINC `($__internal_9_$__cuda_sm70_shflsync_idx_p) ;  /* 0x0000124000007944 */ /* 0x012fea0003c00000 */
[----:B------:R-:W-:Y:S01]  /*20df0*/  MOV R7, R57 ;  /* 0x0000003900077202 */ /* 0x000fe20000000f00 */
[----:B------:R-:W-:Y:S05]  /*20e00*/  BRA `(.L_x_865) ;  /* 0xffff90e000007947 */ /* 0x000fea000383ffff */
.L_x_753:
[----:B------:R-:W-:Y:S01]  /*20e10*/  IMAD.MOV.U32 R52, RZ, RZ, R6 ;  /* 0x000000ffff347224 */ /* 0x000fe200078e0006 */
[----:B--2---:R-:W-:Y:S01]  /*20e20*/  MOV R2, 0x6 ;  /* 0x0000000600027802 */ /* 0x004fe20000000f00 */
[----:B------:R-:W-:Y:S01]  /*20e30*/  IMAD.MOV.U32 R57, RZ, RZ, 0x181f ;  /* 0x0000181fff397424 */ /* 0x000fe200078e00ff */
[----:B------:R-:W-:Y:S02]  /*20e40*/  MOV R3, 0x20e60 ;  /* 0x00020e6000037802 */ /* 0x000fe40000000f00 */
[----:B-1-34-:R-:W-:Y:S05]  /*20e50*/  CALL.REL.NOINC `($__internal_9_$__cuda_sm70_shflsync_idx_p) ;  /* 0x000011d000007944 */ /* 0x01afea0003c00000 */
[----:B------:R-:W-:Y:S01]  /*20e60*/  MOV R2, R57 ;  /* 0x0000003900027202 */ /* 0x000fe20000000f00 */
[----:B------:R-:W-:Y:S05]  /*20e70*/  BRA `(.L_x_866) ;  /* 0xffff909000007947 */ /* 0x000fea000383ffff */
.L_x_754:
[----:B------:R-:W-:Y:S01]  /*20e80*/  IMAD.MOV.U32 R52, RZ, RZ, R5 ;  /* 0x000000ffff347224 */ /* 0x000fe200078e0005 */
[----:B-1----:R-:W-:Y:S01]  /*20e90*/  MOV R2, 0x7 ;  /* 0x0000000700027802 */ /* 0x002fe20000000f00 */
[----:B------:R-:W-:Y:S01]  /*20ea0*/  IMAD.MOV.U32 R57, RZ, RZ, 0x181f ;  /* 0x0000181fff397424 */ /* 0x000fe200078e00ff */
[----:B------:R-:W-:-:S02]  /*20eb0*/  MOV R3, 0x20ed0 ;  /* 0x00020ed000037802 */ /* 0x000fc40000000f00 */
[----:B--2-4-:R-:W-:Y:S05]  /*20ec0*/  CALL.REL.NOINC `($__internal_9_$__cuda_sm70_shflsync_idx_p) ;  /* 0x0000116000007944 */ /* 0x014fea0003c00000 */
        /* <DEDUP_REMOVED lines=8> */
.L_x_756:
[----:B------:R-:W-:Y:S01]  /*20f50*/  IMAD.MOV.U32 R52, RZ, RZ, R5 ;  /* 0x000000ffff347224 */ /* 0x000fe200078e0005 */
[----:B------:R-:W-:Y:S01]  /*20f60*/  MOV R2, RZ ;  /* 0x000000ff00027202 */ /* 0x000fe20000000f00 */
[----:B------:R-:W-:Y:S01]  /*20f70*/  IMAD.MOV.U32 R57, RZ, RZ, 0x1c1f ;  /* 0x00001c1fff397424 */ /* 0x000fe200078e00ff */
[----:B------:R-:W-:Y:S02]  /*20f80*/  MOV R3, 0x20fa0 ;  /* 0x00020fa000037802 */ /* 0x000fe40000000f00 */
[----:B------:R-:W-:Y:S05]  /*20f90*/  CALL.REL.NOINC `($__internal_9_$__cuda_sm70_shflsync_idx_p) ;  /* 0x0000109000007944 */ /* 0x000fea0003c00000 */
[----:B------:R-:W-:Y:S01]  /*20fa0*/  MOV R4, R57 ;  /* 0x0000003900047202 */ /* 0x000fe20000000f00 */
[----:B------:R-:W-:Y:S05]  /*20fb0*/  BRA `(.L_x_868) ;  /* 0xffff927000007947 */ /* 0x000fea000383ffff */
.L_x_757:
[----:B------:R-:W-:Y:S01]  /*20fc0*/  IMAD.MOV.U32 R52, RZ, RZ, R12 ;  /* 0x000000ffff347224 */ /* 0x000fe200078e000c */
[----:B------:R-:W-:Y:S01]  /*20fd0*/  MOV R2, RZ ;  /* 0x000000ff00027202 */ /* 0x000fe20000000f00 */
[----:B------:R-:W-:Y:S01]  /*20fe0*/  IMAD.MOV.U32 R57, RZ, RZ, 0x1c1f ;  /* 0x00001c1fff397424 */ /* 0x000fe200078e00ff */
[----:B------:R-:W-:Y:S02]  /*20ff0*/  MOV R3, 0x21010 ;  /* 0x0002101000037802 */ /* 0x000fe40000000f00 */
[----:B-12---:R-:W-:Y:S05]  /*21000*/  CALL.REL.NOINC `($__internal_9_$__cuda_sm70_shflsync_idx_p) ;  /* 0x0000102000007944 */ /* 0x006fea0003c00000 */
[----:B------:R-:W-:Y:S01]  /*21010*/  MOV R0, R57 ;  /* 0x0000003900007202 */ /* 0x000fe20000000f00 */
[----:B------:R-:W-:Y:S05]  /*21020*/  BRA `(.L_x_869) ;  /* 0xffff922000007947 */ /* 0x000fea000383ffff */
.L_x_760:
[----:B------:R-:W-:Y:S01]  /*21030*/  IMAD.MOV.U32 R52, RZ, RZ, R5 ;  /* 0x000000ffff347224 */ /* 0x000fe200078e0005 */
[----:B---3--:R-:W-:Y:S01]  /*21040*/  MOV R2, 0x1 ;  /* 0x0000000100027802 */ /* 0x008fe20000000f00 */
        /* <DEDUP_REMOVED lines=11> */
.L_x_763:
[----:B------:R-:W-:Y:S01]  /*21100*/  IMAD.MOV.U32 R52, RZ, RZ, R5 ;  /* 0x000000ffff347224 */ /* 0x000fe200078e0005 */
[----:B--23--:R-:W-:Y:S01]  /*21110*/  MOV R2, 0x2 ;  /* 0x0000000200027802 */ /* 0x00cfe20000000f00 */
[----:B------:R-:W-:Y:S01]  /*21120*/  IMAD.MOV.U32 R57, RZ, RZ, 0x1c1f ;  /* 0x00001c1fff397424 */ /* 0x000fe200078e00ff */
[----:B------:R-:W-:Y:S02]  /*21130*/  MOV R3, 0x21150 ;  /* 0x0002115000037802 */ /* 0x000fe40000000f00 */
[----:B-1--4-:R-:W-:Y:S05]  /*21140*/  CALL.REL.NOINC `($__internal_9_$__cuda_sm70_shflsync_idx_p) ;  /* 0x00000ee000007944 */ /* 0x012fea0003c00000 */
[----:B------:R-:W-:Y:S01]  /*21150*/  MOV R4, R57 ;  /* 0x0000003900047202 */ /* 0x000fe20000000f00 */
[----:B------:R-:W-:Y:S05]  /*21160*/  BRA `(.L_x_871) ;  /* 0xffff979000007947 */ /* 0x000fea000383ffff */
.L_x_764:
[----:B------:R-:W-:Y:S01]  /*21170*/  IMAD.MOV.U32 R52, RZ, RZ, R12 ;  /* 0x000000ffff347224 */ /* 0x000fe200078e000c */
[----:B--23--:R-:W-:Y:S01]  /*21180*/  MOV R2, 0x2 ;  /* 0x0000000200027802 */ /* 0x00cfe20000000f00 */
[----:B------:R-:W-:Y:S01]  /*21190*/  IMAD.MOV.U32 R57, RZ, RZ, 0x1c1f ;  /* 0x00001c1fff397424 */ /* 0x000fe200078e00ff */
[----:B------:R-:W-:Y:S02]  /*211a0*/  MOV R3, 0x211c0 ;  /* 0x000211c000037802 */ /* 0x000fe40000000f00 */
[----:B-1--4-:R-:W-:Y:S05]  /*211b0*/  CALL.REL.NOINC `($__internal_9_$__cuda_sm70_shflsync_idx_p) ;  /* 0x00000e7000007944 */ /* 0x012fea0003c00000 */
[----:B------:R-:W-:Y:S01]  /*211c0*/  MOV R0, R57 ;  /* 0x0000003900007202 */ /* 0x000fe20000000f00 */
[----:B------:R-:W-:Y:S05]  /*211d0*/  BRA `(.L_x_872) ;  /* 0xffff974000007947 */ /* 0x000fea000383ffff */
.L_x_767:
[----:B------:R-:W-:Y:S01]  /*211e0*/  IMAD.MOV.U32 R52, RZ, RZ, R5 ;  /* 0x000000ffff347224 */ /* 0x000fe200078e0005 */
[----:B--23--:R-:W-:Y:S01]  /*211f0*/  MOV R2, 0x3 ;  /* 0x0000000300027802 */ /* 0x00cfe20000000f00 */
[----:B------:R-:W-:Y:S01]  /*21200*/  IMAD.MOV.U32 R57, RZ, RZ, 0x1c1f ;  /* 0x00001c1fff397424 */ /* 0x000fe200078e00ff */
[----:B------:R-:W-:-:S02]  /*21210*/  MOV R3, 0x21230 ;  /* 0x0002123000037802 */ /* 0x000fc40000000f00 */
[----:B-1--4-:R-:W-:Y:S05]  /*21220*/  CALL.REL.NOINC `($__internal_9_$__cuda_sm70_shflsync_idx_p) ;  /* 0x00000e0000007944 */ /* 0x012fea0003c00000 */
        /* <DEDUP_REMOVED lines=8> */
.L_x_771:
[----:B------:R-:W-:Y:S01]  /*212b0*/  IMAD.MOV.U32 R52, RZ, RZ, R5 ;  /* 0x000000ffff347224 */ /* 0x000fe200078e0005 */
[----:B------:R-:W-:Y:S01]  /*212c0*/  MOV R2, RZ ;  /* 0x000000ff00027202 */ /* 0x000fe20000000f00 */
[----:B------:R-:W-:Y:S01]  /*212d0*/  IMAD.MOV.U32 R57, RZ, RZ, 0x181f ;  /* 0x0000181fff397424 */ /* 0x000fe200078e00ff */
[----:B------:R-:W-:Y:S02]  /*212e0*/  MOV R3, 0x21300 ;  /* 0x0002130000037802 */ /* 0x000fe40000000f00 */
[----:B------:R-:W-:Y:S05]  /*212f0*/  CALL.REL.NOINC `($__internal_9_$__cuda_sm70_shflsync_idx_p) ;  /* 0x00000d3000007944 */ /* 0x000fea0003c00000 */
[----:B------:R-:W-:Y:S01]  /*21300*/  MOV R7, R57 ;  /* 0x0000003900077202 */ /* 0x000fe20000000f00 */
[----:B------:R-:W-:Y:S05]  /*21310*/  BRA `(.L_x_874) ;  /* 0xffffa42000007947 */ /* 0x000fea000383ffff */
.L_x_772:
[----:B------:R-:W-:Y:S01]  /*21320*/  IMAD.MOV.U32 R52, RZ, RZ, R6 ;  /* 0x000000ffff347224 */ /* 0x000fe200078e0006 */
[----:B------:R-:W-:Y:S01]  /*21330*/  MOV R2, RZ ;  /* 0x000000ff00027202 */ /* 0x000fe20000000f00 */
[----:B------:R-:W-:Y:S01]  /*21340*/  IMAD.MOV.U32 R57, RZ, RZ, 0x181f ;  /* 0x0000181fff397424 */ /* 0x000fe200078e00ff */
[----:B------:R-:W-:Y:S02]  /*21350*/  MOV R3, 0x21370 ;  /* 0x0002137000037802 */ /* 0x000fe40000000f00 */
[----:B-12---:R-:W-:Y:S05]  /*21360*/  CALL.REL.NOINC `($__internal_9_$__cuda_sm70_shflsync_idx_p) ;  /* 0x00000cc000007944 */ /* 0x006fea0003c00000 */
[----:B------:R-:W-:Y:S01]  /*21370*/  MOV R2, R57 ;  /* 0x0000003900027202 */ /* 0x000fe20000000f00 */
[----:B------:R-:W-:Y:S05]  /*21380*/  BRA `(.L_x_875) ;  /* 0xffffa3d000007947 */ /* 0x000fea000383ffff */
.L_x_773:
        /* <DEDUP_REMOVED lines=13> */
.L_x_774:
[----:B------:R-:W-:Y:S01]  /*21460*/  IMAD.MOV.U32 R52, RZ, RZ, R5 ;  /* 0x000000ffff347224 */ /* 0x000fe200078e0005 */
[----:B-1----:R-:W-:Y:S01]  /*21470*/  MOV R2, 0x2 ;  /* 0x0000000200027802 */ /* 0x002fe20000000f00 */
[----:B------:R-:W-:Y:S01]  /*21480*/  IMAD.MOV.U32 R57, RZ, RZ, 0x181f ;  /* 0x0000181fff397424 */ /* 0x000fe200078e00ff */
[----:B------:R-:W-:Y:S02]  /*21490*/  MOV R3, 0x214b0 ;  /* 0x000214b000037802 */ /* 0x000fe40000000f00 */
[----:B--23--:R-:W-:Y:S05]  /*214a0*/  CALL.REL.NOINC `($__internal_9_$__cuda_sm70_shflsync_idx_p) ;  /* 0x00000b8000007944 */ /* 0x00cfea0003c00000 */
[----:B------:R-:W-:Y:S01]  /*214b0*/  MOV R7, R57 ;  /* 0x0000003900077202 */ /* 0x000fe20000000f00 */
[----:B------:R-:W-:Y:S05]  /*214c0*/  BRA `(.L_x_877) ;  /* 0xffffa40000007947 */ /* 0x000fea000383ffff */
.L_x_775:
[----:B------:R-:W-:Y:S01]  /*214d0*/  IMAD.MOV.U32 R52, RZ, RZ, R6 ;  /* 0x000000ffff347224 */ /* 0x000fe200078e0006 */
[----:B-1----:R-:W-:Y:S01]  /*214e0*/  MOV R2, 0x2 ;  /* 0x0000000200027802 */ /* 0x002fe20000000f00 */
[----:B------:R-:W-:Y:S01]  /*214f0*/  IMAD.MOV.U32 R57, RZ, RZ, 0x181f ;  /* 0x0000181fff397424 */ /* 0x000fe200078e00ff */
[----:B------:R-:W-:Y:S02]  /*21500*/  MOV R3, 0x21520 ;  /* 0x0002152000037802 */ /* 0x000fe40000000f00 */
[----:B--234-:R-:W-:Y:S05]  /*21510*/  CALL.REL.NOINC `($__internal_9_$__cuda_sm70_shflsync_idx_p) ;  /* 0x00000b1000007944 */ /* 0x01cfea0003c00000 */
[----:B------:R-:W-:Y:S01]  /*21520*/  MOV R2, R57 ;  /* 0x0000003900027202 */ /* 0x000fe20000000f00 */
[----:B------:R-:W-:Y:S05]  /*21530*/  BRA `(.L_x_878) ;  /* 0xffffa3b000007947 */ /* 0x000fea000383ffff */
.L_x_776:
        /* <DEDUP_REMOVED lines=13> */
.L_x_777:
[----:B------:R-:W-:Y:S01]  /*21610*/  IMAD.MOV.U32 R52, RZ, RZ, R5 ;  /* 0x000000ffff347224 */ /* 0x000fe200078e0005 */
[----:B--2---:R-:W-:Y:S01]  /*21620*/  MOV R2, 0x4 ;  /* 0x0000000400027802 */ /* 0x004fe20000000f00 */
[----:B------:R-:W-:Y:S01]  /*21630*/  IMAD.MOV.U32 R57, RZ, RZ, 0x181f ;  /* 0x0000181fff397424 */ /* 0x000fe200078e00ff */
[----:B------:R-:W-:Y:S02]  /*21640*/  MOV R3, 0x21660 ;  /* 0x0002166000037802 */ /* 0x000fe40000000f00 */
[----:B-1-34-:R-:W-:Y:S05]  /*21650*/  CALL.REL.NOINC `($__internal_9_$__cuda_sm70_shflsync_idx_p) ;  /* 0x000009d000007944 */ /* 0x01afea0003c00000 */
[----:B------:R-:W-:Y:S01]  /*21660*/  MOV R7, R57 ;  /* 0x0000003900077202 */ /* 0x000fe20000000f00 */
[----:B------:R-:W-:Y:S05]  /*21670*/  BRA `(.L_x_880) ;  /* 0xffffa38000007947 */ /* 0x000fea000383ffff */
.L_x_778:
[----:B------:R-:W-:Y:S01]  /*21680*/  IMAD.MOV.U32 R52, RZ, RZ, R6 ;  /* 0x000000ffff347224 */ /* 0x000fe200078e0006 */
[----:B--2---:R-:W-:Y:S01]  /*21690*/  MOV R2, 0x4 ;  /* 0x0000000400027802 */ /* 0x004fe20000000f00 */
[----:B------:R-:W-:Y:S01]  /*216a0*/  IMAD.MOV.U32 R57, RZ, RZ, 0x181f ;  /* 0x0000181fff397424 */ /* 0x000fe200078e00ff */
[----:B------:R-:W-:Y:S02]  /*216b0*/  MOV R3, 0x216d0 ;  /* 0x000216d000037802 */ /* 0x000fe40000000f00 */
[----:B-1-34-:R-:W-:Y:S05]  /*216c0*/  CALL.REL.NOINC `($__internal_9_$__cuda_sm70_shflsync_idx_p) ;  /* 0x0000096000007944 */ /* 0x01afea0003c00000 */
[----:B------:R-:W-:Y:S01]  /*216d0*/  MOV R2, R57 ;  /* 0x0000003900027202 */ /* 0x000fe20000000f00 */
[----:B------:R-:W-:Y:S05]  /*216e0*/  BRA `(.L_x_881) ;  /* 0xffffa33000007947 */ /* 0x000fea000383ffff */
.L_x_779:
        /* <DEDUP_REMOVED lines=13> */
.L_x_780:
[----:B------:R-:W-:Y:S01]  /*217c0*/  IMAD.MOV.U32 R52, RZ, RZ, R5 ;  /* 0x000000ffff347224 */ /* 0x000fe200078e0005 */
[----:B--2---:R-:W-:Y:S01]  /*217d0*/  MOV R2, 0x6 ;  /* 0x0000000600027802 */ /* 0x004fe20000000f00 */
[----:B------:R-:W-:Y:S01]  /*217e0*/  IMAD.MOV.U32 R57, RZ, RZ, 0x181f ;  /* 0x0000181fff397424 */ /* 0x000fe200078e00ff */
[----:B------:R-:W-:Y:S02]  /*217f0*/  MOV R3, 0x21810 ;  /* 0x0002181000037802 */ /* 0x000fe40000000f00 */
[----:B-1--4-:R-:W-:Y:S05]  /*21800*/  CALL.REL.NOINC `($__internal_9_$__cuda_sm70_shflsync_idx_p) ;  /* 0x0000082000007944 */ /* 0x012fea0003c00000 */
[----:B------:R-:W-:Y:S01]  /*21810*/  MOV R7, R57 ;  /* 0x0000003900077202 */ /* 0x000fe20000000f00 */
[----:B------:R-:W-:Y:S05]  /*21820*/  BRA `(.L_x_883) ;  /* 0xffffa30000007947 */ /* 0x000fea000383ffff */
.L_x_781:
[----:B------:R-:W-:Y:S01]  /*21830*/  IMAD.MOV.U32 R52, RZ, RZ, R6 ;  /* 0x000000ffff347224 */ /* 0x000fe200078e0006 */
[----:B--2---:R-:W-:Y:S01]  /*21840*/  MOV R2, 0x6 ;  /* 0x0000000600027802 */ /* 0x004fe20000000f00 */
[----:B------:R-:W-:Y:S01]  /*21850*/  IMAD.MOV.U32 R57, RZ, RZ, 0x181f ;  /* 0x0000181fff397424 */ /* 0x000fe200078e00ff */
[----:B------:R-:W-:Y:S02]  /*21860*/  MOV R3, 0x21880 ;  /* 0x0002188000037802 */ /* 0x000fe40000000f00 */
[----:B-1-34-:R-:W-:Y:S05]  /*21870*/  CALL.REL.NOINC `($__internal_9_$__cuda_sm70_shflsync_idx_p) ;  /* 0x000007b000007944 */ /* 0x01afea0003c00000 */
[----:B------:R-:W-:Y:S01]  /*21880*/  MOV R2, R57 ;  /* 0x0000003900027202 */ /* 0x000fe20000000f00 */
[----:B------:R-:W-:Y:S05]  /*21890*/  BRA `(.L_x_884) ;  /* 0xffffa2b000007947 */ /* 0x000fea000383ffff */
.L_x_782:
        /* <DEDUP_REMOVED lines=13> */
.L_x_784:
[----:B------:R-:W-:Y:S01]  /*21970*/  IMAD.MOV.U32 R52, RZ, RZ, R53 ;  /* 0x000000ffff347224 */ /* 0x000fe200078e0035 */
[----:B------:R-:W-:Y:S01]  /*21980*/  MOV R2, RZ ;  /* 0x000000ff00027202 */ /* 0x000fe20000000f00 */
[----:B------:R-:W-:Y:S01]  /*21990*/  IMAD.MOV.U32 R57, RZ, RZ, 0x1f ;  /* 0x0000001fff397424 */ /* 0x000fe200078e00ff */
[----:B------:R-:W-:Y:S02]  /*219a0*/  MOV R3, 0x219c0 ;  /* 0x000219c000037802 */ /* 0x000fe40000000f00 */
[----:B------:R-:W-:Y:S05]  /*219b0*/  CALL.REL.NOINC `($__internal_9_$__cuda_sm70_shflsync_idx_p) ;  /* 0x0000067000007944 */ /* 0x000fea0003c00000 */
[----:B------:R-:W-:Y:S01]  /*219c0*/  MOV R9, R57 ;  /* 0x0000003900097202 */ /* 0x000fe20000000f00 */
[----:B------:R-:W-:Y:S05]  /*219d0*/  BRA `(.L_x_886) ;  /* 0xffffa36000007947 */ /* 0x000fea000383ffff */
.L_x_785:
[----:B------:R-:W-:Y:S01]  /*219e0*/  IMAD.MOV.U32 R52, RZ, RZ, R53 ;  /* 0x000000ffff347224 */ /* 0x000fe200078e0035 */
[----:B------:R-:W-:Y:S01]  /*219f0*/  MOV R2, 0x1 ;  /* 0x0000000100027802 */ /* 0x000fe20000000f00 */
[----:B------:R-:W-:Y:S01]  /*21a00*/  IMAD.MOV.U32 R57, RZ, RZ, 0x1f ;  /* 0x0000001fff397424 */ /* 0x000fe200078e00ff */
[----:B------:R-:W-:Y:S02]  /*21a10*/  MOV R3, 0x21a30 ;  /* 0x00021a3000037802 */ /* 0x000fe40000000f00 */
[----:B-12---:R-:W-:Y:S05]  /*21a20*/  CALL.REL.NOINC `($__internal_9_$__cuda_sm70_shflsync_idx_p) ;  /* 0x0000060000007944 */ /* 0x006fea0003c00000 */
[----:B------:R-:W-:Y:S01]  /*21a30*/  MOV R8, R57 ;  /* 0x0000003900087202 */ /* 0x000fe20000000f00 */
[----:B------:R-:W-:Y:S05]  /*21a40*/  BRA `(.L_x_887) ;  /* 0xffffa31000007947 */ /* 0x000fea000383ffff */
.L_x_786:
[----:B------:R-:W-:Y:S02]  /*21a50*/  MOV R2, 0x1 ;  /* 0x0000000100027802 */ /* 0x000fe40000000f00 */
[----:B------:R-:W-:-:S02]  /*21a60*/  MOV R3, 0x21a80 ;  /* 0x00021a8000037802 */ /* 0x000fc40000000f00 */
[----:B-1234-:R-:W-:Y:S05]  /*21a70*/  CALL.REL.NOINC `($__internal_10_$__cuda_sm70_shflsync_up_p) ;  /* 0x0000061000007944 */ /* 0x01efea0003c00000 */
[----:B------:R-:W-:Y:S05]  /*21a80*/  BRA `(.L_x_888) ;  /* 0xffffa40000007947 */ /* 0x000fea000383ffff */
.L_x_787:
[----:B------:R-:W-:Y:S02]  /*21a90*/  MOV R2, 0x2 ;  /* 0x0000000200027802 */ /* 0x000fe40000000f00 */
[----:B------:R-:W-:-:S02]  /*21aa0*/  MOV R3, 0x21ac0 ;  /* 0x00021ac000037802 */ /* 0x000fc40000000f00 */
[----:B--2-4-:R-:W-:Y:S05]  /*21ab0*/  CALL.REL.NOINC `($__internal_10_$__cuda_sm70_shflsync_up_p) ;  /* 0x000005d000007944 */ /* 0x014fea0003c00000 */
        /* <DEDUP_REMOVED lines=24> */
.L_x_791:
[----:B------:R-:W-:Y:S02]  /*21c40*/  MOV R2, 0x1 ;  /* 0x0000000100027802 */ /* 0x000fe40000000f00 */
[----:B------:R-:W-:Y:S02]  /*21c50*/  MOV R3, 0x21c70 ;  /* 0x00021c7000037802 */ /* 0x000fe40000000f00 */
[----:B------:R-:W-:Y:S05]  /*21c60*/  CALL.REL.NOINC `($__internal_10_$__cuda_sm70_shflsync_up_p) ;  /* 0x0000042000007944 */ /* 0x000fea0003c00000 */
[----:B------:R-:W-:Y:S01]  /*21c70*/  MOV R2, R4 ;  /* 0x0000000400027202 */ /* 0x000fe20000000f00 */
[----:B------:R-:W-:Y:S05]  /*21c80*/  BRA `(.L_x_890) ;  /* 0xffffa46000007947 */ /* 0x000fea000383ffff */
.L_x_792:
        /* <DEDUP_REMOVED lines=27> */
.L_x_794:
[----:B------:R-:W-:Y:S02]  /*21e40*/  SEL R0, RZ, 0x1, P0 ;  /* 0x00000001ff007807 */ /* 0x000fe40000000000 */
[----:B------:R-:W-:Y:S02]  /*21e50*/  MOV R2, 0x21e70 ;  /* 0x00021e7000027802 */ /* 0x000fe40000000f00 */
[----:B-1----:R-:W-:Y:S05]  /*21e60*/  CALL.REL.NOINC `($__internal_11_$__cuda_sm70_votesync_ballot) ;  /* 0x0000029000007944 */ /* 0x002fea0003c00000 */
[----:B------:R-:W-:Y:S01]  /*21e70*/  MOV R10, R0 ;  /* 0x00000000000a7202 */ /* 0x000fe20000000f00 */
[----:B------:R-:W-:Y:S05]  /*21e80*/  BRA `(.L_x_892) ;  /* 0xffffa3f000007947 */ /* 0x000fea000383ffff */
.L_x_795:
[----:B------:R-:W-:Y:S01]  /*21e90*/  IMAD.MOV.U32 R52, RZ, RZ, R6 ;  /* 0x000000ffff347224 */ /* 0x000fe200078e0006 */
[----:B--2---:R-:W-:Y:S01]  /*21ea0*/  MOV R2, R0 ;  /* 0x0000000000027202 */ /* 0x004fe20000000f00 */
[----:B------:R-:W-:Y:S01]  /*21eb0*/  IMAD.MOV.U32 R57, RZ, RZ, 0x1f ;  /* 0x0000001fff397424 */ /* 0x000fe200078e00ff */
[----:B------:R-:W-:Y:S02]  /*21ec0*/  MOV R3, 0x21ee0 ;  /* 0x00021ee000037802 */ /* 0x000fe40000000f00 */
[----:B-1----:R-:W-:Y:S05]  /*21ed0*/  CALL.REL.NOINC `($__internal_9_$__cuda_sm70_shflsync_idx_p) ;  /* 0x0000015000007944 */ /* 0x002fea0003c00000 */
[----:B------:R-:W-:Y:S01]  /*21ee0*/  IMAD.MOV.U32 R8, RZ, RZ, R57 ;  /* 0x000000ffff087224 */ /* 0x000fe200078e0039 */
[----:B------:R-:W-:Y:S01]  /*21ef0*/  MOV R2, R0 ;  /* 0x0000000000027202 */ /* 0x000fe20000000f00 */
[----:B------:R-:W-:Y:S01]  /*21f00*/  IMAD.MOV.U32 R52, RZ, RZ, R7 ;  /* 0x000000ffff347224 */ /* 0x000fe200078e0007 */
[----:B------:R-:W-:-:S02]  /*21f10*/  MOV R57, 0x1f ;  /* 0x0000001f00397802 */ /* 0x000fc40000000f00 */
[----:B------:R-:W-:Y:S02]  /*21f20*/  MOV R3, 0x21f40 ;  /* 0x00021f4000037802 */ /* 0x000fe40000000f00 */
[----:B------:R-:W-:Y:S05]  /*21f30*/  CALL.REL.NOINC `($__internal_9_$__cuda_sm70_shflsync_idx_p) ;  /* 0x000000f000007944 */ /* 0x000fea0003c00000 */
[----:B------:R-:W-:Y:S01]  /*21f40*/  MOV R7, R57 ;  /* 0x0000003900077202 */ /* 0x000fe20000000f00 */
[----:B------:R-:W-:Y:S05]  /*21f50*/  BRA `(.L_x_893) ;  /* 0xffffa39000007947 */ /* 0x000fea000383ffff */
.L_x_798:
[----:B------:R-:W-:Y:S01]  /*21f60*/  IMAD.MOV.U32 R52, RZ, RZ, R4 ;  /* 0x000000ffff347224 */ /* 0x000fe200078e0004 */
[----:B--2---:R-:W-:Y:S01]  /*21f70*/  MOV R2, R0 ;  /* 0x0000000000027202 */ /* 0x004fe20000000f00 */
[----:B------:R-:W-:Y:S01]  /*21f80*/  IMAD.MOV.U32 R57, RZ, RZ, 0x1f ;  /* 0x0000001fff397424 */ /* 0x000fe200078e00ff */
[----:B------:R-:W-:Y:S02]  /*21f90*/  MOV R3, 0x21fb0 ;  /* 0x00021fb000037802 */ /* 0x000fe40000000f00 */
[----:B-1--4-:R-:W-:Y:S05]  /*21fa0*/  CALL.REL.NOINC `($__internal_9_$__cuda_sm70_shflsync_idx_p) ;  /* 0x0000008000007944 */ /* 0x012fea0003c00000 */
[----:B------:R-:W-:Y:S01]  /*21fb0*/  MOV R11, R57 ;  /* 0x00000039000b7202 */ /* 0x000fe20000000f00 */
[----:B------:R-:W-:Y:S05]  /*21fc0*/  BRA `(.L_x_797) ;  /* 0xffffa38000007947 */ /* 0x000fea000383ffff */
        .weak           $__internal_8_$__cuda_sm70_shflsync_bfly_p
        .type           $__internal_8_$__cuda_sm70_shflsync_bfly_p,@function
        .size           $__internal_8_$__cuda_sm70_shflsync_bfly_p,($__internal_9_$__cuda_sm70_shflsync_idx_p - $__internal_8_$__cuda_sm70_shflsync_bfly_p)
$__internal_8_$__cuda_sm70_shflsync_bfly_p:
[----:B------:R-:W-:Y:S02]  /*21fd0*/  MOV R9, 0x1f ;  /* 0x0000001f00097802 */ /* 0x000fe40000000f00 */
[----:B------:R-:W-:-:S04]  /*21fe0*/  MOV R52, 0xffffffff ;  /* 0xffffffff00347802 */ /* 0x000fc80000000f00 */
[----:B------:R-:W-:Y:S04]  /*21ff0*/  WARPSYNC R52 ;  /* 0x0000003400007348 */ /* 0x000fe80003800000 */
[----:B------:R1:W2:Y:S02]  /*22000*/  SHFL.BFLY PT, R9, R4, R3, R9 ;  /* 0x0c00000304097389 */ /* 0x0002a400000e0009 */
[----:B-1----:R-:W-:-:S04]  /*22010*/  MOV R3, 0x0 ;  /* 0x0000000000037802 */ /* 0x002fc80000000f00 */
[----:B--2---:R-:W-:Y:S05]  /*22020*/  RET.REL.NODEC R2 `(_ZN7cutlass13device_kernelIN5flash19enable_sm80_to_sm89INS1_16FlashAttnFwdSm80INS1_25CollectiveMainloopFwdSm80ILi4ELi1ELb0EN4cute5tupleIJNS5_1CILi128EEENS7_ILi80EEENS7_ILi64EEEEEELi64ENS_10bfloat16_tEfNS_4arch4Sm80ELb0ELb1ELb1ELb1ELb1ELb0ELb1ELb1EEENS1_21CollectiveEpilogueFwdINS6_IJS8_SA_S9_EEENS6_IJNS7_ILi1EEESI_SI_EEESC_SE_Li128ELb1ELb1ELb1ELb0EEENS1_36VarlenDynamicPersistentTileSchedulerILi128ELi80ELi128ELi128ELb1ELb1ELb0ELb1ELb0ELb1EEEEEEEEEvNT_6ParamsE) ;  /* 0xfffddfd002007950 */ /* 0x004fea0003c3ffff */
        .weak           $__internal_9_$__cuda_sm70_shflsync_idx_p
        .type           $__internal_9_$__cuda_sm70_shflsync_idx_p,@function
        .size           $__internal_9_$__cuda_sm70_shflsync_idx_p,($__internal_10_$__cuda_sm70_shflsync_up_p - $__internal_9_$__cuda_sm70_shflsync_idx_p)
$__internal_9_$__cuda_sm70_shflsync_idx_p:
[----:B------:R-:W-:-:S04]  /*22030*/  MOV R69, 0xffffffff ;  /* 0xffffffff00457802 */ /* 0x000fc80000000f00 */
[----:B------:R-:W-:Y:S04]  /*22040*/  WARPSYNC R69 ;  /* 0x0000004500007348 */ /* 0x000fe80003800000 */
[----:B------:R1:W2:Y:S02]  /*22050*/  SHFL.IDX PT, R57, R52, R2, R57 ;  /* 0x0000000234397389 */ /* 0x0002a400000e0039 */
[----:B-1----:R-:W-:Y:S02]  /*22060*/  MOV R2, R3 ;  /* 0x0000000300027202 */ /* 0x002fe40000000f00 */
[----:B------:R-:W-:-:S04]  /*22070*/  MOV R3, 0x0 ;  /* 0x0000000000037802 */ /* 0x000fc80000000f00 */
[----:B--2---:R-:W-:Y:S05]  /*22080*/  RET.REL.NODEC R2 `(_ZN7cutlass13device_kernelIN5flash19enable_sm80_to_sm89INS1_16FlashAttnFwdSm80INS1_25CollectiveMainloopFwdSm80ILi4ELi1ELb0EN4cute5tupleIJNS5_1CILi128EEENS7_ILi80EEENS7_ILi64EEEEEELi64ENS_10bfloat16_tEfNS_4arch4Sm80ELb0ELb1ELb1ELb1ELb1ELb0ELb1ELb1EEENS1_21CollectiveEpilogueFwdINS6_IJS8_SA_S9_EEENS6_IJNS7_ILi1EEESI_SI_EEESC_SE_Li128ELb1ELb1ELb1ELb0EEENS1_36VarlenDynamicPersistentTileSchedulerILi128ELi80ELi128ELi128ELb1ELb1ELb0ELb1ELb0ELb1EEEEEEEEEvNT_6ParamsE) ;  /* 0xfffddf7002007950 */ /* 0x004fea0003c3ffff */
        .weak           $__internal_10_$__cuda_sm70_shflsync_up_p
        .type           $__internal_10_$__cuda_sm70_shflsync_up_p,@function
        .size           $__internal_10_$__cuda_sm70_shflsync_up_p,($__internal_11_$__cuda_sm70_votesync_ballot - $__internal_10_$__cuda_sm70_shflsync_up_p)
$__internal_10_$__cuda_sm70_shflsync_up_p:
[----:B------:R-:W-:Y:S02]  /*22090*/  IMAD.MOV.U32 R4, RZ, RZ, RZ ;  /* 0x000000ffff047224 */ /* 0x000fe400078e00ff */
[----:B------:R-:W-:-:S04]  /*220a0*/  IMAD.MOV.U32 R10, RZ, RZ, -0x1 ;  /* 0xffffffffff0a7424 */ /* 0x000fc800078e00ff */
[----:B------:R-:W-:Y:S04]  /*220b0*/  WARPSYNC R10 ;  /* 0x0000000a00007348 */ /* 0x000fe80003800000 */
[----:B------:R1:W2:Y:S02]  /*220c0*/  SHFL.UP PT, R4, R0, R2, R4 ;  /* 0x0400000200047389 */ /* 0x0002a400000e0004 */
[----:B-1----:R-:W-:Y:S02]  /*220d0*/  MOV R2, R3 ;  /* 0x0000000300027202 */ /* 0x002fe40000000f00 */
[----:B------:R-:W-:-:S04]  /*220e0*/  MOV R3, 0x0 ;  /* 0x0000000000037802 */ /* 0x000fc80000000f00 */
[----:B--2---:R-:W-:Y:S05]  /*220f0*/  RET.REL.NODEC R2 `(_ZN7cutlass13device_kernelIN5flash19enable_sm80_to_sm89INS1_16FlashAttnFwdSm80INS1_25CollectiveMainloopFwdSm80ILi4ELi1ELb0EN4cute5tupleIJNS5_1CILi128EEENS7_ILi80EEENS7_ILi64EEEEEELi64ENS_10bfloat16_tEfNS_4arch4Sm80ELb0ELb1ELb1ELb1ELb1ELb0ELb1ELb1EEENS1_21CollectiveEpilogueFwdINS6_IJS8_SA_S9_EEENS6_IJNS7_ILi1EEESI_SI_EEESC_SE_Li128ELb1ELb1ELb1ELb0EEENS1_36VarlenDynamicPersistentTileSchedulerILi128ELi80ELi128ELi128ELb1ELb1ELb0ELb1ELb0ELb1EEEEEEEEEvNT_6ParamsE) ;  /* 0xfffddf0002007950 */ /* 0x004fea0003c3ffff */
        .weak           $__internal_11_$__cuda_sm70_votesync_ballot
        .type           $__internal_11_$__cuda_sm70_votesync_ballot,@function
        .size           $__internal_11_$__cuda_sm70_votesync_ballot,(.L_x_1921 - $__internal_11_$__cuda_sm70_votesync_ballot)
$__internal_11_$__cuda_sm70_votesync_ballot:
[----:B------:R-:W-:Y:S01]  /*22100*/  ISETP.NE.U32.AND P0, PT, R0, 0x1, PT ;  /* 0x000000010000780c */ /* 0x000fe20003f05070 */
[----:B------:R-:W-:-:S04]  /*22110*/  IMAD.MOV.U32 R3, RZ, RZ, -0x1 ;  /* 0xffffffffff037424 */ /* 0x000fc800078e00ff */
[----:B------:R-:W-:Y:S08]  /*22120*/  WARPSYNC R3 ;  /* 0x0000000300007348 */ /* 0x000ff00003800000 */
[----:B------:R-:W-:-:S04]  /*22130*/  VOTE.ANY R0, PT, !P0 ;  /* 0x0000000000007806 */ /* 0x000fc800040e0100 */
[----:B------:R-:W-:Y:S01]  /*22140*/  LOP3.LUT R0, R0, R3, RZ, 0xc0, !PT ;  /* 0x0000000300007212 */ /* 0x000fe200078ec0ff */
[----:B------:R-:W-:-:S04]  /*22150*/  IMAD.MOV.U32 R3, RZ, RZ, 0x0 ;  /* 0x00000000ff037424 */ /* 0x000fc800078e00ff */
[----:B------:R-:W-:Y:S05]  /*22160*/  RET.REL.NODEC R2 `(_ZN7cutlass13device_kernelIN5flash19enable_sm80_to_sm89INS1_16FlashAttnFwdSm80INS1_25CollectiveMainloopFwdSm80ILi4ELi1ELb0EN4cute5tupleIJNS5_1CILi128EEENS7_ILi80EEENS7_ILi64EEEEEELi64ENS_10bfloat16_tEfNS_4arch4Sm80ELb0ELb1ELb1ELb1ELb1ELb0ELb1ELb1EEENS1_21CollectiveEpilogueFwdINS6_IJS8_SA_S9_EEENS6_IJNS7_ILi1EEESI_SI_EEESC_SE_Li128ELb1ELb1ELb1ELb0EEENS1_36VarlenDynamicPersistentTileSchedulerILi128ELi80ELi128ELi128ELb1ELb1ELb0ELb1ELb0ELb1EEEEEEEEEvNT_6ParamsE) ;  /* 0xfffdde9002007950 */ /* 0x000fea0003c3ffff */
.L_x_894:
        /* <DEDUP_REMOVED lines=9> */
.L_x_1921:


//--------------------- .text._ZN7cutlass13device_kernelIN5flash19enable_sm80_to_sm89INS1_16FlashAttnFwdSm80INS1_25CollectiveMainloopFwdSm80ILi4ELi1ELb0EN4cute5tupleIJNS5_1CILi128EEENS7_ILi80EEENS7_ILi64EEEEEELi64ENS_10bfloat16_tEfNS_4arch4Sm80ELb0ELb1ELb1ELb1ELb1ELb1ELb1ELb1EEENS1_21CollectiveEpilogueFwdINS6_IJS8_SA_S9_EEENS6_IJNS7_ILi1EEESI_SI_EEESC_SE_Li128ELb1ELb1ELb1ELb0EEENS1_36VarlenDynamicPersistentTileSchedulerILi128ELi80ELi128ELi128ELb1ELb1ELb0ELb1ELb0ELb1EEEEEEEEEvNT_6ParamsE --------------------------
	.section	.text._ZN7cutlass13device_kernelIN5flash19enable_sm80_to_sm89INS1_16FlashAttnFwdSm80INS1_25CollectiveMainloopFwdSm80ILi4ELi1ELb0EN4cute5tupleIJNS5_1CILi128EEENS7_ILi80EEENS7_ILi64EEEEEELi64ENS_10bfloat16_tEfNS_4arch4Sm80ELb0ELb1ELb1ELb1ELb1ELb1ELb1ELb1EEENS1_21CollectiveEpilogueFwdINS6_IJS8_SA_S9_EEENS6_IJNS7_ILi1EEESI_SI_EEESC_SE_Li128ELb1ELb1ELb1ELb0EEENS1_36VarlenDynamicPersistentTileSchedulerILi128ELi80ELi128ELi128ELb1ELb1ELb0ELb1ELb0ELb1EEEEEEEEEvNT_6ParamsE,"ax",@progbits
	.sectioninfo	@"SHI_REGISTERS=255"
	.align	128
.text._ZN7cutlass13device_kernelIN5flash19enable_sm80_to_sm89INS1_16FlashAttnFwdSm80INS1_25CollectiveMainloopFwdSm80ILi4ELi1ELb0EN4cute5tupleIJNS5_1CILi128EEENS7_ILi80EEENS7_ILi64EEEEEELi64ENS_10bfloat16_tEfNS_4arch4Sm80ELb0ELb1ELb1ELb1ELb1ELb1ELb1ELb1EEENS1_21CollectiveEpilogueFwdINS6_IJS8_SA_S9_EEENS6_IJNS7_ILi1EEESI_SI_EEESC_SE_Li128ELb1ELb1ELb1ELb0EEENS1_36VarlenDynamicPersistentTileSchedulerILi128ELi80ELi128ELi128ELb1ELb1ELb0ELb1ELb0ELb1EEEEEEEEEvNT_6ParamsE:
        .type           _ZN7cutlass13device_kernelIN5flash19enable_sm80_to_sm89INS1_16FlashAttnFwdSm80INS1_25CollectiveMainloopFwdSm80ILi4ELi1ELb0EN4cute5tupleIJNS5_1CILi128EEENS7_ILi80EEENS7_ILi64EEEEEELi64ENS_10bfloat16_tEfNS_4arch4Sm80ELb0ELb1ELb1ELb1ELb1ELb1ELb1ELb1EEENS1_21CollectiveEpilogueFwdINS6_IJS8_SA_S9_EEENS6_IJNS7_ILi1EEESI_SI_EEESC_SE_Li128ELb1ELb1ELb1ELb0EEENS1_36VarlenDynamicPersistentTileSchedulerILi128ELi80ELi128ELi128ELb1ELb1ELb0ELb1ELb0ELb1EEEEEEEEEvNT_6ParamsE,@function
        .size           _ZN7cutlass13device_kernelIN5flash19enable_sm80_to_sm89INS1_16FlashAttnFwdSm80INS1_25CollectiveMainloopFwdSm80ILi4ELi1ELb0EN4cute5tupleIJNS5_1CILi128EEENS7_ILi80EEENS7_ILi64EEEEEELi64ENS_10bfloat16_tEfNS_4arch4Sm80ELb0ELb1ELb1ELb1ELb1ELb1ELb1ELb1EEENS1_21CollectiveEpilogueFwdINS6_IJS8_SA_S9_EEENS6_IJNS7_ILi1EEESI_SI_EEESC_SE_Li128ELb1ELb1ELb1ELb0EEENS1_36VarlenDynamicPersistentTileSchedulerILi128ELi80ELi128ELi128ELb1ELb1ELb0ELb1ELb0ELb1EEEEEEEEEvNT_6ParamsE,(.L_x_1926 - _ZN7cutlass13device_kernelIN5flash19enable_sm80_to_sm89INS1_16FlashAttnFwdSm80INS1_25CollectiveMainloopFwdSm80ILi4ELi1ELb0EN4cute5tupleIJNS5_1CILi128EEENS7_ILi80EEENS7_ILi64EEEEEELi64ENS_10bfloat16_tEfNS_4arch4Sm80ELb0ELb1ELb1ELb1ELb1ELb1ELb1ELb1EEENS1_21CollectiveEpilogueFwdINS6_IJS8_SA_S9_EEENS6_IJNS7_ILi1EEESI_SI_EEESC_SE_Li128ELb1ELb1ELb1ELb0EEENS1_36VarlenDynamicPersistentTileSchedulerILi128ELi80ELi128ELi128ELb1ELb1ELb0ELb1ELb0ELb1EEEEEEEEEvNT_6ParamsE)
        .other          _ZN7cutlass13device_kernelIN5flash19enable_sm80_to_sm89INS1_16FlashAttnFwdSm80INS1_25CollectiveMainloopFwdSm80ILi4ELi1ELb0EN4cute5tupleIJNS5_1CILi128EEENS7_ILi80EEENS7_ILi64EEEEEELi64ENS_10bfloat16_tEfNS_4arch4Sm80ELb0ELb1ELb1ELb1ELb1ELb1ELb1ELb1EEENS1_21CollectiveEpilogueFwdINS6_IJS8_SA_S9_EEENS6_IJNS7_ILi1EEESI_SI_EEESC_SE_Li128ELb1ELb1ELb1ELb0EEENS1_36VarlenDynamicPersistentTileSchedulerILi128ELi80ELi128ELi128ELb1ELb1ELb0ELb1ELb0ELb1EEEEEEEEEvNT_6ParamsE,@"STO_CUDA_ENTRY STV_DEFAULT"
_ZN7cutlass13device_kernelIN5flash19enable_sm80_to_sm89INS1_16FlashAttnFwdSm80INS1_25CollectiveMainloopFwdSm80ILi4ELi1ELb0EN4cute5tupleIJNS5_1CILi128EEENS7_ILi80EEENS7_ILi64EEEEEELi64ENS_10bfloat16_tEfNS_4arch4Sm80ELb0ELb1ELb1ELb1ELb1ELb1ELb1ELb1EEENS1_21CollectiveEpilogueFwdINS6_IJS8_SA_S9_EEENS6_IJNS7_ILi1EEESI_SI_EEESC_SE_Li128ELb1ELb1ELb1ELb0EEENS1_36VarlenDynamicPersistentTileSchedulerILi128ELi80ELi128ELi128ELb1ELb1ELb0ELb1ELb0ELb1EEEEEEEEEvNT_6ParamsE:
        /* <DEDUP_REMOVED lines=54> */
.L_x_900:
        /* <DEDUP_REMOVED lines=16> */
.L_x_1209:
        /* <DEDUP_REMOVED lines=16> */
.L_x_1210:
[----:B--2---:R-:W-:-:S05]  /*0560*/  IMAD R0, R0, c[0x0][0x538], RZ ;  /* 0x00014e0000007a24 */ /* 0x004fca00078e02ff */
[----:B------:R-:W-:-:S04]  /*0570*/  IADD3 R7, R0, R7, RZ ;  /* 0x0000000700077210 */ /* 0x000fc80007ffe0ff */
[----:B------:R-:W-:-:S13]  /*0580*/  ISETP.GT.AND P0, PT, R7, UR4, PT ;  /* 0x0000000407007c0c */ /* 0x000fda000bf04270 */
[----:B-1----:R-:W-:Y:S05]  /*0590*/  @!P0 BRA `(.L_x_900) ;  /* 0xfffffdc000008947 */ /* 0x002fea000383ffff */
.L_x_896:
[----:B------:R-:W-:-:S05]  /*05a0*/  IADD3 R10, -R0, R7, RZ ;  /* 0x00000007000a7210 */ /* 0x000fca0007ffe1ff */
[----:B------:R-:W-:-:S05]  /*05b0*/  IMAD R0, R4, c[0x0][0x538], R10 ;  /* 0x00014e0004007a24 */ /* 0x000fca00078e020a */
[----:B------:R-:W-:Y:S01]  /*05c0*/  ISETP.GT.AND P0, PT, R0, UR4, PT ;  /* 0x0000000400007c0c */ /* 0x000fe2000bf04270 */
[----:B------:R-:W-:-:S12]  /*05d0*/  BRA.DIV ~URZ, `(.L_x_901) ;  /* 0x00027ba27f007947 */ /* 0x000fd8000b800000 */
[----:B------:R-:W-:-:S04]  /*05e0*/  VOTE.ANY R7, PT, !P0 ;  /* 0x0000000000077806 */ /* 0x000fc800040e0100 */
.L_x_1211:
[----:B------:R-:W1:Y:S02]  /*05f0*/  POPC R0, R7 ;  /* 0x0000000700007309 */ /* 0x000e640000000000 */
[----:B-1----:R-:W-:-:S05]  /*0600*/  IADD3 R2, R0, R6, RZ ;  /* 0x0000000600027210 */ /* 0x002fca0007ffe0ff */
[----:B------:R1:W-:Y:S01]  /*0610*/  STL [R1+0x4c], R2 ;  /* 0x00004c0201007387 */ /* 0x0003e20000100800 */
[----:B------:R-:W-:Y:S05]  /*0620*/  BRA.DIV ~URZ, `(.L_x_902) ;  /* 0x00027ba27f007947 */ /* 0x000fea000b800000 */
[----:B------:R2:W3:Y:S01]  /*0630*/  SHFL.IDX PT, R12, R9, R0, 0x1f ;  /* 0x00001f00090c7589 */ /* 0x0004e200000e0000 */
[----:B------:R-:W-:-:S03]  /*0640*/  MOV R5, RZ ;  /* 0x000000ff00057202 */ /* 0x000fc60000000f00 */
[----:B------:R2:W4:Y:S04]  /*0650*/  SHFL.IDX PT, R9, R8, R0, 0x1f ;  /* 0x00001f0008097589 */ /* 0x00052800000e0000 */
.L_x_1212:
[----:B------:R-:W-:Y:S01]  /*0660*/  ISETP.NE.AND P0, PT, R7, RZ, PT ;  /* 0x000000ff0700720c */ /* 0x000fe20003f05270 */
[----:B------:R-:W-:-:S12]  /*0670*/  BSSY B0, `(.L_x_903) ;  /* 0x0000005000007945 */ /* 0x000fd80003800000 */
[----:B------:R-:W-:Y:S05]  /*0680*/  @!P0 BRA `(.L_x_904) ;  /* 0x0000003000008947 */ /* 0x000fea0003800000 */
[----:B--2---:R-:W-:Y:S01]  /*0690*/  IADD3 R0, R0, -0x1, RZ ;  /* 0xffffffff00007810 */ /* 0x004fe20007ffe0ff */
[----:B------:R-:W-:Y:S05]  /*06a0*/  BRA.DIV ~URZ, `(.L_x_905) ;  /* 0x00027c027f007947 */ /* 0x000fea000b800000 */
[----:B------:R2:W1:Y:S02]  /*06b0*/  SHFL.IDX PT, R5, R4, R0, 0x1f ;  /* 0x00001f0004057589 */ /* 0x00046400000e0000 */
.L_x_904:
[----:B------:R-:W-:Y:S05]  /*06c0*/  BSYNC B0 ;  /* 0x0000000000007941 */ /* 0x000fea0003800000 */
.L_x_903:
        /* <DEDUP_REMOVED lines=69> */
.L_x_907:
        /* <DEDUP_REMOVED lines=70> */
.L_x_908:
[----:B------:R-:W-:Y:S05]  /*0f80*/  BSYNC B0 ;  /* 0x0000000000007941 */ /* 0x000fea0003800000 */
.L_x_906:
[----:B------:R-:W-:-:S04]  /*0f90*/  LOP3.LUT R0, RZ, R0, RZ, 0x33, !PT ;  /* 0x00000000ff007212 */ /* 0x000fc800078e33ff */
[----:B------:R-:W-:-:S05]  /*0fa0*/  IADD3 R0, R0, R12, RZ ;  /* 0x0000000c00007210 */ /* 0x000fca0007ffe0ff */
[----:B------:R2:W-:Y:S01]  /*0fb0*/  STL [R1+0x44], R0 ;  /* 0x0000440001007387 */ /* 0x0005e20000100800 */
[----:B------:R-:W-:Y:S05]  /*0fc0*/  BRA `(.L_x_909) ;  /* 0x0000006000007947 */ /* 0x000fea0003800000 */
.L_x_897:
[----:B------:R-:W-:Y:S01]  /*0fd0*/  MOV R0, UR4 ;  /* 0x0000000400007c02 */ /* 0x000fe20008000f00 */
[----:B------:R-:W-:Y:S04]  /*0fe0*/  STL [R1+0x44], RZ ;  /* 0x000044ff01007387 */ /* 0x000fe80000100800 */
[----:B------:R-:W-:Y:S04]  /*0ff0*/  STL [R1+0x48], RZ ;  /* 0x000048ff01007387 */ /* 0x000fe80000100800 */
[----:B------:R1:W-:Y:S02]  /*1000*/  STL [R1+0x40], R0 ;  /* 0x0000400001007387 */ /* 0x0003e40000100800 */
[----:B-1----:R-:W-:-:S05]  /*1010*/  MOV R0, c[0x0][0x53c] ;  /* 0x00014f0000007a02 */ /* 0x002fca0000000f00 */
[----:B------:R1:W-:Y:S02]  /*1020*/  STL [R1+0x4c], R0 ;  /* 0x00004c0001007387 */ /* 0x0003e40000100800 */
.L_x_909:
        /* <DEDUP_REMOVED lines=8> */
.L_x_895:
[----:B-12---:R-:W2:Y:S02]  /*10b0*/  LDL R0, [R1+0x4c] ;  /* 0x00004c0001007983 */ /* 0x006ea40000100800 */
[----:B--2---:R-:W-:-:S13]  /*10c0*/  ISETP.GE.AND P0, PT, R0, c[0x0][0x53c], PT ;  /* 0x00014f0000007a0c */ /* 0x004fda0003f06270 */
[----:B------:R-:W-:Y:S05]  /*10d0*/  @P0 EXIT ;  /* 0x000000000000094d */ /* 0x000fea0003800000 */
[----:B------:R-:W1:Y:S01]  /*10e0*/  S2R R15, SR_TID.X ;  /* 0x00000000000f7919 */ /* 0x000e620000002100 */
[----:B------:R-:W-:Y:S01]  /*10f0*/  IMAD.MOV.U32 R16, RZ, RZ, 0x40 ;  /* 0x00000040ff107424 */ /* 0x000fe200078e00ff */
[----:B------:R-:W-:Y:S01]  /*1100*/  ULDC UR4, c[0x0][0x2ac] ;  /* 0x0000ab0000047ab9 */ /* 0x000fe20000000800 */
[----:B------:R-:W-:Y:S01]  /*1110*/  IMAD.MOV.U32 R17, RZ, RZ, 0x20 ;  /* 0x00000020ff117424 */ /* 0x000fe200078e00ff */
[----:B------:R-:W-:Y:S01]  /*1120*/  ULDC UR6, c[0x0][0x1d0] ;  /* 0x0000740000067ab9 */ /* 0x000fe20000000800 */
[----:B------:R-:W-:Y:S01]  /*1130*/  IMAD.MOV.U32 R18, RZ, RZ, -0x10 ;  /* 0xfffffff0ff127424 */ /* 0x000fe200078e00ff */
[----:B------:R-:W-:Y:S01]  /*1140*/  UIMAD UR6, UR4, UR6, URZ ;  /* 0x00000006040672a4 */ /* 0x000fe2000f8e023f */
[----:B-1----:R-:W-:-:S04]  /*1150*/  SHF.R.S32.HI R14, RZ, 0x1f, R15 ;  /* 0x0000001fff0e7819 */ /* 0x002fc8000001140f */
[CC--:B------:R-:W-:Y:S02]  /*1160*/  LEA.HI R10, R14.reuse, R15.reuse, RZ, 0x3 ;  /* 0x0000000f0e0a7211 */ /* 0x0c0fe400078f18ff */
[----:B------:R-:W-:Y:S02]  /*1170*/  LEA.HI R2, R14, R15, RZ, 0x4 ;  /* 0x0000000f0e027211 */ /* 0x000fe400078f20ff */
[----:B---3--:R-:W-:Y:S02]  /*1180*/  LOP3.LUT R4, R10, 0xfffffff8, RZ, 0xc0, !PT ;  /* 0xfffffff80a047812 */ /* 0x008fe400078ec0ff */
[----:B------:R-:W-:Y:S02]  /*1190*/  SHF.R.S32.HI R3, RZ, 0x4, R2 ;  /* 0x00000004ff037819 */ /* 0x000fe40000011402 */
[----:B------:R-:W-:Y:S01]  /*11a0*/  LOP3.LUT R0, R2, 0xfffffff0, RZ, 0xc0, !PT ;  /* 0xfffffff002007812 */ /* 0x000fe200078ec0ff */
[----:B------:R-:W-:Y:S01]  /*11b0*/  IMAD.IADD R9, R15, 0x1, -R4 ;  /* 0x000000010f097824 */ /* 0x000fe200078e0a04 */
[----:B------:R-:W-:-:S02]  /*11c0*/  SHF.R.S32.HI R27, RZ, 0x3, R10 ;  /* 0x00000003ff1b7819 */ /* 0x000fc4000001140a */
[----:B------:R-:W-:Y:S01]  /*11d0*/  LEA.HI R4, R2, R3, RZ, 0x1 ;  /* 0x0000000302047211 */ /* 0x000fe200078f08ff */
[----:B------:R-:W-:Y:S01]  /*11e0*/  IMAD.IADD R2, R15, 0x1, -R0 ;  /* 0x000000010f027824 */ /* 0x000fe200078e0a00 */
[----:B------:R-:W-:Y:S01]  /*11f0*/  LOP3.LUT P3, RZ, R9, 0x2, RZ, 0xc0, !PT ;  /* 0x0000000209ff7812 */ /* 0x000fe2000786c0ff */
[----:B------:R-:W-:Y:S01]  /*1200*/  IMAD.SHL.U32 R5, R27, 0x40, RZ ;  /* 0x000000401b057824 */ /* 0x000fe200078e00ff */
[----:B------:R-:W-:Y:S01]  /*1210*/  LOP3.LUT R4, R4, 0xfffffffe, RZ, 0xc0, !PT ;  /* 0xfffffffe04047812 */ /* 0x000fe200078ec0ff */
[C---:B------:R-:W-:Y:S01]  /*1220*/  IMAD.SHL.U32 R244, R9.reuse, 0x8, RZ ;  /* 0x0000000809f47824 */ /* 0x040fe200078e00ff */
[----:B------:R-:W-:Y:S01]  /*1230*/  SHF.R.S32.HI R8, RZ, 0x1f, R2 ;  /* 0x0000001fff087819 */ /* 0x000fe20000011402 */
[----:B------:R-:W-:Y:S01]  /*1240*/  IMAD.SHL.U32 R7, R9, 0x40, RZ ;  /* 0x0000004009077824 */ /* 0x000fe200078e00ff */
[----:B------:R-:W-:Y:S01]  /*1250*/  LOP3.LUT R0, R5, 0x1c0, RZ, 0xc0, !PT ;  /* 0x000001c005007812 */ /* 0x000fe200078ec0ff */
[----:B------:R-:W-:Y:S01]  /*1260*/  IMAD.IADD R12, R3, 0x1, -R4 ;  /* 0x00000001030c7824 */ /* 0x000fe200078e0a04 */
[----:B------:R-:W-:-:S02]  /*1270*/  LEA.HI R11, R8, R2, RZ, 0x3 ;  /* 0x00000002080b7211 */ /* 0x000fc400078f18ff */
[----:B------:R-:W-:Y:S02]  /*1280*/  LOP3.LUT R6, R0, 0x38, R244, 0xf8, !PT ;  /* 0x0000003800067812 */ /* 0x000fe400078ef8f4 */
[----:B------:R-:W-:Y:S02]  /*1290*/  SHF.R.U32.HI R5, RZ, 0x3, R0 ;  /* 0x00000003ff057819 */ /* 0x000fe40000011600 */
[----:B------:R-:W-:Y:S02]  /*12a0*/  LOP3.LUT R0, R7, 0x1c0, RZ, 0xc0, !PT ;  /* 0x000001c007007812 */ /* 0x000fe400078ec0ff */
[----:B------:R-:W-:Y:S02]  /*12b0*/  LEA.HI R7, R14, R15, RZ, 0x6 ;  /* 0x0000000f0e077211 */ /* 0x000fe400078f30ff */
[----:B------:R-:W-:Y:S02]  /*12c0*/  LOP3.LUT R4, R11, 0xfffffff8, RZ, 0xc0, !PT ;  /* 0xfffffff80b047812 */ /* 0x000fe400078ec0ff */
[----:B------:R-:W-:-:S02]  /*12d0*/  LOP3.LUT R6, R6, R5, RZ, 0x3c, !PT ;  /* 0x0000000506067212 */ /* 0x000fc400078e3cff */
[----:B------:R-:W-:Y:S01]  /*12e0*/  LOP3.LUT R5, R0, 0x8, R10, 0xf8, !PT ;  /* 0x0000000800057812 */ /* 0x000fe200078ef80a */
[----:B------:R-:W-:Y:S01]  /*12f0*/  IMAD.IADD R8, R2, 0x1, -R4 ;  /* 0x0000000102087824 */ /* 0x000fe200078e0a04 */
[----:B------:R-:W-:Y:S01]  /*1300*/  SHF.R.U32.HI R3, RZ, 0x3, R0 ;  /* 0x00000003ff037819 */ /* 0x000fe20000011600 */
[----:B------:R-:W-:Y:S01]  /*1310*/  IMAD.SHL.U32 R0, R7, 0x8, RZ ;  /* 0x0000000807007824 */ /* 0x000fe200078e00ff */
[CC--:B------:R-:W-:Y:S02]  /*1320*/  LEA.HI R10, R14.reuse, R15.reuse, RZ, 0x2 ;  /* 0x0000000f0e0a7211 */ /* 0x0c0fe400078f10ff */
[----:B------:R-:W-:Y:S02]  /*1330*/  LEA.HI R2, R14, R15, RZ, 0x5 ;  /* 0x0000000f0e027211 */ /* 0x000fe400078f28ff */
[----:B------:R-:W-:Y:S02]  /*1340*/  LOP3.LUT R13, R5, R3, RZ, 0x3c, !PT ;  /* 0x00000003050d7212 */ /* 0x000fe400078e3cff */
[----:B------:R-:W-:-:S02]  /*1350*/  SHF.R.S32.HI R125, RZ, 0x2, R10 ;  /* 0x00000002ff7d7819 */ /* 0x000fc4000001140a */
        /* <DEDUP_REMOVED lines=46> */
[----:B------:R-:W-:Y:S01]  /*1640*/  STL [R1+0x54], R21 ;  /* 0x0000541501007387 */ /* 0x000fe20000100800 */
[----:B------:R-:W-:Y:S01]  /*1650*/  LOP3.LUT R3, R3, 0xfffffe00, RZ, 0xc0, !PT ;  /* 0xfffffe0003037812 */ /* 0x000fe200078ec0ff */
[----:B------:R-:W-:Y:S01]  /*1660*/  IMAD.IADD R15, R6, 0x1, R4 ;  /* 0x00000001060f7824 */ /* 0x000fe200078e0204 */
[C---:B------:R-:W-:Y:S01]  /*1670*/  IADD3 R26, R125.reuse, 0x20, RZ ;  /* 0x000000207d1a7810 */ /* 0x040fe20007ffe0ff */
[----:B------:R-:W-:Y:S01]  /*1680*/  STL [R1+0x58], R20 ;  /* 0x0000581401007387 */ /* 0x000fe20000100800 */
[-C--:B------:R-:W-:Y:S01]  /*1690*/  IADD3 R4, R0, R3.reuse, R5 ;  /* 0x0000000300047210 */ /* 0x080fe20007ffe005 */
[----:B------:R-:W-:Y:S01]  /*16a0*/  IMAD R2, R12, 0x200, R13 ;  /* 0x000002000c027824 */ /* 0x000fe200078e020d */
[----:B------:R-:W-:Y:S01]  /*16b0*/  IADD3 R22, R125, 0x40, RZ ;  /* 0x000000407d167810 */ /* 0x000fe20007ffe0ff */
[----:B------:R-:W-:Y:S01]  /*16c0*/  IMAD.SHL.U32 R6, R26, 0x40, RZ ;  /* 0x000000401a067824 */ /* 0x000fe200078e00ff */
[----:B------:R-:W-:Y:S01]  /*16d0*/  LOP3.LUT R5, R0, R3, RZ, 0xfc, !PT ;  /* 0x0000000300057212 */ /* 0x000fe200078efcff */
[----:B------:R-:W-:Y:S01]  /*16e0*/  IMAD R0, R9, 0x10, R27 ;  /* 0x0000001009007824 */ /* 0x000fe200078e021b */
[----:B------:R-:W-:Y:S01]  /*16f0*/  IADD3 R24, R125, 0x60, RZ ;  /* 0x000000607d187810 */ /* 0x000fe20007ffe0ff */
[----:B------:R-:W-:Y:S01]  /*1700*/  IMAD.SHL.U32 R3, R22, 0x40, RZ ;  /* 0x0000004016037824 */ /* 0x000fe200078e00ff */
[----:B------:R-:W-:-:S02]  /*1710*/  LOP3.LUT P5, RZ, R8, 0x2, RZ, 0xc0, !PT ;  /* 0x0000000208ff7812 */ /* 0x000fc400078ac0ff */
[----:B------:R-:W-:Y:S01]  /*1720*/  LOP3.LUT P4, RZ, R8, 0x4, RZ, 0xc0, !PT ;  /* 0x0000000408ff7812 */ /* 0x000fe2000788c0ff */
[----:B------:R1:W-:Y:S01]  /*1730*/  STL [R1+0x10], R0 ;  /* 0x0000100001007387 */ /* 0x0003e20000100800 */
[----:B------:R-:W-:Y:S02]  /*1740*/  SHF.R.S32.HI R7, RZ, 0x1f, R26 ;  /* 0x0000001fff077819 */ /* 0x000fe4000001141a */
[----:B------:R-:W-:Y:S02]  /*1750*/  SHF.R.S32.HI R8, RZ, 0x1f, R22 ;  /* 0x0000001fff087819 */ /* 0x000fe40000011416 */
[----:B------:R-:W-:Y:S02]  /*1760*/  LOP3.LUT P2, RZ, R9, 0x4, RZ, 0xc0, !PT ;  /* 0x0000000409ff7812 */ /* 0x000fe4000784c0ff */
[----:B------:R-:W-:Y:S02]  /*1770*/  SHF.R.S32.HI R9, RZ, 0x1f, R24 ;  /* 0x0000001fff097819 */ /* 0x000fe40000011418 */
[----:B------:R-:W-:-:S02]  /*1780*/  LOP3.LUT R11, R6, 0x1c0, RZ, 0xc0, !PT ;  /* 0x000001c0060b7812 */ /* 0x000fc400078ec0ff */
[----:B------:R-:W-:Y:S02]  /*1790*/  LEA.HI R7, R7, R26, RZ, 0x3 ;  /* 0x0000001a07077211 */ /* 0x000fe400078f18ff */
[----:B------:R-:W-:Y:S02]  /*17a0*/  LEA.HI R6, R8, R22, RZ, 0x3 ;  /* 0x0000001608067211 */ /* 0x000fe400078f18ff */
[----:B------:R-:W-:Y:S01]  /*17b0*/  LOP3.LUT R22, R3, 0x1c0, RZ, 0xc0, !PT ;  /* 0x000001c003167812 */ /* 0x000fe200078ec0ff */
[----:B------:R-:W-:Y:S01]  /*17c0*/  IMAD.SHL.U32 R7, R7, 0x40, RZ ;  /* 0x0000004007077824 */ /* 0x000fe200078e00ff */
[----:B------:R-:W-:Y:S01]  /*17d0*/  LEA.HI R3, R9, R24, RZ, 0x3 ;  /* 0x0000001809037211 */ /* 0x000fe200078f18ff */
[----:B------:R-:W-:Y:S01]  /*17e0*/  IMAD.SHL.U32 R6, R6, 0x40, RZ ;  /* 0x0000004006067824 */ /* 0x000fe200078e00ff */
[----:B------:R-:W-:Y:S02]  /*17f0*/  IADD3 R124, R90, 0x10, RZ ;  /* 0x000000105a7c7810 */ /* 0x000fe40007ffe0ff */
[----:B------:R-:W-:Y:S01]  /*1800*/  IADD3 R241, R84, 0x20, RZ ;  /* 0x0000002054f17810 */ /* 0x000fe20007ffe0ff */
[----:B------:R-:W-:Y:S01]  /*1810*/  IMAD.SHL.U32 R3, R3, 0x40, RZ ;  /* 0x0000004003037824 */ /* 0x000fe200078e00ff */
[----:B------:R-:W-:Y:S01]  /*1820*/  LOP3.LUT R9, R10, 0x7ffffffc, RZ, 0xc0, !PT ;  /* 0x7ffffffc0a097812 */ /* 0x000fe200078ec0ff */
[----:B-1----:R-:W-:Y:S01]  /*1830*/  IMAD.SHL.U32 R0, R24, 0x40, RZ ;  /* 0x0000004018007824 */ /* 0x002fe200078e00ff */
[----:B------:R-:W-:-:S02]  /*1840*/  LOP3.LUT R12, R11, 0x38, R84, 0xf8, !PT ;  /* 0x000000380b0c7812 */ /* 0x000fc400078ef854 */
[----:B------:R-:W-:Y:S01]  /*1850*/  SHF.R.U32.HI R13, RZ, 0x3, R11 ;  /* 0x00000003ff0d7819 */ /* 0x000fe2000001160b */
[----:B------:R-:W-:Y:S01]  /*1860*/  IMAD.IADD R9, R23, 0x1, -R9 ;  /* 0x0000000117097824 */ /* 0x000fe200078e0a09 */
[----:B------:R-:W-:Y:S02]  /*1870*/  LOP3.LUT R8, R0, 0x1c0, RZ, 0xc0, !PT ;  /* 0x000001c000087812 */ /* 0x000fe400078ec0ff */
[----:B------:R-:W-:Y:S01]  /*1880*/  LOP3.LUT R11, R22, 0x38, R84, 0xf8, !PT ;  /* 0x00000038160b7812 */ /* 0x000fe200078ef854 */
[----:B------:R-:W-:Y:S01]  /*1890*/  IMAD.SHL.U32 R251, R9, 0x2, RZ ;  /* 0x0000000209fb7824 */ /* 0x000fe200078e00ff */
[----:B------:R-:W-:Y:S01]  /*18a0*/  SHF.R.U32.HI R24, RZ, 0x3, R22 ;  /* 0x00000003ff187819 */ /* 0x000fe20000011616 */
[----:B------:R-:W-:Y:S01]  /*18b0*/  IMAD.IADD R9, R25, 0x1, R14 ;  /* 0x0000000119097824 */ /* 0x000fe200078e020e */
[----:B------:R-:W-:Y:S02]  /*18c0*/  LOP3.LUT R10, R8, 0x38, R84, 0xf8, !PT ;  /* 0x00000038080a7812 */ /* 0x000fe400078ef854 */
[----:B------:R-:W-:-:S02]  /*18d0*/  SHF.R.U32.HI R22, RZ, 0x3, R8 ;  /* 0x00000003ff167819 */ /* 0x000fc40000011608 */
[----:B------:R-:W-:Y:S02]  /*18e0*/  SHF.R.S32.HI R26, RZ, 0x1f, R124 ;  /* 0x0000001fff1a7819 */ /* 0x000fe4000001147c */
[----:B------:R-:W-:Y:S02]  /*18f0*/  SHF.R.S32.HI R8, RZ, 0x1f, R241 ;  /* 0x0000001fff087819 */ /* 0x000fe400000114f1 */
[----:B------:R-:W-:Y:S01]  /*1900*/  LOP3.LUT R7, R7, 0xfffffe00, RZ, 0xc0, !PT ;  /* 0xfffffe0007077812 */ /* 0x000fe200078ec0ff */
[----:B------:R-:W-:Y:S01]  /*1910*/  STL [R1+0x68], R26 ;  /* 0x0000681a01007387 */ /* 0x000fe20000100800 */
[----:B------:R-:W-:Y:S02]  /*1920*/  LOP3.LUT R23, R6, 0xfffffe00, RZ, 0xc0, !PT ;  /* 0xfffffe0006177812 */ /* 0x000fe400078ec0ff */
[----:B------:R-:W-:Y:S01]  /*1930*/  LOP3.LUT R3, R3, 0xfffffe00, RZ, 0xc0, !PT ;  /* 0xfffffe0003037812 */ /* 0x000fe200078ec0ff */
[----:B------:R1:W-:Y:S01]  /*1940*/  STL [R1+0x4], R8 ;  /* 0x0000040801007387 */ /* 0x0003e20000100800 */
[----:B------:R-:W-:-:S02]  /*1950*/  LOP3.LUT R13, R7, R12, R13, 0xf6, !PT ;  /* 0x0000000c070d7212 */ /* 0x000fc400078ef60d */
[----:B------:R-:W-:Y:S01]  /*1960*/  LOP3.LUT R12, R23, R11, R24, 0xf6, !PT ;  /* 0x0000000b170c7212 */ /* 0x000fe200078ef618 */
[----:B------:R-:W-:Y:S01]  /*1970*/  STL [R1+0x60], R7 ;  /* 0x0000600701007387 */ /* 0x000fe20000100800 */
[----:B------:R-:W-:Y:S02]  /*1980*/  LOP3.LUT R11, R3, R10, R22, 0xf6, !PT ;  /* 0x0000000a030b7212 */ /* 0x000fe400078ef616 */
[----:B------:R-:W-:Y:S01]  /*1990*/  LOP3.LUT R10, R21, 0x38, R84, 0xf8, !PT ;  /* 0x00000038150a7812 */ /* 0x000fe200078ef854 */
[----:B------:R-:W-:Y:S01]  /*19a0*/  STL [R1+0x5c], R23 ;  /* 0x00005c1701007387 */ /* 0x000fe20000100800 */
[----:B------:R-:W-:Y:S02]  /*19b0*/  LEA R14, R13, 0x5100, 0x1 ;  /* 0x000051000d0e7811 */ /* 0x000fe400078e08ff */
[----:B------:R-:W-:Y:S01]  /*19c0*/  LOP3.LUT R10, R19, R10, R20, 0xf6, !PT ;  /* 0x0000000a130a7212 */ /* 0x000fe200078ef614 */
[----:B------:R2:W-:Y:S01]  /*19d0*/  STL [R1+0xa4], R3 ;  /* 0x0000a40301007387 */ /* 0x0005e20000100800 */
[----:B------:R-:W-:-:S02]  /*19e0*/  LEA R13, R12, 0x5100, 0x1 ;  /* 0x000051000c0d7811 */ /* 0x000fc400078e08ff */
[----:B------:R-:W-:Y:S01]  /*19f0*/  LEA R12, R11, 0x5100, 0x1 ;  /* 0x000051000b0c7811 */ /* 0x000fe200078e08ff */
[----:B------:R3:W-:Y:S01]  /*1a00*/  STL [R1+0x50], R9 ;  /* 0x0000500901007387 */ /* 0x0007e20000100800 */
[----:B------:R-:W-:Y:S02]  /*1a10*/  SEL R0, R16, 0xffffffc0, !P2 ;  /* 0xffffffc010007807 */ /* 0x000fe40005000000 */
[----:B------:R-:W-:Y:S01]  /*1a20*/  SHF.R.S32.HI R11, RZ, 0x1f, R251 ;  /* 0x0000001fff0b7819 */ /* 0x000fe200000114fb */
[----:B------:R-:W-:Y:S01]  /*1a30*/  STL [R1+0x9c], R14 ;  /* 0x00009c0e01007387 */ /* 0x000fe20000100800 */
[----:B------:R-:W-:Y:S02]  /*1a40*/  LEA R127, R2, 0x2900, 0x1 ;  /* 0x00002900027f7811 */ /* 0x000fe400078e08ff */
[----:B------:R-:W-:Y:S01]  /*1a50*/  IADD3 R11, R251, 0x30, RZ ;  /* 0x00000030fb0b7810 */ /* 0x000fe20007ffe0ff */
[----:B------:R4:W-:Y:S01]  /*1a60*/  STL [R1+0x98], R13 ;  /* 0x0000980d01007387 */ /* 0x0009e20000100800 */
[----:B-1----:R-:W-:Y:S01]  /*1a70*/  SEL R8, R16, 0xffffffc0, !P6 ;  /* 0xffffffc010087807 */ /* 0x002fe20007000000 */
[----:B------:R-:W-:Y:S01]  /*1a80*/  IMAD.IADD R197, R127, 0x1, R0 ;  /* 0x000000017fc57824 */ /* 0x000fe200078e0200 */
[C---:B------:R-:W-:Y:S01]  /*1a90*/  SEL R6, R17.reuse, 0xffffffe0, !P0 ;  /* 0xffffffe011067807 */ /* 0x040fe20004000000 */
[----:B------:R1:W-:Y:S01]  /*1aa0*/  STL [R1+0x94], R12 ;  /* 0x0000940c01007387 */ /* 0x0003e20000100800 */
[----:B------:R-:W-:-:S02]  /*1ab0*/  SEL R2, R17, 0xffffffe0, !P5 ;  /* 0xffffffe011027807 */ /* 0x000fc40006800000 */
[----:B------:R-:W-:Y:S02]  /*1ac0*/  IADD3 R17, R251, 0x10, RZ ;  /* 0x00000010fb117810 */ /* 0x000fe40007ffe0ff */
[C---:B------:R-:W-:Y:S02]  /*1ad0*/  IADD3 R202, R127.reuse, 0x20, RZ ;  /* 0x000000207fca7810 */ /* 0x040fe40007ffe0ff */
[----:B------:R-:W-:Y:S02]  /*1ae0*/  @P3 IADD3 R202, R127, -0x20, RZ ;  /* 0xffffffe07fca3810 */ /* 0x000fe40007ffe0ff */
[----:B--2---:R-:W-:Y:S02]  /*1af0*/  LOP3.LUT R3, R21, 0x18, R84, 0xf8, !PT ;  /* 0x0000001815037812 */ /* 0x004fe400078ef854 */
[----:B------:R-:W-:Y:S01]  /*1b00*/  SEL R7, R18, 0x10, !P1 ;  /* 0x0000001012077807 */ /* 0x000fe20004800000 */
[----:B------:R-:W-:Y:S01]  /*1b10*/  IMAD.IADD R194, R0, 0x1, R202 ;  /* 0x0000000100c27824 */ /* 0x000fe200078e02ca */
[----:B---3--:R-:W-:-:S02]  /*1b20*/  LOP3.LUT R9, R19, R3, R20, 0xf6, !PT ;  /* 0x0000000313097212 */ /* 0x008fc400078ef614 */
[----:B------:R-:W-:Y:S02]  /*1b30*/  SEL R3, R16, 0xffffffc0, !P4 ;  /* 0xffffffc010037807 */ /* 0x000fe40006000000 */
[----:B------:R-:W-:Y:S02]  /*1b40*/  LEA R252, R9, 0x100, 0x1 ;  /* 0x0000010009fc7811 */ /* 0x000fe400078e08ff */
[----:B------:R-:W-:Y:S02]  /*1b50*/  LEA R9, R10, 0x5100, 0x1 ;  /* 0x000051000a097811 */ /* 0x000fe400078e08ff */
[C---:B------:R-:W-:Y:S02]  /*1b60*/  IADD3 R16, R251.reuse, 0x18, RZ ;  /* 0x00000018fb107810 */ /* 0x040fe40007ffe0ff */
[C---:B----4-:R-:W-:Y:S01]  /*1b70*/  IADD3 R13, R251.reuse, 0x28, RZ ;  /* 0x00000028fb0d7810 */ /* 0x050fe20007ffe0ff */
[----:B------:R2:W-:Y:S01]  /*1b80*/  STL [R1+0x90], R9 ;  /* 0x0000900901007387 */ /* 0x0005e20000100800 */
[----:B-1----:R-:W-:-:S02]  /*1b90*/  IADD3 R12, R251, 0x38, RZ ;  /* 0x00000038fb0c7810 */ /* 0x002fc40007ffe0ff */
[----:B------:R-:W-:Y:S02]  /*1ba0*/  SHF.R.S32.HI R10, RZ, 0x1f, R17 ;  /* 0x0000001fff0a7819 */ /* 0x000fe40000011411 */
[----:B------:R-:W-:Y:S02]  /*1bb0*/  SHF.R.S32.HI R10, RZ, 0x1f, R13 ;  /* 0x0000001fff0a7819 */ /* 0x000fe4000001140d */
[----:B------:R-:W-:Y:S02]  /*1bc0*/  SHF.R.S32.HI R10, RZ, 0x1f, R12 ;  /* 0x0000001fff0a7819 */ /* 0x000fe4000001140c */
[----:B------:R-:W-:Y:S02]  /*1bd0*/  LEA R198, R4, 0x5100, 0x1 ;  /* 0x0000510004c67811 */ /* 0x000fe400078e08ff */
[----:B------:R-:W-:Y:S02]  /*1be0*/  LEA R192, R5, 0x100, 0x1 ;  /* 0x0000010005c07811 */ /* 0x000fe400078e08ff */
[C---:B------:R-:W-:Y:S01]  /*1bf0*/  IADD3 R18, R251.reuse, 0x8, RZ ;  /* 0x00000008fb127810 */ /* 0x040fe20007ffe0ff */
[C---:B------:R-:W-:Y:S01]  /*1c00*/  IMAD.IADD R199, R198.reuse, 0x1, R3 ;  /* 0x00000001c6c77824 */ /* 0x040fe200078e0203 */
[----:B------:R-:W-:Y:S01]  /*1c10*/  IADD3 R14, R251, 0x20, RZ ;  /* 0x00000020fb0e7810 */ /* 0x000fe20007ffe0ff */
[----:B------:R-:W-:Y:S01]  /*1c20*/  IMAD.IADD R193, R3, 0x1, R192 ;  /* 0x0000000103c17824 */ /* 0x000fe200078e02c0 */
[----:B------:R-:W-:Y:S01]  /*1c30*/  SHF.R.S32.HI R245, RZ, 0x1f, R244 ;  /* 0x0000001ffff57819 */ /* 0x000fe200000114f4 */
[----:B------:R-:W-:Y:S01]  /*1c40*/  IMAD.IADD R201, R198, 0x1, R2 ;  /* 0x00000001c6c97824 */ /* 0x000fe200078e0202 */
[----:B------:R-:W-:Y:S01]  /*1c50*/  SHF.R.S32.HI R85, RZ, 0x1f, R84 ;  /* 0x0000001fff557819 */ /* 0x000fe20000011454 */
[C---:B------:R-:W-:Y:S01]  /*1c60*/  IMAD.IADD R196, R2.reuse, 0x1, R192 ;  /* 0x0000000102c47824 */ /* 0x040fe200078e02c0 */
[----:B------:R-:W-:Y:S01]  /*1c70*/  SHF.R.S32.HI R91, RZ, 0x1f, R90 ;  /* 0x0000001fff5b7819 */ /* 0x000fe2000001145a */
[C---:B------:R-:W-:Y:S01]  /*1c80*/  IMAD.IADD R200, R2.reuse, 0x1, R199 ;  /* 0x0000000102c87824 */ /* 0x040fe200078e02c7 */
[----:B------:R-:W-:Y:S01]  /*1c90*/  SHF.R.S32.HI R18, RZ, 0x1f, R18 ;  /* 0x0000001fff127819 */ /* 0x000fe20000011412 */
[----:B------:R-:W-:Y:S01]  /*1ca0*/  IMAD.IADD R195, R2, 0x1, R193 ;  /* 0x0000000102c37824 */ /* 0x000fe200078e02c1 */
[----:B--2---:R-:W-:-:S02]  /*1cb0*/  SHF.R.S32.HI R9, RZ, 0x1f, R16 ;  /* 0x0000001fff097819 */ /* 0x004fc40000011410 */
[----:B------:R-:W-:Y:S01]  /*1cc0*/  SHF.R.S32.HI R9, RZ, 0x1f, R11 ;  /* 0x0000001fff097819 */ /* 0x000fe2000001140b */
[----:B------:R-:W-:Y:S01]  /*1cd0*/  IMAD.IADD R9, R252, 0x1, R8 ;  /* 0x00000001fc097824 */ /* 0x000fe200078e0208 */
[----:B------:R-:W-:Y:S02]  /*1ce0*/  LEA R11, R15, 0x80, 0x1 ;  /* 0x000000800f0b7811 */ /* 0x000fe400078e08ff */
[----:B------:R-:W-:Y:S02]  /*1cf0*/  SHF.R.S32.HI R14, RZ, 0x1f, R14 ;  /* 0x0000001fff0e7819 */ /* 0x000fe4000001140e */
[C---:B------:R-:W-:Y:S01]  /*1d00*/  IADD3 R206, R202.reuse, 0x800, RZ ;  /* 0x00000800cace7810 */ /* 0x040fe20007ffe0ff */
[C---:B------:R-:W-:Y:S01]  /*1d10*/  IMAD.IADD R10, R11.reuse, 0x1, R8 ;  /* 0x000000010b0a7824 */ /* 0x040fe200078e0208 */
[----:B------:R-:W-:Y:S01]  /*1d20*/  STL [R1+0x6c], R11 ;  /* 0x00006c0b01007387 */ /* 0x000fe20000100800 */
[----:B------:R-:W-:Y:S01]  /*1d30*/  IMAD.IADD R0, R11, 0x1, R6 ;  /* 0x000000010b007824 */ /* 0x000fe200078e0206 */
[----:B------:R-:W-:Y:S01]  /*1d40*/  IADD3 R205, R202, 0x1000, RZ ;  /* 0x00001000cacd7810 */ /* 0x000fe20007ffe0ff */
[----:B------:R-:W-:Y:S01]  /*1d50*/  IMAD.IADD R4, R6, 0x1, R10 ;  /* 0x0000000106047824 */ /* 0x000fe200078e020a */
[----:B------:R1:W-:Y:S01]  /*1d60*/  STL [R1], R9 ;  /* 0x0000000901007387 */ /* 0x0003e20000100800 */
[----:B------:R-:W-:-:S02]  /*1d70*/  IADD3 R204, R202, 0x1800, RZ ;  /* 0x00001800cacc7810 */ /* 0x000fc40007ffe0ff */
[----:B------:R-:W-:Y:S01]  /*1d80*/  IMAD.IADD R3, R7, 0x1, R4 ;  /* 0x0000000107037824 */ /* 0x000fe200078e0204 */
[----:B------:R-:W-:Y:S01]  /*1d90*/  STL [R1+0x70], R10 ;  /* 0x0000700a01007387 */ /* 0x000fe20000100800 */
[----:B------:R-:W-:-:S03]  /*1da0*/  IADD3 R203, R202, 0x2000, RZ ;  /* 0x00002000cacb7810 */ /* 0x000fc60007ffe0ff */
        /* <DEDUP_REMOVED lines=11> */
.L_x_1208:
[----:B------:R-:W3:Y:S01]  /*1e60*/  LDL R25, [R1+0x4c] ;  /* 0x00004c0001197983 */ /* 0x000ee20000100800 */
[----:B------:R-:W-:Y:S01]  /*1e70*/  ISETP.NE.U32.AND P0, PT, RZ, c[0x0][0x370], PT ;  /* 0x0000dc00ff007a0c */ /* 0x000fe20003f05070 */
[----:B------:R-:W-:Y:S01]  /*1e80*/  IMAD.MOV.U32 R148, RZ, RZ, 0x4 ;  /* 0x00000004ff947424 */ /* 0x000fe200078e00ff */
[----:B------:R-:W-:Y:S01]  /*1e90*/  ISETP.NE.U32.AND P1, PT, RZ, c[0x0][0x360], PT ;  /* 0x0000d800ff007a0c */ /* 0x000fe20003f25070 */
[----:B------:R-:W-:Y:S01]  /*1ea0*/  IMAD.MOV.U32 R12, RZ, RZ, RZ ;  /* 0x000000ffff0c7224 */ /* 0x000fe200078e00ff */
[----:B------:R-:W-:Y:S01]  /*1eb0*/  ISETP.NE.AND.EX P2, PT, RZ, c[0x0][0x374], PT, P0 ;  /* 0x0000dd00ff007a0c */ /* 0x000fe20003f45300 */
[----:B------:R-:W-:Y:S01]  /*1ec0*/  IMAD.MOV.U32 R143, RZ, RZ, RZ ;  /* 0x000000ffff8f7224 */ /* 0x000fe200078e00ff */
[----:B------:R-:W-:Y:S01]  /*1ed0*/  ISETP.NE.AND.EX P0, PT, RZ, c[0x0][0x364], PT, P1 ;  /* 0x0000d900ff007a0c */ /* 0x000fe20003f05310 */
[----:B------:R-:W-:Y:S01]  /*1ee0*/  CS2R R14, SRZ ;  /* 0x00000000000e7805 */ /* 0x000fe2000001ff00 */
[----:B------:R-:W-:Y:S02]  /*1ef0*/  ISETP.NE.U32.AND P1, PT, RZ, c[0x0][0x348], PT ;  /* 0x0000d200ff007a0c */ /* 0x000fe40003f25070 */
[----:B------:R-:W-:-:S02]  /*1f00*/  ISETP.NE.U32.AND P3, PT, RZ, c[0x0][0x350], PT ;  /* 0x0000d400ff007a0c */ /* 0x000fc40003f65070 */
[----:B------:R-:W-:Y:S02]  /*1f10*/  ISETP.NE.U32.AND P5, PT, RZ, c[0x0][0x358], PT ;  /* 0x0000d600ff007a0c */ /* 0x000fe40003fa5070 */
[----:B------:R-:W-:Y:S02]  /*1f20*/  ISETP.NE.AND.EX P1, PT, RZ, c[0x0][0x34c], PT, P1 ;  /* 0x0000d300ff007a0c */ /* 0x000fe40003f25310 */
[----:B------:R-:W-:Y:S02]  /*1f30*/  ISETP.NE.AND.EX P3, PT, RZ, c[0x0][0x354], PT, P3 ;  /* 0x0000d500ff007a0c */ /* 0x000fe40003f65330 */
[----:B------:R-:W-:Y:S01]  /*1f40*/  ISETP.NE.AND.EX P5, PT, RZ, c[0x0][0x35c], PT, P5 ;  /* 0x0000d700ff007a0c */ /* 0x000fe20003fa5350 */
[----:B---3--:R-:W-:-:S04]  /*1f50*/  @P2 IMAD.WIDE R10, R25, R148, c[0x0][0x370] ;  /* 0x0000dc00190a2625 */ /* 0x008fc800078e0294 */
[CC--:B------:R-:W-:Y:S01]  /*1f60*/  @P0 IMAD.WIDE R8, R25.reuse, R148.reuse, c[0x0][0x360] ;  /* 0x0000d80019080625 */ /* 0x0c0fe200078e0294 */
[----:B------:R-:W3:Y:S03]  /*1f70*/  @P2 LDG.E R12, [R10.64] ;  /* 0x000000080a0c2981 */ /* 0x000ee6000c1e1900 */
[CC--:B------:R-:W-:Y:S01]  /*1f80*/  IMAD.WIDE R6, R25.reuse, R148.reuse, c[0x0][0x348] ;  /* 0x0000d20019067625 */ /* 0x0c0fe200078e0294 */
[----:B------:R1:W5:Y:S03]  /*1f90*/  @P0 LDG.E R249, [R8.64] ;  /* 0x0000000808f90981 */ /* 0x000366000c1e1900 */
[CC--:B--2---:R-:W-:Y:S01]  /*1fa0*/  IMAD.WIDE R4, R25.reuse, R148.reuse, c[0x0][0x350] ;  /* 0x0000d40019047625 */ /* 0x0c4fe200078e0294 */
[----:B------:R1:W5:Y:S03]  /*1fb0*/  @P1 LDG.E R143, [R6.64] ;  /* 0x00000008068f1981 */ /* 0x000366000c1e1900 */
[----:B------:R-:W-:Y:S01]  /*1fc0*/  IMAD.WIDE R2, R25, R148, c[0x0][0x358] ;  /* 0x0000d60019027625 */ /* 0x000fe200078e0294 */
[----:B------:R1:W5:Y:S04]  /*1fd0*/  @P3 LDG.E R15, [R4.64] ;  /* 0x00000008040f3981 */ /* 0x000368000c1e1900 */
[----:B------:R1:W5:Y:S01]  /*1fe0*/  @P5 LDG.E R14, [R2.64] ;  /* 0x00000008020e5981 */ /* 0x000362000c1e1900 */
[----:B------:R-:W-:Y:S03]  /*1ff0*/  YIELD ;  /* 0x0000000000007946 */ /* 0x000fe60003800000 */
[----:B---3--:R1:W-:Y:S01]  /*2000*/  STL [R1+0x3c], R12 ;  /* 0x00003c0c01007387 */ /* 0x0083e20000100800 */
[----:B------:R-:W-:Y:S05]  /*2010*/  @P0 BRA `(.L_x_910) ;  /* 0x0000005000000947 */ /* 0x000fea0003800000 */
[----:B-----5:R-:W-:Y:S01]  /*2020*/  MOV R249, c[0x0][0x168] ;  /* 0x00005a0000f97a02 */ /* 0x020fe20000000f00 */
[----:B------:R-:W-:Y:S05]  /*2030*/  @!P1 BRA `(.L_x_910) ;  /* 0x0000003000009947 */ /* 0x000fea0003800000 */
[----:B-1----:R-:W2:Y:S04]  /*2040*/  LDG.E R8, [R6.64] ;  /* 0x0000000806087981 */ /* 0x002ea8000c1e1900 */
[----:B------:R-:W2:Y:S02]  /*2050*/  LDG.E R0, [R6.64+0x4] ;  /* 0x0000040806007981 */ /* 0x000ea4000c1e1900 */
[----:B--2---:R-:W-:-:S02]  /*2060*/  IADD3 R249, -R8, R0, RZ ;  /* 0x0000000008f97210 */ /* 0x004fc40007ffe1ff */
.L_x_910:
[----:B------:R-:W-:-:S04]  /*2070*/  ISETP.NE.U32.AND P0, PT, RZ, c[0x0][0x368], PT ;  /* 0x0000da00ff007a0c */ /* 0x000fc80003f05070 */
[----:B------:R-:W-:-:S13]  /*2080*/  ISETP.NE.AND.EX P0, PT, RZ, c[0x0][0x36c], PT, P0 ;  /* 0x0000db00ff007a0c */ /* 0x000fda0003f05300 */
[----:B------:R-:W-:Y:S05]  /*2090*/  @!P0 BRA `(.L_x_911) ;  /* 0x0000003000008947 */ /* 0x000fea0003800000 */
[----:B-1----:R-:W-:-:S05]  /*20a0*/  IMAD.WIDE R4, R25, R148, c[0x0][0x368] ;  /* 0x0000da0019047625 */ /* 0x002fca00078e0294 */
[----:B------:R1:W5:Y:S01]  /*20b0*/  LDG.E R13, [R4.64] ;  /* 0x00000008040d7981 */ /* 0x000362000c1e1900 */
[----:B------:R-:W-:Y:S05]  /*20c0*/  BRA `(.L_x_912) ;  /* 0x0000005000007947 */ /* 0x000fea0003800000 */
.L_x_911:
[----:B------:R-:W-:Y:S01]  /*20d0*/  MOV R13, UR6 ;  /* 0x00000006000d7c02 */ /* 0x000fe20008000f00 */
[----:B------:R-:W-:Y:S05]  /*20e0*/  @!P3 BRA `(.L_x_912) ;  /* 0x000000300000b947 */ /* 0x000fea0003800000 */
[----:B-1----:R-:W2:Y:S04]  /*20f0*/  LDG.E R6, [R4.64] ;  /* 0x0000000804067981 */ /* 0x002ea8000c1e1900 */
[----:B------:R-:W2:Y:S02]  /*2100*/  LDG.E R0, [R4.64+0x4] ;  /* 0x0000040804007981 */ /* 0x000ea4000c1e1900 */
[----:B--2---:R-:W-:Y:S02]  /*2110*/  IADD3 R13, -R6, R0, RZ ;  /* 0x00000000060d7210 */ /* 0x004fe40007ffe1ff */
.L_x_912:
[----:B-1----:R-:W2:Y:S04]  /*2120*/  LDL.LU R5, [R1+0x44] ;  /* 0x0000440001057983 */ /* 0x002ea80000300800 */
[----:B------:R1:W3:Y:S04]  /*2130*/  @P5 LDG.E R4, [R2.64] ;  /* 0x0000000802045981 */ /* 0x0002e8000c1e1900 */
[----:B------:R1:W3:Y:S01]  /*2140*/  @P5 LDG.E R0, [R2.64+0x4] ;  /* 0x0000040802005981 */ /* 0x0002e2000c1e1900 */
[----:B------:R-:W-:Y:S01]  /*2150*/  ISETP.NE.U32.AND P0, PT, RZ, c[0x0][0x378], PT ;  /* 0x0000de00ff007a0c */ /* 0x000fe20003f05070 */
[----:B-----5:R-:W-:-:S03]  /*2160*/  IMAD.MOV.U32 R136, RZ, RZ, R13 ;  /* 0x000000ffff887224 */ /* 0x020fc600078e000d */
[----:B------:R-:W-:Y:S01]  /*2170*/  ISETP.NE.AND.EX P0, PT, RZ, c[0x0][0x37c], PT, P0 ;  /* 0x0000df00ff007a0c */ /* 0x000fe20003f05300 */
[----:B------:R-:W-:-:S05]  /*2180*/  IMAD.MOV.U32 R6, RZ, RZ, c[0x0][0x2c4] ;  /* 0x0000b100ff067624 */ /* 0x000fca00078e00ff */
[----:B------:R-:W-:Y:S01]  /*2190*/  ISETP.NE.AND P2, PT, R6, 0x1, PT ;  /* 0x000000010600780c */ /* 0x000fe20003f45270 */
[----:B------:R-:W-:Y:S02]  /*21a0*/  IMAD.IADD R12, R13, 0x1, -R12 ;  /* 0x000000010d0c7824 */ /* 0x000fe400078e0a0c */
[----:B------:R-:W-:-:S04]  /*21b0*/  IMAD.MOV.U32 R6, RZ, RZ, c[0x0][0x32c] ;  /* 0x0000cb00ff067624 */ /* 0x000fc800078e00ff */
[----:B-1----:R-:W-:-:S05]  /*21c0*/  @P0 IMAD.WIDE R2, R25, R148, c[0x0][0x378] ;  /* 0x0000de0019020625 */ /* 0x002fca00078e0294 */
[----:B------:R1:W5:Y:S01]  /*21d0*/  @P0 LDG.E R136, [R2.64] ;  /* 0x0000000802880981 */ /* 0x000362000c1e1900 */
[----:B------:R-:W-:Y:S02]  /*21e0*/  ISETP.GE.AND P1, PT, R6, 0x1, PT ;  /* 0x000000010600780c */ /* 0x000fe40003f26270 */
[----:B------:R-:W-:-:S04]  /*21f0*/  LOP3.LUT R207, R207, 0xfffbffff, RZ, 0xc0, !PT ;  /* 0xfffbffffcfcf7812 */ /* 0x000fc800078ec0ff */
[----:B------:R-:W-:-:S04]  /*2200*/  @P2 LOP3.LUT R207, R207, 0x40000, RZ, 0xfc, !PT ;  /* 0x00040000cfcf2812 */ /* 0x000fc800078efcff */
[----:B------:R-:W-:-:S04]  /*2210*/  LOP3.LUT R207, R207, 0xfffeffff, RZ, 0xc0, !PT ;  /* 0xfffeffffcfcf7812 */ /* 0x000fc800078ec0ff */
[----:B------:R-:W-:Y:S01]  /*2220*/  @P1 LOP3.LUT R207, R207, 0x10000, RZ, 0xfc, !PT ;  /* 0x00010000cfcf1812 */ /* 0x000fe200078efcff */
[----:B-1----:R-:W-:Y:S02]  /*2230*/  IMAD.MOV.U32 R2, RZ, RZ, c[0x0][0x228] ;  /* 0x00008a00ff027624 */ /* 0x002fe400078e00ff */
[----:B--2---:R-:W-:-:S05]  /*2240*/  IMAD.SHL.U32 R7, R5, 0x80, RZ ;  /* 0x0000008005077824 */ /* 0x004fca00078e00ff */
[----:B------:R1:W-:Y:S01]  /*2250*/  STL [R1+0x38], R7 ;  /* 0x0000380701007387 */ /* 0x0003e20000100800 */
[----:B---3--:R-:W-:Y:S01]  /*2260*/  @P5 IMAD.IADD R2, R0, 0x1, -R4 ;  /* 0x0000000100025824 */ /* 0x008fe200078e0a04 */
[----:B------:R-:W-:-:S03]  /*2270*/  IADD3 R0, R7, 0x7f, RZ ;  /* 0x0000007f07007810 */ /* 0x000fc60007ffe0ff */
[----:B------:R-:W-:Y:S02]  /*2280*/  IMAD.IADD R250, R12, 0x1, R2 ;  /* 0x000000010cfa7824 */ /* 0x000fe400078e0202 */
[----:B------:R-:W-:-:S03]  /*2290*/  @P2 IMAD.HI.U32 R4, R0, c[0x0][0x2c8], RZ ;  /* 0x0000b20000042a27 */ /* 0x000fc600078e00ff */
[C---:B------:R-:W-:Y:S02]  /*22a0*/  IADD3 R3, R250.reuse, 0x4f, RZ ;  /* 0x0000004ffa037810 */ /* 0x040fe40007ffe0ff */
[----:B------:R-:W-:Y:S02]  /*22b0*/  @P2 SHF.R.U32.HI R0, RZ, c[0x0][0x2cc], R4 ;  /* 0x0000b300ff002a19 */ /* 0x000fe40000011604 */
[----:B------:R-:W-:Y:S01]  /*22c0*/  IADD3 R4, R250, 0x1, -R249 ;  /* 0x00000001fa047810 */ /* 0x000fe20007ffe8f9 */
[----:B------:R-:W-:-:S04]  /*22d0*/  IMAD.HI R3, R3, 0x66666667, RZ ;  /* 0x6666666703037827 */ /* 0x000fc800078e02ff */
[----:B------:R-:W-:Y:S01]  /*22e0*/  IMAD.IADD R0, R4, 0x1, R0 ;  /* 0x0000000104007824 */ /* 0x000fe200078e0200 */
[----:B------:R-:W-:-:S04]  /*22f0*/  SHF.R.U32.HI R5, RZ, 0x1f, R3 ;  /* 0x0000001fff057819 */ /* 0x000fc80000011603 */
[----:B------:R-:W-:Y:S02]  /*2300*/  LEA.HI.SX32 R144, R3, R5, 0x1b ;  /* 0x0000000503907211 */ /* 0x000fe400078fdaff */
[----:B------:R-:W-:Y:S01]  /*2310*/  IADD3 R4, R0, c[0x0][0x328], RZ ;  /* 0x0000ca0000047a10 */ /* 0x000fe20007ffe0ff */
[----:B------:R-:W-:Y:S05]  /*2320*/  @!P1 BRA `(.L_x_913) ;  /* 0x0000010000009947 */ /* 0x000fea0003800000 */
[C---:B-1----:R-:W-:Y:S01]  /*2330*/  ISETP.GT.AND P0, PT, R0.reuse, RZ, PT ;  /* 0x000000ff0000720c */ /* 0x042fe20003f04270 */
        /* <DEDUP_REMOVED lines=9> */
.L_x_915:
[----:B------:R-:W-:-:S13]  /*23d0*/  ISETP.NE.AND P0, PT, R6, 0x1, PT ;  /* 0x000000010600780c */ /* 0x000fda0003f05270 */
[----:B------:R-:W-:-:S05]  /*23e0*/  @P0 IMAD.HI.U32 R0, R3, c[0x0][0x330], RZ ;  /* 0x0000cc0003000a27 */ /* 0x000fca00078e00ff */
[----:B------:R-:W-:Y:S02]  /*23f0*/  @P0 SHF.R.U32.HI R3, RZ, c[0x0][0x334], R0 ;  /* 0x0000cd00ff030a19 */ /* 0x000fe40000011600 */
.L_x_916:
[----:B------:R-:W-:Y:S05]  /*2400*/  BSYNC B0 ;  /* 0x0000000000007941 */ /* 0x000fea0003800000 */
.L_x_914:
[----:B------:R-:W-:-:S05]  /*2410*/  IMAD R3, R3, R6, c[0x0][0x32c] ;  /* 0x0000cb0003037624 */ /* 0x000fca00078e0206 */
[----:B------:R-:W-:-:S04]  /*2420*/  IMNMX R4, R4, R3, PT ;  /* 0x0000000304047217 */ /* 0x000fc80003800200 */
.L_x_913:
[----:B-1----:R-:W-:Y:S01]  /*2430*/  IADD3 R4, R4, 0x4f, RZ ;  /* 0x0000004f04047810 */ /* 0x002fe20007ffe0ff */
[----:B------:R-:W-:-:S04]  /*2440*/  @P2 IMAD.HI.U32 R3, R7, c[0x0][0x2c8], RZ ;  /* 0x0000b20007032a27 */ /* 0x000fc800078e00ff */
[----:B------:R-:W-:-:S04]  /*2450*/  IMAD.HI R4, R4, 0x66666667, RZ ;  /* 0x6666666704047827 */ /* 0x000fc800078e02ff */
[----:B------:R-:W-:Y:S01]  /*2460*/  IMAD.MOV.U32 R0, RZ, RZ, R7 ;  /* 0x000000ffff007224 */ /* 0x000fe200078e0007 */
[----:B------:R-:W-:Y:S01]  /*2470*/  @P2 SHF.R.U32.HI R0, RZ, c[0x0][0x2cc], R3 ;  /* 0x0000b300ff002a19 */ /* 0x000fe20000011603 */
[----:B------:R-:W-:Y:S01]  /*2480*/  IMAD.IADD R230, R250, 0x1, -R249 ;  /* 0x00000001fae67824 */ /* 0x000fe200078e0af9 */
[----:B------:R-:W-:-:S03]  /*2490*/  SHF.R.U32.HI R3, RZ, 0x1f, R4 ;  /* 0x0000001fff037819 */ /* 0x000fc60000011604 */
[----:B------:R-:W-:Y:S01]  /*24a0*/  IMAD.IADD R0, R230, 0x1, R0 ;  /* 0x00000001e6007824 */ /* 0x000fe200078e0200 */
[----:B------:R-:W-:-:S04]  /*24b0*/  LEA.HI.SX32 R7, R4, R3, 0x1b ;  /* 0x0000000304077211 */ /* 0x000fc800078fdaff */
[----:B------:R-:W-:Y:S02]  /*24c0*/  IADD3 R3, R0, -c[0x0][0x324], RZ ;  /* 0x8000c90000037a10 */ /* 0x000fe40007ffe0ff */
        /* <DEDUP_REMOVED lines=11> */
.L_x_919:
[----:B------:R-:W-:-:S13]  /*2580*/  ISETP.NE.AND P0, PT, R6, 0x1, PT ;  /* 0x000000010600780c */ /* 0x000fda0003f05270 */
[----:B------:R-:W-:-:S05]  /*2590*/  @P0 IMAD.HI.U32 R4, R0, c[0x0][0x330], RZ ;  /* 0x0000cc0000040a27 */ /* 0x000fca00078e00ff */
[----:B------:R-:W-:Y:S02]  /*25a0*/  @P0 SHF.R.U32.HI R0, RZ, c[0x0][0x334], R4 ;  /* 0x0000cd00ff000a19 */ /* 0x000fe40000011604 */
.L_x_920:
[----:B------:R-:W-:Y:S05]  /*25b0*/  BSYNC B0 ;  /* 0x0000000000007941 */ /* 0x000fea0003800000 */
.L_x_918:
[----:B------:R-:W-:-:S05]  /*25c0*/  IMAD R0, R0, c[0x0][0x32c], RZ ;  /* 0x0000cb0000007a24 */ /* 0x000fca00078e02ff */
[----:B------:R-:W-:-:S04]  /*25d0*/  IMNMX R3, R3, R0, !PT ;  /* 0x0000000003037217 */ /* 0x000fc80007800200 */
.L_x_917:
        /* <DEDUP_REMOVED lines=12> */
[----:B------:R-:W-:Y:S02]  /*26a0*/  SHF.R.U32.HI R8, RZ, 0x10, R3 ;  /* 0x00000010ff087819 */ /* 0x000fe40000011603 */
[----:B------:R-:W-:Y:S02]  /*26b0*/  LOP3.LUT R17, R3, 0xff, RZ, 0xc0, !PT ;  /* 0x000000ff03117812 */ /* 0x000fe400078ec0ff */
[C---:B------:R-:W-:Y:S01]  /*26c0*/  ISETP.NE.AND P1, PT, R8.reuse, RZ, PT ;  /* 0x000000ff0800720c */ /* 0x040fe20003f25270 */
[----:B------:R1:W-:Y:S03]  /*26d0*/  STL [R1+0x44], R8 ;  /* 0x0000440801007387 */ /* 0x0003e60000100800 */
[----:B------:R-:W-:Y:S01]  /*26e0*/  SEL R130, R8, c[0x0][0x338], P1 ;  /* 0x0000ce0008827a07 */ /* 0x000fe20000800000 */
[----:B------:R1:W-:Y:S01]  /*26f0*/  STL [R1+0x64], R17 ;  /* 0x0000641101007387 */ /* 0x0003e20000100800 */
[----:B------:R-:W-:Y:S05]  /*2700*/  @!P0 BRA `(.L_x_922) ;  /* 0x000001d000008947 */ /* 0x000fea0003800000 */
[----:B------:R-:W-:Y:S02]  /*2710*/  IABS R3, R130 ;  /* 0x0000008200037213 */ /* 0x000fe40000000000 */
[----:B------:R-:W-:-:S02]  /*2720*/  IADD3 R4, R130, -0x1, R7 ;  /* 0xffffffff82047810 */ /* 0x000fc40007ffe007 */
[----:B------:R-:W2:Y:S03]  /*2730*/  I2F.RP R0, R3 ;  /* 0x0000000300007306 */ /* 0x000ea60000209400 */
[----:B-1----:R-:W-:Y:S02]  /*2740*/  IMAD.IADD R8, R4, 0x1, -R6 ;  /* 0x0000000104087824 */ /* 0x002fe400078e0a06 */
[----:B------:R-:W-:-:S03]  /*2750*/  IMAD.MOV.U32 R4, RZ, RZ, RZ ;  /* 0x000000ffff047224 */ /* 0x000fc600078e00ff */
[----:B------:R-:W-:Y:S01]  /*2760*/  IABS R11, R8 ;  /* 0x00000008000b7213 */ /* 0x000fe20000000000 */
[----:B--2---:R-:W1:Y:S02]  /*2770*/  MUFU.RCP R0, R0 ;  /* 0x0000000000007308 */ /* 0x004e640000001000 */
        /* <DEDUP_REMOVED lines=22> */
.L_x_922:
[----:B------:R-:W-:Y:S05]  /*28e0*/  BSYNC B0 ;  /* 0x0000000000007941 */ /* 0x000fea0003800000 */
.L_x_921:
[----:B------:R-:W-:-:S04]  /*28f0*/  IMAD R3, R17, R0, R6 ;  /* 0x0000000011037224 */ /* 0x000fc800078e0206 */
[C---:B------:R-:W-:Y:S02]  /*2900*/  IMAD.IADD R0, R3.reuse, 0x1, R0 ;  /* 0x0000000103007824 */ /* 0x040fe400078e0200 */
[----:B------:R-:W-:-:S03]  /*2910*/  IMAD R3, R3, 0x50, -R12 ;  /* 0x0000005003037824 */ /* 0x000fc600078e0a0c */
[----:B------:R-:W-:Y:S02]  /*2920*/  IMNMX R0, R7, R0, PT ;  /* 0x0000000007007217 */ /* 0x000fe40003800200 */
[----:B------:R-:W-:-:S03]  /*2930*/  IMNMX R3, RZ, R3, !PT ;  /* 0x00000003ff037217 */ /* 0x000fc60007800200 */
[----:B------:R-:W-:Y:S02]  /*2940*/  IMAD R0, R0, 0x50, -R12 ;  /* 0x0000005000007824 */ /* 0x000fe400078e0a0c */
[----:B------:R-:W-:-:S03]  /*2950*/  IMAD.WIDE.U32 R4, R3, -0x33333333, RZ ;  /* 0xcccccccd03047825 */ /* 0x000fc600078e00ff */
        /* <DEDUP_REMOVED lines=11> */
[----:B------:R-:W2:Y:S03]  /*2a10*/  S2R R9, SR_TID.X ;  /* 0x0000000000097919 */ /* 0x000ea60000002100 */
[----:B------:R-:W-:-:S13]  /*2a20*/  ISETP.NE.AND.EX P4, PT, RZ, c[0x0][0x344], PT, P0 ;  /* 0x0000d100ff007a0c */ /* 0x000fda0003f85300 */
[----:B------:R-:W-:-:S05]  /*2a30*/  @P4 IMAD.WIDE R4, R25, R148, c[0x0][0x340] ;  /* 0x0000d00019044625 */ /* 0x000fca00078e0294 */
[----:B------:R3:W4:Y:S01]  /*2a40*/  @P4 LDG.E R21, [R4.64] ;  /* 0x0000000804154981 */ /* 0x000722000c1e1900 */
[----:B-12---:R-:W-:-:S04]  /*2a50*/  SHF.R.S32.HI R8, RZ, 0x1f, R9 ;  /* 0x0000001fff087819 */ /* 0x006fc80000011409 */
[----:B------:R-:W-:-:S04]  /*2a60*/  LEA.HI R8, R8, R9, RZ, 0x3 ;  /* 0x0000000908087211 */ /* 0x000fc800078f18ff */
[----:B------:R-:W-:Y:S02]  /*2a70*/  SHF.R.S32.HI R8, RZ, 0x3, R8 ;  /* 0x00000003ff087819 */ /* 0x000fe40000011408 */
[----:B------:R-:W-:Y:S02]  /*2a80*/  SHF.R.S32.HI R3, RZ, 0x1f, R14 ;  /* 0x0000001fff037819 */ /* 0x000fe4000001140e */
[----:B------:R-:W-:-:S04]  /*2a90*/  IADD3 R104, P0, R8, R14, RZ ;  /* 0x0000000e08687210 */ /* 0x000fc80007f1e0ff */
[----:B------:R-:W-:-:S05]  /*2aa0*/  LEA.HI.X.SX32 R105, R8, R3, 0x1, P0 ;  /* 0x0000000308697211 */ /* 0x000fca00000f0eff */
[----:B------:R-:W-:Y:S02]  /*2ab0*/  IMAD R3, R105, c[0x0][0x238], RZ ;  /* 0x00008e0069037a24 */ /* 0x000fe400078e02ff */
[----:B---3--:R-:W-:Y:S01]  /*2ac0*/  IMAD.WIDE.U32 R4, R104, c[0x0][0x238], R244 ;  /* 0x00008e0068047a25 */ /* 0x008fe200078e00f4 */
[----:B------:R-:W-:-:S03]  /*2ad0*/  LOP3.LUT R24, R16, 0xffff, RZ, 0xc0, !PT ;  /* 0x0000ffff10187812 */ /* 0x000fc600078ec0ff */
[----:B------:R-:W-:Y:S01]  /*2ae0*/  IMAD R3, R104, c[0x0][0x23c], R3 ;  /* 0x00008f0068037a24 */ /* 0x000fe200078e0203 */
[----:B------:R-:W-:-:S03]  /*2af0*/  SHF.R.S32.HI R20, RZ, 0x1f, R25 ;  /* 0x0000001fff147819 */ /* 0x000fc60000011419 */
[----:B------:R-:W-:Y:S01]  /*2b00*/  IMAD.IADD R5, R5, 0x1, R3 ;  /* 0x0000000105057824 */ /* 0x000fe200078e0203 */
[----:B------:R-:W-:Y:S01]  /*2b10*/  SEL R22, R20, RZ, !P5 ;  /* 0x000000ff14167207 */ /* 0x000fe20006800000 */
[----:B------:R-:W-:Y:S01]  /*2b20*/  IMAD.MOV.U32 R134, RZ, RZ, 0x50 ;  /* 0x00000050ff867424 */ /* 0x000fe200078e00ff */
[----:B------:R-:W-:Y:S01]  /*2b30*/  IADD3 R29, R0, -0x1, RZ ;  /* 0xffffffff001d7810 */ /* 0x000fe20007ffe0ff */
[----:B------:R-:W-:Y:S01]  /*2b40*/  IMAD.WIDE.U32 R4, R24, c[0x0][0x240], R4 ;  /* 0x0000900018047a25 */ /* 0x000fe200078e0004 */
[----:B------:R-:W-:Y:S02]  /*2b50*/  IADD3 R103, -R8, R2, RZ ;  /* 0x0000000208677210 */ /* 0x000fe40007ffe1ff */
[----:B------:R-:W-:Y:S01]  /*2b60*/  SEL R23, R25, RZ, !P5 ;  /* 0x000000ff19177207 */ /* 0x000fe20006800000 */
[----:B------:R-:W-:Y:S02]  /*2b70*/  IMAD R5, R24, c[0x0][0x244], R5 ;  /* 0x0000910018057a24 */ /* 0x000fe400078e0205 */
[----:B------:R-:W-:-:S02]  /*2b80*/  IMAD R0, R22, c[0x0][0x248], RZ ;  /* 0x0000920016007a24 */ /* 0x000fc400078e02ff */
        /* <DEDUP_REMOVED lines=15> */
[----:B------:R-:W-:-:S03]  /*2c80*/  MOV R16, c[0x0][0x238] ;  /* 0x00008e0000107a02 */ /* 0x000fc60000000f00 */
[----:B------:R-:W-:Y:S01]  /*2c90*/  IMAD.IADD R5, R5, 0x1, R0 ;  /* 0x0000000105057824 */ /* 0x000fe200078e0200 */
[----:B------:R-:W-:Y:S02]  /*2ca0*/  @P0 LEA R6, P2, R4, c[0x0][0x220], 0x1 ;  /* 0x0000880004060a11 */ /* 0x000fe400078408ff */
[----:B------:R-:W-:Y:S02]  /*2cb0*/  SHF.L.U32 R153, R16, 0x4, RZ ;  /* 0x0000000410997819 */ /* 0x000fe400000006ff */
[----:B------:R-:W-:Y:S02]  /*2cc0*/  @P0 LEA.HI.X R7, R4, c[0x0][0x224], R5, 0x1, P2 ;  /* 0x0000890004070a11 */ /* 0x000fe400010f0c05 */
[----:B------:R-:W-:Y:S02]  /*2cd0*/  SHF.L.U64.HI R148, R16, R148, c[0x0][0x23c] ;  /* 0x00008f0010947619 */ /* 0x000fe40000010294 */
[----:B------:R-:W-:Y:S01]  /*2ce0*/  @P1 IADD3 R0, P3, R153, R4, RZ ;  /* 0x0000000499001210 */ /* 0x000fe20007f7e0ff */
[----:B------:R-:W-:Y:S01]  /*2cf0*/  @!PT LDS RZ, [RZ] ;  /* 0x00000000fffff984 */ /* 0x000fe20000000800 */
[----:B------:R-:W-:Y:S01]  /*2d00*/  @!PT LDS RZ, [RZ] ;  /* 0x00000000fffff984 */ /* 0x000fe20000000800 */
[----:B------:R-:W-:Y:S01]  /*2d10*/  @!PT LDS RZ, [RZ] ;  /* 0x00000000fffff984 */ /* 0x000fe20000000800 */
[----:B------:R1:W-:Y:S01]  /*2d20*/  @P0 LDGSTS.E.BYPASS.LTC128B.128 [R208+0x2900], [R6.64], !P6 ;  /* 0x0290000006d00fae */ /* 0x0003e2000f101d48 */
[----:B------:R-:W-:-:S03]  /*2d30*/  ISETP.GE.AND P2, PT, R3, 0x21, PT ;  /* 0x000000210300780c */ /* 0x000fc60003f46270 */
[----:B-1----:R-:W-:Y:S01]  /*2d40*/  @P1 IMAD.X R7, R5, 0x1, R148, P3 ;  /* 0x0000000105071824 */ /* 0x002fe200018e0694 */
[----:B------:R-:W-:-:S04]  /*2d50*/  @P1 LEA R6, P0, R0, c[0x0][0x220], 0x1 ;  /* 0x0000880000061a11 */ /* 0x000fc800078008ff */
[----:B------:R-:W-:Y:S02]  /*2d60*/  @P1 LEA.HI.X R7, R0, c[0x0][0x224], R7, 0x1, P0 ;  /* 0x0000890000071a11 */ /* 0x000fe400000f0c07 */
[----:B------:R-:W-:-:S03]  /*2d70*/  ISETP.GE.AND P0, PT, R3, 0x31, PT ;  /* 0x000000310300780c */ /* 0x000fc60003f06270 */
[----:B------:R1:W-:Y:S01]  /*2d80*/  @P1 LDGSTS.E.BYPASS.LTC128B.128 [R208+0x3100], [R6.64], !P6 ;  /* 0x0310000006d01fae */ /* 0x0003e2000f101d48 */
[----:B------:R-:W-:Y:S02]  /*2d90*/  @P2 LEA R0, P1, R16, R4, 0x5 ;  /* 0x0000000410002211 */ /* 0x000fe400078228ff */
[----:B-1----:R-:W-:-:S04]  /*2da0*/  @P2 MOV R6, c[0x0][0x23c] ;  /* 0x00008f0000062a02 */ /* 0x002fc80000000f00 */
[----:B------:R-:W-:Y:S02]  /*2db0*/  @P2 LEA.HI.X R6, R16, R5, R6, 0x5, P1 ;  /* 0x0000000510062211 */ /* 0x000fe400008f2c06 */
[----:B------:R-:W-:Y:S01]  /*2dc0*/  @P2 LEA R8, P1, R0, c[0x0][0x220], 0x1 ;  /* 0x0000880000082a11 */ /* 0x000fe200078208ff */
[----:B------:R-:W-:-:S03]  /*2dd0*/  @P0 IMAD.MOV.U32 R7, RZ, RZ, c[0x0][0x23c] ;  /* 0x00008f00ff070624 */ /* 0x000fc600078e00ff */
[----:B------:R-:W-:Y:S02]  /*2de0*/  @P2 LEA.HI.X R9, R0, c[0x0][0x224], R6, 0x1, P1 ;  /* 0x0000890000092a11 */ /* 0x000fe400008f0c06 */
[----:B------:R-:W-:Y:S01]  /*2df0*/  ISETP.GE.AND P1, PT, R3, 0x41, PT ;  /* 0x000000410300780c */ /* 0x000fe20003f26270 */
[----:B------:R-:W-:Y:S02]  /*2e00*/  @P0 IMAD R0, R7, 0x30, RZ ;  /* 0x0000003007000824 */ /* 0x000fe400078e02ff */
[----:B------:R-:W-:Y:S01]  /*2e10*/  @P0 IMAD.WIDE.U32 R6, R16, 0x30, R4 ;  /* 0x0000003010060825 */ /* 0x000fe200078e0004 */
[----:B------:R1:W-:Y:S01]  /*2e20*/  @P2 LDGSTS.E.BYPASS.LTC128B.128 [R208+0x3900], [R8.64], !P6 ;  /* 0x0390000008d02fae */ /* 0x0003e2000f101d48 */
[----:B------:R-:W-:-:S03]  /*2e30*/  SHF.R.S32.HI R3, RZ, 0x1f, R125 ;  /* 0x0000001fff037819 */ /* 0x000fc6000001147d */
[----:B------:R-:W-:Y:S02]  /*2e40*/  @P0 IADD3 R0, R7, R0, RZ ;  /* 0x0000000007000210 */ /* 0x000fe40007ffe0ff */
[----:B------:R-:W-:-:S03]  /*2e50*/  @P0 LEA R18, P2, R6, c[0x0][0x220], 0x1 ;  /* 0x0000880006120a11 */ /* 0x000fc600078408ff */
[----:B------:R-:W-:Y:S02]  /*2e60*/  @P1 MOV R12, c[0x0][0x23c] ;  /* 0x00008f00000c1a02 */ /* 0x000fe40000000f00 */
[----:B------:R-:W-:Y:S01]  /*2e70*/  @P0 LEA.HI.X R19, R6, c[0x0][0x224], R0, 0x1, P2 ;  /* 0x0000890006130a11 */ /* 0x000fe200010f0c00 */
[C---:B------:R-:W-:Y:S01]  /*2e80*/  IMAD R0, R3.reuse, c[0x0][0x280], RZ ;  /* 0x0000a00003007a24 */ /* 0x040fe200078e02ff */
[C---:B------:R-:W-:Y:S01]  /*2e90*/  @P1 LEA R4, P2, R16.reuse, R4, 0x6 ;  /* 0x0000000410041211 */ /* 0x040fe200078430ff */
[----:B------:R-:W-:Y:S02]  /*2ea0*/  IMAD R3, R3, c[0x0][0x290], RZ ;  /* 0x0000a40003037a24 */ /* 0x000fe400078e02ff */
[C---:B------:R-:W-:Y:S01]  /*2eb0*/  IMAD.WIDE.U32 R6, R125.reuse, c[0x0][0x280], R90 ;  /* 0x0000a0007d067a25 */ /* 0x040fe200078e005a */
[----:B------:R-:W-:Y:S01]  /*2ec0*/  @P1 LEA.HI.X R5, R16, R5, R12, 0x6, P2 ;  /* 0x0000000510051211 */ /* 0x000fe200010f340c */
[----:B------:R2:W-:Y:S01]  /*2ed0*/  @P0 LDGSTS.E.BYPASS.LTC128B.128 [R208+0x4100], [R18.64], !P6 ;  /* 0x0410000012d00fae */ /* 0x0005e2000f101d48 */
[----:B------:R-:W-:Y:S01]  /*2ee0*/  @P1 LEA R16, P2, R4, c[0x0][0x220], 0x1 ;  /* 0x0000880004101a11 */ /* 0x000fe200078408ff */
[----:B------:R-:W-:-:S02]  /*2ef0*/  IMAD R0, R125, c[0x0][0x284], R0 ;  /* 0x0000a1007d007a24 */ /* 0x000fc400078e0200 */
[----:B------:R-:W-:Y:S02]  /*2f00*/  IMAD.IADD R128, R13, 0x1, R15 ;  /* 0x000000010d807824 */ /* 0x000fe400078e020f */
[----:B-1----:R-:W-:Y:S01]  /*2f10*/  IMAD.WIDE.U32 R8, R125, c[0x0][0x280], R84 ;  /* 0x0000a0007d087a25 */ /* 0x002fe200078e0054 */
[----:B------:R-:W-:-:S03]  /*2f20*/  @P1 LEA.HI.X R17, R4, c[0x0][0x224], R5, 0x1, P2 ;  /* 0x0000890004111a11 */ /* 0x000fc600010f0c05 */
[----:B------:R-:W-:-:S04]  /*2f30*/  IMAD.WIDE.U32 R10, R125, c[0x0][0x290], R90 ;  /* 0x0000a4007d0a7a25 */ /* 0x000fc800078e005a */
[C---:B------:R-:W-:Y:S01]  /*2f40*/  IMAD R3, R125.reuse, c[0x0][0x294], R3 ;  /* 0x0000a5007d037a24 */ /* 0x040fe200078e0203 */
[----:B------:R2:W-:Y:S01]  /*2f50*/  @P1 LDGSTS.E.BYPASS.LTC128B.128 [R208+0x4900], [R16.64], !P6 ;  /* 0x0490000010d01fae */ /* 0x0005e2000f101d48 */
[----:B------:R-:W-:-:S04]  /*2f60*/  IMAD.WIDE.U32 R14, R125, c[0x0][0x290], R84 ;  /* 0x0000a4007d0e7a25 */ /* 0x000fc800078e0054 */
[----:B------:R-:W-:Y:S02]  /*2f70*/  IMAD.IADD R13, R7, 0x1, R0 ;  /* 0x00000001070d7824 */ /* 0x000fe400078e0200 */
[----:B------:R-:W-:Y:S01]  /*2f80*/  IMAD.IADD R9, R0, 0x1, R9 ;  /* 0x0000000100097824 */ /* 0x000fe200078e0209 */
[----:B-----5:R-:W-:Y:S01]  /*2f90*/  SHF.R.S32.HI R0, RZ, 0x1f, R136 ;  /* 0x0000001fff007819 */ /* 0x020fe20000011488 */
[----:B------:R-:W-:Y:S01]  /*2fa0*/  IMAD.MOV.U32 R12, RZ, RZ, R6 ;  /* 0x000000ffff0c7224 */ /* 0x000fe200078e0006 */
[----:B------:R-:W-:Y:S01]  /*2fb0*/  IADD3 R11, R11, R3, RZ ;  /* 0x000000030b0b7210 */ /* 0x000fe20007ffe0ff */
[----:B------:R-:W-:Y:S01]  /*2fc0*/  IMAD.MOV.U32 R131, RZ, RZ, c[0x0][0x280] ;  /* 0x0000a000ff837624 */ /* 0x000fe200078e00ff */
[----:B------:R-:W-:Y:S01]  /*2fd0*/  IADD3 R7, R3, R15, RZ ;  /* 0x0000000f03077210 */ /* 0x000fe20007ffe0ff */
[C---:B------:R-:W-:Y:S01]  /*2fe0*/  IMAD R3, R0.reuse, c[0x0][0x280], RZ ;  /* 0x0000a00000037a24 */ /* 0x040fe200078e02ff */
[----:B------:R-:W-:Y:S01]  /*2ff0*/  MOV R6, R14 ;  /* 0x0000000e00067202 */ /* 0x000fe20000000f00 */
[----:B------:R-:W-:Y:S01]  /*3000*/  IMAD R0, R0, c[0x0][0x290], RZ ;  /* 0x0000a40000007a24 */ /* 0x000fe200078e02ff */
[----:B------:R-:W-:Y:S01]  /*3010*/  MOV R142, 0x5 ;  /* 0x00000005008e7802 */ /* 0x000fe20000000f00 */
[----:B------:R-:W-:-:S02]  /*3020*/  IMAD R145, R134, c[0x0][0x284], RZ ;  /* 0x0000a10086917a24 */ /* 0x000fc400078e02ff */
[C---:B------:R-:W-:Y:S02]  /*3030*/  IMAD R146, R134.reuse, c[0x0][0x294], RZ ;  /* 0x0000a50086927a24 */ /* 0x040fe400078e02ff */
[----:B------:R-:W-:Y:S01]  /*3040*/  IMAD.WIDE.U32 R138, R134, c[0x0][0x280], RZ ;  /* 0x0000a000868a7a25 */ /* 0x000fe200078e00ff */
[----:B------:R-:W-:Y:S01]  /*3050*/  ISETP.GE.AND P1, PT, R241, c[0x0][0x1d4], PT ;  /* 0x00007500f1007a0c */ /* 0x000fe20003f26270 */
[----:B------:R-:W0:Y:S01]  /*3060*/  LDGDEPBAR ;  /* 0x00000000000079af */ /* 0x000e220000000000 */
        /* <DEDUP_REMOVED lines=19> */
[----:B------:R-:W-:Y:S01]  /*31a0*/  SHF.L.U64.HI R142, R150, R142, c[0x0][0x294] ;  /* 0x0000a500968e7619 */ /* 0x000fe2000001028e */
[----:B------:R-:W-:Y:S01]  /*31b0*/  IMAD R123, R24, c[0x0][0x1ec], R115 ;  /* 0x00007b00187b7a24 */ /* 0x000fe200078e0273 */
[----:B------:R-:W-:Y:S01]  /*31c0*/  SHF.L.U32 R152, R150, 0x5, RZ ;  /* 0x0000000596987819 */ /* 0x000fe200000006ff */
[----:B------:R-:W-:Y:S01]  /*31d0*/  IMAD R122, R24, c[0x0][0x214], R113 ;  /* 0x00008500187a7a24 */ /* 0x000fe200078e0271 */
[----:B------:R-:W-:Y:S01]  /*31e0*/  IADD3 R146, R135, R146, RZ ;  /* 0x0000009287927210 */ /* 0x000fe20007ffe0ff */
[----:B------:R-:W-:Y:S01]  /*31f0*/  IMAD.IADD R101, R93, 0x1, R3 ;  /* 0x000000015d657824 */ /* 0x000fe200078e0203 */
[----:B------:R-:W-:Y:S01]  /*3200*/  IADD3 R99, R3, R87, RZ ;  /* 0x0000005703637210 */ /* 0x000fe20007ffe0ff */
[----:B------:R-:W-:Y:S01]  /*3210*/  IMAD.IADD R100, R89, 0x1, R0 ;  /* 0x0000000159647824 */ /* 0x000fe200078e0200 */
[----:B------:R-:W-:-:S02]  /*3220*/  IADD3 R98, R0, R83, RZ ;  /* 0x0000005300627210 */ /* 0x000fc40007ffe0ff */
[--C-:B----4-:R-:W-:Y:S01]  /*3230*/  @P4 SHF.R.S32.HI R5, RZ, 0x1f, R21.reuse ;  /* 0x0000001fff054819 */ /* 0x110fe20000011415 */
[----:B------:R-:W-:Y:S02]  /*3240*/  @!P4 IMAD.MOV.U32 R5, RZ, RZ, R20 ;  /* 0x000000ffff05c224 */ /* 0x000fe400078e0014 */
[----:B------:R-:W-:Y:S01]  /*3250*/  @P4 IMAD.MOV.U32 R4, RZ, RZ, R21 ;  /* 0x000000ffff044224 */ /* 0x000fe200078e0015 */
[----:B------:R-:W-:Y:S01]  /*3260*/  @!P4 MOV R4, R25 ;  /* 0x000000190004c202 */ /* 0x000fe20000000f00 */
[----:B------:R-:W-:-:S04]  /*3270*/  IMAD R5, R5, c[0x0][0x2b0], RZ ;  /* 0x0000ac0005057a24 */ /* 0x000fc800078e02ff */
[C---:B------:R-:W-:Y:S02]  /*3280*/  IMAD R5, R4.reuse, c[0x0][0x2b4], R5 ;  /* 0x0000ad0004057a24 */ /* 0x040fe400078e0205 */
[----:B------:R-:W-:-:S05]  /*3290*/  IMAD.WIDE.U32 R110, R4, c[0x0][0x2b0], RZ ;  /* 0x0000ac00046e7a25 */ /* 0x000fca00078e00ff */
[----:B------:R-:W-:Y:S02]  /*32a0*/  IADD3 R120, R111, R5, RZ ;  /* 0x000000056f787210 */ /* 0x000fe40007ffe0ff */
[----:B--2---:R-:W2:Y:S04]  /*32b0*/  LDL R19, [R1+0x54] ;  /* 0x0000540001137983 */ /* 0x004ea80000100800 */
[----:B------:R-:W3:Y:S04]  /*32c0*/  LDL R16, [R1+0x58] ;  /* 0x0000580001107983 */ /* 0x000ee80000100800 */
[----:B------:R-:W4:Y:S04]  /*32d0*/  LDL R15, [R1+0x60] ;  /* 0x00006000010f7983 */ /* 0x000f280000100800 */
[----:B------:R-:W5:Y:S01]  /*32e0*/  LDL R14, [R1+0x5c] ;  /* 0x00005c00010e7983 */ /* 0x000f620000100800 */
[----:B------:R-:W-:Y:S01]  /*32f0*/  ISETP.GE.AND P0, PT, R84, c[0x0][0x27c], PT ;  /* 0x00009f0054007a0c */ /* 0x000fe20003f06270 */
[----:B------:R-:W-:Y:S01]  /*3300*/  IMAD R0, R22, c[0x0][0x268], RZ ;  /* 0x00009a0016007a24 */ /* 0x000fe200078e02ff */
[C---:B------:R-:W-:Y:S01]  /*3310*/  IADD3 R17, R125.reuse, 0x20, RZ ;  /* 0x000000207d117810 */ /* 0x040fe20007ffe0ff */
[----:B------:R-:W-:Y:S01]  /*3320*/  IMAD.WIDE.U32 R4, R24, c[0x0][0x260], R244 ;  /* 0x0000980018047a25 */ /* 0x000fe200078e00f4 */
[----:B------:R-:W-:Y:S01]  /*3330*/  SEL R3, RZ, c[0x0][0x27c], !P0 ;  /* 0x00009f00ff037a07 */ /* 0x000fe20004000000 */
[----:B------:R-:W-:Y:S01]  /*3340*/  ULDC.U8 UR5, c[0x0][0x298] ;  /* 0x0000a60000057ab9 */ /* 0x000fe20000000000 */
[----:B------:R-:W-:Y:S01]  /*3350*/  IADD3 R18, R125, 0x40, RZ ;  /* 0x000000407d127810 */ /* 0x000fe20007ffe0ff */
[----:B------:R-:W-:Y:S01]  /*3360*/  IMAD.SHL.U32 R17, R17, 0x40, RZ ;  /* 0x0000004011117824 */ /* 0x000fe200078e00ff */
[----:B------:R-:W-:Y:S01]  /*3370*/  P2R R121, PR, RZ, 0x1 ;  /* 0x00000001ff797803 */ /* 0x000fe20000000000 */
[----:B------:R-:W-:-:S02]  /*3380*/  IMAD.IADD R3, R84, 0x1, R3 ;  /* 0x0000000154037824 */ /* 0x000fc400078e0203 */
[----:B------:R-:W-:Y:S01]  /*3390*/  IMAD R6, R23, c[0x0][0x26c], R0 ;  /* 0x00009b0017067a24 */ /* 0x000fe200078e0200 */
[----:B------:R-:W-:Y:S01]  /*33a0*/  LOP3.LUT R17, R17, 0x1c0, RZ, 0xc0, !PT ;  /* 0x000001c011117812 */ /* 0x000fe200078ec0ff */
[----:B------:R-:W-:Y:S01]  /*33b0*/  IMAD R5, R24, c[0x0][0x264], R5 ;  /* 0x0000990018057a24 */ /* 0x000fe200078e0205 */
[----:B------:R-:W-:Y:S01]  /*33c0*/  SHF.R.S32.HI R0, RZ, 0x1f, R3 ;  /* 0x0000001fff007819 */ /* 0x000fe20000011403 */
[----:B------:R-:W-:Y:S02]  /*33d0*/  IMAD.SHL.U32 R18, R18, 0x40, RZ ;  /* 0x0000004012127824 */ /* 0x000fe400078e00ff */
[----:B------:R-:W-:Y:S01]  /*33e0*/  IMAD.WIDE.U32 R78, R23, c[0x0][0x268], R4 ;  /* 0x00009a00174e7a25 */ /* 0x000fe200078e0004 */
[----:B------:R-:W-:Y:S02]  /*33f0*/  LEA.HI R3, R0, R3, RZ, 0x3 ;  /* 0x0000000300037211 */ /* 0x000fe400078f18ff */
[----:B------:R-:W-:Y:S01]  /*3400*/  LOP3.LUT R18, R18, 0x1c0, RZ, 0xc0, !PT ;  /* 0x000001c012127812 */ /* 0x000fe200078ec0ff */
[----:B------:R-:W-:Y:S01]  /*3410*/  IMAD.IADD R80, R79, 0x1, R6 ;  /* 0x000000014f507824 */ /* 0x000fe200078e0206 */
[--C-:B------:R-:W-:Y:S01]  /*3420*/  LOP3.LUT R5, R17, 0x38, R3.reuse, 0xf8, !PT ;  /* 0x0000003811057812 */ /* 0x100fe200078ef803 */
[----:B------:R-:W-:Y:S01]  /*3430*/  IMAD.MOV.U32 R137, RZ, RZ, 0x6 ;  /* 0x00000006ff897424 */ /* 0x000fe200078e00ff */
[----:B------:R-:W1:Y:S01]  /*3440*/  S2R R17, SR_TID.X ;  /* 0x0000000000117919 */ /* 0x000e620000002100 */
[--C-:B------:R-:W-:Y:S01]  /*3450*/  LOP3.LUT R4, R18, 0x38, R3.reuse, 0xf8, !PT ;  /* 0x0000003812047812 */ /* 0x100fe200078ef803 */
[----:B------:R-:W-:Y:S01]  /*3460*/  IMAD.MOV.U32 R155, RZ, RZ, c[0x0][0x2b8] ;  /* 0x0000ae00ff9b7624 */ /* 0x000fe200078e00ff */
[----:B------:R-:W-:Y:S01]  /*3470*/  IADD3 R18, R125, 0x20, RZ ;  /* 0x000000207d127810 */ /* 0x000fe20007ffe0ff */
[----:B------:R-:W-:Y:S01]  /*3480*/  IMAD.MOV.U32 R154, RZ, RZ, c[0x0][0x27c] ;  /* 0x00009f00ff9a7624 */ /* 0x000fe200078e00ff */
        /* <DEDUP_REMOVED lines=8> */
[----:B------:R-:W-:-:S02]  /*3510*/  LOP3.LUT R18, R18, 0x1c0, RZ, 0xc0, !PT ;  /* 0x000001c012127812 */ /* 0x000fc400078ec0ff */
[----:B------:R-:W-:Y:S02]  /*3520*/  SHF.R.S32.HI R96, RZ, 0x1f, R77 ;  /* 0x0000001fff607819 */ /* 0x000fe4000001144d */
        /* <DEDUP_REMOVED lines=22> */
.L_x_958:
[----:B------:R-:W-:Y:S01]  /*3690*/  IMAD R3, R29, 0x50, R0 ;  /* 0x000000501d037824 */ /* 0x000fe200078e0200 */
[----:B------:R-:W-:Y:S01]  /*36a0*/  ISETP.NE.AND P1, PT, R155, 0x1, PT ;  /* 0x000000019b00780c */ /* 0x000fe20003f25270 */
[----:B------:R-:W-:Y:S01]  /*36b0*/  IMAD.MOV.U32 R73, RZ, RZ, RZ ;  /* 0x000000ffff497224 */ /* 0x000fe200078e00ff */
[----:B-1---5:R1:W5:Y:S01]  /*36c0*/  LDL R157, [R1+0x4] ;  /* 0x00000400019d7983 */ /* 0x0223620000100800 */
[----:B------:R-:W-:Y:S01]  /*36d0*/  IMAD.IADD R4, R128, 0x1, R3 ;  /* 0x0000000180047824 */ /* 0x000fe200078e0203 */
[----:B------:R-:W-:Y:S01]  /*36e0*/  ISETP.GE.AND P0, PT, R3, R2, PT ;  /* 0x000000020300720c */ /* 0x000fe20003f06270 */
[----:B------:R-:W-:Y:S04]  /*36f0*/  DEPBAR.LE SB0, 0x0 ;  /* 0x000080000000791a */ /* 0x000fe80000000000 */
[--C-:B------:R-:W-:Y:S01]  /*3700*/  IMAD.MOV.U32 R3, RZ, RZ, R4.reuse ;  /* 0x000000ffff037224 */ /* 0x100fe200078e0004 */
[----:B------:R-:W-:Y:S01]  /*3710*/  ISETP.GT.OR P0, PT, R0, 0x4f, P0 ;  /* 0x0000004f0000780c */ /* 0x000fe20000704670 */
[----:B------:R1:W5:Y:S01]  /*3720*/  LDL R156, [R1] ;  /* 0x00000000019c7983 */ /* 0x0003620000100800 */
[----:B------:R-:W-:Y:S01]  /*3730*/  WARPSYNC 0xffffffff ;  /* 0xffffffff00007948 */ /* 0x000fe20003800000 */
[----:B------:R-:W-:Y:S01]  /*3740*/  @P1 IMAD.HI.U32 R5, R4, c[0x0][0x2bc], RZ ;  /* 0x0000af0004051a27 */ /* 0x000fe200078e00ff */
[----:B------:R-:W-:Y:S01]  /*3750*/  ISETP.GE.AND P2, PT, R154, 0x1, PT ;  /* 0x000000019a00780c */ /* 0x000fe20003f46270 */
[----:B------:R-:W-:Y:S03]  /*3760*/  BSSY B2, `(.L_x_924) ;  /* 0x0000414000027945 */ /* 0x000fe60003800000 */
[----:B------:R-:W-:Y:S05]  /*3770*/  @P1 SHF.R.U32.HI R3, RZ, c[0x0][0x2c0], R5 ;  /* 0x0000b000ff031a19 */ /* 0x000fea0000011605 */
[C---:B------:R-:W-:Y:S04]  /*3780*/  @!P0 IADD3 R5, P1, R3.reuse, R110, RZ ;  /* 0x0000006e03058210 */ /* 0x040fe80007f3e0ff */
[----:B------:R-:W-:Y:S01]  /*3790*/  @!P0 LEA.HI.X.SX32 R7, R3, R120, 0x1, P1 ;  /* 0x0000007803078211 */ /* 0x000fe200008f0eff */
[----:B------:R-:W-:Y:S01]  /*37a0*/  IMAD.MOV R3, RZ, RZ, -R3 ;  /* 0x000000ffff037224 */ /* 0x000fe200078e0a03 */
[----:B------:R-:W-:Y:S03]  /*37b0*/  @!P0 LEA R6, P1, R5, c[0x0][0x2a0], 0x2 ;  /* 0x0000a80005068a11 */ /* 0x000fe600078210ff */
[----:B------:R-:W-:Y:S01]  /*37c0*/  IMAD R76, R3, c[0x0][0x2b8], R4 ;  /* 0x0000ae00034c7a24 */ /* 0x000fe200078e0204 */
[----:B------:R-:W-:Y:S03]  /*37d0*/  @!P0 LEA.HI.X R7, R5, c[0x0][0x2a4], R7, 0x2, P1 ;  /* 0x0000a90005078a11 */ /* 0x000fe600008f1407 */
[----:B------:R-:W-:Y:S01]  /*37e0*/  IMAD.WIDE.U32 R4, R76, c[0x0][0x1e0], RZ ;  /* 0x000078004c047a25 */ /* 0x000fe200078e00ff */
[----:B------:R-:W-:Y:S01]  /*37f0*/  SHF.R.S32.HI R94, RZ, 0x1f, R76 ;  /* 0x0000001fff5e7819 */ /* 0x000fe2000001144c */
[----:B--2---:R-:W2:Y:S04]  /*3800*/  @!P0 LDG.E R73, [R6.64] ;  /* 0x0000000806498981 */ /* 0x004ea8000c1e1900 */
[----:B------:R-:W-:Y:S01]  /*3810*/  IMAD R3, R94, c[0x0][0x1e0], RZ ;  /* 0x000078005e037a24 */ /* 0x000fe200078e02ff */
[----:B------:R-:W-:Y:S03]  /*3820*/  BAR.SYNC.DEFER_BLOCKING 0x0 ;  /* 0x0000000000007b1d */ /* 0x000fe60000010000 */
[----:B------:R-:W-:Y:S04]  /*3830*/  IMAD R3, R76, c[0x0][0x1e4], R3 ;  /* 0x000079004c037a24 */ /* 0x000fe800078e0203 */
[----:B------:R-:W-:Y:S01]  /*3840*/  IMAD.IADD R5, R5, 0x1, R3 ;  /* 0x0000000105057824 */ /* 0x000fe200078e0203 */
[----:B--2---:R-:W-:Y:S03]  /*3850*/  SHF.R.S32.HI R95, RZ, 0x1f, R73 ;  /* 0x0000001fff5f7819 */ /* 0x004fe60000011449 */
[----:B------:R-:W-:Y:S04]  /*3860*/  IMAD.WIDE.U32 R4, R73, c[0x0][0x1f0], R4 ;  /* 0x00007c0049047a25 */ /* 0x000fe800078e0004 */
[----:B------:R-:W-:Y:S01]  /*3870*/  IMAD R6, R95, c[0x0][0x1f0], RZ ;  /* 0x00007c005f067a24 */ /* 0x000fe200078e02ff */
[----:B------:R-:W-:Y:S03]  /*3880*/  IADD3 R3, P0, R114, R4, RZ ;  /* 0x0000000472037210 */ /* 0x000fe60007f1e0ff */
[----:B------:R-:W-:Y:S05]  /*3890*/  IMAD R6, R73, c[0x0][0x1f4], R6 ;  /* 0x00007d0049067a24 */ /* 0x000fea00078e0206 */
[----:B------:R-:W-:Y:S02]  /*38a0*/  IADD3.X R4, R123, R5, R6, P0, !PT ;  /* 0x000000057b047210 */ /* 0x000fe400007fe406 */
[C---:B------:R-:W-:Y:S04]  /*38b0*/  LEA R72, P0, R3.reuse, c[0x0][0x1c8], 0x1 ;  /* 0x0000720003487a11 */ /* 0x040fe800078008ff */
[----:B------:R-:W-:Y:S01]  /*38c0*/  LEA.HI.X R71, R3, c[0x0][0x1cc], R4, 0x1, P0 ;  /* 0x0000730003477a11 */ /* 0x000fe200000f0c04 */
[----:B------:R-:W-:-:S05]  /*38d0*/  @!P2 BRA `(.L_x_925) ;  /* 0x00003c400000a947 */ /* 0x000fca0003800000 */
[-C--:B-1----:R-:W-:Y:S01]  /*38e0*/  IMAD R6, R145, R29.reuse, RZ ;  /* 0x0000001d91067224 */ /* 0x082fe200078e02ff */
[----:B------:R-:W-:Y:S01]  /*38f0*/  ISETP.NE.AND P0, PT, RZ, UR5, PT ;  /* 0x00000005ff007c0c */ /* 0x000fe2000bf05270 */
[-C--:B------:R-:W-:Y:S01]  /*3900*/  IMAD R5, R146, R29.reuse, RZ ;  /* 0x0000001d92057224 */ /* 0x080fe200078e02ff */
[----:B------:R-:W-:Y:S01]  /*3910*/  SHF.R.S32.HI R4, RZ, 0x1f, R29 ;  /* 0x0000001fff047819 */ /* 0x000fe2000001141d */
[----:B------:R-:W-:Y:S02]  /*3920*/  IMAD R3, R29, -0x50, R2 ;  /* 0xffffffb01d037824 */ /* 0x000fe400078e0202 */
[-C--:B------:R-:W-:Y:S03]  /*3930*/  IMAD.WIDE.U32 R32, R138, R29.reuse, RZ ;  /* 0x0000001d8a207225 */ /* 0x080fe600078e00ff */
[----:B------:R-:W-:Y:S01]  /*3940*/  IMNMX R60, R3, 0x50, PT ;  /* 0x00000050033c7817 */ /* 0x000fe20003800200 */
[C---:B------:R-:W-:Y:S02]  /*3950*/  IMAD R6, R4.reuse, R138, R6 ;  /* 0x0000008a04067224 */ /* 0x040fe400078e0206 */
[----:B------:R-:W-:Y:S02]  /*3960*/  IMAD R5, R4, R134, R5 ;  /* 0x0000008604057224 */ /* 0x000fe400078e0205 */
[----:B------:R-:W-:Y:S01]  /*3970*/  IMAD.WIDE.U32 R10, R134, R29, RZ ;  /* 0x0000001d860a7225 */ /* 0x000fe200078e00ff */
[----:B------:R-:W-:Y:S04]  /*3980*/  IADD3 R34, R33, R6, RZ ;  /* 0x0000000621227210 */ /* 0x000fe80007ffe0ff */
        /* <DEDUP_REMOVED lines=30> */
.L_x_928:
[----:B------:R-:W-:Y:S05]  /*3b70*/  BSYNC B0 ;  /* 0x0000000000007941 */ /* 0x000fea0003800000 */
.L_x_927:
        /* <DEDUP_REMOVED lines=39> */
.L_x_930:
[----:B------:R-:W-:Y:S05]  /*3df0*/  BSYNC B0 ;  /* 0x0000000000007941 */ /* 0x000fea0003800000 */
.L_x_929:
        /* <DEDUP_REMOVED lines=38> */
.L_x_932:
[----:B------:R-:W-:Y:S05]  /*4060*/  BSYNC B0 ;  /* 0x0000000000007941 */ /* 0x000fea0003800000 */
.L_x_931:
        /* <DEDUP_REMOVED lines=74> */
.L_x_936:
[----:B------:R-:W-:Y:S05]  /*4510*/  BSYNC B0 ;  /* 0x0000000000007941 */ /* 0x000fea0003800000 */
.L_x_935:
        /* <DEDUP_REMOVED lines=57> */
.L_x_934:
[----:B------:R-:W-:Y:S05]  /*48b0*/  BSYNC B1 ;  /* 0x0000000000017941 */ /* 0x000fea0003800000 */
.L_x_933:
        /* <DEDUP_REMOVED lines=62> */
.L_x_940:
[----:B------:R-:W-:Y:S05]  /*4ca0*/  BSYNC B0 ;  /* 0x0000000000007941 */ /* 0x000fea0003800000 */
.L_x_939:
        /* <DEDUP_REMOVED lines=57> */
.L_x_938:
[----:B------:R-:W-:Y:S05]  /*5040*/  BSYNC B1 ;  /* 0x0000000000017941 */ /* 0x000fea0003800000 */
.L_x_937:
        /* <DEDUP_REMOVED lines=61> */
.L_x_943:
[----:B------:R-:W-:Y:S05]  /*5420*/  BSYNC B0 ;  /* 0x0000000000007941 */ /* 0x000fea0003800000 */
.L_x_942:
        /* <DEDUP_REMOVED lines=58> */
.L_x_926:
        /* <DEDUP_REMOVED lines=213> */
.L_x_945:
[----:B----4-:R-:W-:Y:S05]  /*6520*/  BSYNC B0 ;  /* 0x0000000000007941 */ /* 0x010fea0003800000 */
.L_x_944:
        /* <DEDUP_REMOVED lines=126> */
.L_x_947:
[----:B------:R-:W-:Y:S05]  /*6d10*/  BSYNC B0 ;  /* 0x0000000000007941 */ /* 0x000fea0003800000 */
.L_x_946:
[----:B------:R1:W2:Y:S01]  /*6d20*/  SHFL.IDX PT, R37, R71, 0x2, 0x1c1f ;  /* 0x005c1f0047257f89 */ /* 0x0002a200000e0000 */
[----:B------:R-:W-:Y:S03]  /*6d30*/  ISETP.GE.OR P0, PT, R158, R60, P5 ;  /* 0x0000003c9e00720c */ /* 0x000fe60002f06670 */
[----:B------:R1:W4:Y:S10]  /*6d40*/  SHFL.IDX PT, R36, R72, 0x2, 0x1c1f ;  /* 0x005c1f0048247f89 */ /* 0x00033400000e0000 */
[----:B------:R-:W-:-:S05]  /*6d50*/  @P0 BRA `(.L_x_941) ;  /* 0x00000b4000000947 */ /* 0x000fca0003800000 */
[----:B------:R-:W-:Y:S01]  /*6d60*/  SEL R3, R140, R129, !P4 ;  /* 0x000000818c037207 */ /* 0x000fe20006000000 */
[----:B------:R-:W5:Y:S01]  /*6d70*/  LDL R5, [R1+0x5c] ;  /* 0x00005c0001057983 */ /* 0x000f620000100800 */
[C---:B------:R-:W-:Y:S02]  /*6d80*/  IADD3 R6, R125.reuse, 0x40, RZ ;  /* 0x000000407d067810 */ /* 0x040fe40007ffe0ff */
[----:B------:R-:W-:Y:S01]  /*6d90*/  SHF.R.S32.HI R4, RZ, 0x1f, R3 ;  /* 0x0000001fff047819 */ /* 0x000fe20000011403 */
[----:B---34-:R-:W3:Y:S01]  /*6da0*/  LDS.128 R32, [R117+0x2900] ;  /* 0x0029000075207984 */ /* 0x018ee20000000c00 */
[----:B------:R-:W-:Y:S01]  /*6db0*/  IADD3 R7, R125, 0x40, RZ ;  /* 0x000000407d077810 */ /* 0x000fe20007ffe0ff */
[----:B------:R-:W-:Y:S01]  /*6dc0*/  IMAD.SHL.U32 R6, R6, 0x40, RZ ;  /* 0x0000004006067824 */ /* 0x000fe200078e00ff */
[----:B------:R-:W-:Y:S02]  /*6dd0*/  LEA.HI R3, R4, R3, RZ, 0x4 ;  /* 0x0000000304037211 */ /* 0x000fe400078f20ff */
[----:B-1----:R-:W-:Y:S01]  /*6de0*/  LEA R46, P0, R77, R36, 0x1 ;  /* 0x000000244d2e7211 */ /* 0x002fe200078008ff */
[----:B------:R-:W-:Y:S01]  /*6df0*/  IMAD.SHL.U32 R7, R7, 0x40, RZ ;  /* 0x0000004007077824 */ /* 0x000fe200078e00ff */
[----:B------:R-:W-:Y:S02]  /*6e00*/  LEA.HI.SX32 R3, R3, R97, 0x1c ;  /* 0x0000006103037211 */ /* 0x000fe400078fe2ff */
[----:B--2---:R-:W-:Y:S02]  /*6e10*/  LEA.HI.X R47, R77, R37, R96, 0x1, P0 ;  /* 0x000000254d2f7211 */ /* 0x004fe400000f0c60 */
[----:B------:R-:W-:Y:S01]  /*6e20*/  @!P1 SHF.R.U32.HI R10, RZ, 0x10, R55 ;  /* 0x00000010ff0a9819 */ /* 0x000fe20000011637 */
[----:B------:R-:W-:Y:S01]  /*6e30*/  IMAD.SHL.U32 R38, R3, 0x8, RZ ;  /* 0x0000000803267824 */ /* 0x000fe200078e00ff */
[----:B------:R-:W-:Y:S02]  /*6e40*/  LOP3.LUT R6, R6, 0x1c0, RZ, 0xc0, !PT ;  /* 0x000001c006067812 */ /* 0x000fe400078ec0ff */
[----:B------:R-:W-:Y:S02]  /*6e50*/  LOP3.LUT R7, R7, 0x1c0, RZ, 0xc0, !PT ;  /* 0x000001c007077812 */ /* 0x000fe400078ec0ff */
[----:B------:R-:W-:Y:S02]  /*6e60*/  SHF.R.U32.HI R6, RZ, 0x3, R6 ;  /* 0x00000003ff067819 */ /* 0x000fe40000011606 */
[----:B------:R-:W-:Y:S02]  /*6e70*/  LOP3.LUT R3, R7, 0x38, R38, 0xf8, !PT ;  /* 0x0000003807037812 */ /* 0x000fe400078ef826 */
[----:B------:R-:W-:Y:S02]  /*6e80*/  @!P1 PRMT R23, R59, 0x5410, R10 ;  /* 0x000054103b179816 */ /* 0x000fe4000000000a */
[----:B------:R-:W-:Y:S02]  /*6e90*/  LOP3.LUT R3, R3, R6, RZ, 0x3c, !PT ;  /* 0x0000000603037212 */ /* 0x000fe400078e3cff */
[----:B------:R-:W-:Y:S02]  /*6ea0*/  @!P1 SHF.R.U64 R7, R52, 0x10, R53 ;  /* 0x0000001034079819 */ /* 0x000fe40000001235 */
[----:B------:R-:W-:Y:S02]  /*6eb0*/  @!P1 SHF.R.U64 R16, R54, 0x10, R55 ;  /* 0x0000001036109819 */ /* 0x000fe40000001237 */
[----:B------:R-:W-:Y:S02]  /*6ec0*/  @!P1 PRMT R18, R58, 0x5410, R7 ;  /* 0x000054103a129816 */ /* 0x000fe40000000007 */
[----:B------:R-:W-:Y:S02]  /*6ed0*/  @!P1 SHF.R.U32.HI R6, RZ, 0x10, R27 ;  /* 0x00000010ff069819 */ /* 0x000fe4000001161b */
[----:B------:R-:W-:Y:S01]  /*6ee0*/  @!P1 LOP3.LUT R30, R23, 0xffff0000, RZ, 0xc0, !PT ;  /* 0xffff0000171e9812 */ /* 0x000fe200078ec0ff */
[----:B------:R-:W-:Y:S01]  /*6ef0*/  @!P1 IMAD.U32 R7, R18, 0x10000, RZ ;  /* 0x0001000012079824 */ /* 0x000fe200078e00ff */
[----:B------:R-:W-:Y:S02]  /*6f00*/  @!P1 PRMT R11, R28, 0x5410, R6 ;  /* 0x000054101c0b9816 */ /* 0x000fe40000000006 */
[----:B------:R-:W-:Y:S02]  /*6f10*/  @!P1 SHF.R.U32.HI R8, RZ, 0x10, R53 ;  /* 0x00000010ff089819 */ /* 0x000fe40000011635 */
[----:B------:R-:W-:Y:S01]  /*6f20*/  @!P1 SHF.R.U32.HI R4, RZ, 0x10, R25 ;  /* 0x00000010ff049819 */ /* 0x000fe20000011619 */
[----:B---3--:R-:W-:Y:S01]  /*6f30*/  @!P1 IMAD.U32 R20, R33, 0x10000, RZ ;  /* 0x0001000021149824 */ /* 0x008fe200078e00ff */
[----:B------:R-:W-:Y:S02]  /*6f40*/  @!P1 SHF.L.U32 R10, R32, 0x10, RZ ;  /* 0x00000010200a9819 */ /* 0x000fe400000006ff */
[----:B------:R-:W-:Y:S02]  /*6f50*/  @!P1 LOP3.LUT R31, R35, 0xffff0000, RZ, 0xc0, !PT ;  /* 0xffff0000231f9812 */ /* 0x000fe400078ec0ff */
[----:B------:R-:W-:Y:S02]  /*6f60*/  @!P1 PRMT R17, R58, 0x5432, R8 ;  /* 0x000054323a119816 */ /* 0x000fe40000000008 */
[----:B------:R-:W-:Y:S02]  /*6f70*/  @!P1 PRMT R8, R19, 0x5410, R4 ;  /* 0x0000541013089816 */ /* 0x000fe40000000004 */
[----:B------:R-:W-:Y:S03]  /*6f80*/  ISETP.GE.AND P0, PT, R38, c[0x0][0x1d4], PT ;  /* 0x0000750026007a0c */ /* 0x000fe60003f06270 */
[----:B------:R-:W-:Y:S02]  /*6f90*/  @!P1 IMAD.U32 R6, R8, 0x10000, RZ ;  /* 0x0001000008069824 */ /* 0x000fe400078e00ff */
[----:B-----5:R-:W-:Y:S01]  /*6fa0*/  IMAD.IADD R3, R5, 0x1, R3 ;  /* 0x0000000105037824 */ /* 0x020fe200078e0203 */
[----:B------:R-:W-:Y:S01]  /*6fb0*/  @!P1 SHF.R.U64 R5, R26, 0x10, R27 ;  /* 0x000000101a059819 */ /* 0x000fe2000000121b */
[----:B------:R-:W-:Y:S01]  /*6fc0*/  @!P1 IMAD.U32 R27, R23, 0x10000, RZ ;  /* 0x00010000171b9824 */ /* 0x000fe200078e00ff */
[----:B------:R-:W-:Y:S01]  /*6fd0*/  @!P1 LOP3.LUT R26, R34, 0xffff0000, RZ, 0xc0, !PT ;  /* 0xffff0000221a9812 */ /* 0x000fe200078ec0ff */
[----:B------:R-:W-:Y:S05]  /*6fe0*/  IMAD.SHL.U32 R3, R3, 0x2, RZ ;  /* 0x0000000203037824 */ /* 0x000fea00078e00ff */
[----:B------:R1:W2:Y:S02]  /*6ff0*/  LDS.128 R12, [R3+0x2900] ;  /* 0x00290000030c7984 */ /* 0x0002a40000000c00 */
[----:B-1----:R-:W-:Y:S02]  /*7000*/  @!P1 SHF.R.U64 R3, R24, 0x10, R25 ;  /* 0x0000001018039819 */ /* 0x002fe40000001219 */
[----:B------:R-:W-:Y:S02]  /*7010*/  @!P1 PRMT R25, R59, 0x5432, R16 ;  /* 0x000054323b199816 */ /* 0x000fe40000000010 */
[----:B------:R-:W-:Y:S01]  /*7020*/  @!P1 PRMT R16, R28, 0x5432, R5 ;  /* 0x000054321c109816 */ /* 0x000fe20000000005 */
[----:B------:R-:W-:Y:S01]  /*7030*/  @!P1 IMAD.U32 R28, R35, 0x10000, RZ ;  /* 0x00010000231c9824 */ /* 0x000fe200078e00ff */
[----:B------:R-:W-:Y:S01]  /*7040*/  @!P1 PRMT R9, R19, 0x5432, R3 ;  /* 0x0000543213099816 */ /* 0x000fe20000000003 */
[----:B------:R-:W-:Y:S04]  /*7050*/  @!P1 IMAD.U32 R19, R17, 0x10000, RZ ;  /* 0x0001000011139824 */ /* 0x000fe800078e00ff */
[----:B------:R-:W-:Y:S02]  /*7060*/  @!P1 IMAD.U32 R4, R9, 0x10000, RZ ;  /* 0x0001000009049824 */ /* 0x000fe400078e00ff */
[----:B--2---:R-:W-:Y:S01]  /*7070*/  @!P1 IMAD.U32 R3, R12, 0x10000, RZ ;  /* 0x000100000c039824 */ /* 0x004fe200078e00ff */
[----:B------:R-:W-:Y:S03]  /*7080*/  @!P1 SHF.L.U32 R5, R13, 0x10, RZ ;  /* 0x000000100d059819 */ /* 0x000fe600000006ff */
[C---:B------:R-:W-:Y:S02]  /*7090*/  @!P1 FMUL.FTZ R21, R3.reuse, R7 ;  /* 0x0000000703159220 */ /* 0x040fe40000410000 */
[-C--:B------:R-:W-:Y:S02]  /*70a0*/  @!P1 FMUL.FTZ R3, R3, R4.reuse ;  /* 0x0000000403039220 */ /* 0x080fe40000410000 */
        /* <DEDUP_REMOVED lines=8> */
[----:B------:R-:W-:Y:S02]  /*7130*/  @!P1 LOP3.LUT R22, R33, 0xffff0000, RZ, 0xc0, !PT ;  /* 0xffff000021169812 */ /* 0x000fe400078ec0ff */
[----:B------:R-:W-:Y:S02]  /*7140*/  @!P1 LOP3.LUT R7, R12, 0xffff0000, RZ, 0xc0, !PT ;  /* 0xffff00000c079812 */ /* 0x000fe400078ec0ff */
[----:B------:R-:W-:Y:S02]  /*7150*/  @!P1 LOP3.LUT R4, R8, 0xffff0000, RZ, 0xc0, !PT ;  /* 0xffff000008049812 */ /* 0x000fe400078ec0ff */
[----:B------:R-:W-:Y:S01]  /*7160*/  @!P1 LOP3.LUT R8, R9, 0xffff0000, RZ, 0xc0, !PT ;  /* 0xffff000009089812 */ /* 0x000fe200078ec0ff */
[----:B------:R-:W-:Y:S01]  /*7170*/  @!P1 FMUL.FTZ R10, R7, R17 ;  /* 0x00000011070a9220 */ /* 0x000fe20000410000 */
[----:B------:R-:W-:Y:S03]  /*7180*/  @!P1 LOP3.LUT R6, R13, 0xffff0000, RZ, 0xc0, !PT ;  /* 0xffff00000d069812 */ /* 0x000fe600078ec0ff */
[----:B------:R-:W-:Y:S01]  /*7190*/  @!P1 FFMA.FTZ R43, R18, R8, -R10 ;  /* 0x00000008122b9223 */ /* 0x000fe2000001080a */
[----:B------:R-:W-:Y:S01]  /*71a0*/  @!P1 LOP3.LUT R10, R15, 0xffff0000, RZ, 0xc0, !PT ;  /* 0xffff00000f0a9812 */ /* 0x000fe200078ec0ff */
[C---:B------:R-:W-:Y:S02]  /*71b0*/  @!P1 FMUL.FTZ R9, R6.reuse, R21 ;  /* 0x0000001506099220 */ /* 0x040fe40000410000 */
[-C--:B------:R-:W-:Y:S02]  /*71c0*/  @!P1 FMUL.FTZ R6, R6, R4.reuse ;  /* 0x0000000406069220 */ /* 0x080fe40000410000 */
[----:B------:R-:W-:Y:S02]  /*71d0*/  @!P1 FFMA.FTZ R44, R22, R4, -R9 ;  /* 0x00000004162c9223 */ /* 0x000fe40000010809 */
[----:B------:R-:W-:Y:S01]  /*71e0*/  @!P1 FMUL.FTZ R4, R7, R8 ;  /* 0x0000000807049220 */ /* 0x000fe20000410000 */
[----:B------:R-:W-:Y:S01]  /*71f0*/  @!P1 SHF.L.U32 R7, R15, 0x10, RZ ;  /* 0x000000100f079819 */ /* 0x000fe200000006ff */
[C---:B------:R-:W-:Y:S01]  /*7200*/  @!P1 IMAD.U32 R8, R11.reuse, 0x10000, RZ ;  /* 0x000100000b089824 */ /* 0x040fe200078e00ff */
[----:B------:R-:W-:Y:S01]  /*7210*/  @!P1 LOP3.LUT R11, R11, 0xffff0000, RZ, 0xc0, !PT ;  /* 0xffff00000b0b9812 */ /* 0x000fe200078ec0ff */
[C---:B------:R-:W-:Y:S02]  /*7220*/  @!P1 FMUL.FTZ R24, R10.reuse, R30 ;  /* 0x0000001e0a189220 */ /* 0x040fe40000410000 */
[----:B------:R-:W-:Y:S02]  /*7230*/  @!P1 FMUL.FTZ R23, R7, R27 ;  /* 0x0000001b07179220 */ /* 0x000fe40000410000 */
[-C--:B------:R-:W-:Y:S02]  /*7240*/  @!P1 FMUL.FTZ R10, R10, R11.reuse ;  /* 0x0000000b0a0a9220 */ /* 0x080fe40000410000 */
[-C--:B------:R-:W-:Y:S02]  /*7250*/  @!P1 FFMA.FTZ R42, R28, R8.reuse, -R23 ;  /* 0x000000081c2a9223 */ /* 0x080fe40000010817 */
        /* <DEDUP_REMOVED lines=11> */
[----:B------:R-:W-:Y:S02]  /*7310*/  @!P1 FFMA.FTZ R39, R24, R8, -R39 ;  /* 0x0000000818279223 */ /* 0x000fe40000010827 */
[----:B------:R-:W-:Y:S02]  /*7320*/  @!P1 FFMA.FTZ R40, R26, R16, -R40 ;  /* 0x000000101a289223 */ /* 0x000fe40000010828 */
[----:B------:R-:W-:Y:S02]  /*7330*/  @!P1 FMUL.FTZ R7, R7, R8 ;  /* 0x0000000807079220 */ /* 0x000fe40000410000 */
[----:B------:R-:W-:Y:S01]  /*7340*/  @!P1 FMUL.FTZ R8, R11, R16 ;  /* 0x000000100b089220 */ /* 0x000fe20000410000 */
[----:B------:R-:W-:Y:S01]  /*7350*/  @!P1 F2FP.BF16.PACK_AB R16, R41, R42 ;  /* 0x0000002a2910923e */ /* 0x000fe200000010ff */
[----:B------:R-:W-:Y:S01]  /*7360*/  @!P1 FFMA.FTZ R4, R17, R18, R4 ;  /* 0x0000001211049223 */ /* 0x000fe20000010004 */
[----:B------:R-:W-:Y:S01]  /*7370*/  @!P1 F2FP.BF16.PACK_AB R18, R44, R45 ;  /* 0x0000002d2c12923e */ /* 0x000fe200000010ff */
[----:B------:R-:W-:Y:S01]  /*7380*/  @!P1 FFMA.FTZ R5, R19, R20, R5 ;  /* 0x0000001413059223 */ /* 0x000fe20000010005 */
[----:B------:R-:W-:Y:S01]  /*7390*/  @!P1 F2FP.BF16.PACK_AB R17, R43, R48 ;  /* 0x000000302b11923e */ /* 0x000fe200000010ff */
[----:B------:R-:W-:Y:S01]  /*73a0*/  @!P1 IMAD.MOV.U32 R35, RZ, RZ, R16 ;  /* 0x000000ffff239224 */ /* 0x000fe200078e0010 */
[----:B------:R-:W-:Y:S01]  /*73b0*/  @!P1 F2FP.BF16.PACK_AB R11, R40, R39 ;  /* 0x00000027280b923e */ /* 0x000fe200000010ff */
[----:B------:R-:W-:Y:S01]  /*73c0*/  @!P1 IMAD.MOV.U32 R33, RZ, RZ, R18 ;  /* 0x000000ffff219224 */ /* 0x000fe200078e0012 */
[----:B------:R-:W-:Y:S01]  /*73d0*/  @!P1 F2FP.BF16.PACK_AB R4, R4, R3 ;  /* 0x000000030404923e */ /* 0x000fe200000010ff */
[----:B------:R-:W-:Y:S02]  /*73e0*/  @!P1 IMAD.MOV.U32 R32, RZ, RZ, R17 ;  /* 0x000000ffff209224 */ /* 0x000fe400078e0011 */
[----:B------:R-:W-:Y:S01]  /*73f0*/  @!P1 IMAD.MOV.U32 R34, RZ, RZ, R11 ;  /* 0x000000ffff229224 */ /* 0x000fe200078e000b */
[----:B------:R-:W-:Y:S01]  /*7400*/  @!P1 MOV R12, R4 ;  /* 0x00000004000c9202 */ /* 0x000fe20000000f00 */
[----:B------:R-:W-:Y:S02]  /*7410*/  @!P1 FFMA.FTZ R6, R21, R22, R6 ;  /* 0x0000001615069223 */ /* 0x000fe40000010006 */
[----:B------:R-:W-:Y:S01]  /*7420*/  @!P1 FFMA.FTZ R7, R23, R24, R7 ;  /* 0x0000001817079223 */ /* 0x000fe20000010007 */
[----:B------:R1:W-:Y:S01]  /*7430*/  ST.E.128 [R46.64], R32 ;  /* 0x000000202e007985 */ /* 0x0003e2000c101d08 */
[----:B------:R-:W-:Y:S01]  /*7440*/  @!P1 FFMA.FTZ R8, R25, R26, R8 ;  /* 0x0000001a19089223 */ /* 0x000fe20000010008 */
[----:B------:R-:W-:Y:S01]  /*7450*/  @!P1 F2FP.BF16.PACK_AB R5, R6, R5 ;  /* 0x000000050605923e */ /* 0x000fe200000010ff */
        /* <DEDUP_REMOVED lines=12> */
.L_x_925:
[----:B-1----:R1:W2:Y:S01]  /*7520*/  SHFL.IDX PT, R5, R71, RZ, 0x1c1f ;  /* 0x001c1fff47057589 */ /* 0x0022a200000e0000 */
        /* <DEDUP_REMOVED lines=16> */
[----:B-----5:R-:W-:Y:S01]  /*7630*/  @!P0 LEA.HI.X R5, R241, R5, R157, 0x1, P2 ;  /* 0x00000005f1058211 */ /* 0x020fe200010f0c9d */
[----:B-1----:R-:W-:Y:S04]  /*7640*/  @!P1 ST.E.128 [R6.64], R8 ;  /* 0x0000000806009985 */ /* 0x002fe8000c101d08 */
[----:B------:R-:W1:Y:S04]  /*7650*/  @!P0 LDS.128 R8, [R156+0x2800] ;  /* 0x002800009c088984 */ /* 0x000e680000000c00 */
[----:B-1----:R1:W-:Y:S02]  /*7660*/  @!P0 ST.E.128 [R4.64], R8 ;  /* 0x0000000804008985 */ /* 0x0023e4000c101d08 */
.L_x_949:
[----:B-12---:R-:W-:Y:S05]  /*7670*/  BSYNC B0 ;  /* 0x0000000000007941 */ /* 0x006fea0003800000 */
.L_x_948:
        /* <DEDUP_REMOVED lines=13> */
[----:B-----5:R-:W-:Y:S01]  /*7750*/  @!P0 LEA.HI.X R5, R241, R5, R157, 0x1, P2 ;  /* 0x00000005f1058211 */ /* 0x020fe200010f0c9d */
[----:B----4-:R-:W-:Y:S04]  /*7760*/  @!P1 ST.E.128 [R6.64], R8 ;  /* 0x0000000806009985 */ /* 0x010fe8000c101d08 */
[----:B------:R-:W2:Y:S04]  /*7770*/  @!P0 LDS.128 R8, [R156+0x3800] ;  /* 0x003800009c088984 */ /* 0x000ea80000000c00 */
[----:B--2---:R2:W-:Y:S02]  /*7780*/  @!P0 ST.E.128 [R4.64], R8 ;  /* 0x0000000804008985 */ /* 0x0045e4000c101d08 */
.L_x_951:
[----:B------:R-:W-:Y:S05]  /*7790*/  BSYNC B0 ;  /* 0x0000000000007941 */ /* 0x000fea0003800000 */
.L_x_950:
[----:B--2---:R2:W4:Y:S01]  /*77a0*/  SHFL.IDX PT, R5, R71, 0x2, 0x1c1f ;  /* 0x005c1f0047057f89 */ /* 0x00452200000e0000 */
[----:B------:R-:W-:Y:S03]  /*77b0*/  ISETP.GE.AND P0, PT, R3, 0x41, PT ;  /* 0x000000410300780c */ /* 0x000fe60003f06270 */
[----:B---3--:R2:W3:Y:S10]  /*77c0*/  SHFL.IDX PT, R4, R72, 0x2, 0x1c1f ;  /* 0x005c1f0048047f89 */ /* 0x0084f400000e0000 */
[----:B------:R-:W-:-:S05]  /*77d0*/  @!P0 BRA `(.L_x_941) ;  /* 0x000000c000008947 */ /* 0x000fca0003800000 */
[C---:B------:R-:W-:Y:S11]  /*77e0*/  ISETP.GE.AND P1, PT, R84.reuse, c[0x0][0x1d4], PT ;  /* 0x0000750054007a0c */ /* 0x040ff60003f26270 */
[----:B------:R-:W-:Y:S02]  /*77f0*/  @!UPT UIADD3 URZ, URZ, URZ, URZ ;  /* 0x0000003f3f3ff290 */ /* 0x000fe4000fffe03f */
[----:B------:R-:W1:Y:S01]  /*7800*/  @!P1 LDS.128 R8, [R252+0x4800] ;  /* 0x00480000fc089984 */ /* 0x000e620000000c00 */
[CC--:B---3--:R-:W-:Y:S04]  /*7810*/  @!P1 LEA R6, P0, R84.reuse, R4.reuse, 0x1 ;  /* 0x0000000454069211 */ /* 0x0c8fe800078008ff */
[-C--:B----4-:R-:W-:Y:S02]  /*7820*/  @!P1 LEA.HI.X R7, R84, R5.reuse, R85, 0x1, P0 ;  /* 0x0000000554079211 */ /* 0x090fe400000f0c55 */
[C---:B------:R-:W-:Y:S11]  /*7830*/  ISETP.GE.AND P0, PT, R241.reuse, c[0x0][0x1d4], PT ;  /* 0x00007500f1007a0c */ /* 0x040ff60003f06270 */
[----:B------:R-:W-:Y:S02]  /*7840*/  @!UPT UIADD3 URZ, URZ, URZ, URZ ;  /* 0x0000003f3f3ff290 */ /* 0x000fe4000fffe03f */
[C---:B------:R-:W-:Y:S04]  /*7850*/  @!P0 LEA R4, P2, R241.reuse, R4, 0x1 ;  /* 0x00000004f1048211 */ /* 0x040fe800078408ff */
[----:B-----5:R-:W-:Y:S01]  /*7860*/  @!P0 LEA.HI.X R5, R241, R5, R157, 0x1, P2 ;  /* 0x00000005f1058211 */ /* 0x020fe200010f0c9d */
[----:B-1----:R-:W-:Y:S04]  /*7870*/  @!P1 ST.E.128 [R6.64], R8 ;  /* 0x0000000806009985 */ /* 0x002fe8000c101d08 */
[----:B------:R-:W1:Y:S04]  /*7880*/  @!P0 LDS.128 R8, [R156+0x4800] ;  /* 0x004800009c088984 */ /* 0x000e680000000c00 */
[----:B-1----:R1:W-:Y:S02]  /*7890*/  @!P0 ST.E.128 [R4.64], R8 ;  /* 0x0000000804008985 */ /* 0x0023e4000c101d08 */
.L_x_941:
[----:B------:R-:W-:Y:S05]  /*78a0*/  BSYNC B2 ;  /* 0x0000000000027941 */ /* 0x000fea0003800000 */
.L_x_924:
[----:B------:R-:W-:Y:S01]  /*78b0*/  IMAD R20, R29, -0x50, RZ ;  /* 0xffffffb01d147824 */ /* 0x000fe200078e02ff */
[----:B------:R-:W-:Y:S01]  /*78c0*/  BSSY B0, `(.L_x_952) ;  /* 0x0000063000007945 */ /* 0x000fe20003800000 */
[----:B-123--:R-:W-:Y:S02]  /*78d0*/  IMAD R4, R94, c[0x0][0x208], RZ ;  /* 0x000082005e047a24 */ /* 0x00efe400078e02ff */
[----:B------:R-:W-:Y:S02]  /*78e0*/  IMAD.IADD R3, R103, 0x1, R20 ;  /* 0x0000000167037824 */ /* 0x000fe400078e0214 */
[C---:B------:R-:W-:Y:S02]  /*78f0*/  IMAD R8, R76.reuse, c[0x0][0x20c], R4 ;  /* 0x000083004c087a24 */ /* 0x040fe400078e0204 */
[----:B----4-:R-:W-:Y:S01]  /*7900*/  IMAD.WIDE.U32 R4, R76, c[0x0][0x208], RZ ;  /* 0x000082004c047a25 */ /* 0x010fe200078e00ff */
[C---:B------:R-:W-:Y:S02]  /*7910*/  ISETP.GE.AND P3, PT, R3.reuse, 0x11, PT ;  /* 0x000000110300780c */ /* 0x040fe40003f66270 */
[----:B------:R-:W-:Y:S01]  /*7920*/  ISETP.GE.AND P2, PT, R3, 0x21, PT ;  /* 0x000000210300780c */ /* 0x000fe20003f46270 */
[----:B------:R-:W-:Y:S01]  /*7930*/  IMAD.WIDE R6, R29, 0x50, R104 ;  /* 0x000000501d067825 */ /* 0x000fe200078e0268 */
[----:B------:R-:W-:Y:S02]  /*7940*/  IADD3 R5, R5, R8, RZ ;  /* 0x0000000805057210 */ /* 0x000fe40007ffe0ff */
[----:B------:R-:W-:Y:S01]  /*7950*/  ISETP.GE.AND P1, PT, R3, 0x31, PT ;  /* 0x000000310300780c */ /* 0x000fe20003f26270 */
[----:B------:R-:W-:Y:S02]  /*7960*/  IMAD R9, R95, c[0x0][0x218], RZ ;  /* 0x000086005f097a24 */ /* 0x000fe400078e02ff */
[C---:B------:R-:W-:Y:S04]  /*7970*/  IMAD.WIDE.U32 R4, R73.reuse, c[0x0][0x218], R4 ;  /* 0x0000860049047a25 */ /* 0x040fe800078e0004 */
[C---:B------:R-:W-:Y:S01]  /*7980*/  @P3 IADD3 R10, P0, R6.reuse, 0x10, RZ ;  /* 0x00000010060a3810 */ /* 0x040fe20007f1e0ff */
[----:B------:R-:W-:Y:S03]  /*7990*/  IMAD R9, R73, c[0x0][0x21c], R9 ;  /* 0x0000870049097a24 */ /* 0x000fe600078e0209 */
[----:B------:R-:W-:Y:S02]  /*79a0*/  @P3 IADD3.X R12, RZ, R7, RZ, P0, !PT ;  /* 0x00000007ff0c3210 */ /* 0x000fe400007fe4ff */
[----:B------:R-:W-:Y:S05]  /*79b0*/  @P2 IADD3 R11, P0, R6, 0x20, RZ ;  /* 0x00000020060b2810 */ /* 0x000fea0007f1e0ff */
[----:B------:R-:W-:Y:S01]  /*79c0*/  @P2 IMAD.X R22, RZ, RZ, R7, P0 ;  /* 0x000000ffff162224 */ /* 0x000fe200000e0607 */
[----:B------:R-:W-:Y:S04]  /*79d0*/  IADD3 R8, P0, R112, R4, RZ ;  /* 0x0000000470087210 */ /* 0x000fe80007f1e0ff */
[----:B------:R-:W-:Y:S02]  /*79e0*/  IADD3.X R9, R122, R5, R9, P0, !PT ;  /* 0x000000057a097210 */ /* 0x000fe400007fe409 */
[C---:B------:R-:W-:Y:S05]  /*79f0*/  @P1 IADD3 R16, P0, R6.reuse, 0x30, RZ ;  /* 0x0000003006101810 */ /* 0x040fea0007f1e0ff */
[----:B------:R-:W-:Y:S01]  /*7a00*/  @P1 IMAD.X R21, RZ, RZ, R7, P0 ;  /* 0x000000ffff151224 */ /* 0x000fe200000e0607 */
[C---:B------:R-:W-:Y:S11]  /*7a10*/  ISETP.GE.AND P0, PT, R3.reuse, 0x41, PT ;  /* 0x000000410300780c */ /* 0x040ff60003f06270 */
[----:B------:R-:W-:Y:S02]  /*7a20*/  @!UPT UIADD3 URZ, URZ, URZ, URZ ;  /* 0x0000003f3f3ff290 */ /* 0x000fe4000fffe03f */
[C---:B------:R-:W-:Y:S04]  /*7a30*/  @P0 IADD3 R19, P4, R6.reuse, 0x40, RZ ;  /* 0x0000004006130810 */ /* 0x040fe80007f9e0ff */
[----:B------:R-:W-:Y:S02]  /*7a40*/  @P0 IADD3.X R23, RZ, R7, RZ, P4, !PT ;  /* 0x00000007ff170210 */ /* 0x000fe400027fe4ff */
[----:B------:R-:W-:Y:S11]  /*7a50*/  ISETP.GE.AND P4, PT, R3, 0x1, PT ;  /* 0x000000010300780c */ /* 0x000ff60003f86270 */
[----:B------:R-:W-:Y:S02]  /*7a60*/  @!UPT UIADD3 URZ, URZ, URZ, URZ ;  /* 0x0000003f3f3ff290 */ /* 0x000fe4000fffe03f */
[----:B------:R-:W-:Y:S01]  /*7a70*/  @P4 MOV R5, R80 ;  /* 0x0000005000054202 */ /* 0x000fe20000000f00 */
[----:B------:R-:W-:Y:S02]  /*7a80*/  @P4 IMAD R3, R7, c[0x0][0x258], RZ ;  /* 0x0000960007034a24 */ /* 0x000fe400078e02ff */
[----:B------:R-:W-:Y:S02]  /*7a90*/  @P4 IMAD.MOV.U32 R4, RZ, RZ, R78 ;  /* 0x000000ffff044224 */ /* 0x000fe400078e004e */
[C---:B------:R-:W-:Y:S02]  /*7aa0*/  @P4 IMAD R3, R6.reuse, c[0x0][0x25c], R3 ;  /* 0x0000970006034a24 */ /* 0x040fe400078e0203 */
[----:B------:R-:W-:Y:S04]  /*7ab0*/  @P4 IMAD.WIDE.U32 R4, R6, c[0x0][0x258], R4 ;  /* 0x0000960006044a25 */ /* 0x000fe800078e0004 */
[----:B------:R-:W-:Y:S01]  /*7ac0*/  @P4 IMAD.IADD R3, R5, 0x1, R3 ;  /* 0x0000000105034824 */ /* 0x000fe200078e0203 */
[C---:B------:R-:W-:Y:S01]  /*7ad0*/  @P4 LEA R14, P5, R4.reuse, c[0x0][0x250], 0x1 ;  /* 0x00009400040e4a11 */ /* 0x040fe200078a08ff */
[----:B------:R-:W-:Y:S03]  /*7ae0*/  @P3 IMAD.MOV.U32 R5, RZ, RZ, R80 ;  /* 0x000000ffff053224 */ /* 0x000fe600078e0050 */
[----:B------:R-:W-:Y:S01]  /*7af0*/  @P4 LEA.HI.X R15, R4, c[0x0][0x254], R3, 0x1, P5 ;  /* 0x00009500040f4a11 */ /* 0x000fe200028f0c03 */
[----:B------:R-:W-:Y:S01]  /*7b00*/  @P3 IMAD R3, R12, c[0x0][0x258], RZ ;  /* 0x000096000c033a24 */ /* 0x000fe200078e02ff */
[----:B------:R-:W-:Y:S02]  /*7b10*/  @P3 MOV R4, R78 ;  /* 0x0000004e00043202 */ /* 0x000fe40000000f00 */
[----:B------:R-:W-:Y:S01]  /*7b20*/  LEA R18, P5, R8, c[0x0][0x1f8], 0x1 ;  /* 0x00007e0008127a11 */ /* 0x000fe200078a08ff */
[----:B------:R-:W-:Y:S01]  /*7b30*/  @!PT LDS RZ, [RZ] ;  /* 0x00000000fffff984 */ /* 0x000fe20000000800 */
[----:B------:R-:W-:Y:S01]  /*7b40*/  @!PT LDS RZ, [RZ] ;  /* 0x00000000fffff984 */ /* 0x000fe20000000800 */
[----:B------:R-:W-:Y:S01]  /*7b50*/  @!PT LDS RZ, [RZ] ;  /* 0x00000000fffff984 */ /* 0x000fe20000000800 */
[----:B------:R1:W-:Y:S01]  /*7b60*/  @P4 LDGSTS.E.BYPASS.LTC128B.128 [R208+0x100], [R14.64], !P6 ;  /* 0x001000000ed04fae */ /* 0x0003e2000f101d48 */
[C---:B------:R-:W-:Y:S02]  /*7b70*/  @P3 IMAD R3, R10.reuse, c[0x0][0x25c], R3 ;  /* 0x000097000a033a24 */ /* 0x040fe400078e0203 */
[----:B------:R-:W-:Y:S01]  /*7b80*/  @P3 IMAD.WIDE.U32 R4, R10, c[0x0][0x258], R4 ;  /* 0x000096000a043a25 */ /* 0x000fe200078e0004 */
[----:B------:R-:W-:Y:S04]  /*7b90*/  LEA.HI.X R17, R8, c[0x0][0x1fc], R9, 0x1, P5 ;  /* 0x00007f0008117a11 */ /* 0x000fe800028f0c09 */
[C---:B------:R-:W-:Y:S02]  /*7ba0*/  @P3 LEA R12, P5, R4.reuse, c[0x0][0x250], 0x1 ;  /* 0x00009400040c3a11 */ /* 0x040fe400078a08ff */
[----:B------:R-:W-:Y:S02]  /*7bb0*/  @P3 IADD3 R3, R5, R3, RZ ;  /* 0x0000000305033210 */ /* 0x000fe40007ffe0ff */
[----:B------:R-:W-:Y:S02]  /*7bc0*/  @P2 MOV R5, R80 ;  /* 0x0000005000052202 */ /* 0x000fe40000000f00 */
[----:B------:R-:W-:Y:S01]  /*7bd0*/  @P3 LEA.HI.X R13, R4, c[0x0][0x254], R3, 0x1, P5 ;  /* 0x00009500040d3a11 */ /* 0x000fe200028f0c03 */
[----:B------:R-:W-:Y:S02]  /*7be0*/  @P2 IMAD R3, R22, c[0x0][0x258], RZ ;  /* 0x0000960016032a24 */ /* 0x000fe400078e02ff */
[----:B------:R-:W-:Y:S02]  /*7bf0*/  @P2 IMAD.MOV.U32 R4, RZ, RZ, R78 ;  /* 0x000000ffff042224 */ /* 0x000fe400078e004e */
        /* <DEDUP_REMOVED lines=23> */
[----:B------:R1:W2:Y:S03]  /*7d70*/  SHFL.IDX PT, R5, R17, RZ, 0x1c1f ;  /* 0x001c1fff11057589 */ /* 0x0002a600000e0000 */
[----:B------:R-:W-:Y:S02]  /*7d80*/  @P0 LEA.HI.X R7, R4, c[0x0][0x254], R3, 0x1, P5 ;  /* 0x0000950004070a11 */ /* 0x000fe400028f0c03 */
[----:B------:R-:W-:Y:S02]  /*7d90*/  IADD3 R3, R20, R2, RZ ;  /* 0x0000000214037210 */ /* 0x000fe40007ffe0ff */
[----:B------:R1:W3:Y:S02]  /*7da0*/  SHFL.IDX PT, R4, R18, RZ, 0x1c1f ;  /* 0x001c1fff12047589 */ /* 0x0002e400000e0000 */
[----:B------:R-:W-:Y:S05]  /*7db0*/  IMNMX R3, R3, 0x50, PT ;  /* 0x0000005003037817 */ /* 0x000fea0003800200 */
[----:B------:R1:W-:Y:S01]  /*7dc0*/  @P0 LDGSTS.E.BYPASS.LTC128B.128 [R208+0x2100], [R6.64], !P6 ;  /* 0x0210000006d00fae */ /* 0x0003e2000f101d48 */
[----:B------:R-:W-:Y:S05]  /*7dd0*/  IMAD.IADD R3, R3, 0x1, -R125 ;  /* 0x0000000103037824 */ /* 0x000fea00078e0a7d */
[----:B------:R-:W-:Y:S01]  /*7de0*/  ISETP.GE.AND P0, PT, R3, 0x1, PT ;  /* 0x000000010300780c */ /* 0x000fe20003f06270 */
[----:B------:R-:W0:Y:S01]  /*7df0*/  LDGDEPBAR ;  /* 0x00000000000079af */ /* 0x000e220000000000 */
[----:B------:R-:W-:Y:S06]  /*7e00*/  DEPBAR.LE SB0, 0x0 ;  /* 0x000080000000791a */ /* 0x000fec0000000000 */
[----:B------:R-:W-:Y:S06]  /*7e10*/  BAR.SYNC.DEFER_BLOCKING 0x0 ;  /* 0x0000000000007b1d */ /* 0x000fec0000010000 */
[----:B------:R-:W-:-:S05]  /*7e20*/  @!P0 BRA `(.L_x_953) ;  /* 0x000000c000008947 */ /* 0x000fca0003800000 */
[C---:B-123--:R-:W-:Y:S11]  /*7e30*/  ISETP.GE.AND P1, PT, R84.reuse, c[0x0][0x1d4], PT ;  /* 0x0000750054007a0c */ /* 0x04eff60003f26270 */
[----:B------:R-:W-:Y:S02]  /*7e40*/  @!UPT UIADD3 URZ, URZ, URZ, URZ ;  /* 0x0000003f3f3ff290 */ /* 0x000fe4000fffe03f */
[----:B------:R-:W1:Y:S01]  /*7e50*/  @!P1 LDS.128 R8, [R252] ;  /* 0x00000000fc089984 */ /* 0x000e620000000c00 */
[CC--:B------:R-:W-:Y:S04]  /*7e60*/  @!P1 LEA R6, P0, R84.reuse, R4.reuse, 0x1 ;  /* 0x0000000454069211 */ /* 0x0c0fe800078008ff */
[-C--:B------:R-:W-:Y:S02]  /*7e70*/  @!P1 LEA.HI.X R7, R84, R5.reuse, R85, 0x1, P0 ;  /* 0x0000000554079211 */ /* 0x080fe400000f0c55 */
[C---:B------:R-:W-:Y:S11]  /*7e80*/  ISETP.GE.AND P0, PT, R241.reuse, c[0x0][0x1d4], PT ;  /* 0x00007500f1007a0c */ /* 0x040ff60003f06270 */
[----:B------:R-:W-:Y:S02]  /*7e90*/  @!UPT UIADD3 URZ, URZ, URZ, URZ ;  /* 0x0000003f3f3ff290 */ /* 0x000fe4000fffe03f */
[C---:B------:R-:W-:Y:S04]  /*7ea0*/  @!P0 LEA R4, P2, R241.reuse, R4, 0x1 ;  /* 0x00000004f1048211 */ /* 0x040fe800078408ff */
[----:B-----5:R-:W-:Y:S01]  /*7eb0*/  @!P0 LEA.HI.X R5, R241, R5, R157, 0x1, P2 ;  /* 0x00000005f1058211 */ /* 0x020fe200010f0c9d */
[----:B-1----:R-:W-:Y:S04]  /*7ec0*/  @!P1 ST.E.128 [R6.64], R8 ;  /* 0x0000000806009985 */ /* 0x002fe8000c101d08 */
[----:B------:R-:W1:Y:S04]  /*7ed0*/  @!P0 LDS.128 R8, [R156] ;  /* 0x000000009c088984 */ /* 0x000e680000000c00 */
[----:B-1----:R1:W-:Y:S02]  /*7ee0*/  @!P0 ST.E.128 [R4.64], R8 ;  /* 0x0000000804008985 */ /* 0x0023e4000c101d08 */
.L_x_953:
[----:B-123--:R-:W-:Y:S05]  /*7ef0*/  BSYNC B0 ;  /* 0x0000000000007941 */ /* 0x00efea0003800000 */
.L_x_952:
[----:B------:R1:W2:Y:S01]  /*7f00*/  SHFL.IDX PT, R5, R17, 0x1, 0x1c1f ;  /* 0x003c1f0011057f89 */ /* 0x0002a200000e0000 */
[----:B------:R-:W-:Y:S01]  /*7f10*/  ISETP.GE.AND P0, PT, R3, 0x21, PT ;  /* 0x000000210300780c */ /* 0x000fe20003f06270 */
[----:B------:R-:W-:Y:S02]  /*7f20*/  BSSY B0, `(.L_x_954) ;  /* 0x000000f000007945 */ /* 0x000fe40003800000 */
[----:B------:R1:W3:Y:S10]  /*7f30*/  SHFL.IDX PT, R4, R18, 0x1, 0x1c1f ;  /* 0x003c1f0012047f89 */ /* 0x0002f400000e0000 */
        /* <DEDUP_REMOVED lines=13> */
.L_x_955:
[----:B------:R-:W-:Y:S05]  /*8010*/  BSYNC B0 ;  /* 0x0000000000007941 */ /* 0x000fea0003800000 */
.L_x_954:
[----:B--2---:R2:W4:Y:S01]  /*8020*/  SHFL.IDX PT, R5, R17, 0x2, 0x1c1f ;  /* 0x005c1f0011057f89 */ /* 0x00452200000e0000 */
[----:B------:R-:W-:Y:S01]  /*8030*/  ISETP.GE.AND P0, PT, R3, 0x41, PT ;  /* 0x000000410300780c */ /* 0x000fe20003f06270 */
[----:B------:R-:W-:Y:S02]  /*8040*/  BSSY B0, `(.L_x_956) ;  /* 0x000000f000007945 */ /* 0x000fe40003800000 */
        /* <DEDUP_REMOVED lines=14> */
.L_x_957:
[----:B------:R-:W-:Y:S05]  /*8130*/  BSYNC B0 ;  /* 0x0000000000007941 */ /* 0x000fea0003800000 */
.L_x_956:
[C---:B------:R-:W-:Y:S02]  /*8140*/  ISETP.GT.AND P0, PT, R29.reuse, R116, PT ;  /* 0x000000741d00720c */ /* 0x040fe40003f04270 */
[----:B------:R-:W-:Y:S11]  /*8150*/  IADD3 R29, R29, -0x1, RZ ;  /* 0xffffffff1d1d7810 */ /* 0x000ff60007ffe0ff */
[----:B------:R-:W-:Y:S01]  /*8160*/  @P0 SHF.R.S32.HI R6, RZ, 0x1f, R29 ;  /* 0x0000001fff060819 */ /* 0x000fe2000001141d */
[----:B------:R-:W-:Y:S02]  /*8170*/  @P0 IMAD R3, R147, R29, RZ ;  /* 0x0000001d93030224 */ /* 0x000fe400078e02ff */
[----:B-1-3--:R-:W-:Y:S02]  /*8180*/  @P0 IMAD.MOV.U32 R4, RZ, RZ, R108 ;  /* 0x000000ffff040224 */ /* 0x00afe400078e006c */
[----:B----4-:R-:W-:Y:S02]  /*8190*/  @P0 IMAD.MOV.U32 R5, RZ, RZ, R107 ;  /* 0x000000ffff050224 */ /* 0x010fe400078e006b */
[-C--:B------:R-:W-:Y:S02]  /*81a0*/  @P0 IMAD R3, R6, R132.reuse, R3 ;  /* 0x0000008406030224 */ /* 0x080fe400078e0203 */
[----:B------:R-:W-:Y:S04]  /*81b0*/  @P0 IMAD.WIDE.U32 R4, R29, R132, R4 ;  /* 0x000000841d040225 */ /* 0x000fe800078e0004 */
[----:B------:R-:W-:Y:S01]  /*81c0*/  @P0 IMAD.IADD R3, R5, 0x1, R3 ;  /* 0x0000000105030824 */ /* 0x000fe200078e0203 */
[C---:B------:R-:W-:Y:S01]  /*81d0*/  @P0 LEA R10, P1, R4.reuse, c[0x0][0x220], 0x1 ;  /* 0x00008800040a0a11 */ /* 0x040fe200078208ff */
[C---:B------:R-:W-:Y:S03]  /*81e0*/  @P0 IMAD.SHL.U32 R12, R153.reuse, 0x2, RZ ;  /* 0x00000002990c0824 */ /* 0x040fe600078e00ff */
[----:B------:R-:W-:Y:S02]  /*81f0*/  @P0 LEA.HI.X R11, R4, c[0x0][0x224], R3, 0x1, P1 ;  /* 0x00008900040b0a11 */ /* 0x000fe400008f0c03 */
[----:B------:R-:W-:Y:S02]  /*8200*/  @P0 IADD3 R8, P1, R12, R10, RZ ;  /* 0x0000000a0c080210 */ /* 0x000fe40007f3e0ff */
[----:B------:R-:W-:Y:S01]  /*8210*/  @P0 SHF.L.U64.HI R3, R153, 0x1, R148 ;  /* 0x0000000199030819 */ /* 0x000fe20000010294 */
[----:B------:R-:W-:Y:S01]  /*8220*/  @!PT LDS RZ, [RZ] ;  /* 0x00000000fffff984 */ /* 0x000fe20000000800 */
[----:B------:R-:W-:Y:S01]  /*8230*/  @!PT LDS RZ, [RZ] ;  /* 0x00000000fffff984 */ /* 0x000fe20000000800 */
[----:B------:R-:W-:Y:S01]  /*8240*/  @!PT LDS RZ, [RZ] ;  /* 0x00000000fffff984 */ /* 0x000fe20000000800 */
[----:B------:R1:W-:Y:S03]  /*8250*/  @P0 LDGSTS.E.BYPASS.LTC128B.128 [R208+0x2900], [R10.64], !P6 ;  /* 0x029000000ad00fae */ /* 0x0003e6000f101d48 */
        /* <DEDUP_REMOVED lines=15> */
.L_x_923:
[----:B-1----:R-:W3:Y:S01]  /*8350*/  LDL R11, [R1+0x38] ;  /* 0x00003800010b7983 */ /* 0x002ee20000100800 */
[----:B------:R-:W-:-:S05]  /*8360*/  IMAD.MOV.U32 R0, RZ, RZ, c[0x0][0x2c4] ;  /* 0x0000b100ff007624 */ /* 0x000fca00078e00ff */
[----:B------:R-:W-:Y:S01]  /*8370*/  ISETP.NE.AND P3, PT, R0, 0x1, PT ;  /* 0x000000010000780c */ /* 0x000fe20003f65270 */
[----:B------:R-:W-:-:S05]  /*8380*/  IMAD.MOV.U32 R4, RZ, RZ, c[0x0][0x32c] ;  /* 0x0000cb00ff047624 */ /* 0x000fca00078e00ff */
[----:B------:R-:W-:Y:S02]  /*8390*/  ISETP.GE.AND P1, PT, R4, 0x1, PT ;  /* 0x000000010400780c */ /* 0x000fe40003f26270 */
[----:B------:R-:W-:Y:S02]  /*83a0*/  IADD3 R2, R250, 0x1, -R249 ;  /* 0x00000001fa027810 */ /* 0x000fe40007ffe8f9 */
[----:B---3--:R-:W-:-:S05]  /*83b0*/  IADD3 R0, R11, 0x7f, RZ ;  /* 0x0000007f0b007810 */ /* 0x008fca0007ffe0ff */
[----:B------:R-:W-:-:S05]  /*83c0*/  @P3 IMAD.HI.U32 R3, R0, c[0x0][0x2c8], RZ ;  /* 0x0000b20000033a27 */ /* 0x000fca00078e00ff */
[----:B------:R-:W-:-:S05]  /*83d0*/  @P3 SHF.R.U32.HI R0, RZ, c[0x0][0x2cc], R3 ;  /* 0x0000b300ff003a19 */ /* 0x000fca0000011603 */
[----:B------:R-:W-:-:S05]  /*83e0*/  IMAD.IADD R0, R2, 0x1, R0 ;  /* 0x0000000102007824 */ /* 0x000fca00078e0200 */
[----:B------:R-:W-:Y:S01]  /*83f0*/  IADD3 R3, R0, c[0x0][0x328], RZ ;  /* 0x0000ca0000037a10 */ /* 0x000fe20007ffe0ff */
[----:B------:R-:W-:Y:S05]  /*8400*/  @!P1 BRA `(.L_x_959) ;  /* 0x0000011000009947 */ /* 0x000fea0003800000 */
[C---:B------:R-:W-:Y:S01]  /*8410*/  ISETP.GT.AND P0, PT, R0.reuse, RZ, PT ;  /* 0x000000ff0000720c */ /* 0x040fe20003f04270 */
[----:B------:R-:W-:Y:S01]  /*8420*/  BSSY B0, `(.L_x_960) ;  /* 0x000000d000007945 */ /* 0x000fe20003800000 */
[----:B------:R-:W-:Y:S01]  /*8430*/  IADD3 R2, R0, -0x1, RZ ;  /* 0xffffffff00027810 */ /* 0x000fe20007ffe0ff */
[----:B------:R-:W-:-:S10]  /*8440*/  IMAD.MOV.U32 R4, RZ, RZ, c[0x0][0x32c] ;  /* 0x0000cb00ff047624 */ /* 0x000fd400078e00ff */
[----:B------:R-:W-:Y:S05]  /*8450*/  @P0 BRA `(.L_x_961) ;  /* 0x0000006000000947 */ /* 0x000fea0003800000 */
[----:B------:R-:W-:Y:S01]  /*8460*/  ISETP.NE.AND P0, PT, R4, 0x1, PT ;  /* 0x000000010400780c */ /* 0x000fe20003f05270 */
[----:B------:R-:W-:-:S12]  /*8470*/  IMAD.MOV R0, RZ, RZ, -R0 ;  /* 0x000000ffff007224 */ /* 0x000fd800078e0a00 */
[----:B------:R-:W-:-:S05]  /*8480*/  @P0 IMAD.HI.U32 R2, R0, c[0x0][0x330], RZ ;  /* 0x0000cc0000020a27 */ /* 0x000fca00078e00ff */
[----:B------:R-:W-:-:S04]  /*8490*/  @P0 SHF.R.U32.HI R0, RZ, c[0x0][0x334], R2 ;  /* 0x0000cd00ff000a19 */ /* 0x000fc80000011602 */
[----:B------:R-:W-:Y:S01]  /*84a0*/  LOP3.LUT R2, RZ, R0, RZ, 0x33, !PT ;  /* 0x00000000ff027212 */ /* 0x000fe200078e33ff */
[----:B------:R-:W-:Y:S05]  /*84b0*/  BRA `(.L_x_962) ;  /* 0x0000003000007947 */ /* 0x000fea0003800000 */
.L_x_961:
[----:B------:R-:W-:-:S13]  /*84c0*/  ISETP.NE.AND P0, PT, R4, 0x1, PT ;  /* 0x000000010400780c */ /* 0x000fda0003f05270 */
[----:B------:R-:W-:-:S05]  /*84d0*/  @P0 IMAD.HI.U32 R0, R2, c[0x0][0x330], RZ ;  /* 0x0000cc0002000a27 */ /* 0x000fca00078e00ff */
[----:B------:R-:W-:Y:S02]  /*84e0*/  @P0 SHF.R.U32.HI R2, RZ, c[0x0][0x334], R0 ;  /* 0x0000cd00ff020a19 */ /* 0x000fe40000011600 */
.L_x_962:
[----:B------:R-:W-:Y:S05]  /*84f0*/  BSYNC B0 ;  /* 0x0000000000007941 */ /* 0x000fea0003800000 */
.L_x_960:
[----:B------:R-:W-:-:S05]  /*8500*/  IMAD R2, R2, R4, c[0x0][0x32c] ;  /* 0x0000cb0002027624 */ /* 0x000fca00078e0204 */
[----:B------:R-:W-:-:S04]  /*8510*/  IMNMX R3, R3, R2, PT ;  /* 0x0000000203037217 */ /* 0x000fc80003800200 */
.L_x_959:
[----:B------:R-:W-:Y:S01]  /*8520*/  IADD3 R3, R3, 0x4f, RZ ;  /* 0x0000004f03037810 */ /* 0x000fe20007ffe0ff */
[----:B------:R-:W-:-:S04]  /*8530*/  @P3 IMAD.HI.U32 R2, R11, c[0x0][0x2c8], RZ ;  /* 0x0000b2000b023a27 */ /* 0x000fc800078e00ff */
[----:B------:R-:W-:-:S04]  /*8540*/  IMAD.HI R3, R3, 0x66666667, RZ ;  /* 0x6666666703037827 */ /* 0x000fc800078e02ff */
[----:B------:R-:W-:Y:S01]  /*8550*/  IMAD.MOV.U32 R0, RZ, RZ, R11 ;  /* 0x000000ffff007224 */ /* 0x000fe200078e000b */
[----:B------:R-:W-:Y:S02]  /*8560*/  @P3 SHF.R.U32.HI R0, RZ, c[0x0][0x2cc], R2 ;  /* 0x0000b300ff003a19 */ /* 0x000fe40000011602 */
        /* <DEDUP_REMOVED lines=16> */
.L_x_965:
[----:B------:R-:W-:-:S04]  /*8670*/  MOV R3, c[0x0][0x32c] ;  /* 0x0000cb0000037a02 */ /* 0x000fc80000000f00 */
[----:B------:R-:W-:-:S13]  /*8680*/  ISETP.NE.AND P0, PT, R3, 0x1, PT ;  /* 0x000000010300780c */ /* 0x000fda0003f05270 */
[----:B------:R-:W-:-:S05]  /*8690*/  @P0 IMAD.HI.U32 R3, R0, c[0x0][0x330], RZ ;  /* 0x0000cc0000030a27 */ /* 0x000fca00078e00ff */
[----:B------:R-:W-:Y:S02]  /*86a0*/  @P0 SHF.R.U32.HI R0, RZ, c[0x0][0x334], R3 ;  /* 0x0000cd00ff000a19 */ /* 0x000fe40000011603 */
.L_x_966:
[----:B------:R-:W-:Y:S05]  /*86b0*/  BSYNC B0 ;  /* 0x0000000000007941 */ /* 0x000fea0003800000 */
.L_x_964:
[----:B------:R-:W-:-:S05]  /*86c0*/  IMAD R0, R0, c[0x0][0x32c], RZ ;  /* 0x0000cb0000007a24 */ /* 0x000fca00078e02ff */
[----:B------:R-:W-:-:S05]  /*86d0*/  IMNMX R2, R2, R0, !PT ;  /* 0x0000000002027217 */ /* 0x000fca0007800200 */
.L_x_963:
[----:B------:R-:W-:Y:S01]  /*86e0*/  IMAD.HI R2, R2, 0x66666667, RZ ;  /* 0x6666666702027827 */ /* 0x000fe200078e02ff */
[----:B------:R-:W-:Y:S04]  /*86f0*/  BSSY B0, `(.L_x_967) ;  /* 0x0000024000007945 */ /* 0x000fe80003800000 */
[----:B------:R-:W-:-:S04]  /*8700*/  SHF.R.U32.HI R0, RZ, 0x1f, R2 ;  /* 0x0000001fff007819 */ /* 0x000fc80000011602 */
[----:B------:R-:W-:Y:S01]  /*8710*/  LEA.HI.SX32 R2, R2, R0, 0x1b ;  /* 0x0000000002027211 */ /* 0x000fe200078fdaff */
[----:B------:R-:W-:-:S03]  /*8720*/  IMAD.MOV.U32 R0, RZ, RZ, RZ ;  /* 0x000000ffff007224 */ /* 0x000fc600078e00ff */
[----:B------:R-:W-:-:S04]  /*8730*/  IMNMX R6, RZ, R2, !PT ;  /* 0x00000002ff067217 */ /* 0x000fc80007800200 */
[----:B------:R-:W-:-:S13]  /*8740*/  ISETP.GT.AND P0, PT, R7, R6, PT ;  /* 0x000000060700720c */ /* 0x000fda0003f04270 */
[----:B------:R-:W-:Y:S05]  /*8750*/  @!P0 BRA `(.L_x_968) ;  /* 0x000001d000008947 */ /* 0x000fea0003800000 */
[----:B------:R-:W-:Y:S02]  /*8760*/  IABS R2, R130 ;  /* 0x0000008200027213 */ /* 0x000fe40000000000 */
[----:B------:R-:W-:Y:S02]  /*8770*/  IADD3 R3, R130, -0x1, R7 ;  /* 0xffffffff82037810 */ /* 0x000fe40007ffe007 */
[----:B------:R-:W1:Y:S03]  /*8780*/  I2F.RP R0, R2 ;  /* 0x0000000200007306 */ /* 0x000e660000209400 */
[----:B------:R-:W-:-:S05]  /*8790*/  IMAD.IADD R8, R3, 0x1, -R6 ;  /* 0x0000000103087824 */ /* 0x000fca00078e0a06 */
[----:B------:R-:W-:Y:S01]  /*87a0*/  IABS R10, R8 ;  /* 0x00000008000a7213 */ /* 0x000fe20000000000 */
[----:B-1----:R-:W1:Y:S02]  /*87b0*/  MUFU.RCP R0, R0 ;  /* 0x0000000000007308 */ /* 0x002e640000001000 */
[----:B-1----:R-:W-:-:S06]  /*87c0*/  IADD3 R0, R0, 0xffffffe, RZ ;  /* 0x0ffffffe00007810 */ /* 0x002fcc0007ffe0ff */
[----:B------:R-:W1:Y:S02]  /*87d0*/  F2I.FTZ.U32.TRUNC.NTZ R5, R0 ;  /* 0x0000000000057305 */ /* 0x000e64000021f000 */
        /* <DEDUP_REMOVED lines=21> */
.L_x_968:
[----:B------:R-:W-:Y:S05]  /*8930*/  BSYNC B0 ;  /* 0x0000000000007941 */ /* 0x000fea0003800000 */
.L_x_967:
[----:B------:R-:W3:Y:S01]  /*8940*/  LDL R2, [R1+0x64] ;  /* 0x0000640001027983 */ /* 0x000ee20000100800 */
        /* <DEDUP_REMOVED lines=34> */
[----:B---3--:R-:W-:-:S04]  /*8b70*/  IMAD R3, R2, R0, R6 ;  /* 0x0000000002037224 */ /* 0x008fc800078e0206 */
[--C-:B------:R-:W-:Y:S01]  /*8b80*/  IMAD.IADD R2, R3, 0x1, R0.reuse ;  /* 0x0000000103027824 */ /* 0x100fe200078e0200 */
[----:B------:R1:W-:Y:S01]  /*8b90*/  STL [R1+0x8], R3 ;  /* 0x0000080301007387 */ /* 0x0003e20000100800 */
[----:B------:R-:W-:-:S03]  /*8ba0*/  PRMT R0, RZ, 0x7610, R0 ;  /* 0x00007610ff007816 */ /* 0x000fc60000000000 */
[----:B------:R-:W-:-:S04]  /*8bb0*/  IMNMX R228, R7, R2, PT ;  /* 0x0000000207e47217 */ /* 0x000fc80003800200 */
[----:B------:R-:W-:-:S13]  /*8bc0*/  ISETP.GT.AND P0, PT, R228, R3, PT ;  /* 0x00000003e400720c */ /* 0x000fda0003f04270 */
[----:B------:R-:W-:Y:S05]  /*8bd0*/  @!P0 BRA `(.L_x_969) ;  /* 0x0001b0e000008947 */ /* 0x000fea0003800000 */
[----:B------:R-:W3:Y:S04]  /*8be0*/  LDL R9, [R1+0x4c] ;  /* 0x00004c0001097983 */ /* 0x000ee80000100800 */
[----:B------:R-:W4:Y:S04]  /*8bf0*/  LDL R5, [R1+0x48] ;  /* 0x0000480001057983 */ /* 0x000f280000100800 */
[----:B--2---:R-:W2:Y:S01]  /*8c00*/  LDL R4, [R1+0x10] ;  /* 0x0000100001047983 */ /* 0x004ea20000100800 */
[----:B------:R-:W-:-:S04]  /*8c10*/  ISETP.NE.U32.AND P0, PT, RZ, c[0x0][0x340], PT ;  /* 0x0000d000ff007a0c */ /* 0x000fc80003f05070 */
[----:B------:R-:W-:-:S13]  /*8c20*/  ISETP.NE.AND.EX P1, PT, RZ, c[0x0][0x344], PT, P0 ;  /* 0x0000d100ff007a0c */ /* 0x000fda0003f25300 */
[----:B------:R-:W-:Y:S01]  /*8c30*/  @P1 IMAD.MOV.U32 R2, RZ, RZ, 0x4 ;  /* 0x00000004ff021424 */ /* 0x000fe200078e00ff */
[----:B------:R-:W-:-:S05]  /*8c40*/  SHF.R.S32.HI R0, RZ, 0x1f, R143 ;  /* 0x0000001fff007819 */ /* 0x000fca000001148f */
[----:B------:R-:W-:Y:S01]  /*8c50*/  IMAD R0, R0, c[0x0][0x178], RZ ;  /* 0x00005e0000007a24 */ /* 0x000fe200078e02ff */
[----:B------:R-:W-:-:S03]  /*8c60*/  ISETP.NE.U32.AND P0, PT, RZ, c[0x0][0x348], PT ;  /* 0x0000d200ff007a0c */ /* 0x000fc60003f05070 */
[----:B------:R-:W-:Y:S01]  /*8c70*/  IMAD R0, R143, c[0x0][0x17c], R0 ;  /* 0x00005f008f007a24 */ /* 0x000fe200078e0200 */
[----:B------:R-:W-:Y:S01]  /*8c80*/  ISETP.NE.AND.EX P0, PT, RZ, c[0x0][0x34c], PT, P0 ;  /* 0x0000d300ff007a0c */ /* 0x000fe20003f05300 */
[----:B-1-3--:R-:W-:-:S05]  /*8c90*/  @P1 IMAD.WIDE R2, R9, R2, c[0x0][0x340] ;  /* 0x0000d00009021625 */ /* 0x00afca00078e0202 */
[----:B------:R1:W5:Y:S01]  /*8ca0*/  @P1 LDG.E R8, [R2.64] ;  /* 0x0000000802081981 */ /* 0x000362000c1e1900 */
[----:B----4-:R-:W-:Y:S02]  /*8cb0*/  LOP3.LUT R69, R5, 0xffff, RZ, 0xc0, !PT ;  /* 0x0000ffff05457812 */ /* 0x010fe400078ec0ff */
[----:B--2---:R-:W-:Y:S01]  /*8cc0*/  IADD3 R4, R4, R11, RZ ;  /* 0x0000000b04047210 */ /* 0x004fe20007ffe0ff */
[----:B------:R-:W2:Y:S01]  /*8cd0*/  S2R R12, SR_TID.X ;  /* 0x00000000000c7919 */ /* 0x000ea20000002100 */
[----:B------:R-:W-:-:S03]  /*8ce0*/  SEL R5, R9, RZ, !P0 ;  /* 0x000000ff09057207 */ /* 0x000fc60004000000 */
[----:B------:R-:W-:-:S04]  /*8cf0*/  @P3 IMAD.HI.U32 R7, R4, c[0x0][0x2c8], RZ ;  /* 0x0000b20004073a27 */ /* 0x000fc800078e00ff */
[----:B-1----:R-:W-:-:S04]  /*8d00*/  IMAD.WIDE.U32 R2, R143, c[0x0][0x178], RZ ;  /* 0x00005e008f027a25 */ /* 0x002fc800078e00ff */
[----:B------:R-:W-:Y:S01]  /*8d10*/  IMAD.IADD R3, R3, 0x1, R0 ;  /* 0x0000000103037824 */ /* 0x000fe200078e0200 */
[----:B------:R-:W-:-:S03]  /*8d20*/  SHF.R.S32.HI R0, RZ, 0x1f, R9 ;  /* 0x0000001fff007819 */ /* 0x000fc60000011409 */
[----:B------:R-:W-:Y:S01]  /*8d30*/  IMAD.WIDE.U32 R2, R69, c[0x0][0x1b8], R2 ;  /* 0x00006e0045027a25 */ /* 0x000fe200078e0002 */
[----:B------:R-:W-:-:S03]  /*8d40*/  SEL R6, R0, RZ, !P0 ;  /* 0x000000ff00067207 */ /* 0x000fc60004000000 */
[----:B------:R-:W-:Y:S01]  /*8d50*/  IMAD.MOV.U32 R0, RZ, RZ, R4 ;  /* 0x000000ffff007224 */ /* 0x000fe200078e0004 */
[----:B------:R-:W-:Y:S01]  /*8d60*/  @P3 SHF.R.U32.HI R0, RZ, c[0x0][0x2cc], R7 ;  /* 0x0000b300ff003a19 */ /* 0x000fe20000011607 */
[----:B------:R-:W-:Y:S02]  /*8d70*/  IMAD R3, R69, c[0x0][0x1bc], R3 ;  /* 0x00006f0045037a24 */ /* 0x000fe400078e0203 */
[----:B------:R-:W-:Y:S02]  /*8d80*/  IMAD R6, R6, c[0x0][0x1c0], RZ ;  /* 0x0000700006067a24 */ /* 0x000fe400078e02ff */
[----:B------:R-:W-:Y:S01]  /*8d90*/  IMAD.WIDE.U32 R2, R5, c[0x0][0x1c0], R2 ;  /* 0x0000700005027a25 */ /* 0x000fe200078e0002 */
[----:B------:R-:W-:-:S03]  /*8da0*/  SHF.R.S32.HI R7, RZ, 0x1f, R0 ;  /* 0x0000001fff077819 */ /* 0x000fc60000011400 */
[----:B------:R-:W-:Y:S01]  /*8db0*/  IMAD R6, R5, c[0x0][0x1c4], R6 ;  /* 0x0000710005067a24 */ /* 0x000fe200078e0206 */
[----:B------:R-:W-:-:S03]  /*8dc0*/  IADD3 R5, -R0, RZ, RZ ;  /* 0x000000ff00057210 */ /* 0x000fc60007ffe1ff */
[----:B------:R-:W-:Y:S02]  /*8dd0*/  IMAD.IADD R3, R3, 0x1, R6 ;  /* 0x0000000103037824 */ /* 0x000fe400078e0206 */
[----:B------:R-:W-:Y:S02]  /*8de0*/  IMAD R4, R5, c[0x0][0x2c4], R4 ;  /* 0x0000b10005047a24 */ /* 0x000fe400078e0204 */
[----:B------:R-:W-:Y:S02]  /*8df0*/  IMAD R5, R7, c[0x0][0x1b0], RZ ;  /* 0x00006c0007057a24 */ /* 0x000fe400078e02ff */
[----:B------:R-:W-:-:S04]  /*8e00*/  IMAD.WIDE.U32 R2, R0, c[0x0][0x1b0], R2 ;  /* 0x00006c0000027a25 */ /* 0x000fc800078e0002 */
[----:B------:R-:W-:Y:S01]  /*8e10*/  IMAD R6, R0, c[0x0][0x1b4], R5 ;  /* 0x00006d0000067a24 */ /* 0x000fe200078e0205 */
[----:B------:R-:W-:Y:S02]  /*8e20*/  SHF.R.S32.HI R5, RZ, 0x1f, R4 ;  /* 0x0000001fff057819 */ /* 0x000fe40000011404 */
[----:B--2---:R-:W-:Y:S02]  /*8e30*/  SHF.R.S32.HI R10, RZ, 0x1f, R12 ;  /* 0x0000001fff0a7819 */ /* 0x004fe4000001140c */
[----:B------:R-:W-:Y:S01]  /*8e40*/  IADD3 R3, R3, R6, RZ ;  /* 0x0000000603037210 */ /* 0x000fe20007ffe0ff */
[----:B------:R-:W-:Y:S01]  /*8e50*/  IMAD R0, R5, c[0x0][0x1a8], RZ ;  /* 0x00006a0005007a24 */ /* 0x000fe200078e02ff */
[----:B------:R-:W-:-:S03]  /*8e60*/  LEA.HI R10, R10, R12, RZ, 0x3 ;  /* 0x0000000c0a0a7211 */ /* 0x000fc600078f18ff */
[C---:B------:R-:W-:Y:S02]  /*8e70*/  IMAD R0, R4.reuse, c[0x0][0x1ac], R0 ;  /* 0x00006b0004007a24 */ /* 0x040fe400078e0200 */
[----:B------:R-:W-:Y:S01]  /*8e80*/  IMAD.WIDE.U32 R2, R4, c[0x0][0x1a8], R2 ;  /* 0x00006a0004027a25 */ /* 0x000fe200078e0002 */
[----:B------:R-:W-:-:S03]  /*8e90*/  SHF.R.S32.HI R10, RZ, 0x3, R10 ;  /* 0x00000003ff0a7819 */ /* 0x000fc6000001140a */
[----:B------:R-:W-:Y:S01]  /*8ea0*/  IMAD.IADD R0, R3, 0x1, R0 ;  /* 0x0000000103007824 */ /* 0x000fe200078e0200 */
[----:B------:R-:W-:Y:S02]  /*8eb0*/  LEA R6, P0, R2, c[0x0][0x160], 0x1 ;  /* 0x0000580002067a11 */ /* 0x000fe400078008ff */
[----:B------:R-:W-:Y:S02]  /*8ec0*/  ISETP.GE.AND P2, PT, R244, c[0x0][0x198], PT ;  /* 0x00006600f4007a0c */ /* 0x000fe40003f46270 */
[----:B------:R-:W-:Y:S02]  /*8ed0*/  LEA.HI.X R5, R2, c[0x0][0x164], R0, 0x1, P0 ;  /* 0x0000590002057a11 */ /* 0x000fe400000f0c00 */
[----:B------:R-:W-:Y:S02]  /*8ee0*/  IADD3 R158, R228, -0x1, RZ ;  /* 0xffffffffe49e7810 */ /* 0x000fe40007ffe0ff */
[----:B------:R-:W-:Y:S01]  /*8ef0*/  IADD3 R4, R10, R11, RZ ;  /* 0x0000000b0a047210 */ /* 0x000fe20007ffe0ff */
[----:B------:R-:W-:Y:S01]  /*8f00*/  @!P1 IMAD.MOV.U32 R8, RZ, RZ, R9 ;  /* 0x000000ffff089224 */ /* 0x000fe200078e0009 */
[----:B------:R-:W-:Y:S05]  /*8f10*/  BRA.DIV ~URZ, `(.L_x_970) ;  /* 0x0001f4027f007947 */ /* 0x000fea000b800000 */
[----:B------:R1:W2:Y:S02]  /*8f20*/  SHFL.IDX PT, R7, R5, RZ, 0x181f ;  /* 0x00181fff05077589 */ /* 0x0002a400000e0000 */
.L_x_1213:
[----:B------:R-:W-:Y:S05]  /*8f30*/  BRA.DIV ~URZ, `(.L_x_971) ;  /* 0x0001f4527f007947 */ /* 0x000fea000b800000 */
[----:B------:R3:W4:Y:S02]  /*8f40*/  SHFL.IDX PT, R2, R6, RZ, 0x181f ;  /* 0x00181fff06027589 */ /* 0x00072400000e0000 */
.L_x_1214:
        /* <DEDUP_REMOVED lines=10> */
.L_x_973:
[----:B------:R-:W-:Y:S05]  /*8ff0*/  BSYNC B0 ;  /* 0x0000000000007941 */ /* 0x000fea0003800000 */
.L_x_972:
[----:B------:R-:W-:Y:S05]  /*9000*/  BRA.DIV ~URZ, `(.L_x_974) ;  /* 0x0001f3f27f007947 */ /* 0x000fea000b800000 */
[----:B--2---:R2:W1:Y:S04]  /*9010*/  SHFL.IDX PT, R7, R5, 0x1, 0x181f ;  /* 0x00381f0005077f89 */ /* 0x00446800000e0000 */
[----:B----4-:R2:W4:Y:S02]  /*9020*/  SHFL.IDX PT, R2, R6, 0x1, 0x181f ;  /* 0x00381f0006027f89 */ /* 0x01052400000e0000 */
.L_x_1215:
        /* <DEDUP_REMOVED lines=10> */
.L_x_976:
[----:B------:R-:W-:Y:S05]  /*90d0*/  BSYNC B0 ;  /* 0x0000000000007941 */ /* 0x000fea0003800000 */
.L_x_975:
[----:B------:R-:W-:Y:S05]  /*90e0*/  BRA.DIV ~URZ, `(.L_x_977) ;  /* 0x0001f3e27f007947 */ /* 0x000fea000b800000 */
[----:B-1----:R1:W2:Y:S02]  /*90f0*/  SHFL.IDX PT, R7, R5, 0x2, 0x181f ;  /* 0x00581f0005077f89 */ /* 0x0022a400000e0000 */
.L_x_1216:
[----:B------:R-:W-:Y:S05]  /*9100*/  BRA.DIV ~URZ, `(.L_x_978) ;  /* 0x0001f4327f007947 */ /* 0x000fea000b800000 */
[----:B----4-:R4:W1:Y:S02]  /*9110*/  SHFL.IDX PT, R2, R6, 0x2, 0x181f ;  /* 0x00581f0006027f89 */ /* 0x01086400000e0000 */
.L_x_1217:
        /* <DEDUP_REMOVED lines=10> */
.L_x_980:
[----:B------:R-:W-:Y:S05]  /*91c0*/  BSYNC B0 ;  /* 0x0000000000007941 */ /* 0x000fea0003800000 */
.L_x_979:
[----:B------:R-:W-:Y:S05]  /*91d0*/  BRA.DIV ~URZ, `(.L_x_981) ;  /* 0x0001f3d27f007947 */ /* 0x000fea000b800000 */
[----:B--2---:R2:W3:Y:S04]  /*91e0*/  SHFL.IDX PT, R7, R5, 0x3, 0x181f ;  /* 0x00781f0005077f89 */ /* 0x0044e800000e0000 */
[----:B-1----:R2:W1:Y:S02]  /*91f0*/  SHFL.IDX PT, R2, R6, 0x3, 0x181f ;  /* 0x00781f0006027f89 */ /* 0x00246400000e0000 */
.L_x_1218:
        /* <DEDUP_REMOVED lines=10> */
.L_x_983:
[----:B------:R-:W-:Y:S05]  /*92a0*/  BSYNC B0 ;  /* 0x0000000000007941 */ /* 0x000fea0003800000 */
.L_x_982:
[----:B------:R-:W-:Y:S05]  /*92b0*/  BRA.DIV ~URZ, `(.L_x_984) ;  /* 0x0001f3c27f007947 */ /* 0x000fea000b800000 */
[----:B---3--:R3:W2:Y:S02]  /*92c0*/  SHFL.IDX PT, R7, R5, 0x4, 0x181f ;  /* 0x00981f0005077f89 */ /* 0x0086a400000e0000 */
.L_x_1219:
[----:B------:R-:W-:Y:S05]  /*92d0*/  BRA.DIV ~URZ, `(.L_x_985) ;  /* 0x0001f4127f007947 */ /* 0x000fea000b800000 */
[----:B-1----:R1:W3:Y:S02]  /*92e0*/  SHFL.IDX PT, R2, R6, 0x4, 0x181f ;  /* 0x00981f0006027f89 */ /* 0x0022e400000e0000 */
.L_x_1220:
        /* <DEDUP_REMOVED lines=10> */
.L_x_987:
[----:B------:R-:W-:Y:S05]  /*9390*/  BSYNC B0 ;  /* 0x0000000000007941 */ /* 0x000fea0003800000 */
.L_x_986:
[----:B------:R-:W-:Y:S05]  /*93a0*/  BRA.DIV ~URZ, `(.L_x_988) ;  /* 0x0001f3b27f007947 */ /* 0x000fea000b800000 */
[----:B--2---:R2:W1:Y:S04]  /*93b0*/  SHFL.IDX PT, R7, R5, 0x5, 0x181f ;  /* 0x00b81f0005077f89 */ /* 0x00446800000e0000 */
[----:B---3--:R2:W3:Y:S02]  /*93c0*/  SHFL.IDX PT, R2, R6, 0x5, 0x181f ;  /* 0x00b81f0006027f89 */ /* 0x0084e400000e0000 */
.L_x_1221:
        /* <DEDUP_REMOVED lines=10> */
.L_x_990:
[----:B------:R-:W-:Y:S05]  /*9470*/  BSYNC B0 ;  /* 0x0000000000007941 */ /* 0x000fea0003800000 */
.L_x_989:
[----:B------:R-:W-:Y:S05]  /*9480*/  BRA.DIV ~URZ, `(.L_x_991) ;  /* 0x0001f3a27f007947 */ /* 0x000fea000b800000 */
[----:B-1----:R1:W2:Y:S02]  /*9490*/  SHFL.IDX PT, R7, R5, 0x6, 0x181f ;  /* 0x00d81f0005077f89 */ /* 0x0022a400000e0000 */
.L_x_1222:
[----:B------:R-:W-:Y:S05]  /*94a0*/  BRA.DIV ~URZ, `(.L_x_992) ;  /* 0x0001f3f27f007947 */ /* 0x000fea000b800000 */
[----:B---3--:R3:W1:Y:S02]  /*94b0*/  SHFL.IDX PT, R2, R6, 0x6, 0x181f ;  /* 0x00d81f0006027f89 */ /* 0x00866400000e0000 */
.L_x_1223:
        /* <DEDUP_REMOVED lines=10> */
.L_x_994:
[----:B------:R-:W-:Y:S05]  /*9560*/  BSYNC B0 ;  /* 0x0000000000007941 */ /* 0x000fea0003800000 */
.L_x_993:
[----:B------:R-:W-:Y:S05]  /*9570*/  BRA.DIV ~URZ, `(.L_x_995) ;  /* 0x0001f3927f007947 */ /* 0x000fea000b800000 */
[----:B-12---:R-:W1:Y:S04]  /*9580*/  SHFL.IDX PT, R5, R5, 0x7, 0x181f ;  /* 0x00f81f0005057f89 */ /* 0x006e6800000e0000 */
[----:B------:R2:W3:Y:S02]  /*9590*/  SHFL.IDX PT, R3, R6, 0x7, 0x181f ;  /* 0x00f81f0006037f89 */ /* 0x0004e400000e0000 */
.L_x_1224:
        /* <DEDUP_REMOVED lines=17> */
[----:B------:R-:W3:Y:S04]  /*96b0*/  LDL R163, [R1+0x10] ;  /* 0x0000100001a37983 */ /* 0x000ee80000100800 */
[----:B------:R-:W5:Y:S01]  /*96c0*/  LDL R166, [R1+0x3c] ;  /* 0x00003c0001a67983 */ /* 0x000f620000100800 */
[----:B------:R-:W-:Y:S02]  /*96d0*/  IMAD.MOV.U32 R86, RZ, RZ, 0x50 ;  /* 0x00000050ff567424 */ /* 0x000fe400078e00ff */
[----:B------:R-:W-:Y:S02]  /*96e0*/  IMAD.MOV.U32 R167, RZ, RZ, c[0x0][0x2b8] ;  /* 0x0000ae00ffa77624 */ /* 0x000fe400078e00ff */
[----:B------:R-:W-:-:S03]  /*96f0*/  IMAD R157, R228, R86, -0x50 ;  /* 0xffffffb0e49d7424 */ /* 0x000fc600078e0256 */
[----:B------:R-:W-:Y:S02]  /*9700*/  ISETP.NE.AND P1, PT, R167, 0x1, PT ;  /* 0x00000001a700780c */ /* 0x000fe40003f25270 */
[----:B------:R-:W-:Y:S01]  /*9710*/  LOP3.LUT R207, R207, 0xfffdffff, RZ, 0xc0, !PT ;  /* 0xfffdffffcfcf7812 */ /* 0x000fe200078ec0ff */
[----:B------:R-:W-:-:S10]  /*9720*/  IMAD.MOV.U32 R216, RZ, RZ, RZ ;  /* 0x000000ffffd87224 */ /* 0x000fd400078e00ff */
[----:B------:R-:W-:Y:S01]  /*9730*/  @P1 LOP3.LUT R207, R207, 0x20000, RZ, 0xfc, !PT ;  /* 0x00020000cfcf1812 */ /* 0x000fe200078efcff */
[----:B------:R-:W-:Y:S01]  /*9740*/  BAR.SYNC.DEFER_BLOCKING 0x0 ;  /* 0x0000000000007b1d */ /* 0x000fe20000010000 */
[----:B---3--:R-:W-:-:S05]  /*9750*/  IMAD.IADD R3, R163, 0x1, R157 ;  /* 0x00000001a3037824 */ /* 0x008fca00078e029d */
[C---:B------:R-:W-:Y:S01]  /*9760*/  ISETP.GE.AND P0, PT, R3.reuse, R250, PT ;  /* 0x000000fa0300720c */ /* 0x040fe20003f06270 */
[----:B-----5:R-:W-:-:S03]  /*9770*/  IMAD.IADD R3, R3, 0x1, R166 ;  /* 0x0000000103037824 */ /* 0x020fc600078e02a6 */
[----:B------:R-:W-:Y:S01]  /*9780*/  ISETP.GT.OR P0, PT, R163, 0x4f, P0 ;  /* 0x0000004fa300780c */ /* 0x000fe20000704670 */
[----:B------:R-:W-:-:S04]  /*9790*/  @P1 IMAD.HI.U32 R4, R3, c[0x0][0x2bc], RZ ;  /* 0x0000af0003041a27 */ /* 0x000fc800078e00ff */
[----:B------:R-:W-:Y:S01]  /*97a0*/  IMAD.MOV.U32 R2, RZ, RZ, R3 ;  /* 0x000000ffff027224 */ /* 0x000fe200078e0003 */
[----:B------:R-:W-:-:S07]  /*97b0*/  @P1 SHF.R.U32.HI R2, RZ, c[0x0][0x2c0], R4 ;  /* 0x0000b000ff021a19 */ /* 0x000fce0000011604 */
[----:B------:R-:W-:-:S04]  /*97c0*/  @!P0 IADD3 R5, P1, R2, R164, RZ ;  /* 0x000000a402058210 */ /* 0x000fc80007f3e0ff */
[----:B--2-4-:R-:W-:Y:S02]  /*97d0*/  @!P0 LEA.HI.X.SX32 R6, R2, R162, 0x1, P1 ;  /* 0x000000a202068211 */ /* 0x014fe400008f0eff */
[----:B------:R-:W-:-:S04]  /*97e0*/  @!P0 LEA R4, P1, R5, c[0x0][0x2a0], 0x2 ;  /* 0x0000a80005048a11 */ /* 0x000fc800078210ff */
[----:B------:R-:W-:-:S05]  /*97f0*/  @!P0 LEA.HI.X R5, R5, c[0x0][0x2a4], R6, 0x2, P1 ;  /* 0x0000a90005058a11 */ /* 0x000fca00008f1406 */
[----:B------:R1:W2:Y:S01]  /*9800*/  @!P0 LDG.E R216, [R4.64] ;  /* 0x0000000804d88981 */ /* 0x0002a2000c1e1900 */
[----:B------:R-:W-:-:S04]  /*9810*/  IMAD.MOV R2, RZ, RZ, -R2 ;  /* 0x000000ffff027224 */ /* 0x000fc800078e0a02 */
[----:B------:R-:W-:Y:S01]  /*9820*/  IMAD R229, R2, c[0x0][0x2b8], R3 ;  /* 0x0000ae0002e57a24 */ /* 0x000fe200078e0203 */
[----:B------:R-:W3:Y:S04]  /*9830*/  S2R R9, SR_TID.X ;  /* 0x0000000000097919 */ /* 0x000ee80000002100 */
[----:B------:R-:W-:Y:S01]  /*9840*/  SHF.R.S32.HI R74, RZ, 0x1f, R229 ;  /* 0x0000001fff4a7819 */ /* 0x000fe200000114e5 */
[----:B------:R-:W-:-:S04]  /*9850*/  IMAD.WIDE.U32 R2, R229, c[0x0][0x1e0], RZ ;  /* 0x00007800e5027a25 */ /* 0x000fc800078e00ff */
[----:B-1----:R-:W-:-:S04]  /*9860*/  IMAD R4, R74, c[0x0][0x1e0], RZ ;  /* 0x000078004a047a24 */ /* 0x002fc800078e02ff */
[----:B------:R-:W-:-:S04]  /*9870*/  IMAD R4, R229, c[0x0][0x1e4], R4 ;  /* 0x00007900e5047a24 */ /* 0x000fc800078e0204 */
[----:B------:R-:W-:Y:S02]  /*9880*/  IMAD.IADD R3, R3, 0x1, R4 ;  /* 0x0000000103037824 */ /* 0x000fe400078e0204 */
[----:B------:R-:W-:-:S04]  /*9890*/  IMAD.WIDE.U32 R160, R69, c[0x0][0x1e8], RZ ;  /* 0x00007a0045a07a25 */ /* 0x000fc800078e00ff */
[----:B------:R-:W-:Y:S01]  /*98a0*/  IMAD R159, R69, c[0x0][0x1ec], R161 ;  /* 0x00007b00459f7a24 */ /* 0x000fe200078e02a1 */
[----:B---3--:R-:W-:Y:S01]  /*98b0*/  SHF.R.S32.HI R7, RZ, 0x1f, R9 ;  /* 0x0000001fff077819 */ /* 0x008fe20000011409 */
[----:B------:R-:W-:-:S03]  /*98c0*/  IMAD R86, R228, -0x50, R86 ;  /* 0xffffffb0e4567824 */ /* 0x000fc600078e0256 */
[----:B------:R-:W-:Y:S01]  /*98d0*/  LEA.HI R7, R7, R9, RZ, 0x3 ;  /* 0x0000000907077211 */ /* 0x000fe200078f18ff */
[----:B------:R-:W-:-:S03]  /*98e0*/  IMAD.IADD R156, R250, 0x1, R86 ;  /* 0x00000001fa9c7824 */ /* 0x000fc600078e0256 */
[----:B------:R-:W-:-:S05]  /*98f0*/  SHF.R.S32.HI R7, RZ, 0x3, R7 ;  /* 0x00000003ff077819 */ /* 0x000fca0000011407 */
[----:B------:R-:W-:Y:S01]  /*9900*/  IMAD.IADD R60, R156, 0x1, -R7 ;  /* 0x000000019c3c7824 */ /* 0x000fe200078e0a07 */
[----:B------:R-:W-:-:S04]  /*9910*/  ISETP.GE.AND P2, PT, R244, c[0x0][0x1d4], PT ;  /* 0x00007500f4007a0c */ /* 0x000fc80003f46270 */
[C---:B------:R-:W-:Y:S02]  /*9920*/  ISETP.GE.AND P5, PT, R60.reuse, 0x11, PT ;  /* 0x000000113c00780c */ /* 0x040fe40003fa6270 */
[----:B------:R-:W-:Y:S01]  /*9930*/  ISETP.GE.AND P4, PT, R60, 0x21, PT ;  /* 0x000000213c00780c */ /* 0x000fe20003f86270 */
[----:B------:R-:W-:Y:S04]  /*9940*/  STL.64 [R1+0x20], R160 ;  /* 0x000020a001007387 */ /* 0x000fe80000100a00 */
[----:B------:R-:W-:Y:S01]  /*9950*/  STL [R1+0x30], R159 ;  /* 0x0000309f01007387 */ /* 0x000fe20000100800 */
[----:B------:R-:W-:Y:S02]  /*9960*/  ISETP.GT.AND P6, PT, R163, 0x4f, PT ;  /* 0x0000004fa300780c */ /* 0x000fe40003fc4270 */
[----:B------:R-:W-:-:S11]  /*9970*/  LOP3.LUT R207, R207, 0xffff7fff, RZ, 0xc0, !PT ;  /* 0xffff7fffcfcf7812 */ /* 0x000fd600078ec0ff */
[----:B------:R-:W-:Y:S02]  /*9980*/  @P6 LOP3.LUT R207, R207, 0x8000, RZ, 0xfc, !PT ;  /* 0x00008000cfcf6812 */ /* 0x000fe400078efcff */
        /* <DEDUP_REMOVED lines=14> */
[----:B------:R-:W5:Y:S01]  /*9a70*/  SHFL.IDX PT, R11, R10, 0x2, 0x181f ;  /* 0x00581f000a0b7f89 */ /* 0x000f6200000e0000 */
[----:B-1----:R-:W-:-:S03]  /*9a80*/  @P0 LEA R4, P1, R244, R3, 0x1 ;  /* 0x00000003f4040211 */ /* 0x002fc600078208ff */
[----:B------:R-:W1:Y:S01]  /*9a90*/  SHFL.IDX PT, R3, R2, 0x3, 0x181f ;  /* 0x00781f0002037f89 */ /* 0x000e6200000e0000 */
[----:B--2---:R-:W-:-:S05]  /*9aa0*/  @P0 LEA.HI.X R5, R244, R5, R245, 0x1, P1 ;  /* 0x00000005f4050211 */ /* 0x004fca00008f0cf5 */
[----:B------:R2:W-:Y:S01]  /*9ab0*/  @P0 LDGSTS.E.BYPASS.LTC128B.128 [R208+0x2900], [R4.64], !P2 ;  /* 0x0290000004d00fae */ /* 0x0005e2000d101d48 */
[----:B------:R-:W-:Y:S02]  /*9ac0*/  ISETP.GE.AND P1, PT, R60, 0x31, PT ;  /* 0x000000313c00780c */ /* 0x000fe40003f26270 */
[C---:B---3--:R-:W-:Y:S01]  /*9ad0*/  @P5 LEA R8, P0, R244.reuse, R6, 0x1 ;  /* 0x00000006f4085211 */ /* 0x048fe200078008ff */
[----:B------:R-:W-:Y:S03]  /*9ae0*/  SHFL.IDX PT, R2, R2, 0x4, 0x181f ;  /* 0x00981f0002027f89 */ /* 0x000fe600000e0000 */
[C---:B----4-:R-:W-:Y:S02]  /*9af0*/  @P5 LEA.HI.X R9, R244.reuse, R9, R245, 0x1, P0 ;  /* 0x00000009f4095211 */ /* 0x050fe400000f0cf5 */
[----:B-----5:R-:W-:-:S03]  /*9b00*/  @P4 LEA R6, P0, R244, R7, 0x1 ;  /* 0x00000007f4064211 */ /* 0x020fc600078008ff */
[----:B------:R3:W-:Y:S04]  /*9b10*/  @P5 LDGSTS.E.BYPASS.LTC128B.128 [R208+0x3100], [R8.64], !P2 ;  /* 0x0310000008d05fae */ /* 0x0007e8000d101d48 */
[----:B--2---:R-:W2:Y:S01]  /*9b20*/  SHFL.IDX PT, R5, R10, 0x3, 0x181f ;  /* 0x00781f000a057f89 */ /* 0x004ea200000e0000 */
[C-C-:B------:R-:W-:Y:S02]  /*9b30*/  @P4 LEA.HI.X R7, R244.reuse, R11, R245.reuse, 0x1, P0 ;  /* 0x0000000bf4074211 */ /* 0x140fe400000f0cf5 */
[C---:B-1----:R-:W-:Y:S02]  /*9b40*/  @P1 LEA R4, P0, R244.reuse, R3, 0x1 ;  /* 0x00000003f4041211 */ /* 0x042fe400078008ff */
[----:B------:R-:W1:Y:S04]  /*9b50*/  SHFL.IDX PT, R3, R10, 0x4, 0x181f ;  /* 0x00981f000a037f89 */ /* 0x000e6800000e0000 */
[----:B------:R3:W-:Y:S01]  /*9b60*/  @P4 LDGSTS.E.BYPASS.LTC128B.128 [R208+0x3900], [R6.64], !P2 ;  /* 0x0390000006d04fae */ /* 0x0007e2000d101d48 */
[----:B--2---:R-:W-:-:S02]  /*9b70*/  @P1 LEA.HI.X R5, R244, R5, R245, 0x1, P0 ;  /* 0x00000005f4051211 */ /* 0x004fc400000f0cf5 */
[----:B------:R-:W-:-:S03]  /*9b80*/  ISETP.GE.AND P0, PT, R60, 0x41, PT ;  /* 0x000000413c00780c */ /* 0x000fc60003f06270 */
[----:B------:R3:W-:Y:S10]  /*9b90*/  @P1 LDGSTS.E.BYPASS.LTC128B.128 [R208+0x4100], [R4.64], !P2 ;  /* 0x0410000004d01fae */ /* 0x0007f4000d101d48 */
[----:B------:R-:W-:-:S04]  /*9ba0*/  @P0 LEA R2, P3, R244, R2, 0x1 ;  /* 0x00000002f4020211 */ /* 0x000fc800078608ff */
[----:B-1----:R-:W-:-:S05]  /*9bb0*/  @P0 LEA.HI.X R3, R244, R3, R245, 0x1, P3 ;  /* 0x00000003f4030211 */ /* 0x002fca00018f0cf5 */
[----:B------:R3:W-:Y:S01]  /*9bc0*/  @P0 LDGSTS.E.BYPASS.LTC128B.128 [R208+0x4900], [R2.64], !P2 ;  /* 0x0490000002d00fae */ /* 0x0007e2000d101d48 */
[----:B------:R-:W-:-:S03]  /*9bd0*/  ISETP.LT.AND P0, PT, RZ, c[0x0][0x27c], PT ;  /* 0x00009f00ff007a0c */ /* 0x000fc60003f01270 */
[----:B------:R-:W0:Y:S10]  /*9be0*/  LDGDEPBAR ;  /* 0x00000000000079af */ /* 0x000e340000000000 */
[----:B------:R-:W-:Y:S05]  /*9bf0*/  @P0 BRA `(.L_x_996) ;  /* 0x0000002000000947 */ /* 0x000fea0003800000 */
[----:B------:R-:W-:-:S04]  /*9c00*/  DEPBAR.LE SB0, 0x1 ;  /* 0x000080400000791a */ /* 0x000fc80000000000 */
[----:B------:R-:W-:Y:S05]  /*9c10*/  BRA `(.L_x_997) ;  /* 0x00004dc000007947 */ /* 0x000fea0003800000 */
.L_x_996:
[----:B------:R-:W2:Y:S01]  /*9c20*/  LDL R76, [R1+0x38] ;  /* 0x00003800014c7983 */ /* 0x000ea20000100800 */
[----:B------:R-:W-:Y:S01]  /*9c30*/  ULDC.U8 UR4, c[0x0][0x298] ;  /* 0x0000a60000047ab9 */ /* 0x000fe20000000000 */
[----:B---3--:R-:W-:Y:S01]  /*9c40*/  SHF.R.S32.HI R2, RZ, 0x1f, R136 ;  /* 0x0000001fff027819 */ /* 0x008fe20000011488 */
[----:B------:R-:W-:Y:S01]  /*9c50*/  IMAD.WIDE.U32 R6, R136, c[0x0][0x280], RZ ;  /* 0x0000a00088067a25 */ /* 0x000fe200078e00ff */
[----:B------:R-:W-:Y:S01]  /*9c60*/  ISETP.NE.AND P0, PT, RZ, UR4, PT ;  /* 0x00000004ff007c0c */ /* 0x000fe2000bf05270 */
[----:B------:R-:W-:Y:S02]  /*9c70*/  BSSY B2, `(.L_x_997) ;  /* 0x00004d6000027945 */ /* 0x000fe40003800000 */
[C---:B------:R-:W-:Y:S02]  /*9c80*/  IMAD R3, R2.reuse, c[0x0][0x280], RZ ;  /* 0x0000a00002037a24 */ /* 0x040fe400078e02ff */
[----:B------:R-:W-:Y:S02]  /*9c90*/  IMAD R2, R2, c[0x0][0x290], RZ ;  /* 0x0000a40002027a24 */ /* 0x000fe400078e02ff */
[----:B------:R-:W-:-:S02]  /*9ca0*/  IMAD R3, R136, c[0x0][0x284], R3 ;  /* 0x0000a10088037a24 */ /* 0x000fc400078e0203 */
[C---:B------:R-:W-:Y:S02]  /*9cb0*/  IMAD R8, R136.reuse, c[0x0][0x294], R2 ;  /* 0x0000a50088087a24 */ /* 0x040fe400078e0202 */
[----:B------:R-:W-:Y:S01]  /*9cc0*/  IMAD.WIDE.U32 R4, R136, c[0x0][0x290], RZ ;  /* 0x0000a40088047a25 */ /* 0x000fe200078e00ff */
[----:B------:R-:W-:-:S04]  /*9cd0*/  IADD3 R3, R3, R7, RZ ;  /* 0x0000000703037210 */ /* 0x000fc80007ffe0ff */
[----:B------:R-:W-:Y:S02]  /*9ce0*/  IADD3 R8, R8, R5, RZ ;  /* 0x0000000508087210 */ /* 0x000fe40007ffe0ff */
[----:B--2---:R-:W-:-:S04]  /*9cf0*/  IADD3 R14, R125, R76, RZ ;  /* 0x0000004c7d0e7210 */ /* 0x004fc80007ffe0ff */
[----:B------:R-:W-:Y:S01]  /*9d00*/  LEA R2, R126, R14, 0x5 ;  /* 0x0000000e7e027211 */ /* 0x000fe200078e28ff */
[----:B------:R-:W-:Y:S05]  /*9d10*/  @!P0 BRA `(.L_x_998) ;  /* 0x0000272000008947 */ /* 0x000fea0003800000 */
[----:B------:R1:W5:Y:S01]  /*9d20*/  LDL R45, [R1+0x68] ;  /* 0x00006800012d7983 */ /* 0x0003620000100800 */
[----:B------:R-:W-:-:S05]  /*9d30*/  IMAD.MOV.U32 R9, RZ, RZ, c[0x0][0x2c4] ;  /* 0x0000b100ff097624 */ /* 0x000fca00078e00ff */
[----:B------:R-:W-:-:S13]  /*9d40*/  ISETP.NE.AND P1, PT, R9, 0x1, PT ;  /* 0x000000010900780c */ /* 0x000fda0003f25270 */
[----:B------:R-:W-:-:S05]  /*9d50*/  @P1 IMAD.HI.U32 R5, R2, c[0x0][0x2c8], RZ ;  /* 0x0000b20002051a27 */ /* 0x000fca00078e00ff */
[----:B------:R-:W-:-:S04]  /*9d60*/  @P1 SHF.R.U32.HI R2, RZ, c[0x0][0x2cc], R5 ;  /* 0x0000b300ff021a19 */ /* 0x000fc80000011605 */
[----:B------:R-:W-:Y:S01]  /*9d70*/  SHF.R.S32.HI R5, RZ, 0x1f, R2 ;  /* 0x0000001fff057819 */ /* 0x000fe20000011402 */
[----:B------:R-:W-:Y:S01]  /*9d80*/  IMAD.MOV.U32 R7, RZ, RZ, R3 ;  /* 0x000000ffff077224 */ /* 0x000fe200078e0003 */
[----:B------:R-:W-:Y:S01]  /*9d90*/  MOV R9, R8 ;  /* 0x0000000800097202 */ /* 0x000fe20000000f00 */
[----:B------:R-:W-:Y:S02]  /*9da0*/  IMAD.MOV.U32 R8, RZ, RZ, R4 ;  /* 0x000000ffff087224 */ /* 0x000fe400078e0004 */
[C---:B------:R-:W-:Y:S02]  /*9db0*/  IMAD R3, R5.reuse, c[0x0][0x280], RZ ;  /* 0x0000a00005037a24 */ /* 0x040fe400078e02ff */
[----:B------:R-:W-:Y:S02]  /*9dc0*/  IMAD R10, R5, c[0x0][0x290], RZ ;  /* 0x0000a400050a7a24 */ /* 0x000fe400078e02ff */
[----:B------:R-:W-:-:S04]  /*9dd0*/  IMAD.WIDE.U32 R6, R2, c[0x0][0x280], R6 ;  /* 0x0000a00002067a25 */ /* 0x000fc800078e0006 */
[----:B------:R-:W-:-:S04]  /*9de0*/  IMAD.WIDE.U32 R4, R2, c[0x0][0x290], R8 ;  /* 0x0000a40002047a25 */ /* 0x000fc800078e0008 */
[C---:B------:R-:W-:Y:S02]  /*9df0*/  IMAD R3, R2.reuse, c[0x0][0x284], R3 ;  /* 0x0000a10002037a24 */ /* 0x040fe400078e0203 */
[----:B------:R-:W-:Y:S01]  /*9e00*/  IMAD R2, R2, c[0x0][0x294], R10 ;  /* 0x0000a50002027a24 */ /* 0x000fe200078e020a */
[----:B------:R-:W-:-:S04]  /*9e10*/  LEA R27, P0, R4, c[0x0][0x288], 0x1 ;  /* 0x0000a200041b7a11 */ /* 0x000fc800078008ff */
[----:B------:R-:W-:-:S04]  /*9e20*/  IADD3 R2, R5, R2, RZ ;  /* 0x0000000205027210 */ /* 0x000fc80007ffe0ff */
[----:B------:R-:W-:Y:S02]  /*9e30*/  LEA.HI.X R15, R4, c[0x0][0x28c], R2, 0x1, P0 ;  /* 0x0000a300040f7a11 */ /* 0x000fe400000f0c02 */
[----:B------:R-:W-:Y:S02]  /*9e40*/  ISETP.GE.AND P0, PT, R14, R0, PT ;  /* 0x000000000e00720c */ /* 0x000fe40003f06270 */
[----:B------:R-:W-:Y:S02]  /*9e50*/  LEA R26, P1, R6, c[0x0][0x270], 0x1 ;  /* 0x00009c00061a7a11 */ /* 0x000fe400078208ff */
[----:B------:R-:W-:-:S04]  /*9e60*/  IADD3 R3, R7, R3, RZ ;  /* 0x0000000307037210 */ /* 0x000fc80007ffe0ff */
[----:B------:R-:W-:Y:S01]  /*9e70*/  LEA.HI.X R24, R6, c[0x0][0x274], R3, 0x1, P1 ;  /* 0x00009d0006187a11 */ /* 0x000fe200008f0c03 */
[----:B------:R1:W2:Y:S01]  /*9e80*/  SHFL.IDX PT, R20, R26, RZ, 0x1c1f ;  /* 0x001c1fff1a147589 */ /* 0x0002a200000e0000 */
[----:B------:R-:W-:Y:S03]  /*9e90*/  BSSY B0, `(.L_x_999) ;  /* 0x0000020000007945 */ /* 0x000fe60003800000 */
[----:B------:R1:W3:Y:S01]  /*9ea0*/  SHFL.IDX PT, R21, R27, RZ, 0x1c1f ;  /* 0x001c1fff1b157589 */ /* 0x0002e200000e0000 */
[----:B------:R-:W-:-:S03]  /*9eb0*/  CS2R R36, SRZ ;  /* 0x0000000000247805 */ /* 0x000fc6000001ff00 */
[----:B------:R1:W4:Y:S01]  /*9ec0*/  SHFL.IDX PT, R22, R24, RZ, 0x1c1f ;  /* 0x001c1fff18167589 */ /* 0x00032200000e0000 */
[----:B------:R-:W-:-:S03]  /*9ed0*/  CS2R R12, SRZ ;  /* 0x00000000000c7805 */ /* 0x000fc6000001ff00 */
[----:B------:R1:W1:Y:S01]  /*9ee0*/  SHFL.IDX PT, R23, R15, RZ, 0x1c1f ;  /* 0x001c1fff0f177589 */ /* 0x00026200000e0000 */
[----:B------:R-:W-:Y:S01]  /*9ef0*/  CS2R R10, SRZ ;  /* 0x00000000000a7805 */ /* 0x000fe2000001ff00 */
[----:B------:R-:W-:Y:S01]  /*9f00*/  CS2R R8, SRZ ;  /* 0x0000000000087805 */ /* 0x000fe2000001ff00 */
[----:B------:R-:W-:Y:S01]  /*9f10*/  CS2R R6, SRZ ;  /* 0x0000000000067805 */ /* 0x000fe2000001ff00 */
[----:B------:R-:W-:Y:S05]  /*9f20*/  @P0 BRA `(.L_x_1000) ;  /* 0x0000016000000947 */ /* 0x000fea0003800000 */
[----:B------:R-:W-:Y:S01]  /*9f30*/  ISETP.GE.AND P1, PT, R90, c[0x0][0x27c], PT ;  /* 0x00009f005a007a0c */ /* 0x000fe20003f26270 */
[----:B------:R-:W-:Y:S01]  /*9f40*/  CS2R R12, SRZ ;  /* 0x00000000000c7805 */ /* 0x000fe2000001ff00 */
[----:B------:R-:W-:-:S11]  /*9f50*/  CS2R R10, SRZ ;  /* 0x00000000000a7805 */ /* 0x000fd6000001ff00 */
[C---:B------:R-:W-:Y:S01]  /*9f60*/  @!P1 IMAD.SHL.U32 R3, R90.reuse, 0x2, RZ ;  /* 0x000000025a039824 */ /* 0x040fe200078e00ff */
[----:B------:R-:W-:-:S04]  /*9f70*/  @!P1 SHF.L.U64.HI R2, R90, 0x1, R91 ;  /* 0x000000015a029819 */ /* 0x000fc8000001025b */
[----:B--2---:R-:W-:-:S05]  /*9f80*/  @!P1 IADD3 R18, P0, R20, R3, RZ ;  /* 0x0000000314129210 */ /* 0x004fca0007f1e0ff */
[--C-:B----4-:R-:W-:Y:S01]  /*9f90*/  @!P1 IMAD.X R19, R22, 0x1, R2.reuse, P0 ;  /* 0x0000000116139824 */ /* 0x110fe200000e0602 */
[----:B---3--:R-:W-:Y:S01]  /*9fa0*/  @!P1 IADD3 R16, P0, R21, R3, RZ ;  /* 0x0000000315109210 */ /* 0x008fe20007f1e0ff */
[----:B------:R-:W-:Y:S01]  /*9fb0*/  CS2R R6, SRZ ;  /* 0x0000000000067805 */ /* 0x000fe2000001ff00 */
[----:B------:R-:W-:Y:S02]  /*9fc0*/  CS2R R8, SRZ ;  /* 0x0000000000087805 */ /* 0x000fe4000001ff00 */
[----:B------:R2:W5:Y:S01]  /*9fd0*/  @!P1 LD.E.64 R10, [R18.64] ;  /* 0x00000008120a9980 */ /* 0x000562000c101b00 */
[----:B-1----:R-:W-:Y:S01]  /*9fe0*/  @!P1 IMAD.X R17, R23, 0x1, R2, P0 ;  /* 0x0000000117119824 */ /* 0x002fe200000e0602 */
[----:B------:R-:W-:-:S04]  /*9ff0*/  ISETP.GE.AND P0, PT, R124, c[0x0][0x27c], PT ;  /* 0x00009f007c007a0c */ /* 0x000fc80003f06270 */
[----:B------:R2:W5:Y:S09]  /*a000*/  @!P1 LD.E.64 R6, [R16.64] ;  /* 0x0000000810069980 */ /* 0x000572000c101b00 */
[C---:B------:R-:W-:Y:S01]  /*a010*/  @!P0 IMAD.SHL.U32 R4, R124.reuse, 0x2, RZ ;  /* 0x000000027c048824 */ /* 0x040fe200078e00ff */
[----:B-----5:R-:W-:-:S04]  /*a020*/  @!P0 SHF.L.U64.HI R5, R124, 0x1, R45 ;  /* 0x000000017c058819 */ /* 0x020fc8000001022d */
[----:B------:R-:W-:-:S05]  /*a030*/  @!P0 IADD3 R2, P3, R20, R4, RZ ;  /* 0x0000000414028210 */ /* 0x000fca0007f7e0ff */
[----:B------:R-:W-:Y:S01]  /*a040*/  @!P0 IMAD.X R3, R22, 0x1, R5, P3 ;  /* 0x0000000116038824 */ /* 0x000fe200018e0605 */
[----:B------:R-:W-:-:S04]  /*a050*/  @!P0 IADD3 R4, P3, R21, R4, RZ ;  /* 0x0000000415048210 */ /* 0x000fc80007f7e0ff */
[----:B------:R2:W5:Y:S01]  /*a060*/  @!P0 LD.E.64 R12, [R2.64] ;  /* 0x00000008020c8980 */ /* 0x000562000c101b00 */
[----:B------:R-:W-:-:S05]  /*a070*/  @!P0 IMAD.X R5, R23, 0x1, R5, P3 ;  /* 0x0000000117058824 */ /* 0x000fca00018e0605 */
[----:B------:R2:W5:Y:S03]  /*a080*/  @!P0 LD.E.64 R8, [R4.64] ;  /* 0x0000000804088980 */ /* 0x000566000c101b00 */
.L_x_1000:
[----:B------:R-:W-:Y:S05]  /*a090*/  BSYNC B0 ;  /* 0x0000000000007941 */ /* 0x000fea0003800000 */
.L_x_999:
[----:B--2---:R-:W-:Y:S01]  /*a0a0*/  IADD3 R2, R14, 0x20, RZ ;  /* 0x000000200e027810 */ /* 0x004fe20007ffe0ff */
[----:B-----5:R-:W-:Y:S01]  /*a0b0*/  IMAD.MOV.U32 R5, RZ, RZ, R12 ;  /* 0x000000ffff057224 */ /* 0x020fe200078e000c */
[----:B----4-:R2:W4:Y:S01]  /*a0c0*/  SHFL.IDX PT, R22, R24, 0x1, 0x1c1f ;  /* 0x003c1f0018167f89 */ /* 0x01052200000e0000 */
[----:B------:R-:W-:Y:S01]  /*a0d0*/  IMAD.MOV.U32 R4, RZ, RZ, R13 ;  /* 0x000000ffff047224 */ /* 0x000fe200078e000d */
[----:B------:R-:W-:Y:S01]  /*a0e0*/  ISETP.GE.AND P0, PT, R2, R0, PT ;  /* 0x000000000200720c */ /* 0x000fe20003f06270 */
[----:B------:R-:W-:Y:S01]  /*a0f0*/  IMAD.MOV.U32 R3, RZ, RZ, R10 ;  /* 0x000000ffff037224 */ /* 0x000fe200078e000a */
[----:B------:R2:W3:Y:S01]  /*a100*/  SHFL.IDX PT, R16, R26, 0x1, 0x1c1f ;  /* 0x003c1f001a107f89 */ /* 0x0004e200000e0000 */
[----:B------:R-:W-:Y:S01]  /*a110*/  IMAD.MOV.U32 R2, RZ, RZ, R11 ;  /* 0x000000ffff027224 */ /* 0x000fe200078e000b */
[----:B------:R-:W-:Y:S01]  /*a120*/  PRMT R48, R4, 0x5410, R5 ;  /* 0x0000541004307816 */ /* 0x000fe20000000005 */
[----:B------:R-:W-:Y:S01]  /*a130*/  IMAD.MOV.U32 R4, RZ, RZ, R9 ;  /* 0x000000ffff047224 */ /* 0x000fe200078e0009 */
[----:B------:R-:W-:Y:S01]  /*a140*/  MOV R5, R8 ;  /* 0x0000000800057202 */ /* 0x000fe20000000f00 */
[----:B-1----:R2:W1:Y:S01]  /*a150*/  SHFL.IDX PT, R23, R15, 0x1, 0x1c1f ;  /* 0x003c1f000f177f89 */ /* 0x00246200000e0000 */
[----:B------:R-:W-:Y:S01]  /*a160*/  PRMT R46, R2, 0x5410, R3 ;  /* 0x00005410022e7816 */ /* 0x000fe20000000003 */
[----:B------:R-:W-:Y:S01]  /*a170*/  IMAD.MOV.U32 R3, RZ, RZ, R6 ;  /* 0x000000ffff037224 */ /* 0x000fe200078e0006 */
[----:B------:R-:W-:Y:S01]  /*a180*/  MOV R2, R7 ;  /* 0x0000000700027202 */ /* 0x000fe20000000f00 */
[----:B------:R2:W1:Y:S01]  /*a190*/  SHFL.IDX PT, R17, R27, 0x1, 0x1c1f ;  /* 0x003c1f001b117f89 */ /* 0x00046200000e0000 */
[----:B------:R-:W-:Y:S01]  /*a1a0*/  BSSY B0, `(.L_x_1001) ;  /* 0x000001d000007945 */ /* 0x000fe20003800000 */
[----:B------:R-:W-:Y:S01]  /*a1b0*/  PRMT R47, R4, 0x5410, R5 ;  /* 0x00005410042f7816 */ /* 0x000fe20000000005 */
[----:B------:R-:W-:Y:S01]  /*a1c0*/  CS2R R30, SRZ ;  /* 0x00000000001e7805 */ /* 0x000fe2000001ff00 */
[----:B------:R-:W-:Y:S01]  /*a1d0*/  PRMT R44, R2, 0x5410, R3 ;  /* 0x00005410022c7816 */ /* 0x000fe20000000003 */
[----:B------:R-:W-:Y:S01]  /*a1e0*/  CS2R R4, SRZ ;  /* 0x0000000000047805 */ /* 0x000fe2000001ff00 */
[----:B------:R-:W-:Y:S01]  /*a1f0*/  CS2R R2, SRZ ;  /* 0x0000000000027805 */ /* 0x000fe2000001ff00 */
[----:B------:R-:W-:Y:S05]  /*a200*/  @P0 BRA `(.L_x_1002) ;  /* 0x0000016000000947 */ /* 0x000fea0003800000 */
[----:B------:R-:W-:Y:S01]  /*a210*/  ISETP.GE.AND P1, PT, R90, c[0x0][0x27c], PT ;  /* 0x00009f005a007a0c */ /* 0x000fe20003f26270 */
[----:B------:R-:W-:-:S12]  /*a220*/  CS2R R36, SRZ ;  /* 0x0000000000247805 */ /* 0x000fd8000001ff00 */
[C---:B------:R-:W-:Y:S01]  /*a230*/  @!P1 IMAD.SHL.U32 R2, R90.reuse, 0x2, RZ ;  /* 0x000000025a029824 */ /* 0x040fe200078e00ff */
[----:B------:R-:W-:-:S04]  /*a240*/  @!P1 SHF.L.U64.HI R3, R90, 0x1, R91 ;  /* 0x000000015a039819 */ /* 0x000fc8000001025b */
[----:B---3--:R-:W-:-:S05]  /*a250*/  @!P1 IADD3 R20, P0, R16, R2, RZ ;  /* 0x0000000210149210 */ /* 0x008fca0007f1e0ff */
[----:B----4-:R-:W-:Y:S01]  /*a260*/  @!P1 IMAD.X R21, R22, 0x1, R3, P0 ;  /* 0x0000000116159824 */ /* 0x010fe200000e0603 */
[----:B-1----:R-:W-:-:S05]  /*a270*/  @!P1 IADD3 R18, P0, R17, R2, RZ ;  /* 0x0000000211129210 */ /* 0x002fca0007f1e0ff */
[----:B------:R-:W-:Y:S01]  /*a280*/  @!P1 IMAD.X R19, R23, 0x1, R3, P0 ;  /* 0x0000000117139824 */ /* 0x000fe200000e0603 */
[----:B------:R-:W-:-:S13]  /*a290*/  ISETP.GE.AND P0, PT, R124, c[0x0][0x27c], PT ;  /* 0x00009f007c007a0c */ /* 0x000fda0003f06270 */
[C---:B------:R-:W-:Y:S01]  /*a2a0*/  @!P0 IMAD.SHL.U32 R4, R124.reuse, 0x2, RZ ;  /* 0x000000027c048824 */ /* 0x040fe200078e00ff */
[----:B------:R-:W-:-:S04]  /*a2b0*/  @!P0 SHF.L.U64.HI R5, R124, 0x1, R45 ;  /* 0x000000017c058819 */ /* 0x000fc8000001022d */
[----:B------:R-:W-:-:S05]  /*a2c0*/  @!P0 IADD3 R2, P3, R16, R4, RZ ;  /* 0x0000000410028210 */ /* 0x000fca0007f7e0ff */
[----:B------:R-:W-:Y:S01]  /*a2d0*/  @!P0 IMAD.X R3, R22, 0x1, R5, P3 ;  /* 0x0000000116038824 */ /* 0x000fe200018e0605 */
[----:B------:R-:W-:Y:S01]  /*a2e0*/  @!P0 IADD3 R16, P3, R17, R4, RZ ;  /* 0x0000000411108210 */ /* 0x000fe20007f7e0ff */
[----:B------:R-:W-:-:S03]  /*a2f0*/  CS2R R30, SRZ ;  /* 0x00000000001e7805 */ /* 0x000fc6000001ff00 */
[----:B------:R1:W5:Y:S01]  /*a300*/  @!P0 LD.E.64 R36, [R2.64] ;  /* 0x0000000802248980 */ /* 0x000362000c101b00 */
[----:B------:R-:W-:Y:S02]  /*a310*/  @!P0 IMAD.X R17, R23, 0x1, R5, P3 ;  /* 0x0000000117118824 */ /* 0x000fe400018e0605 */
[----:B------:R-:W-:-:S03]  /*a320*/  CS2R R4, SRZ ;  /* 0x0000000000047805 */ /* 0x000fc6000001ff00 */
[----:B------:R3:W5:Y:S04]  /*a330*/  @!P0 LD.E.64 R30, [R16.64] ;  /* 0x00000008101e8980 */ /* 0x000768000c101b00 */
[----:B------:R3:W5:Y:S01]  /*a340*/  @!P1 LD.E.64 R4, [R20.64] ;  /* 0x0000000814049980 */ /* 0x000762000c101b00 */
[----:B-1----:R-:W-:-:S06]  /*a350*/  CS2R R2, SRZ ;  /* 0x0000000000027805 */ /* 0x002fcc000001ff00 */
[----:B------:R3:W5:Y:S02]  /*a360*/  @!P1 LD.E.64 R2, [R18.64] ;  /* 0x0000000812029980 */ /* 0x000764000c101b00 */
.L_x_1002:
[----:B------:R-:W-:Y:S05]  /*a370*/  BSYNC B0 ;  /* 0x0000000000007941 */ /* 0x000fea0003800000 */
.L_x_1001:
[----:B---3--:R-:W-:Y:S01]  /*a380*/  IADD3 R16, R14, 0x40, RZ ;  /* 0x000000400e107810 */ /* 0x008fe20007ffe0ff */
[----:B-----5:R-:W-:Y:S01]  /*a390*/  IMAD.MOV.U32 R21, RZ, RZ, R36 ;  /* 0x000000ffff157224 */ /* 0x020fe200078e0024 */
[----:B------:R3:W2:Y:S01]  /*a3a0*/  SHFL.IDX PT, R19, R24, 0x2, 0x1c1f ;  /* 0x005c1f0018137f89 */ /* 0x0006a200000e0000 */
[----:B------:R-:W-:Y:S01]  /*a3b0*/  IMAD.MOV.U32 R20, RZ, RZ, R37 ;  /* 0x000000ffff147224 */ /* 0x000fe200078e0025 */
[----:B------:R-:W-:Y:S01]  /*a3c0*/  ISETP.GE.AND P0, PT, R16, R0, PT ;  /* 0x000000001000720c */ /* 0x000fe20003f06270 */
[----:B-1----:R-:W-:Y:S01]  /*a3d0*/  IMAD.MOV.U32 R17, RZ, RZ, R4 ;  /* 0x000000ffff117224 */ /* 0x002fe200078e0004 */
[----:B------:R3:W1:Y:S01]  /*a3e0*/  SHFL.IDX PT, R18, R26, 0x2, 0x1c1f ;  /* 0x005c1f001a127f89 */ /* 0x00066200000e0000 */
[----:B------:R-:W-:Y:S01]  /*a3f0*/  IMAD.MOV.U32 R16, RZ, RZ, R5 ;  /* 0x000000ffff107224 */ /* 0x000fe200078e0005 */
[----:B------:R-:W-:Y:S01]  /*a400*/  PRMT R52, R20, 0x5410, R21 ;  /* 0x0000541014347816 */ /* 0x000fe20000000015 */
[----:B------:R-:W-:Y:S01]  /*a410*/  IMAD.MOV.U32 R20, RZ, RZ, R31 ;  /* 0x000000ffff147224 */ /* 0x000fe200078e001f */
[----:B------:R-:W-:Y:S01]  /*a420*/  MOV R21, R30 ;  /* 0x0000001e00157202 */ /* 0x000fe20000000f00 */
[----:B------:R3:W4:Y:S01]  /*a430*/  SHFL.IDX PT, R28, R15, 0x2, 0x1c1f ;  /* 0x005c1f000f1c7f89 */ /* 0x00072200000e0000 */
        /* <DEDUP_REMOVED lines=18> */
[----:B-1--4-:R-:W-:-:S05]  /*a560*/  @!P1 IADD3 R22, P0, R18, R16, RZ ;  /* 0x0000001012169210 */ /* 0x012fca0007f1e0ff */
[--C-:B--2---:R-:W-:Y:S01]  /*a570*/  @!P1 IMAD.X R23, R19, 0x1, R17.reuse, P0 ;  /* 0x0000000113179824 */ /* 0x104fe200000e0611 */
[----:B------:R-:W-:Y:S01]  /*a580*/  @!P1 IADD3 R20, P0, R25, R16, RZ ;  /* 0x0000001019149210 */ /* 0x000fe20007f1e0ff */
[----:B------:R-:W-:Y:S01]  /*a590*/  CS2R R34, SRZ ;  /* 0x0000000000227805 */ /* 0x000fe2000001ff00 */
[----:B------:R-:W-:Y:S02]  /*a5a0*/  CS2R R40, SRZ ;  /* 0x0000000000287805 */ /* 0x000fe4000001ff00 */
[----:B------:R1:W5:Y:S01]  /*a5b0*/  @!P1 LD.E.64 R32, [R22.64] ;  /* 0x0000000816209980 */ /* 0x000362000c101b00 */
[----:B------:R-:W-:Y:S01]  /*a5c0*/  @!P1 IMAD.X R21, R28, 0x1, R17, P0 ;  /* 0x000000011c159824 */ /* 0x000fe200000e0611 */
[----:B------:R-:W-:-:S04]  /*a5d0*/  ISETP.GE.AND P0, PT, R124, c[0x0][0x27c], PT ;  /* 0x00009f007c007a0c */ /* 0x000fc80003f06270 */
[----:B------:R1:W5:Y:S09]  /*a5e0*/  @!P1 LD.E.64 R34, [R20.64] ;  /* 0x0000000814229980 */ /* 0x000372000c101b00 */
[C---:B------:R-:W-:Y:S01]  /*a5f0*/  @!P0 IMAD.SHL.U32 R16, R124.reuse, 0x2, RZ ;  /* 0x000000027c108824 */ /* 0x040fe200078e00ff */
[----:B------:R-:W-:-:S04]  /*a600*/  @!P0 SHF.L.U64.HI R17, R124, 0x1, R45 ;  /* 0x000000017c118819 */ /* 0x000fc8000001022d */
[----:B------:R-:W-:-:S05]  /*a610*/  @!P0 IADD3 R18, P3, R18, R16, RZ ;  /* 0x0000001012128210 */ /* 0x000fca0007f7e0ff */
[----:B------:R-:W-:Y:S01]  /*a620*/  @!P0 IMAD.X R19, R19, 0x1, R17, P3 ;  /* 0x0000000113138824 */ /* 0x000fe200018e0611 */
[----:B------:R-:W-:-:S04]  /*a630*/  @!P0 IADD3 R16, P3, R25, R16, RZ ;  /* 0x0000001019108210 */ /* 0x000fc80007f7e0ff */
[----:B------:R1:W5:Y:S01]  /*a640*/  @!P0 LD.E.64 R38, [R18.64] ;  /* 0x0000000812268980 */ /* 0x000362000c101b00 */
[----:B------:R-:W-:-:S05]  /*a650*/  @!P0 IMAD.X R17, R28, 0x1, R17, P3 ;  /* 0x000000011c118824 */ /* 0x000fca00018e0611 */
[----:B------:R1:W5:Y:S03]  /*a660*/  @!P0 LD.E.64 R40, [R16.64] ;  /* 0x0000000810288980 */ /* 0x000366000c101b00 */
.L_x_1004:
[----:B------:R-:W-:Y:S05]  /*a670*/  BSYNC B0 ;  /* 0x0000000000007941 */ /* 0x000fea0003800000 */
.L_x_1003:
[----:B------:R-:W-:Y:S01]  /*a680*/  IADD3 R14, R14, 0x60, RZ ;  /* 0x000000600e0e7810 */ /* 0x000fe20007ffe0ff */
[----:B-1----:R1:W3:Y:S01]  /*a690*/  SHFL.IDX PT, R23, R15, 0x3, 0x1c1f ;  /* 0x007c1f000f177f89 */ /* 0x0022e200000e0000 */
[----:B--2--5:R-:W-:Y:S01]  /*a6a0*/  IMAD.MOV.U32 R19, RZ, RZ, R38 ;  /* 0x000000ffff137224 */ /* 0x024fe200078e0026 */
[----:B------:R-:W-:Y:S01]  /*a6b0*/  BSSY B0, `(.L_x_1005) ;  /* 0x000002a000007945 */ /* 0x000fe20003800000 */
[----:B------:R-:W-:Y:S01]  /*a6c0*/  ISETP.GE.AND P0, PT, R14, R0, PT ;  /* 0x000000000e00720c */ /* 0x000fe20003f06270 */
[----:B------:R-:W-:Y:S01]  /*a6d0*/  IMAD.MOV.U32 R18, RZ, RZ, R39 ;  /* 0x000000ffff127224 */ /* 0x000fe200078e0027 */
[----:B------:R2:W4:Y:S01]  /*a6e0*/  SHFL.IDX PT, R17, R24, 0x3, 0x1c1f ;  /* 0x007c1f0018117f89 */ /* 0x00052200000e0000 */
[----:B------:R-:W-:Y:S01]  /*a6f0*/  IMAD.MOV.U32 R14, RZ, RZ, R33 ;  /* 0x000000ffff0e7224 */ /* 0x000fe200078e0021 */
[----:B----4-:R-:W-:Y:S02]  /*a700*/  CS2R R28, SRZ ;  /* 0x00000000001c7805 */ /* 0x010fe4000001ff00 */
[----:B------:R-:W-:Y:S01]  /*a710*/  PRMT R56, R18, 0x5410, R19 ;  /* 0x0000541012387816 */ /* 0x000fe20000000013 */
[----:B------:R-:W-:Y:S01]  /*a720*/  IMAD.MOV.U32 R18, RZ, RZ, R41 ;  /* 0x000000ffff127224 */ /* 0x000fe200078e0029 */
[----:B------:R-:W-:Y:S01]  /*a730*/  MOV R19, R40 ;  /* 0x0000002800137202 */ /* 0x000fe20000000f00 */
[----:B------:R-:W4:Y:S03]  /*a740*/  SHFL.IDX PT, R16, R26, 0x3, 0x1c1f ;  /* 0x007c1f001a107f89 */ /* 0x000f2600000e0000 */
[----:B------:R-:W-:Y:S01]  /*a750*/  PRMT R55, R18, 0x5410, R19 ;  /* 0x0000541012377816 */ /* 0x000fe20000000013 */
[----:B------:R3:W4:Y:S02]  /*a760*/  SHFL.IDX PT, R22, R27, 0x3, 0x1c1f ;  /* 0x007c1f001b167f89 */ /* 0x00072400000e0000 */
[----:B-1-3--:R-:W-:-:S05]  /*a770*/  IMAD.MOV.U32 R15, RZ, RZ, R32 ;  /* 0x000000ffff0f7224 */ /* 0x00afca00078e0020 */
[----:B------:R-:W-:Y:S01]  /*a780*/  PRMT R54, R14, 0x5410, R15 ;  /* 0x000054100e367816 */ /* 0x000fe2000000000f */
[----:B------:R-:W-:Y:S01]  /*a790*/  IMAD.MOV.U32 R15, RZ, RZ, R34 ;  /* 0x000000ffff0f7224 */ /* 0x000fe200078e0022 */
[----:B------:R-:W-:Y:S01]  /*a7a0*/  MOV R14, R35 ;  /* 0x00000023000e7202 */ /* 0x000fe20000000f00 */
[----:B--2---:R-:W-:-:S03]  /*a7b0*/  CS2R R24, SRZ ;  /* 0x0000000000187805 */ /* 0x004fc6000001ff00 */
[----:B------:R-:W-:Y:S01]  /*a7c0*/  PRMT R53, R14, 0x5410, R15 ;  /* 0x000054100e357816 */ /* 0x000fe2000000000f */
[----:B------:R-:W-:Y:S01]  /*a7d0*/  CS2R R26, SRZ ;  /* 0x00000000001a7805 */ /* 0x000fe2000001ff00 */
[----:B------:R-:W-:Y:S05]  /*a7e0*/  @P0 BRA `(.L_x_1006) ;  /* 0x0000016000000947 */ /* 0x000fea0003800000 */
[----:B----4-:R-:W-:Y:S01]  /*a7f0*/  ISETP.GE.AND P1, PT, R90, c[0x0][0x27c], PT ;  /* 0x00009f005a007a0c */ /* 0x010fe20003f26270 */
[----:B------:R-:W-:Y:S01]  /*a800*/  CS2R R42, SRZ ;  /* 0x00000000002a7805 */ /* 0x000fe2000001ff00 */
[----:B------:R-:W-:-:S11]  /*a810*/  CS2R R24, SRZ ;  /* 0x0000000000187805 */ /* 0x000fd6000001ff00 */
[C---:B------:R-:W-:Y:S01]  /*a820*/  @!P1 IMAD.SHL.U32 R14, R90.reuse, 0x2, RZ ;  /* 0x000000025a0e9824 */ /* 0x040fe200078e00ff */
[----:B------:R-:W-:-:S04]  /*a830*/  @!P1 SHF.L.U64.HI R15, R90, 0x1, R91 ;  /* 0x000000015a0f9819 */ /* 0x000fc8000001025b */
[----:B------:R-:W-:-:S05]  /*a840*/  @!P1 IADD3 R20, P0, R16, R14, RZ ;  /* 0x0000000e10149210 */ /* 0x000fca0007f1e0ff */
[--C-:B------:R-:W-:Y:S01]  /*a850*/  @!P1 IMAD.X R21, R17, 0x1, R15.reuse, P0 ;  /* 0x0000000111159824 */ /* 0x100fe200000e060f */
        /* <DEDUP_REMOVED lines=15> */
.L_x_1006:
[----:B----4-:R-:W-:Y:S05]  /*a950*/  BSYNC B0 ;  /* 0x0000000000007941 */ /* 0x010fea0003800000 */
.L_x_1005:
[----:B-1---5:R-:W-:Y:S01]  /*a960*/  IMAD.MOV.U32 R14, RZ, RZ, R42 ;  /* 0x000000ffff0e7224 */ /* 0x022fe200078e002a */
[----:B------:R-:W-:-:S04]  /*a970*/  DEPBAR.LE SB0, 0x1 ;  /* 0x000080400000791a */ /* 0x000fc80000000000 */
[----:B------:R-:W-:Y:S01]  /*a980*/  IMAD.MOV.U32 R16, RZ, RZ, R43 ;  /* 0x000000ffff107224 */ /* 0x000fe200078e002b */
[----:B------:R-:W-:Y:S01]  /*a990*/  BSSY B1, `(.L_x_1007) ;  /* 0x0000073000017945 */ /* 0x000fe20003800000 */
[----:B------:R-:W-:-:S03]  /*a9a0*/  IMAD.MOV.U32 R15, RZ, RZ, R24 ;  /* 0x000000ffff0f7224 */ /* 0x000fc600078e0018 */
[----:B------:R-:W-:Y:S01]  /*a9b0*/  PRMT R61, R16, 0x5410, R14 ;  /* 0x00005410103d7816 */ /* 0x000fe2000000000e */
[----:B------:R-:W-:Y:S01]  /*a9c0*/  IMAD.MOV.U32 R16, RZ, RZ, R28 ;  /* 0x000000ffff107224 */ /* 0x000fe200078e001c */
[----:B------:R-:W-:Y:S01]  /*a9d0*/  IADD3 R14, -R76, R0, RZ ;  /* 0x000000004c0e7210 */ /* 0x000fe20007ffe1ff */
[----:B------:R-:W-:-:S03]  /*a9e0*/  IMAD.MOV.U32 R0, RZ, RZ, R25 ;  /* 0x000000ffff007224 */ /* 0x000fc600078e0019 */
[----:B------:R-:W-:Y:S01]  /*a9f0*/  IMNMX R45, R14, 0x80, PT ;  /* 0x000000800e2d7817 */ /* 0x000fe20003800200 */
[----:B------:R-:W-:Y:S01]  /*aa00*/  IMAD.MOV.U32 R14, RZ, RZ, R26 ;  /* 0x000000ffff0e7224 */ /* 0x000fe200078e001a */
[----:B------:R-:W-:Y:S01]  /*aa10*/  PRMT R58, R0, 0x5410, R15 ;  /* 0x00005410003a7816 */ /* 0x000fe2000000000f */
[----:B------:R-:W-:Y:S01]  /*aa20*/  BAR.SYNC.DEFER_BLOCKING 0x0 ;  /* 0x0000000000007b1d */ /* 0x000fe20000010000 */
[----:B------:R-:W-:Y:S02]  /*aa30*/  ISETP.GE.AND P0, PT, R125, R45, PT ;  /* 0x0000002d7d00720c */ /* 0x000fe40003f06270 */
[----:B------:R-:W-:Y:S02]  /*aa40*/  MOV R15, R29 ;  /* 0x0000001d000f7202 */ /* 0x000fe40000000f00 */
[----:B------:R-:W-:Y:S02]  /*aa50*/  MOV R0, R27 ;  /* 0x0000001b00007202 */ /* 0x000fe40000000f00 */
[----:B------:R-:W-:-:S02]  /*aa60*/  PRMT R59, R15, 0x5410, R16 ;  /* 0x000054100f3b7816 */ /* 0x000fc40000000010 */
[----:B------:R-:W-:-:S05]  /*aa70*/  PRMT R57, R0, 0x5410, R14 ;  /* 0x0000541000397816 */ /* 0x000fca000000000e */
[----:B------:R-:W-:Y:S05]  /*aa80*/  @P0 BRA `(.L_x_1008) ;  /* 0x0000063000000947 */ /* 0x000fea0003800000 */
[----:B------:R-:W-:Y:S01]  /*aa90*/  ISETP.GE.AND P0, PT, R90, c[0x0][0x27c], PT ;  /* 0x00009f005a007a0c */ /* 0x000fe20003f06270 */
[----:B------:R-:W-:-:S12]  /*aaa0*/  BSSY B0, `(.L_x_1009) ;  /* 0x0000030000007945 */ /* 0x000fd80003800000 */
[----:B------:R-:W-:Y:S05]  /*aab0*/  @P0 BRA `(.L_x_1010) ;  /* 0x000002e000000947 */ /* 0x000fea0003800000 */
[----:B------:R-:W1:Y:S01]  /*aac0*/  LDS.128 R16, [R252+0x5000] ;  /* 0x00500000fc107984 */ /* 0x000e620000000c00 */
[--C-:B------:R-:W-:Y:S02]  /*aad0*/  SHF.R.U64 R10, R10, 0x10, R11.reuse ;  /* 0x000000100a0a7819 */ /* 0x100fe4000000120b */
[----:B------:R-:W-:Y:S02]  /*aae0*/  SHF.R.U32.HI R0, RZ, 0x10, R11 ;  /* 0x00000010ff007819 */ /* 0x000fe4000001160b */
[--C-:B------:R-:W-:Y:S02]  /*aaf0*/  SHF.R.U64 R11, R6, 0x10, R7.reuse ;  /* 0x00000010060b7819 */ /* 0x100fe40000001207 */
[----:B------:R-:W-:Y:S02]  /*ab00*/  SHF.R.U32.HI R6, RZ, 0x10, R7 ;  /* 0x00000010ff067819 */ /* 0x000fe40000011607 */
[----:B------:R-:W-:Y:S02]  /*ab10*/  PRMT R14, R46, 0x5410, R0 ;  /* 0x000054102e0e7816 */ /* 0x000fe40000000000 */
[----:B------:R-:W-:-:S02]  /*ab20*/  PRMT R0, R44, 0x5410, R6 ;  /* 0x000054102c007816 */ /* 0x000fc40000000006 */
[----:B------:R-:W-:Y:S02]  /*ab30*/  PRMT R21, R46, 0x5432, R10 ;  /* 0x000054322e157816 */ /* 0x000fe4000000000a */
[----:B------:R-:W-:Y:S01]  /*ab40*/  PRMT R20, R44, 0x5432, R11 ;  /* 0x000054322c147816 */ /* 0x000fe2000000000b */
[C---:B------:R-:W-:Y:S01]  /*ab50*/  IMAD.U32 R23, R0.reuse, 0x10000, RZ ;  /* 0x0001000000177824 */ /* 0x040fe200078e00ff */
[----:B------:R-:W-:Y:S02]  /*ab60*/  LOP3.LUT R46, R0, 0xffff0000, RZ, 0xc0, !PT ;  /* 0xffff0000002e7812 */ /* 0x000fe400078ec0ff */
[----:B------:R-:W-:Y:S01]  /*ab70*/  LOP3.LUT R44, R14, 0xffff0000, RZ, 0xc0, !PT ;  /* 0xffff00000e2c7812 */ /* 0x000fe200078ec0ff */
[C---:B-1----:R-:W-:Y:S01]  /*ab80*/  IMAD.U32 R22, R18.reuse, 0x10000, RZ ;  /* 0x0001000012167824 */ /* 0x042fe200078e00ff */
[----:B------:R-:W-:Y:S01]  /*ab90*/  LOP3.LUT R15, R18, 0xffff0000, RZ, 0xc0, !PT ;  /* 0xffff0000120f7812 */ /* 0x000fe200078ec0ff */
[C---:B------:R-:W-:Y:S01]  /*aba0*/  IMAD.U32 R18, R19.reuse, 0x10000, RZ ;  /* 0x0001000013127824 */ /* 0x040fe200078e00ff */
[----:B------:R-:W-:Y:S01]  /*abb0*/  LOP3.LUT R6, R19, 0xffff0000, RZ, 0xc0, !PT ;  /* 0xffff000013067812 */ /* 0x000fe200078ec0ff */
[----:B------:R-:W-:Y:S01]  /*abc0*/  IMAD.U32 R19, R14, 0x10000, RZ ;  /* 0x000100000e137824 */ /* 0x000fe200078e00ff */
[----:B------:R-:W-:-:S02]  /*abd0*/  SHF.L.U32 R11, R16, 0x10, RZ ;  /* 0x00000010100b7819 */ /* 0x000fc400000006ff */
[----:B------:R-:W-:Y:S01]  /*abe0*/  LOP3.LUT R10, R16, 0xffff0000, RZ, 0xc0, !PT ;  /* 0xffff0000100a7812 */ /* 0x000fe200078ec0ff */
[----:B------:R-:W-:Y:S01]  /*abf0*/  FMUL.FTZ R16, R15, R23 ;  /* 0x000000170f107220 */ /* 0x000fe20000410000 */
[----:B------:R-:W-:Y:S01]  /*ac00*/  SHF.L.U32 R7, R17, 0x10, RZ ;  /* 0x0000001011077819 */ /* 0x000fe200000006ff */
[-C--:B------:R-:W-:Y:S01]  /*ac10*/  FMUL.FTZ R15, R15, R19.reuse ;  /* 0x000000130f0f7220 */ /* 0x080fe20000410000 */
[----:B------:R-:W-:Y:S01]  /*ac20*/  LOP3.LUT R0, R17, 0xffff0000, RZ, 0xc0, !PT ;  /* 0xffff000011007812 */ /* 0x000fe200078ec0ff */
[C---:B------:R-:W-:Y:S02]  /*ac30*/  FFMA.FTZ R17, R22.reuse, R19, -R16 ;  /* 0x0000001316117223 */ /* 0x040fe40000010810 */
[----:B------:R-:W-:Y:S01]  /*ac40*/  FFMA.FTZ R16, R22, R23, R15 ;  /* 0x0000001716107223 */ /* 0x000fe2000001000f */
[C---:B------:R-:W-:Y:S01]  /*ac50*/  SHF.L.U32 R22, R21.reuse, 0x10, RZ ;  /* 0x0000001015167819 */ /* 0x040fe200000006ff */
[----:B------:R-:W-:Y:S01]  /*ac60*/  FMUL.FTZ R14, R6, R46 ;  /* 0x0000002e060e7220 */ /* 0x000fe20000410000 */
[----:B------:R-:W-:Y:S01]  /*ac70*/  LOP3.LUT R21, R21, 0xffff0000, RZ, 0xc0, !PT ;  /* 0xffff000015157812 */ /* 0x000fe200078ec0ff */
[C---:B------:R-:W-:Y:S01]  /*ac80*/  IMAD.U32 R23, R20.reuse, 0x10000, RZ ;  /* 0x0001000014177824 */ /* 0x040fe200078e00ff */
[----:B------:R-:W-:Y:S01]  /*ac90*/  LOP3.LUT R20, R20, 0xffff0000, RZ, 0xc0, !PT ;  /* 0xffff000014147812 */ /* 0x000fe200078ec0ff */
[----:B------:R-:W-:-:S02]  /*aca0*/  FMUL.FTZ R6, R6, R44 ;  /* 0x0000002c06067220 */ /* 0x000fc40000410000 */
[C---:B------:R-:W-:Y:S02]  /*acb0*/  FFMA.FTZ R19, R18.reuse, R44, -R14 ;  /* 0x0000002c12137223 */ /* 0x040fe4000001080e */
[----:B------:R-:W-:Y:S01]  /*acc0*/  FFMA.FTZ R15, R18, R46, R6 ;  /* 0x0000002e120f7223 */ /* 0x000fe20000010006 */
[----:B------:R-:W-:Y:S01]  /*acd0*/  F2FP.BF16.PACK_AB R18, R16, R17 ;  /* 0x000000111012723e */ /* 0x000fe200000010ff */
[----:B------:R-:W-:Y:S02]  /*ace0*/  FMUL.FTZ R14, R10, R23 ;  /* 0x000000170a0e7220 */ /* 0x000fe40000410000 */
[----:B------:R-:W-:Y:S01]  /*acf0*/  FMUL.FTZ R6, R0, R20 ;  /* 0x0000001400067220 */ /* 0x000fe20000410000 */
[----:B------:R-:W-:Y:S01]  /*ad00*/  F2FP.BF16.PACK_AB R19, R15, R19 ;  /* 0x000000130f13723e */ /* 0x000fe200000010ff */
[----:B------:R-:W-:Y:S02]  /*ad10*/  FMUL.FTZ R10, R10, R22 ;  /* 0x000000160a0a7220 */ /* 0x000fe40000410000 */
[----:B------:R-:W-:-:S02]  /*ad20*/  FMUL.FTZ R0, R0, R21 ;  /* 0x0000001500007220 */ /* 0x000fc40000410000 */
[C---:B------:R-:W-:Y:S02]  /*ad30*/  FFMA.FTZ R14, R11.reuse, R22, -R14 ;  /* 0x000000160b0e7223 */ /* 0x040fe4000001080e */
[----:B------:R-:W-:Y:S02]  /*ad40*/  FFMA.FTZ R10, R11, R23, R10 ;  /* 0x000000170b0a7223 */ /* 0x000fe4000001000a */
[C---:B------:R-:W-:Y:S02]  /*ad50*/  FFMA.FTZ R6, R7.reuse, R21, -R6 ;  /* 0x0000001507067223 */ /* 0x040fe40000010806 */
[----:B------:R-:W-:Y:S01]  /*ad60*/  FFMA.FTZ R0, R7, R20, R0 ;  /* 0x0000001407007223 */ /* 0x000fe20000010000 */
[----:B------:R-:W-:-:S04]  /*ad70*/  F2FP.BF16.PACK_AB R16, R10, R14 ;  /* 0x0000000e0a10723e */ /* 0x000fc800000010ff */
[----:B------:R-:W-:-:S05]  /*ad80*/  F2FP.BF16.PACK_AB R17, R0, R6 ;  /* 0x000000060011723e */ /* 0x000fca00000010ff */
[----:B------:R1:W-:Y:S02]  /*ad90*/  STS.128 [R252+0x5000], R16 ;  /* 0x00500010fc007388 */ /* 0x0003e40000000c00 */
.L_x_1010:
[----:B------:R-:W-:Y:S05]  /*ada0*/  BSYNC B0 ;  /* 0x0000000000007941 */ /* 0x000fea0003800000 */
.L_x_1009:
[----:B------:R-:W-:-:S13]  /*adb0*/  ISETP.GE.AND P0, PT, R124, c[0x0][0x27c], PT ;  /* 0x00009f007c007a0c */ /* 0x000fda0003f06270 */
[----:B------:R-:W-:Y:S05]  /*adc0*/  @P0 BRA `(.L_x_1008) ;  /* 0x000002f000000947 */ /* 0x000fea0003800000 */
[----:B------:R-:W2:Y:S01]  /*add0*/  LDL R22, [R1] ;  /* 0x0000000001167983 */ /* 0x000ea20000100800 */
[----:B------:R-:W-:Y:S02]  /*ade0*/  SHF.R.U32.HI R0, RZ, 0x10, R13 ;  /* 0x00000010ff007819 */ /* 0x000fe4000001160d */
[--C-:B------:R-:W-:Y:S02]  /*adf0*/  SHF.R.U32.HI R6, RZ, 0x10, R9.reuse ;  /* 0x00000010ff067819 */ /* 0x100fe40000011609 */
[----:B------:R-:W-:Y:S02]  /*ae00*/  PRMT R10, R48, 0x5410, R0 ;  /* 0x00005410300a7816 */ /* 0x000fe40000000000 */
[----:B------:R-:W-:Y:S02]  /*ae10*/  PRMT R0, R47, 0x5410, R6 ;  /* 0x000054102f007816 */ /* 0x000fe40000000006 */
[----:B------:R-:W-:Y:S02]  /*ae20*/  SHF.R.U64 R8, R8, 0x10, R9 ;  /* 0x0000001008087819 */ /* 0x000fe40000001209 */
[----:B------:R-:W-:-:S02]  /*ae30*/  SHF.R.U64 R7, R12, 0x10, R13 ;  /* 0x000000100c077819 */ /* 0x000fc4000000120d */
[----:B------:R-:W-:Y:S02]  /*ae40*/  LOP3.LUT R21, R0, 0xffff0000, RZ, 0xc0, !PT ;  /* 0xffff000000157812 */ /* 0x000fe400078ec0ff */
[----:B------:R-:W-:Y:S02]  /*ae50*/  PRMT R12, R47, 0x5432, R8 ;  /* 0x000054322f0c7816 */ /* 0x000fe40000000008 */
[----:B------:R-:W-:Y:S02]  /*ae60*/  LOP3.LUT R20, R10, 0xffff0000, RZ, 0xc0, !PT ;  /* 0xffff00000a147812 */ /* 0x000fe400078ec0ff */
[----:B------:R-:W-:Y:S01]  /*ae70*/  PRMT R13, R48, 0x5432, R7 ;  /* 0x00005432300d7816 */ /* 0x000fe20000000007 */
[----:B-12---:R-:W1:Y:S02]  /*ae80*/  LDS.128 R16, [R22+0x5000] ;  /* 0x0050000016107984 */ /* 0x006e640000000c00 */
[C---:B-1----:R-:W-:Y:S01]  /*ae90*/  LOP3.LUT R11, R18.reuse, 0xffff0000, RZ, 0xc0, !PT ;  /* 0xffff0000120b7812 */ /* 0x042fe200078ec0ff */
[C---:B------:R-:W-:Y:S01]  /*aea0*/  IMAD.U32 R14, R19.reuse, 0x10000, RZ ;  /* 0x00010000130e7824 */ /* 0x040fe200078e00ff */
[----:B------:R-:W-:Y:S01]  /*aeb0*/  LOP3.LUT R6, R19, 0xffff0000, RZ, 0xc0, !PT ;  /* 0xffff000013067812 */ /* 0x000fe200078ec0ff */
[----:B------:R-:W-:Y:S01]  /*aec0*/  IMAD.U32 R15, R18, 0x10000, RZ ;  /* 0x00010000120f7824 */ /* 0x000fe200078e00ff */
[----:B------:R-:W-:Y:S01]  /*aed0*/  SHF.L.U32 R9, R16, 0x10, RZ ;  /* 0x0000001010097819 */ /* 0x000fe200000006ff */
[----:B------:R-:W-:Y:S01]  /*aee0*/  IMAD.U32 R19, R0, 0x10000, RZ ;  /* 0x0001000000137824 */ /* 0x000fe200078e00ff */
[----:B------:R-:W-:Y:S01]  /*aef0*/  LOP3.LUT R8, R16, 0xffff0000, RZ, 0xc0, !PT ;  /* 0xffff000010087812 */ /* 0x000fe200078ec0ff */
[----:B------:R-:W-:Y:S01]  /*af00*/  IMAD.U32 R18, R10, 0x10000, RZ ;  /* 0x000100000a127824 */ /* 0x000fe200078e00ff */
[----:B------:R-:W-:Y:S01]  /*af10*/  SHF.L.U32 R7, R17, 0x10, RZ ;  /* 0x0000001011077819 */ /* 0x000fe200000006ff */
[----:B------:R-:W-:Y:S01]  /*af20*/  FMUL.FTZ R16, R11, R19 ;  /* 0x000000130b107220 */ /* 0x000fe20000410000 */
[----:B------:R-:W-:Y:S01]  /*af30*/  LOP3.LUT R0, R17, 0xffff0000, RZ, 0xc0, !PT ;  /* 0xffff000011007812 */ /* 0x000fe200078ec0ff */
[----:B------:R-:W-:-:S02]  /*af40*/  FMUL.FTZ R11, R11, R18 ;  /* 0x000000120b0b7220 */ /* 0x000fc40000410000 */
[C---:B------:R-:W-:Y:S02]  /*af50*/  FMUL.FTZ R10, R6.reuse, R21 ;  /* 0x00000015060a7220 */ /* 0x040fe40000410000 */
[----:B------:R-:W-:Y:S01]  /*af60*/  FFMA.FTZ R17, R15, R18, -R16 ;  /* 0x000000120f117223 */ /* 0x000fe20000010810 */
[----:B------:R-:W-:Y:S01]  /*af70*/  SHF.L.U32 R18, R13, 0x10, RZ ;  /* 0x000000100d127819 */ /* 0x000fe200000006ff */
[----:B------:R-:W-:Y:S01]  /*af80*/  FFMA.FTZ R16, R15, R19, R11 ;  /* 0x000000130f107223 */ /* 0x000fe2000001000b */
[----:B------:R-:W-:Y:S01]  /*af90*/  LOP3.LUT R13, R13, 0xffff0000, RZ, 0xc0, !PT ;  /* 0xffff00000d0d7812 */ /* 0x000fe200078ec0ff */
[-C--:B------:R-:W-:Y:S02]  /*afa0*/  FMUL.FTZ R6, R6, R20.reuse ;  /* 0x0000001406067220 */ /* 0x080fe40000410000 */
[----:B------:R-:W-:Y:S01]  /*afb0*/  FFMA.FTZ R15, R14, R20, -R10 ;  /* 0x000000140e0f7223 */ /* 0x000fe2000001080a */
[C---:B------:R-:W-:Y:S01]  /*afc0*/  LOP3.LUT R20, R12.reuse, 0xffff0000, RZ, 0xc0, !PT ;  /* 0xffff00000c147812 */ /* 0x040fe200078ec0ff */
[----:B------:R-:W-:-:S02]  /*afd0*/  IMAD.U32 R19, R12, 0x10000, RZ ;  /* 0x000100000c137824 */ /* 0x000fc400078e00ff */
[----:B------:R-:W-:Y:S02]  /*afe0*/  FFMA.FTZ R11, R14, R21, R6 ;  /* 0x000000150e0b7223 */ /* 0x000fe40000010006 */
[----:B------:R-:W-:Y:S02]  /*aff0*/  FMUL.FTZ R10, R8, R19 ;  /* 0x00000013080a7220 */ /* 0x000fe40000410000 */
[----:B------:R-:W-:Y:S01]  /*b000*/  FMUL.FTZ R6, R0, R20 ;  /* 0x0000001400067220 */ /* 0x000fe20000410000 */
[----:B------:R-:W-:Y:S01]  /*b010*/  F2FP.BF16.PACK_AB R11, R11, R15 ;  /* 0x0000000f0b0b723e */ /* 0x000fe200000010ff */
[-C--:B------:R-:W-:Y:S02]  /*b020*/  FMUL.FTZ R8, R8, R18.reuse ;  /* 0x0000001208087220 */ /* 0x080fe40000410000 */
[----:B------:R-:W-:Y:S02]  /*b030*/  FMUL.FTZ R0, R0, R13 ;  /* 0x0000000d00007220 */ /* 0x000fe40000410000 */
[C---:B------:R-:W-:Y:S01]  /*b040*/  FFMA.FTZ R12, R9.reuse, R18, -R10 ;  /* 0x00000012090c7223 */ /* 0x040fe2000001080a */
[----:B------:R-:W-:Y:S01]  /*b050*/  F2FP.BF16.PACK_AB R10, R16, R17 ;  /* 0x00000011100a723e */ /* 0x000fe200000010ff */
[----:B------:R-:W-:-:S02]  /*b060*/  FFMA.FTZ R8, R9, R19, R8 ;  /* 0x0000001309087223 */ /* 0x000fc40000010008 */
[C---:B------:R-:W-:Y:S02]  /*b070*/  FFMA.FTZ R6, R7.reuse, R13, -R6 ;  /* 0x0000000d07067223 */ /* 0x040fe40000010806 */
[----:B------:R-:W-:Y:S01]  /*b080*/  FFMA.FTZ R0, R7, R20, R0 ;  /* 0x0000001407007223 */ /* 0x000fe20000010000 */
[----:B------:R-:W-:-:S04]  /*b090*/  F2FP.BF16.PACK_AB R8, R8, R12 ;  /* 0x0000000c0808723e */ /* 0x000fc800000010ff */
[----:B------:R-:W-:-:S05]  /*b0a0*/  F2FP.BF16.PACK_AB R9, R0, R6 ;  /* 0x000000060009723e */ /* 0x000fca00000010ff */
[----:B------:R1:W-:Y:S02]  /*b0b0*/  STS.128 [R22+0x5000], R8 ;  /* 0x0050000816007388 */ /* 0x0003e40000000c00 */
.L_x_1008:
[----:B------:R-:W-:Y:S05]  /*b0c0*/  BSYNC B1 ;  /* 0x0000000000017941 */ /* 0x000fea0003800000 */
.L_x_1007:
        /* <DEDUP_REMOVED lines=26> */
[-C--:B------:R-:W-:Y:S01]  /*b270*/  FMUL.FTZ R8, R7, R16.reuse ;  /* 0x0000001007087220 */ /* 0x080fe20000410000 */
[----:B------:R-:W-:Y:S01]  /*b280*/  LOP3.LUT R0, R9, 0xffff0000, RZ, 0xc0, !PT ;  /* 0xffff000009007812 */ /* 0x000fe200078ec0ff */
[-C--:B------:R-:W-:Y:S01]  /*b290*/  FMUL.FTZ R7, R7, R11.reuse ;  /* 0x0000000b07077220 */ /* 0x080fe20000410000 */
[----:B------:R-:W-:Y:S01]  /*b2a0*/  SHF.L.U32 R3, R9, 0x10, RZ ;  /* 0x0000001009037819 */ /* 0x000fe200000006ff */
[C---:B------:R-:W-:Y:S01]  /*b2b0*/  FFMA.FTZ R15, R14.reuse, R11, -R8 ;  /* 0x0000000b0e0f7223 */ /* 0x040fe20000010808 */
[C---:B------:R-:W-:Y:S01]  /*b2c0*/  SHF.L.U32 R8, R13.reuse, 0x10, RZ ;  /* 0x000000100d087819 */ /* 0x040fe200000006ff */
[----:B------:R-:W-:Y:S01]  /*b2d0*/  FFMA.FTZ R11, R14, R16, R7 ;  /* 0x000000100e0b7223 */ /* 0x000fe20000010007 */
[----:B------:R-:W-:Y:S01]  /*b2e0*/  LOP3.LUT R13, R13, 0xffff0000, RZ, 0xc0, !PT ;  /* 0xffff00000d0d7812 */ /* 0x000fe200078ec0ff */
[----:B------:R-:W-:Y:S02]  /*b2f0*/  FMUL.FTZ R6, R2, R18 ;  /* 0x0000001202067220 */ /* 0x000fe40000410000 */
[C---:B------:R-:W-:Y:S01]  /*b300*/  IMAD.U32 R14, R12.reuse, 0x10000, RZ ;  /* 0x000100000c0e7824 */ /* 0x040fe200078e00ff */
[----:B------:R-:W-:Y:S01]  /*b310*/  LOP3.LUT R12, R12, 0xffff0000, RZ, 0xc0, !PT ;  /* 0xffff00000c0c7812 */ /* 0x000fe200078ec0ff */
[----:B------:R-:W-:-:S02]  /*b320*/  FMUL.FTZ R2, R2, R17 ;  /* 0x0000001102027220 */ /* 0x000fc40000410000 */
[C---:B------:R-:W-:Y:S02]  /*b330*/  FFMA.FTZ R9, R10.reuse, R17, -R6 ;  /* 0x000000110a097223 */ /* 0x040fe40000010806 */
[----:B------:R-:W-:Y:S02]  /*b340*/  FFMA.FTZ R7, R10, R18, R2 ;  /* 0x000000120a077223 */ /* 0x000fe40000010002 */
[----:B------:R-:W-:Y:S02]  /*b350*/  FMUL.FTZ R6, R4, R14 ;  /* 0x0000000e04067220 */ /* 0x000fe40000410000 */
[----:B------:R-:W-:Y:S01]  /*b360*/  FMUL.FTZ R2, R0, R12 ;  /* 0x0000000c00027220 */ /* 0x000fe20000410000 */
[----:B------:R-:W-:Y:S01]  /*b370*/  F2FP.BF16.PACK_AB R7, R7, R9 ;  /* 0x000000090707723e */ /* 0x000fe200000010ff */
[----:B------:R-:W-:Y:S02]  /*b380*/  FMUL.FTZ R4, R4, R8 ;  /* 0x0000000804047220 */ /* 0x000fe40000410000 */
[----:B------:R-:W-:-:S02]  /*b390*/  FMUL.FTZ R0, R0, R13 ;  /* 0x0000000d00007220 */ /* 0x000fc40000410000 */
[----:B------:R-:W-:Y:S01]  /*b3a0*/  FFMA.FTZ R8, R5, R8, -R6 ;  /* 0x0000000805087223 */ /* 0x000fe20000010806 */
[----:B------:R-:W-:Y:S01]  /*b3b0*/  F2FP.BF16.PACK_AB R6, R11, R15 ;  /* 0x0000000f0b06723e */ /* 0x000fe200000010ff */
[----:B------:R-:W-:Y:S02]  /*b3c0*/  FFMA.FTZ R4, R5, R14, R4 ;  /* 0x0000000e05047223 */ /* 0x000fe40000010004 */
[C---:B------:R-:W-:Y:S02]  /*b3d0*/  FFMA.FTZ R2, R3.reuse, R13, -R2 ;  /* 0x0000000d03027223 */ /* 0x040fe40000010802 */
[----:B------:R-:W-:Y:S01]  /*b3e0*/  FFMA.FTZ R0, R3, R12, R0 ;  /* 0x0000000c03007223 */ /* 0x000fe20000010000 */
[----:B------:R-:W-:-:S04]  /*b3f0*/  F2FP.BF16.PACK_AB R4, R4, R8 ;  /* 0x000000080404723e */ /* 0x000fc800000010ff */
[----:B------:R-:W-:-:S05]  /*b400*/  F2FP.BF16.PACK_AB R5, R0, R2 ;  /* 0x000000020005723e */ /* 0x000fca00000010ff */
[----:B------:R1:W-:Y:S02]  /*b410*/  STS.128 [R252+0x6000], R4 ;  /* 0x00600004fc007388 */ /* 0x0003e40000000c00 */
.L_x_1014:
[----:B------:R-:W-:Y:S05]  /*b420*/  BSYNC B0 ;  /* 0x0000000000007941 */ /* 0x000fea0003800000 */
.L_x_1013:
[----:B------:R-:W-:-:S13]  /*b430*/  ISETP.GE.AND P0, PT, R124, c[0x0][0x27c], PT ;  /* 0x00009f007c007a0c */ /* 0x000fda0003f06270 */
[----:B------:R-:W-:Y:S05]  /*b440*/  @P0 BRA `(.L_x_1012) ;  /* 0x000002f000000947 */ /* 0x000fea0003800000 */
[----:B-1----:R-:W2:Y:S01]  /*b450*/  LDL R18, [R1] ;  /* 0x0000000001127983 */ /* 0x002ea20000100800 */
[--C-:B------:R-:W-:Y:S02]  /*b460*/  SHF.R.U64 R0, R36, 0x10, R37.reuse ;  /* 0x0000001024007819 */ /* 0x100fe40000001225 */
[----:B------:R-:W-:Y:S02]  /*b470*/  SHF.R.U32.HI R2, RZ, 0x10, R37 ;  /* 0x00000010ff027819 */ /* 0x000fe40000011625 */
[----:B------:R-:W-:Y:S02]  /*b480*/  SHF.R.U32.HI R9, RZ, 0x10, R31 ;  /* 0x00000010ff097819 */ /* 0x000fe4000001161f */
[C---:B------:R-:W-:Y:S02]  /*b490*/  PRMT R11, R52.reuse, 0x5432, R0 ;  /* 0x00005432340b7816 */ /* 0x040fe40000000000 */
[----:B------:R-:W-:Y:S02]  /*b4a0*/  PRMT R8, R52, 0x5410, R2 ;  /* 0x0000541034087816 */ /* 0x000fe40000000002 */
[----:B------:R-:W-:-:S02]  /*b4b0*/  PRMT R0, R51, 0x5410, R9 ;  /* 0x0000541033007816 */ /* 0x000fc40000000009 */
[----:B------:R-:W-:Y:S01]  /*b4c0*/  SHF.R.U64 R3, R30, 0x10, R31 ;  /* 0x000000101e037819 */ /* 0x000fe2000000121f */
[----:B------:R-:W-:Y:S01]  /*b4d0*/  IMAD.U32 R14, R8, 0x10000, RZ ;  /* 0x00010000080e7824 */ /* 0x000fe200078e00ff */
[C---:B------:R-:W-:Y:S01]  /*b4e0*/  LOP3.LUT R17, R0.reuse, 0xffff0000, RZ, 0xc0, !PT ;  /* 0xffff000000117812 */ /* 0x040fe200078ec0ff */
[----:B------:R-:W-:Y:S01]  /*b4f0*/  IMAD.U32 R15, R0, 0x10000, RZ ;  /* 0x00010000000f7824 */ /* 0x000fe200078e00ff */
[----:B------:R-:W-:Y:S02]  /*b500*/  PRMT R10, R51, 0x5432, R3 ;  /* 0x00005432330a7816 */ /* 0x000fe40000000003 */
[----:B------:R-:W-:Y:S01]  /*b510*/  LOP3.LUT R16, R8, 0xffff0000, RZ, 0xc0, !PT ;  /* 0xffff000008107812 */ /* 0x000fe200078ec0ff */
[----:B--2---:R-:W1:Y:S02]  /*b520*/  LDS.128 R4, [R18+0x6000] ;  /* 0x0060000012047984 */ /* 0x004e640000000c00 */
[C---:B-1----:R-:W-:Y:S01]  /*b530*/  LOP3.LUT R9, R6.reuse, 0xffff0000, RZ, 0xc0, !PT ;  /* 0xffff000006097812 */ /* 0x042fe200078ec0ff */
[C---:B------:R-:W-:Y:S01]  /*b540*/  IMAD.U32 R12, R7.reuse, 0x10000, RZ ;  /* 0x00010000070c7824 */ /* 0x040fe200078e00ff */
[----:B------:R-:W-:Y:S01]  /*b550*/  LOP3.LUT R2, R7, 0xffff0000, RZ, 0xc0, !PT ;  /* 0xffff000007027812 */ /* 0x000fe200078ec0ff */
[----:B------:R-:W-:Y:S01]  /*b560*/  IMAD.U32 R13, R6, 0x10000, RZ ;  /* 0x00010000060d7824 */ /* 0x000fe200078e00ff */
[C---:B------:R-:W-:Y:S01]  /*b570*/  SHF.L.U32 R6, R4.reuse, 0x10, RZ ;  /* 0x0000001004067819 */ /* 0x040fe200000006ff */
[----:B------:R-:W-:Y:S01]  /*b580*/  FMUL.FTZ R7, R9, R14 ;  /* 0x0000000e09077220 */ /* 0x000fe20000410000 */
[----:B------:R-:W-:Y:S01]  /*b590*/  SHF.L.U32 R3, R5, 0x10, RZ ;  /* 0x0000001005037819 */ /* 0x000fe200000006ff */
[-C--:B------:R-:W-:Y:S01]  /*b5a0*/  FMUL.FTZ R8, R9, R15.reuse ;  /* 0x0000000f09087220 */ /* 0x080fe20000410000 */
[----:B------:R-:W-:Y:S01]  /*b5b0*/  LOP3.LUT R0, R5, 0xffff0000, RZ, 0xc0, !PT ;  /* 0xffff000005007812 */ /* 0x000fe200078ec0ff */
[----:B------:R-:W-:Y:S01]  /*b5c0*/  FFMA.FTZ R9, R13, R15, R7 ;  /* 0x0000000f0d097223 */ /* 0x000fe20000010007 */
[----:B------:R-:W-:Y:S01]  /*b5d0*/  LOP3.LUT R4, R4, 0xffff0000, RZ, 0xc0, !PT ;  /* 0xffff000004047812 */ /* 0x000fe200078ec0ff */
[----:B------:R-:W-:-:S02]  /*b5e0*/  FMUL.FTZ R5, R2, R17 ;  /* 0x0000001102057220 */ /* 0x000fc40000410000 */
[----:B------:R-:W-:Y:S01]  /*b5f0*/  FFMA.FTZ R14, R13, R14, -R8 ;  /* 0x0000000e0d0e7223 */ /* 0x000fe20000010808 */
[C---:B------:R-:W-:Y:S01]  /*b600*/  SHF.L.U32 R13, R11.reuse, 0x10, RZ ;  /* 0x000000100b0d7819 */ /* 0x040fe200000006ff */
[C---:B------:R-:W-:Y:S01]  /*b610*/  IMAD.U32 R15, R10.reuse, 0x10000, RZ ;  /* 0x000100000a0f7824 */ /* 0x040fe200078e00ff */
[----:B------:R-:W-:Y:S01]  /*b620*/  LOP3.LUT R10, R10, 0xffff0000, RZ, 0xc0, !PT ;  /* 0xffff00000a0a7812 */ /* 0x000fe200078ec0ff */
[-C--:B------:R-:W-:Y:S01]  /*b630*/  FMUL.FTZ R2, R2, R16.reuse ;  /* 0x0000001002027220 */ /* 0x080fe20000410000 */
[----:B------:R-:W-:Y:S01]  /*b640*/  LOP3.LUT R11, R11, 0xffff0000, RZ, 0xc0, !PT ;  /* 0xffff00000b0b7812 */ /* 0x000fe200078ec0ff */
[C---:B------:R-:W-:Y:S02]  /*b650*/  FFMA.FTZ R8, R12.reuse, R16, -R5 ;  /* 0x000000100c087223 */ /* 0x040fe40000010805 */
[----:B------:R-:W-:Y:S02]  /*b660*/  FFMA.FTZ R7, R12, R17, R2 ;  /* 0x000000110c077223 */ /* 0x000fe40000010002 */
[----:B------:R-:W-:-:S02]  /*b670*/  FMUL.FTZ R5, R4, R15 ;  /* 0x0000000f04057220 */ /* 0x000fc40000410000 */
[----:B------:R-:W-:Y:S01]  /*b680*/  FMUL.FTZ R4, R4, R13 ;  /* 0x0000000d04047220 */ /* 0x000fe20000410000 */
[----:B------:R-:W-:Y:S01]  /*b690*/  F2FP.BF16.PACK_AB R7, R7, R8 ;  /* 0x000000080707723e */ /* 0x000fe200000010ff */
[C---:B------:R-:W-:Y:S02]  /*b6a0*/  FMUL.FTZ R2, R0.reuse, R10 ;  /* 0x0000000a00027220 */ /* 0x040fe40000410000 */
[----:B------:R-:W-:Y:S02]  /*b6b0*/  FMUL.FTZ R0, R0, R11 ;  /* 0x0000000b00007220 */ /* 0x000fe40000410000 */
[C---:B------:R-:W-:Y:S02]  /*b6c0*/  FFMA.FTZ R5, R6.reuse, R13, -R5 ;  /* 0x0000000d06057223 */ /* 0x040fe40000010805 */
[----:B------:R-:W-:Y:S01]  /*b6d0*/  FFMA.FTZ R4, R6, R15, R4 ;  /* 0x0000000f06047223 */ /* 0x000fe20000010004 */
[----:B------:R-:W-:Y:S01]  /*b6e0*/  F2FP.BF16.PACK_AB R6, R9, R14 ;  /* 0x0000000e0906723e */ /* 0x000fe200000010ff */
[----:B------:R-:W-:-:S02]  /*b6f0*/  FFMA.FTZ R2, R3, R11, -R2 ;  /* 0x0000000b03027223 */ /* 0x000fc40000010802 */
[----:B------:R-:W-:Y:S01]  /*b700*/  FFMA.FTZ R0, R3, R10, R0 ;  /* 0x0000000a03007223 */ /* 0x000fe20000010000 */
[----:B------:R-:W-:-:S04]  /*b710*/  F2FP.BF16.PACK_AB R4, R4, R5 ;  /* 0x000000050404723e */ /* 0x000fc800000010ff */
[----:B------:R-:W-:-:S05]  /*b720*/  F2FP.BF16.PACK_AB R5, R0, R2 ;  /* 0x000000020005723e */ /* 0x000fca00000010ff */
[----:B------:R1:W-:Y:S02]  /*b730*/  STS.128 [R18+0x6000], R4 ;  /* 0x0060000412007388 */ /* 0x0003e40000000c00 */
.L_x_1012:
[----:B------:R-:W-:Y:S05]  /*b740*/  BSYNC B1 ;  /* 0x0000000000017941 */ /* 0x000fea0003800000 */
.L_x_1011:
        /* <DEDUP_REMOVED lines=19> */
[----:B------:R-:W-:Y:S02]  /*b880*/  LOP3.LUT R16, R8, 0xffff0000, RZ, 0xc0, !PT ;  /* 0xffff000008107812 */ /* 0x000fe400078ec0ff */
        /* <DEDUP_REMOVED lines=33> */
.L_x_1018:
[----:B------:R-:W-:Y:S05]  /*baa0*/  BSYNC B0 ;  /* 0x0000000000007941 */ /* 0x000fea0003800000 */
.L_x_1017:
        /* <DEDUP_REMOVED lines=49> */
.L_x_1016:
[----:B------:R-:W-:Y:S05]  /*bdc0*/  BSYNC B1 ;  /* 0x0000000000017941 */ /* 0x000fea0003800000 */
.L_x_1015:
[----:B------:R-:W-:-:S04]  /*bdd0*/  IADD3 R0, R125, 0x60, RZ ;  /* 0x000000607d007810 */ /* 0x000fc80007ffe0ff */
        /* <DEDUP_REMOVED lines=51> */
.L_x_1021:
[----:B------:R-:W-:Y:S05]  /*c110*/  BSYNC B0 ;  /* 0x0000000000007941 */ /* 0x000fea0003800000 */
.L_x_1020:
        /* <DEDUP_REMOVED lines=50> */
.L_x_998:
[----:B------:R-:W-:Y:S01]  /*c440*/  IMAD.MOV.U32 R5, RZ, RZ, c[0x0][0x2c4] ;  /* 0x0000b100ff057624 */ /* 0x000fe200078e00ff */
[----:B------:R-:W-:Y:S01]  /*c450*/  ISETP.GE.AND P1, PT, R84, c[0x0][0x27c], PT ;  /* 0x00009f0054007a0c */ /* 0x000fe20003f26270 */
[----:B------:R-:W-:Y:S01]  /*c460*/  IMAD.MOV.U32 R7, RZ, RZ, R3 ;  /* 0x000000ffff077224 */ /* 0x000fe200078e0003 */
[----:B------:R-:W-:Y:S01]  /*c470*/  CS2R R22, SRZ ;  /* 0x0000000000167805 */ /* 0x000fe2000001ff00 */
[----:B------:R-:W-:Y:S01]  /*c480*/  IMAD.MOV.U32 R9, RZ, RZ, R8 ;  /* 0x000000ffff097224 */ /* 0x000fe200078e0008 */
[----:B------:R-:W-:Y:S01]  /*c490*/  ISETP.NE.AND P0, PT, R5, 0x1, PT ;  /* 0x000000010500780c */ /* 0x000fe20003f05270 */
[----:B------:R-:W-:Y:S01]  /*c4a0*/  IMAD.MOV.U32 R8, RZ, RZ, R4 ;  /* 0x000000ffff087224 */ /* 0x000fe200078e0004 */
[----:B------:R-:W-:-:S11]  /*c4b0*/  CS2R R20, SRZ ;  /* 0x0000000000147805 */ /* 0x000fd6000001ff00 */
[----:B------:R-:W-:-:S05]  /*c4c0*/  @P0 IMAD.HI.U32 R5, R2, c[0x0][0x2c8], RZ ;  /* 0x0000b20002050a27 */ /* 0x000fca00078e00ff */
[----:B------:R-:W-:-:S04]  /*c4d0*/  @P0 SHF.R.U32.HI R2, RZ, c[0x0][0x2cc], R5 ;  /* 0x0000b300ff020a19 */ /* 0x000fc80000011605 */
[----:B------:R-:W-:Y:S01]  /*c4e0*/  SHF.R.S32.HI R5, RZ, 0x1f, R2 ;  /* 0x0000001fff057819 */ /* 0x000fe20000011402 */
[----:B------:R-:W-:-:S04]  /*c4f0*/  IMAD.WIDE.U32 R6, R2, c[0x0][0x280], R6 ;  /* 0x0000a00002067a25 */ /* 0x000fc800078e0006 */
[C---:B------:R-:W-:Y:S01]  /*c500*/  IMAD R10, R5.reuse, c[0x0][0x280], RZ ;  /* 0x0000a000050a7a24 */ /* 0x040fe200078e02ff */
[----:B------:R-:W-:Y:S01]  /*c510*/  LEA R13, P0, R6, c[0x0][0x270], 0x1 ;  /* 0x00009c00060d7a11 */ /* 0x000fe200078008ff */
[----:B------:R-:W-:Y:S02]  /*c520*/  IMAD R3, R5, c[0x0][0x290], RZ ;  /* 0x0000a40005037a24 */ /* 0x000fe400078e02ff */
[C---:B------:R-:W-:Y:S02]  /*c530*/  IMAD R10, R2.reuse, c[0x0][0x284], R10 ;  /* 0x0000a100020a7a24 */ /* 0x040fe400078e020a */
[----:B------:R-:W-:Y:S02]  /*c540*/  IMAD.WIDE.U32 R4, R2, c[0x0][0x290], R8 ;  /* 0x0000a40002047a25 */ /* 0x000fe400078e0008 */
[----:B------:R-:W1:Y:S02]  /*c550*/  SHFL.IDX PT, R8, R13, RZ, 0x1c1f ;  /* 0x001c1fff0d087589 */ /* 0x000e6400000e0000 */
[----:B------:R-:W-:-:S02]  /*c560*/  IMAD.IADD R7, R7, 0x1, R10 ;  /* 0x0000000107077824 */ /* 0x000fc400078e020a */
[----:B------:R-:W-:-:S03]  /*c570*/  IMAD R2, R2, c[0x0][0x294], R3 ;  /* 0x0000a50002027a24 */ /* 0x000fc600078e0203 */
[----:B------:R-:W-:Y:S02]  /*c580*/  LEA.HI.X R12, R6, c[0x0][0x274], R7, 0x1, P0 ;  /* 0x00009d00060c7a11 */ /* 0x000fe400000f0c07 */
[C---:B------:R-:W-:Y:S02]  /*c590*/  LEA R3, P0, R4.reuse, c[0x0][0x288], 0x1 ;  /* 0x0000a20004037a11 */ /* 0x040fe400078008ff */
[----:B------:R-:W-:Y:S02]  /*c5a0*/  IADD3 R2, R5, R2, RZ ;  /* 0x0000000205027210 */ /* 0x000fe40007ffe0ff */
[----:B------:R-:W2:Y:S02]  /*c5b0*/  SHFL.IDX PT, R5, R12, RZ, 0x1c1f ;  /* 0x001c1fff0c057589 */ /* 0x000ea400000e0000 */
[----:B------:R-:W-:Y:S02]  /*c5c0*/  LEA.HI.X R2, R4, c[0x0][0x28c], R2, 0x1, P0 ;  /* 0x0000a30004027a11 */ /* 0x000fe400000f0c02 */
[----:B------:R-:W-:-:S03]  /*c5d0*/  ISETP.GE.OR P0, PT, R14, R0, P1 ;  /* 0x000000000e00720c */ /* 0x000fc60000f06670 */
[----:B------:R-:W-:Y:S10]  /*c5e0*/  SHFL.IDX PT, R9, R2, RZ, 0x1c1f ;  /* 0x001c1fff02097589 */ /* 0x000ff400000e0000 */
[C---:B------:R-:W-:Y:S01]  /*c5f0*/  @!P0 IMAD.SHL.U32 R6, R84.reuse, 0x2, RZ ;  /* 0x0000000254068824 */ /* 0x040fe200078e00ff */
[----:B------:R-:W-:-:S04]  /*c600*/  @!P0 SHF.L.U64.HI R7, R84, 0x1, R85 ;  /* 0x0000000154078819 */ /* 0x000fc80000010255 */
[----:B-1----:R-:W-:Y:S02]  /*c610*/  @!P0 IADD3 R4, P3, R8, R6, RZ ;  /* 0x0000000608048210 */ /* 0x002fe40007f7e0ff */
[----:B------:R-:W1:Y:S03]  /*c620*/  SHFL.IDX PT, R8, R3, RZ, 0x1c1f ;  /* 0x001c1fff03087589 */ /* 0x000e6600000e0000 */
[----:B--2---:R-:W-:Y:S01]  /*c630*/  @!P0 IMAD.X R5, R5, 0x1, R7, P3 ;  /* 0x0000000105058824 */ /* 0x004fe200018e0607 */
[----:B------:R-:W-:Y:S01]  /*c640*/  CS2R R18, SRZ ;  /* 0x0000000000127805 */ /* 0x000fe2000001ff00 */
[----:B------:R-:W-:-:S03]  /*c650*/  CS2R R16, SRZ ;  /* 0x0000000000107805 */ /* 0x000fc6000001ff00 */
[----:B------:R2:W3:Y:S01]  /*c660*/  @!P0 LD.E.128 R20, [R4.64] ;  /* 0x0000000804148980 */ /* 0x0004e2000c101d00 */
[----:B-1----:R-:W-:-:S05]  /*c670*/  @!P0 IADD3 R6, P3, R8, R6, RZ ;  /* 0x0000000608068210 */ /* 0x002fca0007f7e0ff */
[----:B------:R-:W-:-:S05]  /*c680*/  @!P0 IMAD.X R7, R9, 0x1, R7, P3 ;  /* 0x0000000109078824 */ /* 0x000fca00018e0607 */
[----:B------:R3:W4:Y:S01]  /*c690*/  @!P0 LD.E.128 R16, [R6.64] ;  /* 0x0000000806108980 */ /* 0x000722000c101d00 */
[----:B--2---:R-:W-:-:S04]  /*c6a0*/  IADD3 R4, R14, 0x20, RZ ;  /* 0x000000200e047810 */ /* 0x004fc80007ffe0ff */
[----:B------:R-:W-:Y:S01]  /*c6b0*/  ISETP.GE.AND P0, PT, R4, R0, PT ;  /* 0x000000000400720c */ /* 0x000fe20003f06270 */
[----:B------:R1:W2:Y:S01]  /*c6c0*/  SHFL.IDX PT, R15, R13, 0x1, 0x1c1f ;  /* 0x003c1f000d0f7f89 */ /* 0x0002a200000e0000 */
[----:B------:R-:W-:Y:S03]  /*c6d0*/  BSSY B0, `(.L_x_1022) ;  /* 0x0000024000007945 */ /* 0x000fe60003800000 */
[----:B------:R1:W1:Y:S01]  /*c6e0*/  SHFL.IDX PT, R24, R3, 0x1, 0x1c1f ;  /* 0x003c1f0003187f89 */ /* 0x00026200000e0000 */
[----:B------:R-:W-:-:S03]  /*c6f0*/  CS2R R10, SRZ ;  /* 0x00000000000a7805 */ /* 0x000fc6000001ff00 */
[----:B------:R1:W1:Y:S01]  /*c700*/  SHFL.IDX PT, R25, R12, 0x1, 0x1c1f ;  /* 0x003c1f000c197f89 */ /* 0x00026200000e0000 */
[----:B------:R-:W-:-:S03]  /*c710*/  CS2R R8, SRZ ;  /* 0x0000000000087805 */ /* 0x000fc6000001ff00 */
[----:B------:R1:W1:Y:S01]  /*c720*/  SHFL.IDX PT, R26, R2, 0x1, 0x1c1f ;  /* 0x003c1f00021a7f89 */ /* 0x00026200000e0000 */
[----:B---3--:R-:W-:Y:S02]  /*c730*/  IMAD.MOV.U32 R7, RZ, RZ, R22 ;  /* 0x000000ffff077224 */ /* 0x008fe400078e0016 */
[----:B------:R-:W-:Y:S02]  /*c740*/  IMAD.MOV.U32 R5, RZ, RZ, R20 ;  /* 0x000000ffff057224 */ /* 0x000fe400078e0014 */
[----:B------:R-:W-:Y:S01]  /*c750*/  IMAD.MOV.U32 R4, RZ, RZ, R21 ;  /* 0x000000ffff047224 */ /* 0x000fe200078e0015 */
[----:B------:R-:W-:Y:S02]  /*c760*/  MOV R6, R23 ;  /* 0x0000001700067202 */ /* 0x000fe40000000f00 */
[----:B------:R-:W-:Y:S02]  /*c770*/  PRMT R35, R7, 0x7610, R35 ;  /* 0x0000761007237816 */ /* 0x000fe40000000023 */
[----:B------:R-:W-:-:S02]  /*c780*/  PRMT R29, R5, 0x7610, R29 ;  /* 0x00007610051d7816 */ /* 0x000fc4000000001d */
[----:B------:R-:W-:Y:S02]  /*c790*/  PRMT R31, R4, 0x7610, R31 ;  /* 0x00007610041f7816 */ /* 0x000fe4000000001f */
[----:B------:R-:W-:Y:S01]  /*c7a0*/  PRMT R34, R6, 0x7610, R34 ;  /* 0x0000761006227816 */ /* 0x000fe20000000022 */
[----:B----4-:R-:W-:Y:S01]  /*c7b0*/  IMAD.MOV.U32 R7, RZ, RZ, R18 ;  /* 0x000000ffff077224 */ /* 0x010fe200078e0012 */
[----:B------:R-:W-:Y:S01]  /*c7c0*/  MOV R6, R19 ;  /* 0x0000001300067202 */ /* 0x000fe20000000f00 */
[----:B------:R-:W-:Y:S02]  /*c7d0*/  IMAD.MOV.U32 R5, RZ, RZ, R16 ;  /* 0x000000ffff057224 */ /* 0x000fe400078e0010 */
[----:B------:R-:W-:Y:S01]  /*c7e0*/  IMAD.MOV.U32 R4, RZ, RZ, R17 ;  /* 0x000000ffff047224 */ /* 0x000fe200078e0011 */
[----:B------:R-:W-:Y:S02]  /*c7f0*/  PRMT R33, R7, 0x7610, R33 ;  /* 0x0000761007217816 */ /* 0x000fe40000000021 */
[----:B------:R-:W-:-:S02]  /*c800*/  PRMT R31, R31, 0x5410, R6 ;  /* 0x000054101f1f7816 */ /* 0x000fc40000000006 */
[----:B------:R-:W-:Y:S01]  /*c810*/  PRMT R30, R4, 0x5410, R5 ;  /* 0x00005410041e7816 */ /* 0x000fe20000000005 */
[----:B------:R-:W-:Y:S01]  /*c820*/  CS2R R6, SRZ ;  /* 0x0000000000067805 */ /* 0x000fe2000001ff00 */
[----:B------:R-:W-:Y:S01]  /*c830*/  CS2R R4, SRZ ;  /* 0x0000000000047805 */ /* 0x000fe2000001ff00 */
[----:B------:R-:W-:Y:S05]  /*c840*/  @P0 BRA `(.L_x_1023) ;  /* 0x000000c000000947 */ /* 0x000fea0003800000 */
[----:B-12---:R-:W-:Y:S01]  /*c850*/  CS2R R8, SRZ ;  /* 0x0000000000087805 */ /* 0x006fe2000001ff00 */
[----:B------:R-:W-:Y:S01]  /*c860*/  CS2R R6, SRZ ;  /* 0x0000000000067805 */ /* 0x000fe2000001ff00 */
[----:B------:R-:W-:Y:S01]  /*c870*/  CS2R R4, SRZ ;  /* 0x0000000000047805 */ /* 0x000fe2000001ff00 */
[----:B------:R-:W-:Y:S05]  /*c880*/  @P1 BRA `(.L_x_1023) ;  /* 0x0000008000001947 */ /* 0x000fea0003800000 */
[C---:B------:R-:W-:Y:S01]  /*c890*/  IMAD.SHL.U32 R6, R84.reuse, 0x2, RZ ;  /* 0x0000000254067824 */ /* 0x040fe200078e00ff */
[----:B------:R-:W-:-:S04]  /*c8a0*/  SHF.L.U64.HI R7, R84, 0x1, R85 ;  /* 0x0000000154077819 */ /* 0x000fc80000010255 */
[----:B------:R-:W-:-:S05]  /*c8b0*/  IADD3 R4, P0, R15, R6, RZ ;  /* 0x000000060f047210 */ /* 0x000fca0007f1e0ff */
[----:B------:R-:W-:Y:S01]  /*c8c0*/  IMAD.X R5, R25, 0x1, R7, P0 ;  /* 0x0000000119057824 */ /* 0x000fe200000e0607 */
[----:B------:R-:W-:-:S04]  /*c8d0*/  IADD3 R6, P0, R24, R6, RZ ;  /* 0x0000000618067210 */ /* 0x000fc80007f1e0ff */
[----:B------:R1:W5:Y:S01]  /*c8e0*/  LD.E.128 R8, [R4.64] ;  /* 0x0000000804087980 */ /* 0x000362000c101d00 */
[----:B------:R-:W-:-:S06]  /*c8f0*/  IMAD.X R7, R26, 0x1, R7, P0 ;  /* 0x000000011a077824 */ /* 0x000fcc00000e0607 */
[----:B-1----:R-:W5:Y:S02]  /*c900*/  LD.E.128 R4, [R6.64] ;  /* 0x0000000806047980 */ /* 0x002f64000c101d00 */
.L_x_1023:
[----:B-12---:R-:W-:Y:S05]  /*c910*/  BSYNC B0 ;  /* 0x0000000000007941 */ /* 0x006fea0003800000 */
.L_x_1022:
[----:B------:R-:W1:Y:S01]  /*c920*/  SHFL.IDX PT, R26, R13, 0x2, 0x1c1f ;  /* 0x005c1f000d1a7f89 */ /* 0x000e6200000e0000 */
[----:B------:R-:W-:Y:S01]  /*c930*/  IADD3 R15, R14, 0x40, RZ ;  /* 0x000000400e0f7810 */ /* 0x000fe20007ffe0ff */
[----:B------:R-:W-:Y:S01]  /*c940*/  CS2R R38, SRZ ;  /* 0x0000000000267805 */ /* 0x000fe2000001ff00 */
[----:B------:R-:W-:Y:S01]  /*c950*/  CS2R R36, SRZ ;  /* 0x0000000000247805 */ /* 0x000fe2000001ff00 */
[----:B------:R-:W2:Y:S01]  /*c960*/  SHFL.IDX PT, R24, R12, 0x2, 0x1c1f ;  /* 0x005c1f000c187f89 */ /* 0x000ea200000e0000 */
[----:B------:R-:W-:-:S03]  /*c970*/  ISETP.GE.OR P0, PT, R15, R0, P1 ;  /* 0x000000000f00720c */ /* 0x000fc60000f06670 */
[----:B------:R-:W-:Y:S10]  /*c980*/  SHFL.IDX PT, R28, R2, 0x2, 0x1c1f ;  /* 0x005c1f00021c7f89 */ /* 0x000ff400000e0000 */
[C---:B------:R-:W-:Y:S01]  /*c990*/  @!P0 IMAD.SHL.U32 R15, R84.reuse, 0x2, RZ ;  /* 0x00000002540f8824 */ /* 0x040fe200078e00ff */
[----:B------:R-:W-:-:S04]  /*c9a0*/  @!P0 SHF.L.U64.HI R25, R84, 0x1, R85 ;  /* 0x0000000154198819 */ /* 0x000fc80000010255 */
[----:B-1----:R-:W-:-:S05]  /*c9b0*/  @!P0 IADD3 R26, P3, R26, R15, RZ ;  /* 0x0000000f1a1a8210 */ /* 0x002fca0007f7e0ff */
[----:B--2---:R-:W-:Y:S02]  /*c9c0*/  @!P0 IMAD.X R27, R24, 0x1, R25, P3 ;  /* 0x00000001181b8824 */ /* 0x004fe400018e0619 */
[----:B------:R-:W1:Y:S01]  /*c9d0*/  SHFL.IDX PT, R24, R3, 0x2, 0x1c1f ;  /* 0x005c1f0003187f89 */ /* 0x000e6200000e0000 */
[----:B------:R-:W-:Y:S01]  /*c9e0*/  CS2R R42, SRZ ;  /* 0x00000000002a7805 */ /* 0x000fe2000001ff00 */
[----:B------:R-:W-:Y:S02]  /*c9f0*/  CS2R R40, SRZ ;  /* 0x0000000000287805 */ /* 0x000fe4000001ff00 */
[----:B------:R-:W2:Y:S01]  /*ca00*/  @!P0 LD.E.128 R36, [R26.64] ;  /* 0x000000081a248980 */ /* 0x000ea2000c101d00 */
[----:B-1----:R-:W-:-:S05]  /*ca10*/  @!P0 IADD3 R24, P3, R24, R15, RZ ;  /* 0x0000000f18188210 */ /* 0x002fca0007f7e0ff */
[----:B------:R-:W-:-:S05]  /*ca20*/  @!P0 IMAD.X R25, R28, 0x1, R25, P3 ;  /* 0x000000011c198824 */ /* 0x000fca00018e0619 */
[----:B------:R1:W3:Y:S01]  /*ca30*/  @!P0 LD.E.128 R40, [R24.64] ;  /* 0x0000000818288980 */ /* 0x0002e2000c101d00 */
[----:B------:R-:W-:Y:S01]  /*ca40*/  IADD3 R14, R14, 0x60, RZ ;  /* 0x000000600e0e7810 */ /* 0x000fe20007ffe0ff */
[----:B-----5:R-:W-:-:S03]  /*ca50*/  IMAD.MOV.U32 R15, RZ, RZ, R8 ;  /* 0x000000ffff0f7224 */ /* 0x020fc600078e0008 */
[----:B------:R-:W-:Y:S02]  /*ca60*/  ISETP.GE.AND P0, PT, R14, R0, PT ;  /* 0x000000000e00720c */ /* 0x000fe40003f06270 */
[----:B------:R-:W-:-:S04]  /*ca70*/  MOV R14, R9 ;  /* 0x00000009000e7202 */ /* 0x000fc80000000f00 */
[----:B------:R-:W-:Y:S01]  /*ca80*/  PRMT R62, R14, 0x5410, R15 ;  /* 0x000054100e3e7816 */ /* 0x000fe2000000000f */
[----:B------:R-:W-:Y:S02]  /*ca90*/  IMAD.MOV.U32 R15, RZ, RZ, R4 ;  /* 0x000000ffff0f7224 */ /* 0x000fe400078e0004 */
[----:B------:R-:W-:Y:S02]  /*caa0*/  IMAD.MOV.U32 R14, RZ, RZ, R5 ;  /* 0x000000ffff0e7224 */ /* 0x000fe400078e0005 */
[----:B-1----:R-:W-:Y:S02]  /*cab0*/  IMAD.MOV.U32 R25, RZ, RZ, R10 ;  /* 0x000000ffff197224 */ /* 0x002fe400078e000a */
[----:B------:R-:W-:-:S05]  /*cac0*/  IMAD.MOV.U32 R24, RZ, RZ, R11 ;  /* 0x000000ffff187224 */ /* 0x000fca00078e000b */
[----:B------:R-:W-:Y:S01]  /*cad0*/  PRMT R64, R24, 0x5410, R25 ;  /* 0x0000541018407816 */ /* 0x000fe20000000019 */
[----:B------:R-:W-:Y:S02]  /*cae0*/  IMAD.MOV.U32 R25, RZ, RZ, R6 ;  /* 0x000000ffff197224 */ /* 0x000fe400078e0006 */
[----:B------:R-:W-:Y:S01]  /*caf0*/  IMAD.MOV.U32 R24, RZ, RZ, R7 ;  /* 0x000000ffff187224 */ /* 0x000fe200078e0007 */
[----:B------:R-:W-:Y:S02]  /*cb00*/  PRMT R61, R14, 0x5410, R15 ;  /* 0x000054100e3d7816 */ /* 0x000fe4000000000f */
[----:B------:R-:W1:Y:S02]  /*cb10*/  SHFL.IDX PT, R15, R3, 0x3, 0x1c1f ;  /* 0x007c1f00030f7f89 */ /* 0x000e6400000e0000 */
[----:B------:R-:W-:Y:S02]  /*cb20*/  PRMT R63, R24, 0x5410, R25 ;  /* 0x00005410183f7816 */ /* 0x000fe40000000019 */
[----:B------:R2:W4:Y:S04]  /*cb30*/  SHFL.IDX PT, R25, R12, 0x3, 0x1c1f ;  /* 0x007c1f000c197f89 */ /* 0x00052800000e0000 */
[----:B------:R-:W1:Y:S04]  /*cb40*/  SHFL.IDX PT, R24, R2, 0x3, 0x1c1f ;  /* 0x007c1f0002187f89 */ /* 0x000e6800000e0000 */
[----:B------:R1:W1:Y:S01]  /*cb50*/  SHFL.IDX PT, R14, R13, 0x3, 0x1c1f ;  /* 0x007c1f000d0e7f89 */ /* 0x00026200000e0000 */
[----:B------:R-:W-:Y:S01]  /*cb60*/  BSSY B0, `(.L_x_1024) ;  /* 0x000001e000007945 */ /* 0x000fe20003800000 */
[----:B------:R-:W-:Y:S01]  /*cb70*/  CS2R R50, SRZ ;  /* 0x0000000000327805 */ /* 0x000fe2000001ff00 */
[----:B------:R-:W-:Y:S01]  /*cb80*/  CS2R R48, SRZ ;  /* 0x0000000000307805 */ /* 0x000fe2000001ff00 */
[----:B------:R-:W-:Y:S01]  /*cb90*/  CS2R R46, SRZ ;  /* 0x00000000002e7805 */ /* 0x000fe2000001ff00 */
[----:B------:R-:W-:Y:S01]  /*cba0*/  CS2R R44, SRZ ;  /* 0x00000000002c7805 */ /* 0x000fe2000001ff00 */
[----:B--2---:R-:W-:Y:S01]  /*cbb0*/  IMAD.MOV.U32 R12, RZ, RZ, R39 ;  /* 0x000000ffff0c7224 */ /* 0x004fe200078e0027 */
[----:B-1----:R-:W-:Y:S01]  /*cbc0*/  MOV R13, R38 ;  /* 0x00000026000d7202 */ /* 0x002fe20000000f00 */
[----:B------:R-:W-:-:S02]  /*cbd0*/  IMAD.MOV.U32 R3, RZ, RZ, R36 ;  /* 0x000000ffff037224 */ /* 0x000fc400078e0024 */
[----:B------:R-:W-:Y:S01]  /*cbe0*/  IMAD.MOV.U32 R2, RZ, RZ, R37 ;  /* 0x000000ffff027224 */ /* 0x000fe200078e0025 */
[----:B------:R-:W-:-:S04]  /*cbf0*/  PRMT R68, R12, 0x5410, R13 ;  /* 0x000054100c447816 */ /* 0x000fc8000000000d */
[----:B------:R-:W-:Y:S01]  /*cc00*/  PRMT R66, R2, 0x5410, R3 ;  /* 0x0000541002427816 */ /* 0x000fe20000000003 */
[----:B---3--:R-:W-:Y:S01]  /*cc10*/  IMAD.MOV.U32 R13, RZ, RZ, R42 ;  /* 0x000000ffff0d7224 */ /* 0x008fe200078e002a */
[----:B------:R-:W-:Y:S01]  /*cc20*/  MOV R12, R43 ;  /* 0x0000002b000c7202 */ /* 0x000fe20000000f00 */
[----:B------:R-:W-:Y:S02]  /*cc30*/  IMAD.MOV.U32 R3, RZ, RZ, R40 ;  /* 0x000000ffff037224 */ /* 0x000fe400078e0028 */
[----:B------:R-:W-:Y:S01]  /*cc40*/  IMAD.MOV.U32 R2, RZ, RZ, R41 ;  /* 0x000000ffff027224 */ /* 0x000fe200078e0029 */
[----:B------:R-:W-:-:S04]  /*cc50*/  PRMT R67, R12, 0x5410, R13 ;  /* 0x000054100c437816 */ /* 0x000fc8000000000d */
[----:B------:R-:W-:Y:S01]  /*cc60*/  PRMT R65, R2, 0x5410, R3 ;  /* 0x0000541002417816 */ /* 0x000fe20000000003 */
[----:B------:R-:W-:Y:S05]  /*cc70*/  @P0 BRA `(.L_x_1025) ;  /* 0x000000c000000947 */ /* 0x000fea0003800000 */
[----:B----4-:R-:W-:Y:S01]  /*cc80*/  CS2R R48, SRZ ;  /* 0x0000000000307805 */ /* 0x010fe2000001ff00 */
        /* <DEDUP_REMOVED lines=9> */
[----:B------:R-:W-:-:S05]  /*cd20*/  IMAD.X R3, R24, 0x1, R3, P0 ;  /* 0x0000000118037824 */ /* 0x000fca00000e0603 */
[----:B------:R1:W5:Y:S03]  /*cd30*/  LD.E.128 R44, [R2.64] ;  /* 0x00000008022c7980 */ /* 0x000366000c101d00 */
.L_x_1025:
[----:B----4-:R-:W-:Y:S05]  /*cd40*/  BSYNC B0 ;  /* 0x0000000000007941 */ /* 0x010fea0003800000 */
.L_x_1024:
        /* <DEDUP_REMOVED lines=13> */
[----:B------:R-:W-:Y:S02]  /*ce20*/  ISETP.GE.OR P0, PT, R125, R55, P1 ;  /* 0x000000377d00720c */ /* 0x000fe40000f06670 */
[----:B------:R-:W-:Y:S02]  /*ce30*/  MOV R3, R47 ;  /* 0x0000002f00037202 */ /* 0x000fe40000000f00 */
[----:B------:R-:W-:Y:S02]  /*ce40*/  MOV R0, R45 ;  /* 0x0000002d00007202 */ /* 0x000fe40000000f00 */
[----:B------:R-:W-:-:S02]  /*ce50*/  PRMT R72, R3, 0x5410, R12 ;  /* 0x0000541003487816 */ /* 0x000fc4000000000c */
[----:B------:R-:W-:-:S05]  /*ce60*/  PRMT R70, R0, 0x5410, R2 ;  /* 0x0000541000467816 */ /* 0x000fca0000000002 */
        /* <DEDUP_REMOVED lines=8> */
[----:B------:R-:W-:-:S05]  /*cef0*/  SHF.R.S32.HI R13, RZ, 0x5, R13 ;  /* 0x00000005ff0d7819 */ /* 0x000fca000001140d */
[----:B------:R-:W-:Y:S01]  /*cf00*/  IMAD.SHL.U32 R13, R13, 0x200, RZ ;  /* 0x000002000d0d7824 */ /* 0x000fe200078e00ff */
[----:B------:R-:W-:Y:S02]  /*cf10*/  SHF.R.U64 R16, R16, 0x10, R17 ;  /* 0x0000001010107819 */ /* 0x000fe40000001211 */
[----:B------:R-:W-:Y:S02]  /*cf20*/  SHF.R.U64 R20, R20, 0x10, R21 ;  /* 0x0000001014147819 */ /* 0x000fe40000001215 */
[----:B------:R-:W-:Y:S02]  /*cf30*/  SHF.R.U32.HI R3, RZ, 0x10, R17 ;  /* 0x00000010ff037819 */ /* 0x000fe40000011611 */
[----:B------:R-:W-:Y:S02]  /*cf40*/  SHF.R.U32.HI R2, RZ, 0x10, R23 ;  /* 0x00000010ff027819 */ /* 0x000fe40000011617 */
[--C-:B------:R-:W-:Y:S02]  /*cf50*/  SHF.R.U64 R17, R18, 0x10, R19.reuse ;  /* 0x0000001012117819 */ /* 0x100fe40000001213 */
[----:B------:R-:W-:-:S02]  /*cf60*/  SHF.R.U32.HI R18, RZ, 0x10, R19 ;  /* 0x00000010ff127819 */ /* 0x000fc40000011613 */
[----:B------:R-:W-:Y:S02]  /*cf70*/  PRMT R29, R29, 0x5410, R20 ;  /* 0x000054101d1d7816 */ /* 0x000fe40000000014 */
[----:B------:R-:W-:Y:S02]  /*cf80*/  PRMT R32, R31, 0x5432, R18 ;  /* 0x000054321f207816 */ /* 0x000fe40000000012 */
[----:B------:R-:W-:Y:S01]  /*cf90*/  PRMT R33, R33, 0x5410, R17 ;  /* 0x0000541021217816 */ /* 0x000fe20000000011 */
[----:B------:R-:W-:Y:S01]  /*cfa0*/  IMAD.U32 R54, R29, 0x10000, RZ ;  /* 0x000100001d367824 */ /* 0x000fe200078e00ff */
[----:B------:R-:W-:Y:S01]  /*cfb0*/  PRMT R34, R34, 0x5410, R2 ;  /* 0x0000541022227816 */ /* 0x000fe20000000002 */
[----:B------:R-:W-:-:S03]  /*cfc0*/  IMAD.U32 R57, R32, 0x10000, RZ ;  /* 0x0001000020397824 */ /* 0x000fc600078e00ff */
[----:B------:R-:W-:Y:S02]  /*cfd0*/  SHF.L.U32 R56, R34, 0x10, RZ ;  /* 0x0000001022387819 */ /* 0x000fe400000006ff */
[----:B--2---:R-:W-:-:S04]  /*cfe0*/  LOP3.LUT R0, R15, 0x38, R0, 0xf8, !PT ;  /* 0x000000380f007812 */ /* 0x004fc800078ef800 */
[----:B---3--:R-:W-:Y:S01]  /*cff0*/  LOP3.LUT R0, R0, R14, RZ, 0x3c, !PT ;  /* 0x0000000e00007212 */ /* 0x008fe200078e3cff */
[----:B----4-:R-:W1:Y:S04]  /*d000*/  LDS.128 R24, [R76] ;  /* 0x000000004c187984 */ /* 0x010e680000000c00 */
[----:B------:R-:W-:-:S04]  /*d010*/  IMAD.IADD R0, R13, 0x1, R0 ;  /* 0x000000010d007824 */ /* 0x000fc800078e0200 */
[----:B------:R-:W-:-:S05]  /*d020*/  IMAD.SHL.U32 R52, R0, 0x2, RZ ;  /* 0x0000000200347824 */ /* 0x000fca00078e00ff */
[----:B------:R-:W2:Y:S01]  /*d030*/  LDS.128 R12, [R52+0x5100] ;  /* 0x00510000340c7984 */ /* 0x000ea20000000c00 */
[----:B------:R-:W-:Y:S02]  /*d040*/  SHF.R.U32.HI R0, RZ, 0x10, R21 ;  /* 0x00000010ff007819 */ /* 0x000fe40000011615 */
[----:B------:R-:W-:Y:S02]  /*d050*/  SHF.R.U64 R21, R22, 0x10, R23 ;  /* 0x0000001016157819 */ /* 0x000fe40000001217 */
[C---:B------:R-:W-:Y:S02]  /*d060*/  PRMT R23, R30.reuse, 0x5432, R16 ;  /* 0x000054321e177816 */ /* 0x040fe40000000010 */
[----:B------:R-:W-:Y:S02]  /*d070*/  PRMT R35, R35, 0x5410, R21 ;  /* 0x0000541023237816 */ /* 0x000fe40000000015 */
[----:B------:R-:W-:Y:S01]  /*d080*/  PRMT R22, R30, 0x5410, R3 ;  /* 0x000054101e167816 */ /* 0x000fe20000000003 */
[----:B------:R-:W-:Y:S01]  /*d090*/  IMAD.U32 R53, R23, 0x10000, RZ ;  /* 0x0001000017357824 */ /* 0x000fe200078e00ff */
[----:B------:R-:W-:-:S03]  /*d0a0*/  PRMT R28, R31, 0x5410, R0 ;  /* 0x000054101f1c7816 */ /* 0x000fc60000000000 */
[----:B------:R-:W-:Y:S01]  /*d0b0*/  IMAD.U32 R58, R22, 0x10000, RZ ;  /* 0x00010000163a7824 */ /* 0x000fe200078e00ff */
[----:B------:R-:W-:Y:S02]  /*d0c0*/  LOP3.LUT R59, R23, 0xffff0000, RZ, 0xc0, !PT ;  /* 0xffff0000173b7812 */ /* 0x000fe400078ec0ff */
[C---:B-1----:R-:W-:Y:S01]  /*d0d0*/  SHF.L.U32 R30, R25.reuse, 0x10, RZ ;  /* 0x00000010191e7819 */ /* 0x042fe200000006ff */
[C---:B------:R-:W-:Y:S01]  /*d0e0*/  IMAD.U32 R20, R26.reuse, 0x10000, RZ ;  /* 0x000100001a147824 */ /* 0x040fe200078e00ff */
[----:B------:R-:W-:Y:S01]  /*d0f0*/  LOP3.LUT R21, R25, 0xffff0000, RZ, 0xc0, !PT ;  /* 0xffff000019157812 */ /* 0x000fe200078ec0ff */
[C---:B------:R-:W-:Y:S01]  /*d100*/  IMAD.U32 R19, R27.reuse, 0x10000, RZ ;  /* 0x000100001b137824 */ /* 0x040fe200078e00ff */
[----:B------:R-:W-:Y:S01]  /*d110*/  LOP3.LUT R25, R26, 0xffff0000, RZ, 0xc0, !PT ;  /* 0xffff00001a197812 */ /* 0x000fe200078ec0ff */
[----:B------:R-:W-:Y:S01]  /*d120*/  IMAD.U32 R31, R24, 0x10000, RZ ;  /* 0x00010000181f7824 */ /* 0x000fe200078e00ff */
[----:B------:R-:W-:Y:S01]  /*d130*/  LOP3.LUT R26, R27, 0xffff0000, RZ, 0xc0, !PT ;  /* 0xffff00001b1a7812 */ /* 0x000fe200078ec0ff */
[C---:B--2---:R-:W-:Y:S01]  /*d140*/  IMAD.U32 R18, R12.reuse, 0x10000, RZ ;  /* 0x000100000c127824 */ /* 0x044fe200078e00ff */
[----:B------:R-:W-:-:S03]  /*d150*/  LOP3.LUT R17, R12, 0xffff0000, RZ, 0xc0, !PT ;  /* 0xffff00000c117812 */ /* 0x000fc600078ec0ff */
[----:B------:R-:W-:Y:S01]  /*d160*/  FMUL.FTZ R27, R18, R53 ;  /* 0x00000035121b7220 */ /* 0x000fe20000410000 */
[C---:B------:R-:W-:Y:S02]  /*d170*/  SHF.L.U32 R12, R14.reuse, 0x10, RZ ;  /* 0x000000100e0c7819 */ /* 0x040fe400000006ff */
[----:B------:R-:W-:Y:S01]  /*d180*/  LOP3.LUT R3, R14, 0xffff0000, RZ, 0xc0, !PT ;  /* 0xffff00000e037812 */ /* 0x000fe200078ec0ff */
[-C--:B------:R-:W-:Y:S01]  /*d190*/  FMUL.FTZ R14, R18, R54.reuse ;  /* 0x00000036120e7220 */ /* 0x080fe20000410000 */
[----:B------:R-:W-:Y:S01]  /*d1a0*/  SHF.L.U32 R16, R13, 0x10, RZ ;  /* 0x000000100d107819 */ /* 0x000fe200000006ff */
[----:B------:R-:W-:Y:S02]  /*d1b0*/  FFMA.FTZ R54, R31, R54, -R27 ;  /* 0x000000361f367223 */ /* 0x000fe4000001081b */
[C---:B------:R-:W-:Y:S02]  /*d1c0*/  IMAD.U32 R2, R15.reuse, 0x10000, RZ ;  /* 0x000100000f027824 */ /* 0x040fe400078e00ff */
[----:B------:R-:W-:Y:S01]  /*d1d0*/  IMAD.U32 R27, R28, 0x10000, RZ ;  /* 0x000100001c1b7824 */ /* 0x000fe200078e00ff */
[----:B------:R-:W-:Y:S01]  /*d1e0*/  LOP3.LUT R0, R15, 0xffff0000, RZ, 0xc0, !PT ;  /* 0xffff00000f007812 */ /* 0x000fe200078ec0ff */
[----:B------:R-:W-:-:S02]  /*d1f0*/  FMUL.FTZ R18, R16, R58 ;  /* 0x0000003a10127220 */ /* 0x000fc40000410000 */
[----:B------:R-:W-:Y:S02]  /*d200*/  FFMA.FTZ R53, R31, R53, R14 ;  /* 0x000000351f357223 */ /* 0x000fe4000001000e */
[----:B------:R-:W-:Y:S02]  /*d210*/  FMUL.FTZ R15, R16, R27 ;  /* 0x0000001b100f7220 */ /* 0x000fe40000410000 */
[C---:B------:R-:W-:Y:S02]  /*d220*/  FMUL.FTZ R14, R2.reuse, R57 ;  /* 0x00000039020e7220 */ /* 0x040fe40000410000 */
[----:B------:R-:W-:Y:S02]  /*d230*/  FMUL.FTZ R2, R2, R56 ;  /* 0x0000003802027220 */ /* 0x000fe40000410000 */
[----:B------:R-:W-:Y:S01]  /*d240*/  FFMA.FTZ R31, R30, R27, -R18 ;  /* 0x0000001b1e1f7223 */ /* 0x000fe20000010812 */
[----:B------:R-:W-:Y:S01]  /*d250*/  LOP3.LUT R24, R24, 0xffff0000, RZ, 0xc0, !PT ;  /* 0xffff000018187812 */ /* 0x000fe200078ec0ff */
[----:B------:R-:W-:Y:S01]  /*d260*/  FFMA.FTZ R27, R30, R58, R15 ;  /* 0x0000003a1e1b7223 */ /* 0x000fe2000001000f */
[----:B------:R-:W-:Y:S01]  /*d270*/  LOP3.LUT R15, R29, 0xffff0000, RZ, 0xc0, !PT ;  /* 0xffff00001d0f7812 */ /* 0x000fe200078ec0ff */
[----:B------:R-:W-:Y:S01]  /*d280*/  FFMA.FTZ R23, R19, R57, R2 ;  /* 0x0000003913177223 */ /* 0x000fe20000010002 */
[----:B------:R-:W-:Y:S01]  /*d290*/  LOP3.LUT R13, R13, 0xffff0000, RZ, 0xc0, !PT ;  /* 0xffff00000d0d7812 */ /* 0x000fe200078ec0ff */
[----:B------:R-:W-:Y:S01]  /*d2a0*/  FFMA.FTZ R30, R19, R56, -R14 ;  /* 0x00000038131e7223 */ /* 0x000fe2000001080e */
[----:B------:R-:W-:Y:S01]  /*d2b0*/  LOP3.LUT R28, R28, 0xffff0000, RZ, 0xc0, !PT ;  /* 0xffff00001c1c7812 */ /* 0x000fe200078ec0ff */
[----:B------:R-:W-:Y:S01]  /*d2c0*/  FMUL.FTZ R2, R17, R59 ;  /* 0x0000003b11027220 */ /* 0x000fe20000410000 */
[----:B------:R-:W-:Y:S01]  /*d2d0*/  LOP3.LUT R19, R22, 0xffff0000, RZ, 0xc0, !PT ;  /* 0xffff000016137812 */ /* 0x000fe200078ec0ff */
[----:B------:R-:W-:-:S02]  /*d2e0*/  IMAD.U32 R29, R33, 0x10000, RZ ;  /* 0x00010000211d7824 */ /* 0x000fc400078e00ff */
[-C--:B------:R-:W-:Y:S02]  /*d2f0*/  FFMA.FTZ R16, R24, R15.reuse, -R2 ;  /* 0x0000000f18107223 */ /* 0x080fe40000010802 */
[----:B------:R-:W-:Y:S02]  /*d300*/  FMUL.FTZ R14, R17, R15 ;  /* 0x0000000f110e7220 */ /* 0x000fe40000410000 */
[----:B------:R-:W-:Y:S02]  /*d310*/  FMUL.FTZ R2, R13, R28 ;  /* 0x0000001c0d027220 */ /* 0x000fe40000410000 */
[----:B------:R-:W-:Y:S02]  /*d320*/  IMAD.U32 R18, R35, 0x10000, RZ ;  /* 0x0001000023127824 */ /* 0x000fe400078e00ff */
[----:B------:R-:W-:Y:S02]  /*d330*/  FMUL.FTZ R15, R13, R19 ;  /* 0x000000130d0f7220 */ /* 0x000fe40000410000 */
[----:B------:R-:W-:-:S02]  /*d340*/  FMUL.FTZ R13, R12, R29 ;  /* 0x0000001d0c0d7220 */ /* 0x000fc40000410000 */
[----:B------:R-:W-:Y:S01]  /*d350*/  FFMA.FTZ R22, R24, R59, R14 ;  /* 0x0000003b18167223 */ /* 0x000fe2000001000e */
[----:B------:R-:W-:Y:S01]  /*d360*/  LOP3.LUT R24, R33, 0xffff0000, RZ, 0xc0, !PT ;  /* 0xffff000021187812 */ /* 0x000fe200078ec0ff */
[----:B------:R-:W-:Y:S01]  /*d370*/  FFMA.FTZ R19, R21, R19, R2 ;  /* 0x0000001315137223 */ /* 0x000fe20000010002 */
[----:B------:R-:W-:Y:S01]  /*d380*/  LOP3.LUT R14, R35, 0xffff0000, RZ, 0xc0, !PT ;  /* 0xffff0000230e7812 */ /* 0x000fe200078ec0ff */
[----:B------:R-:W-:Y:S01]  /*d390*/  FFMA.FTZ R17, R21, R28, -R15 ;  /* 0x0000001c15117223 */ /* 0x000fe2000001080f */
[----:B------:R-:W-:Y:S01]  /*d3a0*/  LOP3.LUT R21, R32, 0xffff0000, RZ, 0xc0, !PT ;  /* 0xffff000020157812 */ /* 0x000fe200078ec0ff */
[-C--:B------:R-:W-:Y:S02]  /*d3b0*/  FMUL.FTZ R2, R12, R18.reuse ;  /* 0x000000120c027220 */ /* 0x080fe40000410000 */
[----:B------:R-:W-:Y:S01]  /*d3c0*/  FFMA.FTZ R18, R20, R18, -R13 ;  /* 0x0000001214127223 */ /* 0x000fe2000001080d */
[----:B------:R-:W-:Y:S01]  /*d3d0*/  LOP3.LUT R13, R34, 0xffff0000, RZ, 0xc0, !PT ;  /* 0xffff0000220d7812 */ /* 0x000fe200078ec0ff */
[----:B------:R-:W-:-:S02]  /*d3e0*/  FFMA.FTZ R15, R20, R29, R2 ;  /* 0x0000001d140f7223 */ /* 0x000fc40000010002 */
[C---:B------:R-:W-:Y:S02]  /*d3f0*/  FMUL.FTZ R12, R3.reuse, R24 ;  /* 0x00000018030c7220 */ /* 0x040fe40000410000 */
[-C--:B------:R-:W-:Y:S02]  /*d400*/  FMUL.FTZ R3, R3, R14.reuse ;  /* 0x0000000e03037220 */ /* 0x080fe40000410000 */
[C---:B------:R-:W-:Y:S02]  /*d410*/  FMUL.FTZ R2, R0.reuse, R21 ;  /* 0x0000001500027220 */ /* 0x040fe40000410000 */
[----:B------:R-:W-:Y:S02]  /*d420*/  FMUL.FTZ R0, R0, R13 ;  /* 0x0000000d00007220 */ /* 0x000fe40000410000 */
[C---:B------:R-:W-:Y:S02]  /*d430*/  FFMA.FTZ R14, R25.reuse, R14, -R12 ;  /* 0x0000000e190e7223 */ /* 0x040fe4000001080c */
[----:B------:R-:W-:-:S02]  /*d440*/  FFMA.FTZ R3, R25, R24, R3 ;  /* 0x0000001819037223 */ /* 0x000fc40000010003 */
[C---:B------:R-:W-:Y:S02]  /*d450*/  FFMA.FTZ R2, R26.reuse, R13, -R2 ;  /* 0x0000000d1a027223 */ /* 0x040fe40000010802 */
[----:B------:R-:W-:Y:S01]  /*d460*/  FFMA.FTZ R0, R26, R21, R0 ;  /* 0x000000151a007223 */ /* 0x000fe20000010000 */
[----:B------:R-:W-:Y:S02]  /*d470*/  F2FP.BF16.PACK_AB R13, R19, R27 ;  /* 0x0000001b130d723e */ /* 0x000fe400000010ff */
[----:B------:R-:W-:Y:S02]  /*d480*/  F2FP.BF16.PACK_AB R18, R14, R18 ;  /* 0x000000120e12723e */ /* 0x000fe400000010ff */
[----:B------:R-:W-:Y:S02]  /*d490*/  F2FP.BF16.PACK_AB R16, R16, R54 ;  /* 0x000000361010723e */ /* 0x000fe400000010ff */
[----:B------:R-:W-:Y:S02]  /*d4a0*/  F2FP.BF16.PACK_AB R17, R17, R31 ;  /* 0x0000001f1111723e */ /* 0x000fe400000010ff */
[----:B------:R-:W-:-:S02]  /*d4b0*/  F2FP.BF16.PACK_AB R14, R3, R15 ;  /* 0x0000000f030e723e */ /* 0x000fc400000010ff */
[----:B------:R-:W-:Y:S02]  /*d4c0*/  F2FP.BF16.PACK_AB R19, R2, R30 ;  /* 0x0000001e0213723e */ /* 0x000fe400000010ff */
[----:B------:R-:W-:Y:S02]  /*d4d0*/  F2FP.BF16.PACK_AB R12, R22, R53 ;  /* 0x00000035160c723e */ /* 0x000fe400000010ff */
[----:B------:R-:W-:Y:S01]  /*d4e0*/  F2FP.BF16.PACK_AB R15, R0, R23 ;  /* 0x00000017000f723e */ /* 0x000fe200000010ff */
[----:B------:R1:W-:Y:S04]  /*d4f0*/  STS.128 [R76], R16 ;  /* 0x000000104c007388 */ /* 0x0003e80000000c00 */
[----:B------:R1:W-:Y:S02]  /*d500*/  STS.128 [R52+0x5100], R12 ;  /* 0x0051000c34007388 */ /* 0x0003e40000000c00 */
.L_x_1027:
[----:B------:R-:W-:Y:S05]  /*d510*/  BSYNC B0 ;  /* 0x0000000000007941 */ /* 0x000fea0003800000 */
.L_x_1026:
        /* <DEDUP_REMOVED lines=15> */
[----:B------:R-:W-:Y:S02]  /*d610*/  LOP3.LUT R0, R0, R3, RZ, 0x3c, !PT ;  /* 0x0000000300007212 */ /* 0x000fe400078e3cff */
[----:B------:R-:W-:Y:S02]  /*d620*/  SHF.R.U64 R4, R4, 0x10, R5 ;  /* 0x0000001004047819 */ /* 0x000fe40000001205 */
[----:B------:R-:W-:Y:S02]  /*d630*/  SHF.R.U64 R8, R8, 0x10, R9 ;  /* 0x0000001008087819 */ /* 0x000fe40000001209 */
[----:B------:R-:W-:Y:S02]  /*d640*/  SHF.R.U32.HI R3, RZ, 0x10, R5 ;  /* 0x00000010ff037819 */ /* 0x000fe40000011605 */
[--C-:B------:R-:W-:Y:S02]  /*d650*/  SHF.R.U64 R5, R6, 0x10, R7.reuse ;  /* 0x0000001006057819 */ /* 0x100fe40000001207 */
[----:B------:R-:W-:-:S02]  /*d660*/  SHF.R.U32.HI R6, RZ, 0x10, R7 ;  /* 0x00000010ff067819 */ /* 0x000fc40000011607 */
[----:B------:R-:W-:Y:S02]  /*d670*/  PRMT R21, R62, 0x5432, R8 ;  /* 0x000054323e157816 */ /* 0x000fe40000000008 */
[C---:B------:R-:W-:Y:S02]  /*d680*/  PRMT R26, R63.reuse, 0x5432, R5 ;  /* 0x000054323f1a7816 */ /* 0x040fe40000000005 */
[----:B------:R-:W-:-:S04]  /*d690*/  PRMT R25, R63, 0x5410, R6 ;  /* 0x000054103f197816 */ /* 0x000fc80000000006 */
[----:B------:R-:W-:Y:S01]  /*d6a0*/  SHF.L.U32 R32, R25, 0x10, RZ ;  /* 0x0000001019207819 */ /* 0x000fe200000006ff */
[----:B--2---:R-:W-:-:S04]  /*d6b0*/  IMAD.IADD R0, R2, 0x1, R0 ;  /* 0x0000000102007824 */ /* 0x004fc800078e0200 */
[----:B------:R-:W-:Y:S01]  /*d6c0*/  IMAD.SHL.U32 R30, R0, 0x2, RZ ;  /* 0x00000002001e7824 */ /* 0x000fe200078e00ff */
[----:B---3--:R-:W1:Y:S04]  /*d6d0*/  LDS.128 R16, [R33] ;  /* 0x0000000021107984 */ /* 0x008e680000000c00 */
[----:B------:R-:W2:Y:S01]  /*d6e0*/  LDS.128 R12, [R30+0x5100] ;  /* 0x005100001e0c7984 */ /* 0x000ea20000000c00 */
[----:B------:R-:W-:Y:S02]  /*d6f0*/  SHF.R.U32.HI R0, RZ, 0x10, R9 ;  /* 0x00000010ff007819 */ /* 0x000fe40000011609 */
[--C-:B------:R-:W-:Y:S02]  /*d700*/  SHF.R.U64 R9, R10, 0x10, R11.reuse ;  /* 0x000000100a097819 */ /* 0x100fe4000000120b */
[----:B------:R-:W-:-:S02]  /*d710*/  SHF.R.U32.HI R2, RZ, 0x10, R11 ;  /* 0x00000010ff027819 */ /* 0x000fc4000001160b */
[C---:B------:R-:W-:Y:S02]  /*d720*/  PRMT R11, R61.reuse, 0x5432, R4 ;  /* 0x000054323d0b7816 */ /* 0x040fe40000000004 */
[----:B------:R-:W-:Y:S02]  /*d730*/  PRMT R28, R64, 0x5432, R9 ;  /* 0x00005432401c7816 */ /* 0x000fe40000000009 */
[----:B------:R-:W-:Y:S02]  /*d740*/  PRMT R10, R61, 0x5410, R3 ;  /* 0x000054103d0a7816 */ /* 0x000fe40000000003 */
[----:B------:R-:W-:Y:S02]  /*d750*/  PRMT R20, R62, 0x5410, R0 ;  /* 0x000054103e147816 */ /* 0x000fe40000000000 */
[----:B------:R-:W-:Y:S01]  /*d760*/  PRMT R27, R64, 0x5410, R2 ;  /* 0x00005410401b7816 */ /* 0x000fe20000000002 */
[C---:B-1----:R-:W-:Y:S01]  /*d770*/  IMAD.U32 R23, R16.reuse, 0x10000, RZ ;  /* 0x0001000010177824 */ /* 0x042fe200078e00ff */
[----:B------:R-:W-:Y:S01]  /*d780*/  LOP3.LUT R24, R16, 0xffff0000, RZ, 0xc0, !PT ;  /* 0xffff000010187812 */ /* 0x000fe200078ec0ff */
[C---:B------:R-:W-:Y:S01]  /*d790*/  IMAD.U32 R22, R17.reuse, 0x10000, RZ ;  /* 0x0001000011167824 */ /* 0x040fe200078e00ff */
[----:B------:R-:W-:Y:S01]  /*d7a0*/  LOP3.LUT R16, R17, 0xffff0000, RZ, 0xc0, !PT ;  /* 0xffff000011107812 */ /* 0x000fe200078ec0ff */
[C---:B------:R-:W-:Y:S01]  /*d7b0*/  IMAD.U32 R17, R18.reuse, 0x10000, RZ ;  /* 0x0001000012117824 */ /* 0x040fe200078e00ff */
[----:B------:R-:W-:Y:S01]  /*d7c0*/  LOP3.LUT R29, R18, 0xffff0000, RZ, 0xc0, !PT ;  /* 0xffff0000121d7812 */ /* 0x000fe200078ec0ff */
[----:B--2---:R-:W-:Y:S01]  /*d7d0*/  IMAD.U32 R8, R12, 0x10000, RZ ;  /* 0x000100000c087824 */ /* 0x004fe200078e00ff */
[----:B------:R-:W-:-:S02]  /*d7e0*/  SHF.L.U32 R9, R19, 0x10, RZ ;  /* 0x0000001013097819 */ /* 0x000fc400000006ff */
[----:B------:R-:W-:Y:S01]  /*d7f0*/  LOP3.LUT R18, R19, 0xffff0000, RZ, 0xc0, !PT ;  /* 0xffff000013127812 */ /* 0x000fe200078ec0ff */
[----:B------:R-:W-:Y:S01]  /*d800*/  IMAD.U32 R19, R11, 0x10000, RZ ;  /* 0x000100000b137824 */ /* 0x000fe200078e00ff */
[C---:B------:R-:W-:Y:S01]  /*d810*/  LOP3.LUT R5, R13.reuse, 0xffff0000, RZ, 0xc0, !PT ;  /* 0xffff00000d057812 */ /* 0x040fe200078ec0ff */
[----:B------:R-:W-:Y:S01]  /*d820*/  IMAD.U32 R6, R13, 0x10000, RZ ;  /* 0x000100000d067824 */ /* 0x000fe200078e00ff */
[----:B------:R-:W-:Y:S01]  /*d830*/  LOP3.LUT R7, R12, 0xffff0000, RZ, 0xc0, !PT ;  /* 0xffff00000c077812 */ /* 0x000fe200078ec0ff */
[----:B------:R-:W-:Y:S01]  /*d840*/  FMUL.FTZ R12, R8, R19 ;  /* 0x00000013080c7220 */ /* 0x000fe20000410000 */
[----:B------:R-:W-:Y:S01]  /*d850*/  SHF.L.U32 R13, R21, 0x10, RZ ;  /* 0x00000010150d7819 */ /* 0x000fe200000006ff */
[C---:B------:R-:W-:Y:S01]  /*d860*/  IMAD.U32 R4, R14.reuse, 0x10000, RZ ;  /* 0x000100000e047824 */ /* 0x040fe200078e00ff */
[----:B------:R-:W-:Y:S01]  /*d870*/  LOP3.LUT R3, R14, 0xffff0000, RZ, 0xc0, !PT ;  /* 0xffff00000e037812 */ /* 0x000fe200078ec0ff */
[----:B------:R-:W-:Y:S02]  /*d880*/  IMAD.U32 R14, R10, 0x10000, RZ ;  /* 0x000100000a0e7824 */ /* 0x000fe400078e00ff */
[----:B------:R-:W-:-:S02]  /*d890*/  FMUL.FTZ R8, R8, R13 ;  /* 0x0000000d08087220 */ /* 0x000fc40000410000 */
[----:B------:R-:W-:Y:S01]  /*d8a0*/  FFMA.FTZ R31, R23, R13, -R12 ;  /* 0x0000000d171f7223 */ /* 0x000fe2000001080c */
[C---:B------:R-:W-:Y:S01]  /*d8b0*/  LOP3.LUT R0, R15.reuse, 0xffff0000, RZ, 0xc0, !PT ;  /* 0xffff00000f007812 */ /* 0x040fe200078ec0ff */
[----:B------:R-:W-:Y:S02]  /*d8c0*/  IMAD.U32 R13, R20, 0x10000, RZ ;  /* 0x00010000140d7824 */ /* 0x000fe400078e00ff */
[----:B------:R-:W-:Y:S02]  /*d8d0*/  IMAD.U32 R2, R15, 0x10000, RZ ;  /* 0x000100000f027824 */ /* 0x000fe400078e00ff */
[----:B------:R-:W-:Y:S02]  /*d8e0*/  FMUL.FTZ R12, R6, R14 ;  /* 0x0000000e060c7220 */ /* 0x000fe40000410000 */
[----:B------:R-:W-:Y:S02]  /*d8f0*/  IMAD.U32 R15, R27, 0x10000, RZ ;  /* 0x000100001b0f7824 */ /* 0x000fe400078e00ff */
[----:B------:R-:W-:-:S02]  /*d900*/  FFMA.FTZ R23, R23, R19, R8 ;  /* 0x0000001317177223 */ /* 0x000fc40000010008 */
[-C--:B------:R-:W-:Y:S02]  /*d910*/  FMUL.FTZ R8, R6, R13.reuse ;  /* 0x0000000d06087220 */ /* 0x080fe40000410000 */
[----:B------:R-:W-:Y:S01]  /*d920*/  FFMA.FTZ R19, R22, R13, -R12 ;  /* 0x0000000d16137223 */ /* 0x000fe2000001080c */
[----:B------:R-:W-:Y:S01]  /*d930*/  LOP3.LUT R12, R11, 0xffff0000, RZ, 0xc0, !PT ;  /* 0xffff00000b0c7812 */ /* 0x000fe200078ec0ff */
[CC--:B------:R-:W-:Y:S02]  /*d940*/  FMUL.FTZ R6, R2.reuse, R32.reuse ;  /* 0x0000002002067220 */ /* 0x0c0fe40000410000 */
[-C--:B------:R-:W-:Y:S02]  /*d950*/  FMUL.FTZ R2, R2, R15.reuse ;  /* 0x0000000f02027220 */ /* 0x080fe40000410000 */
[----:B------:R-:W-:Y:S01]  /*d960*/  FFMA.FTZ R15, R9, R15, -R6 ;  /* 0x0000000f090f7223 */ /* 0x000fe20000010806 */
[----:B------:R-:W-:Y:S01]  /*d970*/  LOP3.LUT R6, R21, 0xffff0000, RZ, 0xc0, !PT ;  /* 0xffff000015067812 */ /* 0x000fe200078ec0ff */
[----:B------:R-:W-:Y:S01]  /*d980*/  FFMA.FTZ R13, R9, R32, R2 ;  /* 0x00000020090d7223 */ /* 0x000fe20000010002 */
[----:B------:R-:W-:Y:S01]  /*d990*/  LOP3.LUT R9, R20, 0xffff0000, RZ, 0xc0, !PT ;  /* 0xffff000014097812 */ /* 0x000fe200078ec0ff */
[----:B------:R-:W-:Y:S01]  /*d9a0*/  FMUL.FTZ R2, R7, R12 ;  /* 0x0000000c07027220 */ /* 0x000fe20000410000 */
[----:B------:R-:W-:Y:S01]  /*d9b0*/  LOP3.LUT R11, R10, 0xffff0000, RZ, 0xc0, !PT ;  /* 0xffff00000a0b7812 */ /* 0x000fe200078ec0ff */
[----:B------:R-:W-:-:S02]  /*d9c0*/  FFMA.FTZ R14, R22, R14, R8 ;  /* 0x0000000e160e7223 */ /* 0x000fc40000010008 */
[----:B------:R-:W-:Y:S02]  /*d9d0*/  IMAD.U32 R21, R26, 0x10000, RZ ;  /* 0x000100001a157824 */ /* 0x000fe400078e00ff */
[-C--:B------:R-:W-:Y:S02]  /*d9e0*/  FFMA.FTZ R8, R24, R6.reuse, -R2 ;  /* 0x0000000618087223 */ /* 0x080fe40000010802 */
[----:B------:R-:W-:Y:S02]  /*d9f0*/  FMUL.FTZ R7, R7, R6 ;  /* 0x0000000607077220 */ /* 0x000fe40000410000 */
[C---:B------:R-:W-:Y:S02]  /*da00*/  FMUL.FTZ R2, R5.reuse, R9 ;  /* 0x0000000905027220 */ /* 0x040fe40000410000 */
[----:B------:R-:W-:Y:S02]  /*da10*/  IMAD.U32 R10, R28, 0x10000, RZ ;  /* 0x000100001c0a7824 */ /* 0x000fe400078e00ff */
[----:B------:R-:W-:-:S02]  /*da20*/  FMUL.FTZ R6, R5, R11 ;  /* 0x0000000b05067220 */ /* 0x000fc40000410000 */
[----:B------:R-:W-:Y:S01]  /*da30*/  FMUL.FTZ R5, R4, R21 ;  /* 0x0000001504057220 */ /* 0x000fe20000410000 */
[----:B------:R-:W-:Y:S01]  /*da40*/  LOP3.LUT R20, R26, 0xffff0000, RZ, 0xc0, !PT ;  /* 0xffff00001a147812 */ /* 0x000fe200078ec0ff */
[C---:B------:R-:W-:Y:S02]  /*da50*/  FFMA.FTZ R11, R16.reuse, R11, R2 ;  /* 0x0000000b100b7223 */ /* 0x040fe40000010002 */
[----:B------:R-:W-:Y:S01]  /*da60*/  FFMA.FTZ R9, R16, R9, -R6 ;  /* 0x0000000910097223 */ /* 0x000fe20000010806 */
[----:B------:R-:W-:Y:S01]  /*da70*/  LOP3.LUT R6, R28, 0xffff0000, RZ, 0xc0, !PT ;  /* 0xffff00001c067812 */ /* 0x000fe200078ec0ff */
[-C--:B------:R-:W-:Y:S01]  /*da80*/  FMUL.FTZ R2, R4, R10.reuse ;  /* 0x0000000a04027220 */ /* 0x080fe20000410000 */
[----:B------:R-:W-:Y:S01]  /*da90*/  LOP3.LUT R16, R25, 0xffff0000, RZ, 0xc0, !PT ;  /* 0xffff000019107812 */ /* 0x000fe200078ec0ff */
[----:B------:R-:W-:Y:S01]  /*daa0*/  FFMA.FTZ R10, R17, R10, -R5 ;  /* 0x0000000a110a7223 */ /* 0x000fe20000010805 */
[----:B------:R-:W-:Y:S01]  /*dab0*/  LOP3.LUT R5, R27, 0xffff0000, RZ, 0xc0, !PT ;  /* 0xffff00001b057812 */ /* 0x000fe200078ec0ff */
[----:B------:R-:W-:-:S02]  /*dac0*/  FFMA.FTZ R12, R24, R12, R7 ;  /* 0x0000000c180c7223 */ /* 0x000fc40000010007 */
[----:B------:R-:W-:Y:S02]  /*dad0*/  FFMA.FTZ R7, R17, R21, R2 ;  /* 0x0000001511077223 */ /* 0x000fe40000010002 */
[C---:B------:R-:W-:Y:S02]  /*dae0*/  FMUL.FTZ R4, R3.reuse, R20 ;  /* 0x0000001403047220 */ /* 0x040fe40000410000 */
[----:B------:R-:W-:Y:S02]  /*daf0*/  FMUL.FTZ R3, R3, R6 ;  /* 0x0000000603037220 */ /* 0x000fe40000410000 */
[C---:B------:R-:W-:Y:S02]  /*db00*/  FMUL.FTZ R2, R0.reuse, R16 ;  /* 0x0000001000027220 */ /* 0x040fe40000410000 */
[----:B------:R-:W-:Y:S02]  /*db10*/  FMUL.FTZ R0, R0, R5 ;  /* 0x0000000500007220 */ /* 0x000fe40000410000 */
[----:B------:R-:W-:-:S02]  /*db20*/  FFMA.FTZ R6, R29, R6, -R4 ;  /* 0x000000061d067223 */ /* 0x000fc40000010804 */
[----:B------:R-:W-:Y:S02]  /*db30*/  FFMA.FTZ R3, R29, R20, R3 ;  /* 0x000000141d037223 */ /* 0x000fe40000010003 */
[C---:B------:R-:W-:Y:S02]  /*db40*/  FFMA.FTZ R2, R18.reuse, R5, -R2 ;  /* 0x0000000512027223 */ /* 0x040fe40000010802 */
        /* <DEDUP_REMOVED lines=11> */
.L_x_1029:
[----:B------:R-:W-:Y:S05]  /*dc00*/  BSYNC B0 ;  /* 0x0000000000007941 */ /* 0x000fea0003800000 */
.L_x_1028:
        /* <DEDUP_REMOVED lines=18> */
[----:B------:R-:W-:Y:S02]  /*dd30*/  PRMT R14, R65, 0x5432, R14 ;  /* 0x00005432410e7816 */ /* 0x000fe4000000000e */
[----:B------:R-:W-:Y:S02]  /*dd40*/  SHF.R.U64 R3, R38, 0x10, R39 ;  /* 0x0000001026037819 */ /* 0x000fe40000001227 */
[----:B------:R-:W-:Y:S01]  /*dd50*/  SHF.R.U32.HI R13, RZ, 0x10, R41 ;  /* 0x00000010ff0d7819 */ /* 0x000fe20000011629 */
[----:B------:R-:W-:Y:S01]  /*dd60*/  IMAD.U32 R29, R14, 0x10000, RZ ;  /* 0x000100000e1d7824 */ /* 0x000fe200078e00ff */
[----:B------:R-:W-:-:S02]  /*dd70*/  SHF.R.U32.HI R18, RZ, 0x10, R43 ;  /* 0x00000010ff127819 */ /* 0x000fc4000001162b */
[----:B------:R-:W-:Y:S02]  /*dd80*/  SHF.R.U32.HI R12, RZ, 0x10, R39 ;  /* 0x00000010ff0c7819 */ /* 0x000fe40000011627 */
[----:B------:R-:W-:Y:S02]  /*dd90*/  PRMT R23, R67, 0x5432, R17 ;  /* 0x0000543243177816 */ /* 0x000fe40000000011 */
[C---:B------:R-:W-:Y:S02]  /*dda0*/  PRMT R25, R68.reuse, 0x5432, R3 ;  /* 0x0000543244197816 */ /* 0x040fe40000000003 */
[----:B------:R-:W-:Y:S02]  /*ddb0*/  PRMT R13, R65, 0x5410, R13 ;  /* 0x00005410410d7816 */ /* 0x000fe4000000000d */
[----:B------:R-:W-:Y:S02]  /*ddc0*/  PRMT R22, R67, 0x5410, R18 ;  /* 0x0000541043167816 */ /* 0x000fe40000000012 */
[----:B------:R-:W-:Y:S01]  /*ddd0*/  PRMT R24, R68, 0x5410, R12 ;  /* 0x0000541044187816 */ /* 0x000fe2000000000c */
[----:B------:R-:W-:Y:S01]  /*dde0*/  IMAD.U32 R32, R13, 0x10000, RZ ;  /* 0x000100000d207824 */ /* 0x000fe200078e00ff */
[----:B------:R-:W-:-:S02]  /*ddf0*/  SHF.L.U32 R31, R22, 0x10, RZ ;  /* 0x00000010161f7819 */ /* 0x000fc400000006ff */
[----:B------:R-:W-:Y:S01]  /*de00*/  LOP3.LUT R33, R14, 0xffff0000, RZ, 0xc0, !PT ;  /* 0xffff00000e217812 */ /* 0x000fe200078ec0ff */
[----:B--2---:R-:W-:-:S04]  /*de10*/  IMAD.IADD R0, R2, 0x1, R0 ;  /* 0x0000000102007824 */ /* 0x004fc800078e0200 */
[----:B------:R-:W-:Y:S01]  /*de20*/  IMAD.SHL.U32 R28, R0, 0x2, RZ ;  /* 0x00000002001c7824 */ /* 0x000fe200078e00ff */
[----:B---3--:R-:W1:Y:S04]  /*de30*/  LDS.128 R8, [R34] ;  /* 0x0000000022087984 */ /* 0x008e680000000c00 */
[----:B------:R-:W2:Y:S01]  /*de40*/  LDS.128 R4, [R28+0x5100] ;  /* 0x005100001c047984 */ /* 0x000ea20000000c00 */
[----:B------:R-:W-:-:S04]  /*de50*/  SHF.R.U64 R0, R36, 0x10, R37 ;  /* 0x0000001024007819 */ /* 0x000fc80000001225 */
[----:B------:R-:W-:Y:S02]  /*de60*/  PRMT R16, R66, 0x5432, R0 ;  /* 0x0000543242107816 */ /* 0x000fe40000000000 */
[----:B------:R-:W-:Y:S02]  /*de70*/  SHF.R.U32.HI R2, RZ, 0x10, R37 ;  /* 0x00000010ff027819 */ /* 0x000fe40000011625 */
[----:B------:R-:W-:Y:S02]  /*de80*/  SHF.L.U32 R30, R16, 0x10, RZ ;  /* 0x00000010101e7819 */ /* 0x000fe400000006ff */
[----:B------:R-:W-:Y:S01]  /*de90*/  PRMT R15, R66, 0x5410, R2 ;  /* 0x00005410420f7816 */ /* 0x000fe20000000002 */
[C---:B-1----:R-:W-:Y:S01]  /*dea0*/  IMAD.U32 R20, R10.reuse, 0x10000, RZ ;  /* 0x000100000a147824 */ /* 0x042fe200078e00ff */
[----:B------:R-:W-:Y:S01]  /*deb0*/  LOP3.LUT R26, R10, 0xffff0000, RZ, 0xc0, !PT ;  /* 0xffff00000a1a7812 */ /* 0x000fe200078ec0ff */
[C---:B------:R-:W-:Y:S02]  /*dec0*/  IMAD.U32 R17, R9.reuse, 0x10000, RZ ;  /* 0x0001000009117824 */ /* 0x040fe400078e00ff */
[----:B--2---:R-:W-:Y:S01]  /*ded0*/  IMAD.U32 R10, R4, 0x10000, RZ ;  /* 0x00010000040a7824 */ /* 0x004fe200078e00ff */
[----:B------:R-:W-:Y:S01]  /*dee0*/  LOP3.LUT R19, R9, 0xffff0000, RZ, 0xc0, !PT ;  /* 0xffff000009137812 */ /* 0x000fe200078ec0ff */
[----:B------:R-:W-:Y:S01]  /*def0*/  IMAD.U32 R18, R8, 0x10000, RZ ;  /* 0x0001000008127824 */ /* 0x000fe200078e00ff */
[----:B------:R-:W-:Y:S01]  /*df00*/  LOP3.LUT R9, R4, 0xffff0000, RZ, 0xc0, !PT ;  /* 0xffff000004097812 */ /* 0x000fe200078ec0ff */
[C---:B------:R-:W-:Y:S01]  /*df10*/  IMAD.U32 R4, R6.reuse, 0x10000, RZ ;  /* 0x0001000006047824 */ /* 0x040fe200078e00ff */
[----:B------:R-:W-:Y:S01]  /*df20*/  LOP3.LUT R3, R6, 0xffff0000, RZ, 0xc0, !PT ;  /* 0xffff000006037812 */ /* 0x000fe200078ec0ff */
[----:B------:R-:W-:-:S02]  /*df30*/  FMUL.FTZ R27, R10, R29 ;  /* 0x0000001d0a1b7220 */ /* 0x000fc40000410000 */
[-C--:B------:R-:W-:Y:S01]  /*df40*/  FMUL.FTZ R6, R10, R30.reuse ;  /* 0x0000001e0a067220 */ /* 0x080fe20000410000 */
[----:B------:R-:W-:Y:S01]  /*df50*/  LOP3.LUT R21, R8, 0xffff0000, RZ, 0xc0, !PT ;  /* 0xffff000008157812 */ /* 0x000fe200078ec0ff */
[----:B------:R-:W-:Y:S02]  /*df60*/  IMAD.U32 R8, R5, 0x10000, RZ ;  /* 0x0001000005087824 */ /* 0x000fe400078e00ff */
[C---:B------:R-:W-:Y:S02]  /*df70*/  FFMA.FTZ R30, R18.reuse, R30, -R27 ;  /* 0x0000001e121e7223 */ /* 0x040fe4000001081b */
[----:B------:R-:W-:Y:S02]  /*df80*/  IMAD.U32 R2, R7, 0x10000, RZ ;  /* 0x0001000007027824 */ /* 0x000fe400078e00ff */
[----:B------:R-:W-:Y:S02]  /*df90*/  IMAD.U32 R27, R15, 0x10000, RZ ;  /* 0x000100000f1b7824 */ /* 0x000fe400078e00ff */
[----:B------:R-:W-:-:S02]  /*dfa0*/  FFMA.FTZ R29, R18, R29, R6 ;  /* 0x0000001d121d7223 */ /* 0x000fc40000010006 */
[----:B------:R-:W-:Y:S01]  /*dfb0*/  IMAD.U32 R18, R24, 0x10000, RZ ;  /* 0x0001000018127824 */ /* 0x000fe200078e00ff */
[----:B------:R-:W-:Y:S01]  /*dfc0*/  LOP3.LUT R0, R7, 0xffff0000, RZ, 0xc0, !PT ;  /* 0xffff000007007812 */ /* 0x000fe200078ec0ff */
[C---:B------:R-:W-:Y:S01]  /*dfd0*/  FMUL.FTZ R10, R8.reuse, R32 ;  /* 0x00000020080a7220 */ /* 0x040fe20000410000 */
[----:B------:R-:W-:Y:S01]  /*dfe0*/  SHF.L.U32 R12, R11, 0x10, RZ ;  /* 0x000000100b0c7819 */ /* 0x000fe200000006ff */
[----:B------:R-:W-:Y:S02]  /*dff0*/  FMUL.FTZ R7, R8, R27 ;  /* 0x0000001b08077220 */ /* 0x000fe40000410000 */
[C---:B------:R-:W-:Y:S02]  /*e000*/  FMUL.FTZ R6, R2.reuse, R31 ;  /* 0x0000001f02067220 */ /* 0x040fe40000410000 */
[----:B------:R-:W-:Y:S02]  /*e010*/  FMUL.FTZ R2, R2, R18 ;  /* 0x0000001202027220 */ /* 0x000fe40000410000 */
[----:B------:R-:W-:-:S02]  /*e020*/  FFMA.FTZ R27, R17, R27, -R10 ;  /* 0x0000001b111b7223 */ /* 0x000fc4000001080a */
[----:B------:R-:W-:Y:S01]  /*e030*/  FFMA.FTZ R17, R17, R32, R7 ;  /* 0x0000002011117223 */ /* 0x000fe20000010007 */
[----:B------:R-:W-:Y:S01]  /*e040*/  LOP3.LUT R7, R16, 0xffff0000, RZ, 0xc0, !PT ;  /* 0xffff000010077812 */ /* 0x000fe200078ec0ff */
[C---:B------:R-:W-:Y:S01]  /*e050*/  FFMA.FTZ R14, R12.reuse, R31, R2 ;  /* 0x0000001f0c0e7223 */ /* 0x040fe20000010002 */
[----:B------:R-:W-:Y:S01]  /*e060*/  LOP3.LUT R5, R5, 0xffff0000, RZ, 0xc0, !PT ;  /* 0xffff000005057812 */ /* 0x000fe200078ec0ff */
[----:B------:R-:W-:Y:S01]  /*e070*/  FFMA.FTZ R18, R12, R18, -R6 ;  /* 0x000000120c127223 */ /* 0x000fe20000010806 */
[----:B------:R-:W-:Y:S01]  /*e080*/  LOP3.LUT R15, R15, 0xffff0000, RZ, 0xc0, !PT ;  /* 0xffff00000f0f7812 */ /* 0x000fe200078ec0ff */
[----:B------:R-:W-:Y:S01]  /*e090*/  FMUL.FTZ R2, R9, R33 ;  /* 0x0000002109027220 */ /* 0x000fe20000410000 */
[----:B------:R-:W-:Y:S01]  /*e0a0*/  LOP3.LUT R12, R13, 0xffff0000, RZ, 0xc0, !PT ;  /* 0xffff00000d0c7812 */ /* 0x000fe200078ec0ff */
[----:B------:R-:W-:Y:S02]  /*e0b0*/  IMAD.U32 R31, R23, 0x10000, RZ ;  /* 0x00010000171f7824 */ /* 0x000fe400078e00ff */
[----:B------:R-:W-:-:S02]  /*e0c0*/  FFMA.FTZ R8, R21, R7, -R2 ;  /* 0x0000000715087223 */ /* 0x000fc40000010802 */
[----:B------:R-:W-:Y:S02]  /*e0d0*/  FMUL.FTZ R6, R9, R7 ;  /* 0x0000000709067220 */ /* 0x000fe40000410000 */
[----:B------:R-:W-:Y:S02]  /*e0e0*/  FMUL.FTZ R2, R5, R15 ;  /* 0x0000000f05027220 */ /* 0x000fe40000410000 */
[----:B------:R-:W-:Y:S02]  /*e0f0*/  IMAD.U32 R10, R25, 0x10000, RZ ;  /* 0x00010000190a7824 */ /* 0x000fe400078e00ff */
[-C--:B------:R-:W-:Y:S02]  /*e100*/  FMUL.FTZ R7, R5, R12.reuse ;  /* 0x0000000c05077220 */ /* 0x080fe40000410000 */
[----:B------:R-:W-:Y:S01]  /*e110*/  FMUL.FTZ R5, R4, R31 ;  /* 0x0000001f04057220 */ /* 0x000fe20000410000 */
[----:B------:R-:W-:Y:S01]  /*e120*/  LOP3.LUT R16, R23, 0xffff0000, RZ, 0xc0, !PT ;  /* 0xffff000017107812 */ /* 0x000fe200078ec0ff */
[----:B------:R-:W-:-:S02]  /*e130*/  FFMA.FTZ R12, R19, R12, R2 ;  /* 0x0000000c130c7223 */ /* 0x000fc40000010002 */
[----:B------:R-:W-:Y:S01]  /*e140*/  FFMA.FTZ R13, R21, R33, R6 ;  /* 0x00000021150d7223 */ /* 0x000fe20000010006 */
[----:B------:R-:W-:Y:S01]  /*e150*/  LOP3.LUT R6, R25, 0xffff0000, RZ, 0xc0, !PT ;  /* 0xffff000019067812 */ /* 0x000fe200078ec0ff */
[----:B------:R-:W-:Y:S01]  /*e160*/  FFMA.FTZ R9, R19, R15, -R7 ;  /* 0x0000000f13097223 */ /* 0x000fe20000010807 */
[----:B------:R-:W-:Y:S01]  /*e170*/  LOP3.LUT R15, R22, 0xffff0000, RZ, 0xc0, !PT ;  /* 0xffff0000160f7812 */ /* 0x000fe200078ec0ff */
[-C--:B------:R-:W-:Y:S02]  /*e180*/  FMUL.FTZ R2, R4, R10.reuse ;  /* 0x0000000a04027220 */ /* 0x080fe40000410000 */
[----:B------:R-:W-:Y:S01]  /*e190*/  FFMA.FTZ R10, R20, R10, -R5 ;  /* 0x0000000a140a7223 */ /* 0x000fe20000010805 */
[----:B------:R-:W-:Y:S01]  /*e1a0*/  LOP3.LUT R5, R24, 0xffff0000, RZ, 0xc0, !PT ;  /* 0xffff000018057812 */ /* 0x000fe200078ec0ff */
[----:B------:R-:W-:Y:S01]  /*e1b0*/  FFMA.FTZ R7, R20, R31, R2 ;  /* 0x0000001f14077223 */ /* 0x000fe20000010002 */
[----:B------:R-:W-:Y:S01]  /*e1c0*/  LOP3.LUT R11, R11, 0xffff0000, RZ, 0xc0, !PT ;  /* 0xffff00000b0b7812 */ /* 0x000fe200078ec0ff */
[----:B------:R-:W-:-:S02]  /*e1d0*/  FMUL.FTZ R4, R3, R16 ;  /* 0x0000001003047220 */ /* 0x000fc40000410000 */
[-C--:B------:R-:W-:Y:S02]  /*e1e0*/  FMUL.FTZ R3, R3, R6.reuse ;  /* 0x0000000603037220 */ /* 0x080fe40000410000 */
[C---:B------:R-:W-:Y:S02]  /*e1f0*/  FMUL.FTZ R2, R0.reuse, R15 ;  /* 0x0000000f00027220 */ /* 0x040fe40000410000 */
[-C--:B------:R-:W-:Y:S02]  /*e200*/  FMUL.FTZ R0, R0, R5.reuse ;  /* 0x0000000500007220 */ /* 0x080fe40000410000 */
[C---:B------:R-:W-:Y:S02]  /*e210*/  FFMA.FTZ R6, R26.reuse, R6, -R4 ;  /* 0x000000061a067223 */ /* 0x040fe40000010804 */
[----:B------:R-:W-:Y:S02]  /*e220*/  FFMA.FTZ R3, R26, R16, R3 ;  /* 0x000000101a037223 */ /* 0x000fe40000010003 */
[----:B------:R-:W-:-:S02]  /*e230*/  FFMA.FTZ R2, R11, R5, -R2 ;  /* 0x000000050b027223 */ /* 0x000fc40000010802 */
[----:B------:R-:W-:Y:S01]  /*e240*/  FFMA.FTZ R0, R11, R15, R0 ;  /* 0x0000000f0b007223 */ /* 0x000fe20000010000 */
[----:B------:R-:W-:Y:S02]  /*e250*/  F2FP.BF16.PACK_AB R10, R6, R10 ;  /* 0x0000000a060a723e */ /* 0x000fe400000010ff */
[----:B------:R-:W-:Y:S02]  /*e260*/  F2FP.BF16.PACK_AB R8, R8, R30 ;  /* 0x0000001e0808723e */ /* 0x000fe400000010ff */
[----:B------:R-:W-:Y:S02]  /*e270*/  F2FP.BF16.PACK_AB R9, R9, R27 ;  /* 0x0000001b0909723e */ /* 0x000fe400000010ff */
[----:B------:R-:W-:Y:S02]  /*e280*/  F2FP.BF16.PACK_AB R6, R3, R7 ;  /* 0x000000070306723e */ /* 0x000fe400000010ff */
[----:B------:R-:W-:Y:S02]  /*e290*/  F2FP.BF16.PACK_AB R11, R2, R18 ;  /* 0x00000012020b723e */ /* 0x000fe400000010ff */
[----:B------:R-:W-:-:S02]  /*e2a0*/  F2FP.BF16.PACK_AB R4, R13, R29 ;  /* 0x0000001d0d04723e */ /* 0x000fc400000010ff */
[----:B------:R-:W-:Y:S02]  /*e2b0*/  F2FP.BF16.PACK_AB R5, R12, R17 ;  /* 0x000000110c05723e */ /* 0x000fe400000010ff */
[----:B------:R-:W-:Y:S01]  /*e2c0*/  F2FP.BF16.PACK_AB R7, R0, R14 ;  /* 0x0000000e0007723e */ /* 0x000fe200000010ff */
[----:B------:R1:W-:Y:S04]  /*e2d0*/  STS.128 [R34], R8 ;  /* 0x0000000822007388 */ /* 0x0003e80000000c00 */
[----:B------:R1:W-:Y:S02]  /*e2e0*/  STS.128 [R28+0x5100], R4 ;  /* 0x005100041c007388 */ /* 0x0003e40000000c00 */
.L_x_1031:
[----:B------:R-:W-:Y:S05]  /*e2f0*/  BSYNC B0 ;  /* 0x0000000000007941 */ /* 0x000fea0003800000 */
.L_x_1030:
        /* <DEDUP_REMOVED lines=36> */
[C---:B------:R-:W-:Y:S02]  /*e540*/  PRMT R16, R71.reuse, 0x5432, R0 ;  /* 0x0000543247107816 */ /* 0x040fe40000000000 */
        /* <DEDUP_REMOVED lines=72> */
.L_x_1019:
[----:B------:R-:W-:Y:S05]  /*e9d0*/  BSYNC B2 ;  /* 0x0000000000027941 */ /* 0x000fea0003800000 */
.L_x_997:
[----:B------:R-:W-:Y:S02]  /*e9e0*/  IMAD R0, R74, c[0x0][0x208], RZ ;  /* 0x000082004a007a24 */ /* 0x000fe400078e02ff */
[----:B---3--:R-:W-:-:S04]  /*e9f0*/  IMAD.WIDE.U32 R2, R229, c[0x0][0x208], RZ ;  /* 0x00008200e5027a25 */ /* 0x008fc800078e00ff */
[----:B-1----:R-:W-:Y:S01]  /*ea00*/  IMAD.WIDE.U32 R6, R69, c[0x0][0x210], RZ ;  /* 0x0000840045067a25 */ /* 0x002fe200078e00ff */
[----:B------:R-:W-:Y:S01]  /*ea10*/  SHF.L.U32 R37, R244, 0x1, RZ ;  /* 0x00000001f4257819 */ /* 0x000fe200000006ff */
[----:B------:R-:W-:-:S04]  /*ea20*/  DEPBAR.LE SB0, 0x0 ;  /* 0x000080000000791a */ /* 0x000fc80000000000 */
[----:B------:R-:W-:Y:S01]  /*ea30*/  IMAD R0, R229, c[0x0][0x20c], R0 ;  /* 0x00008300e5007a24 */ /* 0x000fe200078e0200 */
[----:B------:R-:W-:Y:S01]  /*ea40*/  STL.64 [R1+0x18], R6 ;  /* 0x0000180601007387 */ /* 0x000fe20000100a00 */
[----:B------:R-:W-:-:S03]  /*ea50*/  IMAD R4, R69, c[0x0][0x214], R7 ;  /* 0x0000850045047a24 */ /* 0x000fc600078e0207 */
[----:B------:R-:W-:Y:S01]  /*ea60*/  IADD3 R3, R3, R0, RZ ;  /* 0x0000000003037210 */ /* 0x000fe20007ffe0ff */
[----:B------:R-:W-:Y:S01]  /*ea70*/  IMAD R0, R75, c[0x0][0x218], RZ ;  /* 0x000086004b007a24 */ /* 0x000fe200078e02ff */
[----:B------:R-:W-:Y:S03]  /*ea80*/  STL [R1+0x14], R4 ;  /* 0x0000140401007387 */ /* 0x000fe60000100800 */
[C---:B------:R-:W-:Y:S01]  /*ea90*/  IMAD.WIDE.U32 R2, R216.reuse, c[0x0][0x218], R2 ;  /* 0x00008600d8027a25 */ /* 0x040fe200078e0002 */
[----:B------:R-:W-:Y:S03]  /*eaa0*/  BAR.SYNC.DEFER_BLOCKING 0x0 ;  /* 0x0000000000007b1d */ /* 0x000fe60000010000 */
[----:B------:R-:W-:Y:S01]  /*eab0*/  IMAD R0, R216, c[0x0][0x21c], R0 ;  /* 0x00008700d8007a24 */ /* 0x000fe200078e0200 */
[----:B------:R-:W-:-:S02]  /*eac0*/  IADD3 R2, P0, R2, R6, RZ ;  /* 0x0000000602027210 */ /* 0x000fc40007f1e0ff */
[----:B------:R-:W-:Y:S01]  /*ead0*/  SHF.L.U64.HI R36, R244, 0x1, R245 ;  /* 0x00000001f4247819 */ /* 0x000fe200000102f5 */
[----:B------:R-:W2:Y:S01]  /*eae0*/  LDL R168, [R1+0x8] ;  /* 0x0000080001a87983 */ /* 0x000ea20000100800 */
[----:B------:R-:W-:Y:S02]  /*eaf0*/  IADD3.X R3, R4, R3, R0, P0, !PT ;  /* 0x0000000304037210 */ /* 0x000fe400007fe400 */
[----:B------:R-:W-:-:S04]  /*eb00*/  LEA R0, P0, R2, c[0x0][0x1f8], 0x1 ;  /* 0x00007e0002007a11 */ /* 0x000fc800078008ff */
[----:B------:R-:W-:Y:S02]  /*eb10*/  LEA.HI.X R2, R2, c[0x0][0x1fc], R3, 0x1, P0 ;  /* 0x00007f0002027a11 */ /* 0x000fe400000f0c03 */
[----:B------:R-:W1:Y:S04]  /*eb20*/  SHFL.IDX PT, R3, R0, RZ, 0x181f ;  /* 0x00181fff00037589 */ /* 0x000e6800000e0000 */
[----:B------:R-:W3:Y:S04]  /*eb30*/  SHFL.IDX PT, R4, R0, 0x1, 0x181f ;  /* 0x00381f0000047f89 */ /* 0x000ee800000e0000 */
[----:B------:R-:W4:Y:S04]  /*eb40*/  SHFL.IDX PT, R5, R2, RZ, 0x181f ;  /* 0x00181fff02057589 */ /* 0x000f2800000e0000 */
[----:B------:R-:W5:Y:S04]  /*eb50*/  SHFL.IDX PT, R7, R0, 0x3, 0x181f ;  /* 0x00781f0000077f89 */ /* 0x000f6800000e0000 */
[----:B------:R-:W-:Y:S04]  /*eb60*/  SHFL.IDX PT, R6, R0, 0x2, 0x181f ;  /* 0x00581f0000067f89 */ /* 0x000fe800000e0000 */
[----:B------:R-:W5:Y:S04]  /*eb70*/  SHFL.IDX PT, R13, R2, 0x3, 0x181f ;  /* 0x00781f00020d7f89 */ /* 0x000f6800000e0000 */
[----:B------:R-:W5:Y:S04]  /*eb80*/  SHFL.IDX PT, R9, R2, 0x1, 0x181f ;  /* 0x00381f0002097f89 */ /* 0x000f6800000e0000 */
[----:B------:R-:W5:Y:S04]  /*eb90*/  SHFL.IDX PT, R0, R0, 0x4, 0x181f ;  /* 0x00981f0000007f89 */ /* 0x000f6800000e0000 */
[----:B------:R-:W5:Y:S01]  /*eba0*/  SHFL.IDX PT, R12, R2, 0x4, 0x181f ;  /* 0x00981f00020c7f89 */ /* 0x000f6200000e0000 */
[----:B-1----:R-:W-:-:S02]  /*ebb0*/  IADD3 R10, P0, R3, R37, RZ ;  /* 0x00000025030a7210 */ /* 0x002fc40007f1e0ff */
[-C--:B---3--:R-:W-:Y:S01]  /*ebc0*/  IADD3 R8, P3, R4, R37.reuse, RZ ;  /* 0x0000002504087210 */ /* 0x088fe20007f7e0ff */
[----:B------:R-:W-:Y:S01]  /*ebd0*/  LDSM.16.M88.4 R32, [R198] ;  /* 0x00000000c620783b */ /* 0x000fe20000000200 */
[-C--:B----4-:R-:W-:Y:S02]  /*ebe0*/  IADD3.X R11, R5, R36.reuse, RZ, P0, !PT ;  /* 0x00000024050b7210 */ /* 0x090fe400007fe4ff */
[----:B-----5:R-:W-:Y:S01]  /*ebf0*/  IADD3 R4, P0, R7, R37, RZ ;  /* 0x0000002507047210 */ /* 0x020fe20007f1e0ff */
[----:B------:R1:W3:Y:S03]  /*ec00*/  SHFL.IDX PT, R14, R2, 0x2, 0x181f ;  /* 0x00581f00020e7f89 */ /* 0x0002e600000e0000 */
[-C--:B------:R-:W-:Y:S01]  /*ec10*/  IADD3.X R5, R13, R36.reuse, RZ, P0, !PT ;  /* 0x000000240d057210 */ /* 0x080fe200007fe4ff */
[----:B------:R-:W4:Y:S01]  /*ec20*/  LDSM.16.M88.4 R48, [R127] ;  /* 0x000000007f30783b */ /* 0x000f220000000200 */
[----:B------:R-:W-:-:S03]  /*ec30*/  IADD3.X R9, R9, R36, RZ, P3, !PT ;  /* 0x0000002409097210 */ /* 0x000fc60001ffe4ff */
[----:B------:R-:W5:Y:S01]  /*ec40*/  LDSM.16.M88.4 R28, [R198+0x2000] ;  /* 0x00200000c61c783b */ /* 0x000f620000000200 */
[----:B------:R-:W-:-:S03]  /*ec50*/  ISETP.GE.AND P3, PT, R244, c[0x0][0x1d4], PT ;  /* 0x00007500f4007a0c */ /* 0x000fc60003f66270 */
[----:B------:R-:W-:Y:S04]  /*ec60*/  LDSM.16.M88.4 R72, [R127+0x800] ;  /* 0x000800007f48783b */ /* 0x000fe80000000200 */
[----:B------:R-:W-:Y:S04]  /*ec70*/  LDSM.16.M88.4 R96, [R127+0x1000] ;  /* 0x001000007f60783b */ /* 0x000fe80000000200 */
[----:B------:R-:W-:Y:S01]  /*ec80*/  LDSM.16.M88.4 R104, [R127+0x1800] ;  /* 0x001800007f68783b */ /* 0x000fe20000000200 */
[----:B-1----:R-:W-:-:S03]  /*ec90*/  IADD3 R2, P0, R0, R37, RZ ;  /* 0x0000002500027210 */ /* 0x002fc60007f1e0ff */
[----:B------:R-:W-:Y:S01]  /*eca0*/  LDSM.16.M88.4 R112, [R127+0x2000] ;  /* 0x002000007f70783b */ /* 0x000fe20000000200 */
[----:B------:R-:W-:Y:S02]  /*ecb0*/  IADD3.X R3, R12, R36, RZ, P0, !PT ;  /* 0x000000240c037210 */ /* 0x000fe400007fe4ff */
[C---:B------:R-:W-:Y:S01]  /*ecc0*/  ISETP.LT.OR P0, PT, R60.reuse, 0x1, P3 ;  /* 0x000000013c00780c */ /* 0x040fe20001f01670 */
[----:B------:R-:W-:Y:S04]  /*ecd0*/  LDSM.16.M88.4 R24, [R201] ;  /* 0x00000000c918783b */ /* 0x000fe80000000200 */
[----:B------:R-:W-:Y:S04]  /*ece0*/  LDSM.16.M88.4 R20, [R201+0x2000] ;  /* 0x00200000c914783b */ /* 0x000fe80000000200 */
[----:B------:R-:W1:Y:S04]  /*ecf0*/  LDSM.16.M88.4 R52, [R202] ;  /* 0x00000000ca34783b */ /* 0x000e680000000200 */
        /* <DEDUP_REMOVED lines=8> */
[----:B------:R-:W-:-:S02]  /*ed80*/  ISETP.LT.OR P0, PT, R60, 0x11, P3 ;  /* 0x000000113c00780c */ /* 0x000fc40001f01670 */
[----:B------:R-:W-:-:S11]  /*ed90*/  IADD3 R6, P1, R6, R37, RZ ;  /* 0x0000002506067210 */ /* 0x000fd60007f3e0ff */
[----:B------:R4:W-:Y:S01]  /*eda0*/  LDGSTS.E.BYPASS.LTC128B.128 [R208+0x900], [R8.64], !P0 ;  /* 0x0090000008d07fae */ /* 0x0009e2000c101d48 */
[----:B------:R-:W-:Y:S02]  /*edb0*/  ISETP.LT.OR P0, PT, R60, 0x21, P3 ;  /* 0x000000213c00780c */ /* 0x000fe40001f01670 */
[----:B---3--:R-:W-:Y:S02]  /*edc0*/  IADD3.X R7, R14, R36, RZ, P1, !PT ;  /* 0x000000240e077210 */ /* 0x008fe40000ffe4ff */
[----:B------:R-:W-:-:S09]  /*edd0*/  ISETP.LT.OR P1, PT, R60, 0x31, P3 ;  /* 0x000000313c00780c */ /* 0x000fd20001f21670 */
[----:B------:R3:W-:Y:S01]  /*ede0*/  LDGSTS.E.BYPASS.LTC128B.128 [R208+0x1100], [R6.64], !P0 ;  /* 0x0110000006d07fae */ /* 0x0007e2000c101d48 */
[----:B------:R-:W-:-:S03]  /*edf0*/  ISETP.LT.OR P0, PT, R60, 0x41, P3 ;  /* 0x000000413c00780c */ /* 0x000fc60001f01670 */
[----:B------:R3:W-:Y:S01]  /*ee00*/  LDGSTS.E.BYPASS.LTC128B.128 [R208+0x1900], [R4.64], !P1 ;  /* 0x0190000004d07fae */ /* 0x0007e2000c901d48 */
[-C--:B----4-:R-:W-:Y:S09]  /*ee10*/  HMMA.16816.F32.BF16 R8, R32, R48.reuse, RZ ;  /* 0x000000302008723c */ /* 0x090ff200000418ff */
[----:B------:R4:W-:Y:S04]  /*ee20*/  LDGSTS.E.BYPASS.LTC128B.128 [R208+0x2100], [R2.64], !P0 ;  /* 0x0210000002d07fae */ /* 0x0009e8000c101d48 */
[----:B------:R-:W-:Y:S04]  /*ee30*/  LDSM.16.M88.4 R40, [R197] ;  /* 0x00000000c528783b */ /* 0x000fe80000000200 */
[----:B------:R-:W4:Y:S01]  /*ee40*/  LDSM.16.M88.4 R16, [R199] ;  /* 0x00000000c710783b */ /* 0x000f220000000200 */
[----:B-----5:R-:W-:Y:S03]  /*ee50*/  HMMA.16816.F32.BF16 R56, R28, R48, RZ ;  /* 0x000000301c38723c */ /* 0x020fe600000418ff */
[----:B------:R-:W5:Y:S04]  /*ee60*/  LDSM.16.M88.4 R12, [R199+0x2000] ;  /* 0x00200000c70c783b */ /* 0x000f680000000200 */
[----:B------:R-:W-:Y:S01]  /*ee70*/  LDSM.16.M88.4 R44, [R194] ;  /* 0x00000000c22c783b */ /* 0x000fe20000000200 */
[----:B------:R-:W-:Y:S03]  /*ee80*/  HMMA.16816.F32.BF16 R68, R32, R50, RZ ;  /* 0x000000322044723c */ /* 0x000fe600000418ff */
[----:B---3--:R-:W-:Y:S04]  /*ee90*/  LDSM.16.M88.4 R4, [R200+0x2000] ;  /* 0x00200000c804783b */ /* 0x008fe80000000200 */
[----:B------:R-:W0:Y:S01]  /*eea0*/  LDGDEPBAR ;  /* 0x00000000000079af */ /* 0x000e220000000000 */
[-C--:B-1----:R-:W-:Y:S03]  /*eeb0*/  HMMA.16816.F32.BF16 R60, R24, R52.reuse, R8 ;  /* 0x00000034183c723c */ /* 0x082fe60000041808 */
[----:B------:R-:W1:Y:S05]  /*eec0*/  LDSM.16.M88.4 R8, [R200] ;  /* 0x00000000c808783b */ /* 0x000e6a0000000200 */
[----:B------:R-:W-:Y:S11]  /*eed0*/  HMMA.16816.F32.BF16 R56, R20, R52, R56 ;  /* 0x000000341438723c */ /* 0x000ff60000041838 */
[----:B------:R-:W-:Y:S05]  /*eee0*/  @!UPT UIADD3 URZ, URZ, URZ, URZ ;  /* 0x0000003f3f3ff290 */ /* 0x000fea000fffe03f */
[----:B----4-:R-:W-:Y:S08]  /*eef0*/  HMMA.16816.F32.BF16 R64, R16, R40, R60 ;  /* 0x000000281040723c */ /* 0x010ff0000004183c */
[----:B------:R-:W-:Y:S08]  /*ef00*/  HMMA.16816.F32.BF16 R60, R28, R50, RZ ;  /* 0x000000321c3c723c */ /* 0x000ff000000418ff */
[----:B-----5:R-:W-:Y:S08]  /*ef10*/  HMMA.16816.F32.BF16 R48, R12, R40, R56 ;  /* 0x000000280c30723c */ /* 0x020ff00000041838 */
[----:B------:R-:W-:Y:S08]  /*ef20*/  HMMA.16816.F32.BF16 R56, R24, R54, R68 ;  /* 0x000000361838723c */ /* 0x000ff00000041844 */
[----:B-1----:R-:W-:Y:S08]  /*ef30*/  HMMA.16816.F32.BF16 R68, R8, R44, R64 ;  /* 0x0000002c0844723c */ /* 0x002ff00000041840 */
[----:B------:R-:W-:Y:S08]  /*ef40*/  HMMA.16816.F32.BF16 R64, R20, R54, R60 ;  /* 0x000000361440723c */ /* 0x000ff0000004183c */
[----:B------:R-:W-:Y:S08]  /*ef50*/  HMMA.16816.F32.BF16 R60, R32, R72, RZ ;  /* 0x00000048203c723c */ /* 0x000ff000000418ff */
[----:B------:R-:W-:Y:S01]  /*ef60*/  HMMA.16816.F32.BF16 R92, R4, R44, R48 ;  /* 0x0000002c045c723c */ /* 0x000fe20000041830 */
[----:B------:R-:W1:Y:S07]  /*ef70*/  LDSM.16.M88.4 R48, [R197+0x800] ;  /* 0x00080000c530783b */ /* 0x000e6e0000000200 */
[----:B------:R-:W-:Y:S01]  /*ef80*/  HMMA.16816.F32.BF16 R52, R16, R42, R56 ;  /* 0x0000002a1034723c */ /* 0x000fe20000041838 */
[----:B------:R-:W-:-:S07]  /*ef90*/  FMUL.FTZ R0, R68, c[0x0][0x320] ;  /* 0x0000c80044007a20 */ /* 0x000fce0000410000 */
[----:B------:R-:W-:Y:S01]  /*efa0*/  HMMA.16816.F32.BF16 R56, R28, R72, RZ ;  /* 0x000000481c38723c */ /* 0x000fe200000418ff */
[----:B------:R3:W4:Y:S07]  /*efb0*/  MUFU.TANH R150, R0 ;  /* 0x0000000000967308 */ /* 0x00072e0000002400 */
[----:B------:R-:W-:Y:S01]  /*efc0*/  HMMA.16816.F32.BF16 R60, R24, R80, R60 ;  /* 0x00000050183c723c */ /* 0x000fe2000004183c */
[----:B---3--:R-:W-:-:S07]  /*efd0*/  FMUL.FTZ R0, R69, c[0x0][0x320] ;  /* 0x0000c80045007a20 */ /* 0x008fce0000410000 */
[----:B------:R-:W-:Y:S01]  /*efe0*/  HMMA.16816.F32.BF16 R64, R12, R42, R64 ;  /* 0x0000002a0c40723c */ /* 0x000fe20000041840 */
[----:B------:R-:W3:Y:S01]  /*eff0*/  LDSM.16.M88.4 R40, [R194+0x800] ;  /* 0x00080000c228783b */ /* 0x000ee20000000200 */
        /* <DEDUP_REMOVED lines=9> */
[----:B------:R5:W2:Y:S07]  /*f090*/  MUFU.TANH R154, R0 ;  /* 0x00000000009a7308 */ /* 0x000aae0000002400 */
[----:B-1----:R-:W-:Y:S01]  /*f0a0*/  HMMA.16816.F32.BF16 R60, R16, R48, R60 ;  /* 0x00000030103c723c */ /* 0x002fe2000004183c */
[----:B-----5:R-:W-:-:S04]  /*f0b0*/  FMUL.FTZ R0, R93, c[0x0][0x320] ;  /* 0x0000c8005d007a20 */ /* 0x020fc80000410000 */
[----:B------:R1:W1:Y:S03]  /*f0c0*/  MUFU.TANH R151, R0 ;  /* 0x0000000000977308 */ /* 0x0002660000002400 */
        /* <DEDUP_REMOVED lines=15> */
[----:B-1----:R-:W-:Y:S02]  /*f1c0*/  FMUL.FTZ R0, R71, c[0x0][0x320] ;  /* 0x0000c80047007a20 */ /* 0x002fe40000410000 */
[----:B---3--:R-:W-:Y:S04]  /*f1d0*/  HMMA.16816.F32.BF16 R68, R8, R40, R60 ;  /* 0x000000280844723c */ /* 0x008fe8000004183c */
        /* <DEDUP_REMOVED lines=199> */
[----:B------:R-:W-:Y:S06]  /*fe50*/  BAR.SYNC.DEFER_BLOCKING 0x0 ;  /* 0x0000000000007b1d */ /* 0x000fec0000010000 */
[----:B------:R-:W-:Y:S05]  /*fe60*/  @!P0 BRA `(.L_x_1033) ;  /* 0x0000039000008947 */ /* 0x000fea0003800000 */
[----:B--234-:R-:W-:Y:S01]  /*fe70*/  ISETP.NE.AND P4, PT, R167, 0x1, PT ;  /* 0x00000001a700780c */ /* 0x01cfe20003f85270 */
[----:B------:R-:W-:Y:S01]  /*fe80*/  IMAD.MOV.U32 R216, RZ, RZ, RZ ;  /* 0x000000ffffd87224 */ /* 0x000fe200078e00ff */
[----:B------:R-:W-:-:S04]  /*fe90*/  IADD3 R2, R163, R157, R166 ;  /* 0x0000009da3027210 */ /* 0x000fc80007ffe0a6 */
[----:B------:R-:W-:-:S05]  /*fea0*/  IADD3 R2, R2, -0x50, RZ ;  /* 0xffffffb002027810 */ /* 0x000fca0007ffe0ff */
[----:B-1----:R-:W-:Y:S02]  /*feb0*/  IMAD.MOV.U32 R0, RZ, RZ, R2 ;  /* 0x000000ffff007224 */ /* 0x002fe400078e0002 */
        /* <DEDUP_REMOVED lines=24> */
.L_x_1225:
[----:B------:R-:W-:Y:S05]  /*10040*/  BRA.DIV ~URZ, `(.L_x_1035) ;  /* 0x00018a027f007947 */ /* 0x000fea000b800000 */
[----:B------:R-:W3:Y:S04]  /*10050*/  SHFL.IDX PT, R2, R0, RZ, 0x181f ;  /* 0x00181fff00027589 */ /* 0x000ee800000e0000 */
        /* <DEDUP_REMOVED lines=14> */
[--C-:B------:R-:W-:Y:S02]  /*10140*/  IMAD.X R9, R9, 0x1, R36.reuse, P3 ;  /* 0x0000000109097824 */ /* 0x100fe400018e0624 */
[----:B------:R-:W-:-:S03]  /*10150*/  IMAD.X R7, R13, 0x1, R36, P1 ;  /* 0x000000010d077824 */ /* 0x000fc600008e0624 */
[----:B------:R2:W-:Y:S01]  /*10160*/  LDGSTS.E.BYPASS.LTC128B.128 [R208+0x3100], [R8.64], !P2 ;  /* 0x0310000008d07fae */ /* 0x0005e2000d101d48 */
[----:B------:R-:W-:-:S03]  /*10170*/  IMAD.X R3, R12, 0x1, R36, P0 ;  /* 0x000000010c037824 */ /* 0x000fc600000e0624 */
[----:B------:R2:W-:Y:S04]  /*10180*/  LDGSTS.E.BYPASS.LTC128B.128 [R208+0x3900], [R6.64], !P2 ;  /* 0x0390000006d07fae */ /* 0x0005e8000d101d48 */
[----:B------:R2:W-:Y:S02]  /*10190*/  LDGSTS.E.BYPASS.LTC128B.128 [R208+0x4100], [R2.64], !P2 ;  /* 0x0410000002d07fae */ /* 0x0005e4000d101d48 */
.L_x_1226:
[----:B--23--:R-:W-:-:S04]  /*101a0*/  IADD3 R2, P0, R0, R37, RZ ;  /* 0x0000002500027210 */ /* 0x00cfc80007f1e0ff */
[----:B-1----:R-:W-:-:S05]  /*101b0*/  IADD3.X R3, R4, R36, RZ, P0, !PT ;  /* 0x0000002404037210 */ /* 0x002fca00007fe4ff */
[----:B------:R-:W-:Y:S01]  /*101c0*/  @!PT LDS RZ, [RZ] ;  /* 0x00000000fffff984 */ /* 0x000fe20000000800 */
[----:B------:R-:W-:Y:S01]  /*101d0*/  @!PT LDS RZ, [RZ] ;  /* 0x00000000fffff984 */ /* 0x000fe20000000800 */
[----:B------:R-:W-:Y:S01]  /*101e0*/  @!PT LDS RZ, [RZ] ;  /* 0x00000000fffff984 */ /* 0x000fe20000000800 */
[----:B------:R1:W-:Y:S04]  /*101f0*/  LDGSTS.E.BYPASS.LTC128B.128 [R208+0x4900], [R2.64], !P2 ;  /* 0x0490000002d07fae */ /* 0x0003e8000d101d48 */
.L_x_1033:
[----:B--234-:R-:W-:Y:S05]  /*10200*/  BSYNC B0 ;  /* 0x0000000000007941 */ /* 0x01cfea0003800000 */
.L_x_1032:
[----:B-1----:R-:W2:Y:S01]  /*10210*/  LDL R2, [R1+0x38] ;  /* 0x0000380001027983 */ /* 0x002ea20000100800 */
[----:B------:R-:W-:-:S03]  /*10220*/  IMAD.MOV.U32 R3, RZ, RZ, c[0x0][0x2c4] ;  /* 0x0000b100ff037624 */ /* 0x000fc600078e00ff */
[----:B------:R-:W2:Y:S02]  /*10230*/  LDL R0, [R1+0x50] ;  /* 0x0000500001007983 */ /* 0x000ea40000100800 */
[----:B------:R-:W-:Y:S01]  /*10240*/  ISETP.NE.AND P0, PT, R3, 0x1, PT ;  /* 0x000000010300780c */ /* 0x000fe20003f05270 */
[----:B------:R-:W-:Y:S01]  /*10250*/  ULDC UR4, c[0x0][0x324] ;  /* 0x0000c90000047ab9 */ /* 0x000fe20000000800 */
[----:B------:R-:W0:Y:S01]  /*10260*/  LDGDEPBAR ;  /* 0x00000000000079af */ /* 0x000e220000000000 */
[----:B------:R-:W-:Y:S01]  /*10270*/  ULOP3.LUT UR4, URZ, UR4, URZ, 0x33, !UPT ;  /* 0x000000043f047292 */ /* 0x000fe2000f8e333f */
[----:B------:R-:W-:Y:S01]  /*10280*/  IMAD.IADD R7, R156, 0x1, -R251 ;  /* 0x000000019c077824 */ /* 0x000fe200078e0afb */
[C---:B------:R-:W-:Y:S01]  /*10290*/  IADD3 R8, -R251.reuse, R86, RZ ;  /* 0x00000056fb087210 */ /* 0x040fe20007ffe1ff */
[----:B--2---:R-:W-:Y:S01]  /*102a0*/  IMAD.IADD R0, R0, 0x1, R2 ;  /* 0x0000000100007824 */ /* 0x004fe200078e0202 */
[----:B------:R-:W-:-:S06]  /*102b0*/  IADD3 R2, -R251, 0x1, R156 ;  /* 0x00000001fb027810 */ /* 0x000fcc0007ffe19c */
[----:B------:R-:W-:-:S04]  /*102c0*/  @P0 IMAD.HI.U32 R3, R0, c[0x0][0x2c8], RZ ;  /* 0x0000b20000030a27 */ /* 0x000fc800078e00ff */
[----:B------:R-:W-:Y:S01]  /*102d0*/  IMAD.MOV.U32 R4, RZ, RZ, R0 ;  /* 0x000000ffff047224 */ /* 0x000fe200078e0000 */
[----:B------:R-:W-:-:S04]  /*102e0*/  IADD3 R0, R2, -R249, RZ ;  /* 0x800000f902007210 */ /* 0x000fc80007ffe0ff */
[C---:B------:R-:W-:Y:S02]  /*102f0*/  IADD3 R6, R0.reuse, UR4, RZ ;  /* 0x0000000400067c10 */ /* 0x040fe4000fffe0ff */
[----:B------:R-:W-:Y:S02]  /*10300*/  @P0 SHF.R.U32.HI R4, RZ, c[0x0][0x2cc], R3 ;  /* 0x0000b300ff040a19 */ /* 0x000fe40000011603 */
[----:B------:R-:W-:Y:S01]  /*10310*/  IADD3 R5, R0, c[0x0][0x328], RZ ;  /* 0x0000ca0000057a10 */ /* 0x000fe20007ffe0ff */
[----:B------:R-:W-:Y:S05]  /*10320*/  BRA.DIV ~URZ, `(.L_x_1036) ;  /* 0x00018bd27f007947 */ /* 0x000fea000b800000 */
[----:B------:R1:W2:Y:S02]  /*10330*/  SHFL.IDX PT, R3, R4, RZ, 0x1c1f ;  /* 0x001c1fff04037589 */ /* 0x0002a400000e0000 */
.L_x_1227:
        /* <DEDUP_REMOVED lines=17> */
.L_x_1039:
[----:B------:R-:W-:-:S04]  /*10450*/  MOV R9, c[0x0][0x32c] ;  /* 0x0000cb0000097a02 */ /* 0x000fc80000000f00 */
[----:B------:R-:W-:-:S13]  /*10460*/  ISETP.NE.AND P0, PT, R9, 0x1, PT ;  /* 0x000000010900780c */ /* 0x000fda0003f05270 */
[----:B------:R-:W-:-:S05]  /*10470*/  @P0 IMAD.HI.U32 R9, R3, c[0x0][0x330], RZ ;  /* 0x0000cc0003090a27 */ /* 0x000fca00078e00ff */
[----:B------:R-:W-:Y:S02]  /*10480*/  @P0 SHF.R.U32.HI R3, RZ, c[0x0][0x334], R9 ;  /* 0x0000cd00ff030a19 */ /* 0x000fe40000011609 */
.L_x_1040:
[----:B------:R-:W-:Y:S05]  /*10490*/  BSYNC B0 ;  /* 0x0000000000007941 */ /* 0x000fea0003800000 */
.L_x_1038:
[----:B------:R-:W-:-:S05]  /*104a0*/  IMAD R3, R3, c[0x0][0x32c], R8 ;  /* 0x0000cb0003037a24 */ /* 0x000fca00078e0208 */
[----:B------:R-:W-:Y:S02]  /*104b0*/  IADD3 R9, R3, c[0x0][0x32c], RZ ;  /* 0x0000cb0003097a10 */ /* 0x000fe40007ffe0ff */
[----:B------:R-:W-:Y:S02]  /*104c0*/  IMNMX R0, R0, R3, !PT ;  /* 0x0000000300007217 */ /* 0x000fe40007800200 */
[----:B------:R-:W-:Y:S02]  /*104d0*/  IMNMX R2, R2, R9, PT ;  /* 0x0000000902027217 */ /* 0x000fe40003800200 */
.L_x_1037:
[C---:B------:R-:W-:Y:S02]  /*104e0*/  ISETP.GE.AND P0, PT, R86.reuse, 0x2, PT ;  /* 0x000000025600780c */ /* 0x040fe40003f06270 */
        /* <DEDUP_REMOVED lines=111> */
.L_x_1228:
        /* <DEDUP_REMOVED lines=17> */
.L_x_1044:
[----:B------:R-:W-:-:S04]  /*10cf0*/  MOV R9, c[0x0][0x32c] ;  /* 0x0000cb0000097a02 */ /* 0x000fc80000000f00 */
[----:B------:R-:W-:-:S13]  /*10d00*/  ISETP.NE.AND P0, PT, R9, 0x1, PT ;  /* 0x000000010900780c */ /* 0x000fda0003f05270 */
[----:B------:R-:W-:-:S05]  /*10d10*/  @P0 IMAD.HI.U32 R9, R3, c[0x0][0x330], RZ ;  /* 0x0000cc0003090a27 */ /* 0x000fca00078e00ff */
[----:B------:R-:W-:Y:S02]  /*10d20*/  @P0 SHF.R.U32.HI R3, RZ, c[0x0][0x334], R9 ;  /* 0x0000cd00ff030a19 */ /* 0x000fe40000011609 */
.L_x_1045:
[----:B------:R-:W-:Y:S05]  /*10d30*/  BSYNC B0 ;  /* 0x0000000000007941 */ /* 0x000fea0003800000 */
.L_x_1043:
[----:B------:R-:W-:-:S05]  /*10d40*/  IMAD R3, R3, c[0x0][0x32c], R8 ;  /* 0x0000cb0003037a24 */ /* 0x000fca00078e0208 */
[----:B------:R-:W-:Y:S02]  /*10d50*/  IADD3 R9, R3, c[0x0][0x32c], RZ ;  /* 0x0000cb0003097a10 */ /* 0x000fe40007ffe0ff */
[----:B------:R-:W-:Y:S02]  /*10d60*/  IMNMX R0, R0, R3, !PT ;  /* 0x0000000300007217 */ /* 0x000fe40007800200 */
[----:B------:R-:W-:Y:S02]  /*10d70*/  IMNMX R2, R2, R9, PT ;  /* 0x0000000902027217 */ /* 0x000fe40003800200 */
.L_x_1042:
        /* <DEDUP_REMOVED lines=77> */
.L_x_1229:
        /* <DEDUP_REMOVED lines=17> */
.L_x_1049:
[----:B------:R-:W-:-:S04]  /*11360*/  MOV R9, c[0x0][0x32c] ;  /* 0x0000cb0000097a02 */ /* 0x000fc80000000f00 */
[----:B------:R-:W-:-:S13]  /*11370*/  ISETP.NE.AND P0, PT, R9, 0x1, PT ;  /* 0x000000010900780c */ /* 0x000fda0003f05270 */
[----:B------:R-:W-:-:S05]  /*11380*/  @P0 IMAD.HI.U32 R9, R3, c[0x0][0x330], RZ ;  /* 0x0000cc0003090a27 */ /* 0x000fca00078e00ff */
[----:B------:R-:W-:Y:S02]  /*11390*/  @P0 SHF.R.U32.HI R3, RZ, c[0x0][0x334], R9 ;  /* 0x0000cd00ff030a19 */ /* 0x000fe40000011609 */
.L_x_1050:
[----:B------:R-:W-:Y:S05]  /*113a0*/  BSYNC B0 ;  /* 0x0000000000007941 */ /* 0x000fea0003800000 */
.L_x_1048:
[----:B------:R-:W-:-:S05]  /*113b0*/  IMAD R3, R3, c[0x0][0x32c], R8 ;  /* 0x0000cb0003037a24 */ /* 0x000fca00078e0208 */
[----:B------:R-:W-:Y:S02]  /*113c0*/  IADD3 R9, R3, c[0x0][0x32c], RZ ;  /* 0x0000cb0003097a10 */ /* 0x000fe40007ffe0ff */
[----:B------:R-:W-:Y:S02]  /*113d0*/  IMNMX R0, R0, R3, !PT ;  /* 0x0000000300007217 */ /* 0x000fe40007800200 */
[----:B------:R-:W-:Y:S02]  /*113e0*/  IMNMX R2, R2, R9, PT ;  /* 0x0000000902027217 */ /* 0x000fe40003800200 */
.L_x_1047:
        /* <DEDUP_REMOVED lines=77> */
.L_x_1230:
        /* <DEDUP_REMOVED lines=10> */
[----:B--234-:R-:W-:Y:S01]  /*11960*/  IMAD.MOV.U32 R4, RZ, RZ, c[0x0][0x32c] ;  /* 0x0000cb00ff047624 */ /* 0x01cfe200078e00ff */
[----:B------:R-:W-:-:S04]  /*11970*/  LOP3.LUT R3, RZ, R3, RZ, 0x33, !PT ;  /* 0x00000003ff037212 */ /* 0x000fc800078e33ff */
[----:B------:R-:W-:-:S13]  /*11980*/  ISETP.NE.AND P0, PT, R4, 0x1, PT ;  /* 0x000000010400780c */ /* 0x000fda0003f05270 */
[----:B------:R-:W-:-:S05]  /*11990*/  @P0 IMAD.HI.U32 R4, R3, c[0x0][0x330], RZ ;  /* 0x0000cc0003040a27 */ /* 0x000fca00078e00ff */
[----:B------:R-:W-:-:S04]  /*119a0*/  @P0 SHF.R.U32.HI R3, RZ, c[0x0][0x334], R4 ;  /* 0x0000cd00ff030a19 */ /* 0x000fc80000011604 */
[----:B------:R-:W-:Y:S01]  /*119b0*/  LOP3.LUT R3, RZ, R3, RZ, 0x33, !PT ;  /* 0x00000003ff037212 */ /* 0x000fe200078e33ff */
[----:B------:R-:W-:Y:S05]  /*119c0*/  BRA `(.L_x_1055) ;  /* 0x0000004000007947 */ /* 0x000fea0003800000 */
.L_x_1054:
[----:B--234-:R-:W-:-:S04]  /*119d0*/  MOV R4, c[0x0][0x32c] ;  /* 0x0000cb0000047a02 */ /* 0x01cfc80000000f00 */
[----:B------:R-:W-:-:S13]  /*119e0*/  ISETP.NE.AND P0, PT, R4, 0x1, PT ;  /* 0x000000010400780c */ /* 0x000fda0003f05270 */
[----:B------:R-:W-:-:S05]  /*119f0*/  @P0 IMAD.HI.U32 R4, R3, c[0x0][0x330], RZ ;  /* 0x0000cc0003040a27 */ /* 0x000fca00078e00ff */
[----:B------:R-:W-:Y:S02]  /*11a00*/  @P0 SHF.R.U32.HI R3, RZ, c[0x0][0x334], R4 ;  /* 0x0000cd00ff030a19 */ /* 0x000fe40000011604 */
.L_x_1055:
[----:B------:R-:W-:Y:S05]  /*11a10*/  BSYNC B0 ;  /* 0x0000000000007941 */ /* 0x000fea0003800000 */
.L_x_1053:
[----:B------:R-:W-:-:S05]  /*11a20*/  IMAD R3, R3, c[0x0][0x32c], R8 ;  /* 0x0000cb0003037a24 */ /* 0x000fca00078e0208 */
[----:B------:R-:W-:Y:S02]  /*11a30*/  IADD3 R4, R3, c[0x0][0x32c], RZ ;  /* 0x0000cb0003047a10 */ /* 0x000fe40007ffe0ff */
[----:B------:R-:W-:Y:S02]  /*11a40*/  IMNMX R0, R0, R3, !PT ;  /* 0x0000000300007217 */ /* 0x000fe40007800200 */
[----:B------:R-:W-:Y:S02]  /*11a50*/  IMNMX R2, R2, R4, PT ;  /* 0x0000000402027217 */ /* 0x000fe40003800200 */
.L_x_1052:
        /* <DEDUP_REMOVED lines=76> */
[----:B--234-:R-:W-:Y:S02]  /*11f20*/  FMNMX.FTZ R4, R20, R0, !PT ;  /* 0x0000000014047209 */ /* 0x01cfe40007810000 */
        /* <DEDUP_REMOVED lines=60> */
[----:B------:R-:W-:-:S02]  /*122f0*/  FSEL R55, R43, -INF , !P1 ;  /* 0xff8000002b377808 */ /* 0x000fc40004800000 */
[----:B------:R-:W-:Y:S02]  /*12300*/  FMNMX.FTZ R4, R104, R4, !PT ;  /* 0x0000000468047209 */ /* 0x000fe40007810000 */
[----:B------:R-:W-:Y:S02]  /*12310*/  FMNMX.FTZ R3, R98, R3, !PT ;  /* 0x0000000362037209 */ /* 0x000fe40007810000 */
[----:B------:R-:W-:Y:S02]  /*12320*/  FMNMX.FTZ R2, R87, R2, !PT ;  /* 0x0000000257027209 */ /* 0x000fe40007810000 */
[----:B------:R-:W-:Y:S02]  /*12330*/  FMNMX.FTZ R0, R60, R0, !PT ;  /* 0x000000003c007209 */ /* 0x000fe40007810000 */
[----:B------:R-:W-:Y:S02]  /*12340*/  FSEL R54, R42, -INF , !P0 ;  /* 0xff8000002a367808 */ /* 0x000fe40004000000 */
[----:B------:R-:W-:-:S02]  /*12350*/  FMNMX.FTZ R4, R83, R4, !PT ;  /* 0x0000000453047209 */ /* 0x000fc40007810000 */
[----:B------:R-:W-:Y:S02]  /*12360*/  FMNMX.FTZ R3, R93, R3, !PT ;  /* 0x000000035d037209 */ /* 0x000fe40007810000 */
        /* <DEDUP_REMOVED lines=8> */
.L_x_1231:
        /* <DEDUP_REMOVED lines=15> */
.L_x_1232:
[C---:B------:R-:W-:Y:S01]  /*124e0*/  FMUL.FTZ R0, R71.reuse, c[0x0][0x2d0] ;  /* 0x0000b40047007a20 */ /* 0x040fe20000410000 */
[----:B------:R-:W-:Y:S01]  /*124f0*/  FSETP.NEU.FTZ.AND P0, PT, R71, -INF , PT ;  /* 0xff8000004700780b */ /* 0x000fe20003f1d000 */
[----:B------:R-:W2:Y:S01]  /*12500*/  LDL R231, [R1+0x38] ;  /* 0x0000380001e77983 */ /* 0x000ea20000100800 */
[----:B------:R-:W-:Y:S01]  /*12510*/  FMUL.FTZ R3, R70, c[0x0][0x2d0] ;  /* 0x0000b40046037a20 */ /* 0x000fe20000410000 */
[----:B----4-:R-:W-:Y:S01]  /*12520*/  FMNMX.FTZ R68, R8, R7, !PT ;  /* 0x0000000708447209 */ /* 0x010fe20007810000 */
[----:B------:R-:W-:Y:S01]  /*12530*/  WARPSYNC 0xffffffff ;  /* 0xffffffff00007948 */ /* 0x000fe20003800000 */
[----:B------:R-:W-:Y:S01]  /*12540*/  FSEL R4, R0, RZ, P0 ;  /* 0x000000ff00047208 */ /* 0x000fe20000000000 */
[----:B------:R-:W-:Y:S01]  /*12550*/  LDSM.16.MT88.4 R48, [R192] ;  /* 0x00000000c030783b */ /* 0x000fe20000004200 */
[----:B------:R-:W-:-:S02]  /*12560*/  FSETP.NEU.FTZ.AND P0, PT, R70, -INF , PT ;  /* 0xff8000004600780b */ /* 0x000fc40003f1d000 */
[----:B------:R-:W-:Y:S01]  /*12570*/  MOV R232, c[0x0][0x2c4] ;  /* 0x0000b10000e87a02 */ /* 0x000fe20000000f00 */
[--C-:B------:R-:W-:Y:S01]  /*12580*/  FFMA.FTZ R0, R13, c[0x0][0x2d0], -R4.reuse ;  /* 0x0000b4000d007a23 */ /* 0x100fe20000010804 */
[----:B------:R-:W-:Y:S01]  /*12590*/  FSEL R3, R3, RZ, P0 ;  /* 0x000000ff03037208 */ /* 0x000fe20000000000 */
[--C-:B------:R-:W-:Y:S01]  /*125a0*/  FFMA.FTZ R2, R36, c[0x0][0x2d0], -R4.reuse ;  /* 0x0000b40024027a23 */ /* 0x100fe20000010804 */
[----:B------:R-:W-:Y:S01]  /*125b0*/  FSETP.NEU.FTZ.AND P0, PT, R69, -INF , PT ;  /* 0xff8000004500780b */ /* 0x000fe20003f1d000 */
[----:B------:R1:W-:Y:S01]  /*125c0*/  MUFU.EX2 R162, R0 ;  /* 0x0000000000a27308 */ /* 0x0003e20000000800 */
[----:B------:R-:W-:Y:S01]  /*125d0*/  LDSM.16.MT88.4 R40, [R192+0x800] ;  /* 0x00080000c028783b */ /* 0x000fe20000004200 */
[----:B------:R-:W-:Y:S01]  /*125e0*/  FFMA.FTZ R5, R31, c[0x0][0x2d0], -R3 ;  /* 0x0000b4001f057a23 */ /* 0x000fe20000010803 */
[----:B------:R-:W-:Y:S01]  /*125f0*/  ISETP.NE.AND P1, PT, R232, 0x1, PT ;  /* 0x00000001e800780c */ /* 0x000fe20003f25270 */
[--C-:B------:R-:W-:Y:S01]  /*12600*/  FFMA.FTZ R77, R66, c[0x0][0x2d0], -R4.reuse ;  /* 0x0000b400424d7a23 */ /* 0x100fe20000010804 */
[----:B------:R-:W4:Y:S01]  /*12610*/  LDSM.16.MT88.4 R44, [R196] ;  /* 0x00000000c42c783b */ /* 0x000f220000004200 */
[----:B------:R-:W-:-:S02]  /*12620*/  FFMA.FTZ R76, R67, c[0x0][0x2d0], -R4 ;  /* 0x0000b400434c7a23 */ /* 0x000fc40000010804 */
[----:B------:R5:W-:Y:S01]  /*12630*/  MUFU.EX2 R224, R2 ;  /* 0x0000000200e07308 */ /* 0x000be20000000800 */
[--C-:B------:R-:W-:Y:S02]  /*12640*/  FFMA.FTZ R67, R105, c[0x0][0x2d0], -R4.reuse ;  /* 0x0000b40069437a23 */ /* 0x100fe40000010804 */
[--C-:B------:R-:W-:Y:S02]  /*12650*/  FFMA.FTZ R66, R107, c[0x0][0x2d0], -R4.reuse ;  /* 0x0000b4006b427a23 */ /* 0x100fe40000010804 */
[--C-:B------:R-:W-:Y:S02]  /*12660*/  FFMA.FTZ R146, R111, c[0x0][0x2d0], -R4.reuse ;  /* 0x0000b4006f927a23 */ /* 0x100fe40000010804 */
[--C-:B------:R-:W-:Y:S01]  /*12670*/  FFMA.FTZ R145, R110, c[0x0][0x2d0], -R4.reuse ;  /* 0x0000b4006e917a23 */ /* 0x100fe20000010804 */
[----:B------:R3:W-:Y:S01]  /*12680*/  MUFU.EX2 R221, R5 ;  /* 0x0000000500dd7308 */ /* 0x0007e20000000800 */
[--C-:B-1----:R-:W-:Y:S02]  /*12690*/  FFMA.FTZ R0, R17, c[0x0][0x2d0], -R4.reuse ;  /* 0x0000b40011007a23 */ /* 0x102fe40000010804 */
[----:B------:R-:W-:-:S02]  /*126a0*/  FFMA.FTZ R144, R109, c[0x0][0x2d0], -R4 ;  /* 0x0000b4006d907a23 */ /* 0x000fc40000010804 */
[--C-:B------:R-:W-:Y:S02]  /*126b0*/  FFMA.FTZ R143, R108, c[0x0][0x2d0], -R4.reuse ;  /* 0x0000b4006c8f7a23 */ /* 0x100fe40000010804 */
[--C-:B------:R-:W-:Y:S01]  /*126c0*/  FFMA.FTZ R167, R106, c[0x0][0x2d0], -R4.reuse ;  /* 0x0000b4006aa77a23 */ /* 0x100fe20000010804 */
[----:B------:R1:W-:Y:S01]  /*126d0*/  MUFU.EX2 R161, R0 ;  /* 0x0000000000a17308 */ /* 0x0003e20000000800 */
[----:B-----5:R-:W-:Y:S02]  /*126e0*/  FMUL.FTZ R2, R69, c[0x0][0x2d0] ;  /* 0x0000b40045027a20 */ /* 0x020fe40000410000 */
[--C-:B------:R-:W-:Y:S02]  /*126f0*/  FFMA.FTZ R171, R104, c[0x0][0x2d0], -R4.reuse ;  /* 0x0000b40068ab7a23 */ /* 0x100fe40000010804 */
[--C-:B------:R-:W-:Y:S01]  /*12700*/  FFMA.FTZ R170, R83, c[0x0][0x2d0], -R4.reuse ;  /* 0x0000b40053aa7a23 */ /* 0x100fe20000010804 */
[----:B------:R-:W-:Y:S01]  /*12710*/  FSEL R2, R2, RZ, P0 ;  /* 0x000000ff02027208 */ /* 0x000fe20000000000 */
[----:B------:R-:W-:Y:S01]  /*12720*/  FFMA.FTZ R169, R78, c[0x0][0x2d0], -R4 ;  /* 0x0000b4004ea97a23 */ /* 0x000fe20000010804 */
[----:B------:R-:W-:Y:S01]  /*12730*/  FSETP.NEU.FTZ.AND P0, PT, R68, -INF , PT ;  /* 0xff8000004400780b */ /* 0x000fe20003f1d000 */
[----:B------:R-:W-:Y:S01]  /*12740*/  FFMA.FTZ R78, R64, c[0x0][0x2d0], -R3 ;  /* 0x0000b400404e7a23 */ /* 0x000fe20000010803 */
[----:B------:R-:W-:Y:S01]  /*12750*/  MUFU.EX2 R190, R67 ;  /* 0x0000004300be7308 */ /* 0x000fe20000000800 */
[----:B---3--:R-:W-:-:S02]  /*12760*/  FFMA.FTZ R5, R33, c[0x0][0x2d0], -R2 ;  /* 0x0000b40021057a23 */ /* 0x008fc40000010802 */
[--C-:B------:R-:W-:Y:S02]  /*12770*/  FFMA.FTZ R183, R89, c[0x0][0x2d0], -R2.reuse ;  /* 0x0000b40059b77a23 */ /* 0x100fe40000010802 */
[----:B------:R-:W-:Y:S02]  /*12780*/  FFMA.FTZ R182, R87, c[0x0][0x2d0], -R2 ;  /* 0x0000b40057b67a23 */ /* 0x000fe40000010802 */
[----:B-1----:R-:W-:Y:S01]  /*12790*/  FFMA.FTZ R0, R26, c[0x0][0x2d0], -R4 ;  /* 0x0000b4001a007a23 */ /* 0x002fe20000010804 */
[----:B------:R1:W-:Y:S01]  /*127a0*/  MUFU.EX2 R219, R5 ;  /* 0x0000000500db7308 */ /* 0x0003e20000000800 */
[--C-:B------:R-:W-:Y:S02]  /*127b0*/  FFMA.FTZ R83, R65, c[0x0][0x2d0], -R3.reuse ;  /* 0x0000b40041537a23 */ /* 0x100fe40000010803 */
[--C-:B------:R-:W-:Y:S02]  /*127c0*/  FFMA.FTZ R82, R82, c[0x0][0x2d0], -R3.reuse ;  /* 0x0000b40052527a23 */ /* 0x100fe40000010803 */
[----:B------:R-:W-:-:S02]  /*127d0*/  FFMA.FTZ R81, R81, c[0x0][0x2d0], -R3 ;  /* 0x0000b40051517a23 */ /* 0x000fc40000010803 */
[--C-:B------:R-:W-:Y:S01]  /*127e0*/  FFMA.FTZ R140, R103, c[0x0][0x2d0], -R3.reuse ;  /* 0x0000b400678c7a23 */ /* 0x100fe20000010803 */
[----:B------:R3:W-:Y:S01]  /*127f0*/  MUFU.EX2 R164, R0 ;  /* 0x0000000000a47308 */ /* 0x0007e20000000800 */
[--C-:B------:R-:W-:Y:S02]  /*12800*/  FFMA.FTZ R141, R102, c[0x0][0x2d0], -R3.reuse ;  /* 0x0000b400668d7a23 */ /* 0x100fe40000010803 */
[--C-:B------:R-:W-:Y:S02]  /*12810*/  FFMA.FTZ R142, R101, c[0x0][0x2d0], -R3.reuse ;  /* 0x0000b400658e7a23 */ /* 0x100fe40000010803 */
[--C-:B------:R-:W-:Y:S02]  /*12820*/  FFMA.FTZ R147, R100, c[0x0][0x2d0], -R3.reuse ;  /* 0x0000b40064937a23 */ /* 0x100fe40000010803 */
[----:B------:R-:W-:Y:S01]  /*12830*/  FFMA.FTZ R166, R99, c[0x0][0x2d0], -R3 ;  /* 0x0000b40063a67a23 */ /* 0x000fe20000010803 */
[----:B------:R-:W-:Y:S01]  /*12840*/  MUFU.EX2 R213, R66 ;  /* 0x0000004200d57308 */ /* 0x000fe20000000800 */
[----:B-1----:R-:W-:-:S02]  /*12850*/  FFMA.FTZ R5, R37, c[0x0][0x2d0], -R2 ;  /* 0x0000b40025057a23 */ /* 0x002fc40000010802 */
[--C-:B------:R-:W-:Y:S02]  /*12860*/  FFMA.FTZ R165, R98, c[0x0][0x2d0], -R3.reuse ;  /* 0x0000b40062a57a23 */ /* 0x100fe40000010803 */
[--C-:B------:R-:W-:Y:S02]  /*12870*/  FFMA.FTZ R168, R93, c[0x0][0x2d0], -R3.reuse ;  /* 0x0000b4005da87a23 */ /* 0x100fe40000010803 */
[----:B------:R-:W-:Y:S01]  /*12880*/  FFMA.FTZ R174, R79, c[0x0][0x2d0], -R3 ;  /* 0x0000b4004fae7a23 */ /* 0x000fe20000010803 */
[----:B------:R-:W-:Y:S01]  /*12890*/  MUFU.EX2 R227, R5 ;  /* 0x0000000500e37308 */ /* 0x000fe20000000800 */
[----:B---3--:R-:W-:Y:S02]  /*128a0*/  FFMA.FTZ R0, R29, c[0x0][0x2d0], -R4 ;  /* 0x0000b4001d007a23 */ /* 0x008fe40000010804 */
        /* <DEDUP_REMOVED lines=10> */
[----:B-1----:R-:W-:-:S05]  /*12950*/  FFMA.FTZ R0, R30, c[0x0][0x2d0], -R4 ;  /* 0x0000b4001e007a23 */ /* 0x002fca0000010804 */
[----:B------:R-:W-:Y:S08]  /*12960*/  MUFU.EX2 R187, R145 ;  /* 0x0000009100bb7308 */ /* 0x000ff00000000800 */
[----:B------:R1:W-:Y:S08]  /*12970*/  MUFU.EX2 R185, R0 ;  /* 0x0000000000b97308 */ /* 0x0003f00000000800 */
[----:B------:R-:W-:Y:S01]  /*12980*/  MUFU.EX2 R188, R144 ;  /* 0x0000009000bc7308 */ /* 0x000fe20000000800 */
[----:B-1----:R-:W-:-:S07]  /*12990*/  FFMA.FTZ R0, R34, c[0x0][0x2d0], -R4 ;  /* 0x0000b40022007a23 */ /* 0x002fce0000010804 */
[----:B------:R-:W-:Y:S08]  /*129a0*/  MUFU.EX2 R189, R143 ;  /* 0x0000008f00bd7308 */ /* 0x000ff00000000800 */
[----:B------:R1:W3:Y:S02]  /*129b0*/  MUFU.EX2 R222, R0 ;  /* 0x0000000000de7308 */ /* 0x0002e40000000800 */
[----:B-1----:R-:W-:-:S06]  /*129c0*/  FFMA.FTZ R0, R38, c[0x0][0x2d0], -R4 ;  /* 0x0000b40026007a23 */ /* 0x002fcc0000010804 */
[----:B------:R1:W-:Y:S02]  /*129d0*/  MUFU.EX2 R226, R0 ;  /* 0x0000000000e27308 */ /* 0x0003e40000000800 */
[----:B-1----:R-:W-:Y:S01]  /*129e0*/  FFMA.FTZ R0, R12, c[0x0][0x2d0], -R3 ;  /* 0x0000b4000c007a23 */ /* 0x002fe20000010803 */
[----:B---3--:R-:W-:-:S05]  /*129f0*/  F2FP.BF16.PACK_AB R12, R222, R185 ;  /* 0x000000b9de0c723e */ /* 0x008fca00000010ff */
[----:B------:R1:W-:Y:S02]  /*12a00*/  MUFU.EX2 R158, R0 ;  /* 0x00000000009e7308 */ /* 0x0003e40000000800 */
[----:B-1----:R-:W-:-:S06]  /*12a10*/  FFMA.FTZ R0, R15, c[0x0][0x2d0], -R3 ;  /* 0x0000b4000f007a23 */ /* 0x002fcc0000010803 */
[----:B------:R1:W-:Y:S02]  /*12a20*/  MUFU.EX2 R157, R0 ;  /* 0x00000000009d7308 */ /* 0x0003e40000000800 */
[----:B-1----:R-:W-:Y:S01]  /*12a30*/  FFMA.FTZ R0, R20, c[0x0][0x2d0], -R3 ;  /* 0x0000b40014007a23 */ /* 0x002fe20000010803 */
[----:B------:R-:W-:-:S05]  /*12a40*/  F2FP.BF16.PACK_AB R20, R161, R162 ;  /* 0x000000a2a114723e */ /* 0x000fca00000010ff */
[----:B------:R1:W-:Y:S02]  /*12a50*/  MUFU.EX2 R160, R0 ;  /* 0x0000000000a07308 */ /* 0x0003e40000000800 */
[----:B-1----:R-:W-:-:S06]  /*12a60*/  FFMA.FTZ R0, R23, c[0x0][0x2d0], -R3 ;  /* 0x0000b40017007a23 */ /* 0x002fcc0000010803 */
[----:B------:R1:W3:Y:S02]  /*12a70*/  MUFU.EX2 R163, R0 ;  /* 0x0000000000a37308 */ /* 0x0002e40000000800 */
[----:B-1----:R-:W-:Y:S01]  /*12a80*/  FFMA.FTZ R0, R25, c[0x0][0x2d0], -R3 ;  /* 0x0000b40019007a23 */ /* 0x002fe20000010803 */
[----:B---3--:R-:W-:-:S05]  /*12a90*/  F2FP.BF16.PACK_AB R23, R163, R160 ;  /* 0x000000a0a317723e */ /* 0x008fca00000010ff */
[----:B------:R1:W-:Y:S02]  /*12aa0*/  MUFU.EX2 R184, R0 ;  /* 0x0000000000b87308 */ /* 0x0003e40000000800 */
[--C-:B-1----:R-:W-:Y:S02]  /*12ab0*/  FFMA.FTZ R0, R28, c[0x0][0x2d0], -R3.reuse ;  /* 0x0000b4001c007a23 */ /* 0x102fe40000010803 */
[----:B------:R-:W1:Y:S04]  /*12ac0*/  LDSM.16.MT88.4 R28, [R196+0x800] ;  /* 0x00080000c41c783b */ /* 0x000e680000004200 */
[----:B------:R3:W5:Y:S02]  /*12ad0*/  MUFU.EX2 R220, R0 ;  /* 0x0000000000dc7308 */ /* 0x0007640000000800 */
[----:B---3--:R-:W-:Y:S01]  /*12ae0*/  FFMA.FTZ R0, R35, c[0x0][0x2d0], -R3 ;  /* 0x0000b40023007a23 */ /* 0x008fe20000010803 */
[----:B-----5:R-:W-:Y:S01]  /*12af0*/  F2FP.BF16.PACK_AB R13, R220, R184 ;  /* 0x000000b8dc0d723e */ /* 0x020fe200000010ff */
[----:B------:R-:W-:-:S04]  /*12b00*/  FADD.FTZ R3, R162, R161 ;  /* 0x000000a1a2037221 */ /* 0x000fc80000010000 */
[----:B------:R3:W5:Y:S01]  /*12b10*/  MUFU.EX2 R223, R0 ;  /* 0x0000000000df7308 */ /* 0x0007620000000800 */
[----:B------:R-:W-:-:S04]  /*12b20*/  FADD.FTZ R3, R164, R3 ;  /* 0x00000003a4037221 */ /* 0x000fc80000010000 */
[----:B------:R-:W-:-:S03]  /*12b30*/  FADD.FTZ R80, R172, R3 ;  /* 0x00000003ac507221 */ /* 0x000fc60000010000 */
[----:B------:R-:W-:Y:S01]  /*12b40*/  MUFU.EX2 R162, R155 ;  /* 0x0000009b00a27308 */ /* 0x000fe20000000800 */
[----:B---3--:R-:W-:Y:S01]  /*12b50*/  FFMA.FTZ R0, R11, c[0x0][0x2d0], -R2 ;  /* 0x0000b4000b007a23 */ /* 0x008fe20000010802 */
[----:B-----5:R-:W-:-:S06]  /*12b60*/  F2FP.BF16.PACK_AB R15, R223, R221 ;  /* 0x000000dddf0f723e */ /* 0x020fcc00000010ff */
[----:B------:R3:W-:Y:S02]  /*12b70*/  MUFU.EX2 R150, R0 ;  /* 0x0000000000967308 */ /* 0x0007e40000000800 */
[----:B---3--:R-:W-:Y:S01]  /*12b80*/  FFMA.FTZ R0, R14, c[0x0][0x2d0], -R2 ;  /* 0x0000b4000e007a23 */ /* 0x008fe20000010802 */
[----:B------:R-:W-:-:S05]  /*12b90*/  F2FP.BF16.PACK_AB R14, R226, R224 ;  /* 0x000000e0e20e723e */ /* 0x000fca00000010ff */
[----:B------:R3:W5:Y:S02]  /*12ba0*/  MUFU.EX2 R149, R0 ;  /* 0x0000000000957308 */ /* 0x0007640000000800 */
[----:B---3--:R-:W-:-:S06]  /*12bb0*/  FFMA.FTZ R0, R19, c[0x0][0x2d0], -R2 ;  /* 0x0000b40013007a23 */ /* 0x008fcc0000010802 */
[----:B------:R3:W-:Y:S02]  /*12bc0*/  MUFU.EX2 R156, R0 ;  /* 0x00000000009c7308 */ /* 0x0007e40000000800 */
[----:B---3--:R-:W-:Y:S01]  /*12bd0*/  FFMA.FTZ R0, R22, c[0x0][0x2d0], -R2 ;  /* 0x0000b40016007a23 */ /* 0x008fe20000010802 */
[----:B------:R-:W-:-:S05]  /*12be0*/  F2FP.BF16.PACK_AB R22, R172, R164 ;  /* 0x000000a4ac16723e */ /* 0x000fca00000010ff */
[----:B------:R-:W-:Y:S08]  /*12bf0*/  MUFU.EX2 R164, R154 ;  /* 0x0000009a00a47308 */ /* 0x000ff00000000800 */
[----:B------:R3:W-:Y:S02]  /*12c00*/  MUFU.EX2 R159, R0 ;  /* 0x00000000009f7308 */ /* 0x0007e40000000800 */
[----:B---3--:R-:W-:-:S06]  /*12c10*/  FFMA.FTZ R0, R24, c[0x0][0x2d0], -R2 ;  /* 0x0000b40018007a23 */ /* 0x008fcc0000010802 */
[----:B------:R3:W-:Y:S02]  /*12c20*/  MUFU.EX2 R175, R0 ;  /* 0x0000000000af7308 */ /* 0x0007e40000000800 */
[----:B---3--:R-:W-:-:S06]  /*12c30*/  FFMA.FTZ R0, R27, c[0x0][0x2d0], -R2 ;  /* 0x0000b4001b007a23 */ /* 0x008fcc0000010802 */
[----:B------:R3:W-:Y:S02]  /*12c40*/  MUFU.EX2 R217, R0 ;  /* 0x0000000000d97308 */ /* 0x0007e40000000800 */
[----:B---3--:R-:W-:-:S05]  /*12c50*/  FMUL.FTZ R0, R68, c[0x0][0x2d0] ;  /* 0x0000b40044007a20 */ /* 0x008fca0000410000 */
[----:B------:R-:W-:-:S05]  /*12c60*/  FSEL R0, R0, RZ, P0 ;  /* 0x000000ff00007208 */ /* 0x000fca0000000000 */
[--C-:B------:R-:W-:Y:S02]  /*12c70*/  FFMA.FTZ R5, R9, c[0x0][0x2d0], -R0.reuse ;  /* 0x0000b40009057a23 */ /* 0x100fe40000010800 */
[--C-:B------:R-:W-:Y:S01]  /*12c80*/  FFMA.FTZ R6, R21, c[0x0][0x2d0], -R0.reuse ;  /* 0x0000b40015067a23 */ /* 0x100fe20000010800 */
[----:B------:R-:W-:Y:S01]  /*12c90*/  F2FP.BF16.PACK_AB R21, R157, R158 ;  /* 0x0000009e9d15723e */ /* 0x000fe200000010ff */
[----:B------:R3:W-:Y:S01]  /*12ca0*/  MUFU.EX2 R151, R5 ;  /* 0x0000000500977308 */ /* 0x0007e20000000800 */
[--C-:B------:R-:W-:Y:S02]  /*12cb0*/  FFMA.FTZ R89, R72, c[0x0][0x2d0], -R0.reuse ;  /* 0x0000b40048597a23 */ /* 0x100fe40000010800 */
[--C-:B------:R-:W-:Y:S02]  /*12cc0*/  FFMA.FTZ R87, R62, c[0x0][0x2d0], -R0.reuse ;  /* 0x0000b4003e577a23 */ /* 0x100fe40000010800 */
[--C-:B------:R-:W-:Y:S01]  /*12cd0*/  FFMA.FTZ R179, R61, c[0x0][0x2d0], -R0.reuse ;  /* 0x0000b4003db37a23 */ /* 0x100fe20000010800 */
[----:B----4-:R-:W-:Y:S01]  /*12ce0*/  HMMA.16816.F32.BF16 R36, R20, R44, RZ ;  /* 0x0000002c1424723c */ /* 0x010fe200000418ff */
[--C-:B------:R-:W-:Y:S01]  /*12cf0*/  FFMA.FTZ R178, R60, c[0x0][0x2d0], -R0.reuse ;  /* 0x0000b4003cb27a23 */ /* 0x100fe20000010800 */
[----:B------:R-:W-:Y:S01]  /*12d00*/  MUFU.EX2 R214, R6 ;  /* 0x0000000600d67308 */ /* 0x000fe20000000800 */
[----:B------:R-:W-:-:S02]  /*12d10*/  FFMA.FTZ R177, R55, c[0x0][0x2d0], -R0 ;  /* 0x0000b40037b17a23 */ /* 0x000fc40000010800 */
[--C-:B------:R-:W-:Y:S02]  /*12d20*/  FFMA.FTZ R176, R54, c[0x0][0x2d0], -R0.reuse ;  /* 0x0000b40036b07a23 */ /* 0x100fe40000010800 */
[----:B---3--:R-:W-:-:S03]  /*12d30*/  FFMA.FTZ R5, R10, c[0x0][0x2d0], -R0 ;  /* 0x0000b4000a057a23 */ /* 0x008fc60000010800 */
[----:B------:R-:W-:Y:S01]  /*12d40*/  MUFU.EX2 R161, R89 ;  /* 0x0000005900a17308 */ /* 0x000fe20000000800 */
[----:B------:R-:W-:Y:S07]  /*12d50*/  HMMA.16816.F32.BF16 R8, R20, R48, RZ ;  /* 0x000000301408723c */ /* 0x000fee00000418ff */
[----:B------:R3:W4:Y:S06]  /*12d60*/  MUFU.EX2 R148, R5 ;  /* 0x0000000500947308 */ /* 0x00072c0000000800 */
[----:B-1----:R-:W-:Y:S01]  /*12d70*/  HMMA.16816.F32.BF16 R136, R12, R28, R36 ;  /* 0x0000001c0c88723c */ /* 0x002fe20000041824 */
[----:B------:R-:W-:Y:S01]  /*12d80*/  LDSM.16.MT88.4 R36, [R193+0x800] ;  /* 0x00080000c124783b */ /* 0x000fe20000004200 */
[----:B------:R-:W-:Y:S01]  /*12d90*/  MUFU.EX2 R172, R87 ;  /* 0x0000005700ac7308 */ /* 0x000fe20000000800 */
[----:B---3--:R-:W-:Y:S01]  /*12da0*/  FFMA.FTZ R5, R16, c[0x0][0x2d0], -R0 ;  /* 0x0000b40010057a23 */ /* 0x008fe20000010800 */
[----:B-----5:R-:W-:-:S07]  /*12db0*/  F2FP.BF16.PACK_AB R16, R149, R150 ;  /* 0x000000969510723e */ /* 0x020fce00000010ff */
[----:B------:R-:W-:Y:S01]  /*12dc0*/  HMMA.16816.F32.BF16 R120, R12, R40, R8 ;  /* 0x000000280c78723c */ /* 0x000fe20000041808 */
[----:B----4-:R-:W-:Y:S01]  /*12dd0*/  F2FP.BF16.PACK_AB R17, R148, R151 ;  /* 0x000000979411723e */ /* 0x010fe200000010ff */
[----:B------:R1:W-:Y:S01]  /*12de0*/  MUFU.EX2 R173, R5 ;  /* 0x0000000500ad7308 */ /* 0x0003e20000000800 */
[----:B------:R-:W-:-:S04]  /*12df0*/  FADD.FTZ R86, R151, R148 ;  /* 0x0000009497567221 */ /* 0x000fc80000010000 */
[----:B------:R-:W-:Y:S02]  /*12e00*/  F2FP.BF16.PACK_AB R8, R217, R175 ;  /* 0x000000afd908723e */ /* 0x000fe400000010ff */
[----:B------:R-:W-:Y:S01]  /*12e10*/  F2FP.BF16.PACK_AB R10, R227, R219 ;  /* 0x000000dbe30a723e */ /* 0x000fe200000010ff */
[----:B------:R-:W-:Y:S01]  /*12e20*/  MUFU.EX2 R87, R167 ;  /* 0x000000a700577308 */ /* 0x000fe20000000800 */
[----:B-1----:R-:W-:Y:S01]  /*12e30*/  FFMA.FTZ R5, R18, c[0x0][0x2d0], -R0 ;  /* 0x0000b40012057a23 */ /* 0x002fe20000010800 */
[----:B------:R-:W-:-:S06]  /*12e40*/  F2FP.BF16.PACK_AB R18, R159, R156 ;  /* 0x0000009c9f12723e */ /* 0x000fcc00000010ff */
[----:B------:R-:W-:Y:S08]  /*12e50*/  MUFU.EX2 R89, R169 ;  /* 0x000000a900597308 */ /* 0x000ff00000000800 */
[----:B------:R1:W3:Y:S02]  /*12e60*/  MUFU.EX2 R186, R5 ;  /* 0x0000000500ba7308 */ /* 0x0002e40000000800 */
[----:B-1----:R-:W-:Y:S01]  /*12e70*/  FFMA.FTZ R5, R32, c[0x0][0x2d0], -R0 ;  /* 0x0000b40020057a23 */ /* 0x002fe20000010800 */
[----:B---3--:R-:W-:-:S05]  /*12e80*/  F2FP.BF16.PACK_AB R19, R186, R173 ;  /* 0x000000adba13723e */ /* 0x008fca00000010ff */
[----:B------:R1:W3:Y:S02]  /*12e90*/  MUFU.EX2 R215, R5 ;  /* 0x0000000500d77308 */ /* 0x0002e40000000800 */
[C---:B------:R-:W-:Y:S08]  /*12ea0*/  HMMA.16816.F32.BF16 R32, R16.reuse, R48, RZ ;  /* 0x000000301020723c */ /* 0x040ff000000418ff */
[----:B------:R-:W-:Y:S01]  /*12eb0*/  HMMA.16816.F32.BF16 R24, R16, R44, RZ ;  /* 0x0000002c1018723c */ /* 0x000fe200000418ff */
[----:B-1----:R-:W-:Y:S01]  /*12ec0*/  FFMA.FTZ R5, R52, c[0x0][0x2d0], -R0 ;  /* 0x0000b40034057a23 */ /* 0x002fe20000010800 */
[----:B---3--:R-:W-:-:S03]  /*12ed0*/  F2FP.BF16.PACK_AB R9, R215, R214 ;  /* 0x000000d6d709723e */ /* 0x008fc600000010ff */
[----:B------:R1:W-:Y:S02]  /*12ee0*/  MUFU.EX2 R218, R5 ;  /* 0x0000000500da7308 */ /* 0x0003e40000000800 */
[----:B-1----:R-:W-:-:S06]  /*12ef0*/  FFMA.FTZ R5, R53, c[0x0][0x2d0], -R0 ;  /* 0x0000b40035057a23 */ /* 0x002fcc0000010800 */
[----:B------:R-:W1:Y:S02]  /*12f00*/  MUFU.EX2 R225, R5 ;  /* 0x0000000500e17308 */ /* 0x000e640000000800 */
[----:B-1----:R-:W-:-:S07]  /*12f10*/  F2FP.BF16.PACK_AB R11, R225, R218 ;  /* 0x000000dae10b723e */ /* 0x002fce00000010ff */
[C---:B------:R-:W-:Y:S01]  /*12f20*/  HMMA.16816.F32.BF16 R128, R8.reuse, R40, R32 ;  /* 0x000000280880723c */ /* 0x040fe20000041820 */
[----:B------:R-:W1:Y:S06]  /*12f30*/  LDSM.16.MT88.4 R32, [R193] ;  /* 0x00000000c120783b */ /* 0x000e6c0000004200 */
[----:B------:R-:W-:Y:S01]  /*12f40*/  FFMA.FTZ R41, R88, c[0x0][0x2d0], -R2 ;  /* 0x0000b40058297a23 */ /* 0x000fe20000010802 */
[----:B------:R-:W-:Y:S01]  /*12f50*/  HMMA.16816.F32.BF16 R132, R8, R28, R24 ;  /* 0x0000001c0884723c */ /* 0x000fe20000041818 */
[----:B------:R-:W-:Y:S02]  /*12f60*/  FFMA.FTZ R88, R63, c[0x0][0x2d0], -R0 ;  /* 0x0000b4003f587a23 */ /* 0x000fe40000010800 */
[----:B------:R-:W-:Y:S01]  /*12f70*/  FFMA.FTZ R40, R92, c[0x0][0x2d0], -R2 ;  /* 0x0000b4005c287a23 */ /* 0x000fe20000010802 */
[----:B------:R-:W-:Y:S01]  /*12f80*/  MUFU.EX2 R209, R41 ;  /* 0x0000002900d17308 */ /* 0x000fe20000000800 */
[----:B------:R-:W-:-:S02]  /*12f90*/  FADD.FTZ R2, R158, R157 ;  /* 0x0000009d9e027221 */ /* 0x000fc40000010000 */
[--C-:B------:R-:W-:Y:S02]  /*12fa0*/  FFMA.FTZ R29, R58, c[0x0][0x2d0], -R0.reuse ;  /* 0x0000b4003a1d7a23 */ /* 0x100fe40000010800 */
        /* <DEDUP_REMOVED lines=10> */
[-C--:B-1----:R-:W-:Y:S06]  /*13050*/  HMMA.16816.F32.BF16 R24, R20, R32.reuse, RZ ;  /* 0x000000201418723c */ /* 0x082fec00000418ff */
[----:B------:R-:W-:Y:S02]  /*13060*/  MUFU.EX2 R191, R29 ;  /* 0x0000001d00bf7308 */ /* 0x000fe40000000800 */
[----:B------:R-:W-:Y:S06]  /*13070*/  HMMA.16816.F32.BF16 R4, R16, R32, RZ ;  /* 0x000000201004723c */ /* 0x000fec00000418ff */
[----:B------:R-:W-:Y:S08]  /*13080*/  MUFU.EX2 R210, R28 ;  /* 0x0000001c00d27308 */ /* 0x000ff00000000800 */
[----:B------:R-:W-:Y:S02]  /*13090*/  MUFU.EX2 R185, R141 ;  /* 0x0000008d00b97308 */ /* 0x000fe40000000800 */
[-C--:B------:R-:W-:Y:S01]  /*130a0*/  HMMA.16816.F32.BF16 R116, R12, R36.reuse, R24 ;  /* 0x000000240c74723c */ /* 0x080fe20000041818 */
[----:B------:R-:W1:Y:S05]  /*130b0*/  LDSM.16.MT88.4 R24, [R195] ;  /* 0x00000000c318783b */ /* 0x000e6a0000004200 */
[----:B------:R-:W-:Y:S02]  /*130c0*/  MUFU.EX2 R163, R88 ;  /* 0x0000005800a37308 */ /* 0x000fe40000000800 */
[----:B------:R-:W-:Y:S06]  /*130d0*/  HMMA.16816.F32.BF16 R112, R8, R36, R4 ;  /* 0x000000240870723c */ /* 0x000fec0000041804 */
[----:B------:R-:W-:Y:S01]  /*130e0*/  MUFU.EX2 R88, R170 ;  /* 0x000000aa00587308 */ /* 0x000fe20000000800 */
[----:B------:R-:W-:-:S02]  /*130f0*/  FADD.FTZ R4, R150, R149 ;  /* 0x0000009596047221 */ /* 0x000fc40000010000 */
[--C-:B------:R-:W-:Y:S02]  /*13100*/  FFMA.FTZ R37, R56, c[0x0][0x2d0], -R0.reuse ;  /* 0x0000b40038257a23 */ /* 0x100fe40000010800 */
[----:B------:R-:W-:-:S03]  /*13110*/  FFMA.FTZ R36, R57, c[0x0][0x2d0], -R0 ;  /* 0x0000b40039247a23 */ /* 0x000fc60000010800 */
[----:B------:R-:W-:Y:S01]  /*13120*/  MUFU.EX2 R150, R65 ;  /* 0x0000004100967308 */ /* 0x000fe20000000800 */
[----:B------:R-:W-:Y:S02]  /*13130*/  FFMA.FTZ R149, R73, c[0x0][0x2d0], -R0 ;  /* 0x0000b40049957a23 */ /* 0x000fe40000010800 */
[----:B------:R-:W-:Y:S02]  /*13140*/  FADD.FTZ R0, R156, R4 ;  /* 0x000000049c007221 */ /* 0x000fe40000010000 */
[----:B------:R-:W3:Y:S02]  /*13150*/  LDSM.16.MT88.4 R4, [R195+0x800] ;  /* 0x00080000c304783b */ /* 0x000ee40000004200 */
[----:B------:R-:W-:Y:S01]  /*13160*/  FADD.FTZ R3, R159, R0 ;  /* 0x000000009f037221 */ /* 0x000fe20000010000 */
[----:B------:R-:W-:Y:S01]  /*13170*/  MUFU.EX2 R156, R64 ;  /* 0x00000040009c7308 */ /* 0x000fe20000000800 */
[----:B------:R-:W-:-:S04]  /*13180*/  FADD.FTZ R0, R184, R79 ;  /* 0x0000004fb8007221 */ /* 0x000fc80000010000 */
[----:B------:R-:W-:-:S03]  /*13190*/  FADD.FTZ R0, R220, R0 ;  /* 0x00000000dc007221 */ /* 0x000fc60000010000 */
[----:B------:R-:W-:Y:S01]  /*131a0*/  MUFU.EX2 R159, R76 ;  /* 0x0000004c009f7308 */ /* 0x000fe20000000800 */
[----:B------:R-:W-:Y:S01]  /*131b0*/  FADD.FTZ R0, R221, R0 ;  /* 0x00000000dd007221 */ /* 0x000fe20000010000 */
[----:B-1----:R-:W-:Y:S03]  /*131c0*/  HMMA.16816.F32.BF16 R52, R16, R24, RZ ;  /* 0x000000181034723c */ /* 0x002fe600000418ff */
[----:B------:R-:W-:-:S03]  /*131d0*/  FADD.FTZ R0, R223, R0 ;  /* 0x00000000df007221 */ /* 0x000fc60000010000 */
[----:B------:R-:W-:Y:S02]  /*131e0*/  MUFU.EX2 R148, R37 ;  /* 0x0000002500947308 */ /* 0x000fe40000000800 */
[----:B------:R-:W-:Y:S06]  /*131f0*/  HMMA.16816.F32.BF16 R56, R20, R24, RZ ;  /* 0x000000181438723c */ /* 0x000fec00000418ff */
[----:B------:R-:W1:Y:S08]  /*13200*/  MUFU.EX2 R25, R78 ;  /* 0x0000004e00197308 */ /* 0x000e700000000800 */
[----:B------:R-:W4:Y:S02]  /*13210*/  MUFU.EX2 R151, R36 ;  /* 0x0000002400977308 */ /* 0x000f240000000800 */
[----:B---3--:R-:W-:Y:S06]  /*13220*/  HMMA.16816.F32.BF16 R104, R8, R4, R52 ;  /* 0x000000040868723c */ /* 0x008fec0000041834 */
[----:B------:R-:W-:Y:S01]  /*13230*/  MUFU.EX2 R184, R142 ;  /* 0x0000008e00b87308 */ /* 0x000fe20000000800 */
[----:B-1----:R-:W-:Y:S01]  /*13240*/  FADD.FTZ R0, R25, R0 ;  /* 0x0000000019007221 */ /* 0x002fe20000010000 */
[----:B------:R-:W-:Y:S03]  /*13250*/  HMMA.16816.F32.BF16 R52, R16, R50, RZ ;  /* 0x000000321034723c */ /* 0x000fe600000418ff */
[----:B------:R-:W-:-:S03]  /*13260*/  FADD.FTZ R0, R157, R0 ;  /* 0x000000009d007221 */ /* 0x000fc60000010000 */
[----:B------:R-:W-:Y:S01]  /*13270*/  MUFU.EX2 R160, R149 ;  /* 0x0000009500a07308 */ /* 0x000fe20000000800 */
[----:B------:R-:W-:Y:S01]  /*13280*/  FADD.FTZ R0, R158, R0 ;  /* 0x000000009e007221 */ /* 0x000fe20000010000 */
[----:B------:R-:W-:Y:S03]  /*13290*/  HMMA.16816.F32.BF16 R108, R12, R4, R56 ;  /* 0x000000040c6c723c */ /* 0x000fe60000041838 */
[----:B------:R-:W-:-:S04]  /*132a0*/  FADD.FTZ R0, R212, R0 ;  /* 0x00000000d4007221 */ /* 0x000fc80000010000 */
[----:B------:R-:W-:Y:S01]  /*132b0*/  F2FP.BF16.PACK_AB R4, R156, R150 ;  /* 0x000000969c04723e */ /* 0x000fe200000010ff */
[----:B------:R-:W-:Y:S01]  /*132c0*/  HMMA.16816.F32.BF16 R48, R20, R50, RZ ;  /* 0x000000321430723c */ /* 0x000fe200000418ff */
[----:B----4-:R-:W-:-:S07]  /*132d0*/  F2FP.BF16.PACK_AB R5, R151, R148 ;  /* 0x000000949705723e */ /* 0x010fce00000010ff */
        /* <DEDUP_REMOVED lines=13> */
[----:B------:R-:W3:Y:S07]  /*133b0*/  MUFU.EX2 R26, R77 ;  /* 0x0000004d001a7308 */ /* 0x000eee0000000800 */
[----:B------:R-:W-:Y:S01]  /*133c0*/  HMMA.16816.F32.BF16 R72, R8, R38, R52 ;  /* 0x000000260848723c */ /* 0x000fe20000041834 */
[----:B------:R-:W-:Y:S01]  /*133d0*/  MUFU.EX2 R27, R171 ;  /* 0x000000ab001b7308 */ /* 0x000fe20000000800 */
[----:B---3--:R-:W-:-:S04]  /*133e0*/  FADD.FTZ R2, R26, R2 ;  /* 0x000000021a027221 */ /* 0x008fc80000010000 */
[----:B------:R-:W-:-:S10]  /*133f0*/  FADD.FTZ R2, R159, R2 ;  /* 0x000000029f027221 */ /* 0x000fd40000010000 */
[----:B------:R-:W-:Y:S01]  /*13400*/  HMMA.16816.F32.BF16 R92, R8, R6, R16 ;  /* 0x00000006085c723c */ /* 0x000fe20000041810 */
[----:B------:R-:W-:-:S04]  /*13410*/  FADD.FTZ R2, R190, R2 ;  /* 0x00000002be027221 */ /* 0x000fc80000010000 */
[----:B------:R-:W-:Y:S02]  /*13420*/  FADD.FTZ R2, R213, R2 ;  /* 0x00000002d5027221 */ /* 0x000fe40000010000 */
        /* <DEDUP_REMOVED lines=10> */
[----:B------:R-:W-:-:S02]  /*134d0*/  F2FP.BF16.PACK_AB R7, R210, R191 ;  /* 0x000000bfd207723e */ /* 0x000fc400000010ff */
[----:B------:R-:W-:Y:S01]  /*134e0*/  F2FP.BF16.PACK_AB R158, R89, R88 ;  /* 0x00000058599e723e */ /* 0x000fe200000010ff */
[----:B-1----:R-:W-:Y:S01]  /*134f0*/  HMMA.16816.F32.BF16 R64, R8, R12, R120 ;  /* 0x0000000c0840723c */ /* 0x002fe20000041878 */
[----:B------:R-:W-:Y:S01]  /*13500*/  FADD.FTZ R3, R215, R3 ;  /* 0x00000003d7037221 */ /* 0x000fe20000010000 */
[----:B------:R-:W-:Y:S03]  /*13510*/  MUFU.EX2 R173, R153 ;  /* 0x0000009900ad7308 */ /* 0x000fe60000000800 */
        /* <DEDUP_REMOVED lines=10> */
[----:B------:R-:W1:Y:S01]  /*135c0*/  LDSM.16.MT88.4 R12, [R196+0x1000] ;  /* 0x00100000c40c783b */ /* 0x000e620000004200 */
[----:B------:R-:W3:Y:S01]  /*135d0*/  MUFU.EX2 R86, R165 ;  /* 0x000000a500567308 */ /* 0x000ee20000000800 */
[----:B------:R-:W-:-:S04]  /*135e0*/  FADD.FTZ R3, R210, R3 ;  /* 0x00000003d2037221 */ /* 0x000fc80000010000 */
[----:B------:R-:W-:-:S03]  /*135f0*/  FADD.FTZ R3, R160, R3 ;  /* 0x00000003a0037221 */ /* 0x000fc60000010000 */
[----:B------:R-:W-:Y:S01]  /*13600*/  MUFU.EX2 R26, R174 ;  /* 0x000000ae001a7308 */ /* 0x000fe20000000800 */
[----:B------:R-:W-:-:S04]  /*13610*/  FADD.FTZ R3, R161, R3 ;  /* 0x00000003a1037221 */ /* 0x000fc80000010000 */
[----:B------:R-:W-:Y:S01]  /*13620*/  FADD.FTZ R3, R163, R3 ;  /* 0x00000003a3037221 */ /* 0x000fe20000010000 */
[----:B---3--:R-:W-:Y:S01]  /*13630*/  F2FP.BF16.PACK_AB R157, R86, R25 ;  /* 0x00000019569d723e */ /* 0x008fe200000010ff */
[-C--:B-1----:R-:W-:Y:S08]  /*13640*/  HMMA.16816.F32.BF16 R52, R8, R12.reuse, R136 ;  /* 0x0000000c0834723c */ /* 0x082ff00000041888 */
[C---:B------:R-:W-:Y:S08]  /*13650*/  HMMA.16816.F32.BF16 R96, R4.reuse, R12, R132 ;  /* 0x0000000c0460723c */ /* 0x040ff00000041884 */
[-C--:B------:R-:W-:Y:S08]  /*13660*/  HMMA.16816.F32.BF16 R80, R4, R14.reuse, R60 ;  /* 0x0000000e0450723c */ /* 0x080ff0000004183c */
[C---:B------:R-:W-:Y:S01]  /*13670*/  HMMA.16816.F32.BF16 R48, R8.reuse, R14, R44 ;  /* 0x0000000e0830723c */ /* 0x040fe2000004182c */
[----:B------:R-:W1:Y:S07]  /*13680*/  LDSM.16.MT88.4 R12, [R193+0x1000] ;  /* 0x00100000c10c783b */ /* 0x000e6e0000004200 */
[-C--:B-1----:R-:W-:Y:S01]  /*13690*/  HMMA.16816.F32.BF16 R44, R8, R12.reuse, R116 ;  /* 0x0000000c082c723c */ /* 0x082fe20000041874 */
[----:B------:R-:W-:Y:S07]  /*136a0*/  LDSM.16.MT88.4 R116, [R192+0x2000] ;  /* 0x00200000c074783b */ /* 0x000fee0000004200 */
[C---:B------:R-:W-:Y:S08]  /*136b0*/  HMMA.16816.F32.BF16 R76, R4.reuse, R12, R112 ;  /* 0x0000000c044c723c */ /* 0x040ff00000041870 */
[-C--:B------:R-:W-:Y:S08]  /*136c0*/  HMMA.16816.F32.BF16 R72, R4, R14.reuse, R72 ;  /* 0x0000000e0448723c */ /* 0x080ff00000041848 */
[----:B------:R-:W-:Y:S01]  /*136d0*/  HMMA.16816.F32.BF16 R32, R8, R14, R32 ;  /* 0x0000000e0820723c */ /* 0x000fe20000041820 */
[----:B------:R-:W1:Y:S07]  /*136e0*/  LDSM.16.MT88.4 R12, [R195+0x1000] ;  /* 0x00100000c30c783b */ /* 0x000e6e0000004200 */
[C---:B-1----:R-:W-:Y:S08]  /*136f0*/  HMMA.16816.F32.BF16 R60, R4.reuse, R12, R104 ;  /* 0x0000000c043c723c */ /* 0x042ff00000041868 */
[----:B------:R-:W-:Y:S01]  /*13700*/  HMMA.16816.F32.BF16 R40, R4, R14, R92 ;  /* 0x0000000e0428723c */ /* 0x000fe2000004185c */
[----:B------:R-:W1:Y:S06]  /*13710*/  MUFU.EX2 R93, R146 ;  /* 0x00000092005d7308 */ /* 0x000e6c0000000800 */
[----:B------:R-:W-:Y:S01]  /*13720*/  FADD.FTZ R4, R217, R16 ;  /* 0x00000010d9047221 */ /* 0x000fe20000010000 */
[C---:B------:R-:W-:Y:S01]  /*13730*/  HMMA.16816.F32.BF16 R36, R8.reuse, R12, R108 ;  /* 0x0000000c0824723c */ /* 0x040fe2000004186c */
[----:B------:R-:W3:Y:S01]  /*13740*/  LDSM.16.MT88.4 R16, [R196+0x1800] ;  /* 0x00180000c410783b */ /* 0x000ee20000004200 */
[----:B------:R-:W4:Y:S01]  /*13750*/  MUFU.EX2 R92, R140 ;  /* 0x0000008c005c7308 */ /* 0x000f220000000800 */
[----:B------:R-:W-:Y:S01]  /*13760*/  FADD.FTZ R24, R219, R4 ;  /* 0x00000004db187221 */ /* 0x000fe20000010000 */
[----:B------:R-:W-:Y:S01]  /*13770*/  F2FP.BF16.PACK_AB R6, R189, R188 ;  /* 0x000000bcbd06723e */ /* 0x000fe200000010ff */
[----:B------:R-:W-:Y:S01]  /*13780*/  LDSM.16.MT88.4 R108, [R196+0x2000] ;  /* 0x00200000c46c783b */ /* 0x000fe20000004200 */
[----:B------:R-:W-:Y:S01]  /*13790*/  F2FP.BF16.PACK_AB R7, R186, R184 ;  /* 0x000000b8ba07723e */ /* 0x000fe200000010ff */
[----:B------:R-:W-:Y:S01]  /*137a0*/  FADD.FTZ R24, R227, R24 ;  /* 0x00000018e3187221 */ /* 0x000fe20000010000 */
[----:B------:R-:W-:Y:S01]  /*137b0*/  HMMA.16816.F32.BF16 R28, R8, R14, R20 ;  /* 0x0000000e081c723c */ /* 0x000fe20000041814 */
[----:B------:R-:W5:Y:S01]  /*137c0*/  LDSM.16.MT88.4 R20, [R192+0x1800] ;  /* 0x00180000c014783b */ /* 0x000f620000004200 */
[----:B-1----:R-:W-:-:S03]  /*137d0*/  F2FP.BF16.PACK_AB R4, R187, R93 ;  /* 0x0000005dbb04723e */ /* 0x002fc600000010ff */
[----:B------:R-:W1:Y:S04]  /*137e0*/  LDSM.16.MT88.4 R12, [R193+0x1800] ;  /* 0x00180000c10c783b */ /* 0x000e680000004200 */
[----:B------:R-:W1:Y:S01]  /*137f0*/  LDSM.16.MT88.4 R8, [R195+0x1800] ;  /* 0x00180000c308783b */ /* 0x000e620000004200 */
[----:B----4-:R-:W-:-:S07]  /*13800*/  F2FP.BF16.PACK_AB R5, R185, R92 ;  /* 0x0000005cb905723e */ /* 0x010fce00000010ff */
[C---:B---3--:R-:W-:Y:S08]  /*13810*/  HMMA.16816.F32.BF16 R52, R4.reuse, R16, R52 ;  /* 0x000000100434723c */ /* 0x048ff00000041834 */
[C---:B-----5:R-:W-:Y:S08]  /*13820*/  HMMA.16816.F32.BF16 R64, R4.reuse, R20, R64 ;  /* 0x000000140440723c */ /* 0x060ff00000041840 */
[C---:B------:R-:W-:Y:S08]  /*13830*/  HMMA.16816.F32.BF16 R56, R4.reuse, R22, R56 ;  /* 0x000000160438723c */ /* 0x040ff00000041838 */
[C---:B------:R-:W-:Y:S08]  /*13840*/  HMMA.16816.F32.BF16 R48, R4.reuse, R18, R48 ;  /* 0x000000120430723c */ /* 0x040ff00000041830 */
[C---:B-1----:R-:W-:Y:S08]  /*13850*/  HMMA.16816.F32.BF16 R44, R4.reuse, R12, R44 ;  /* 0x0000000c042c723c */ /* 0x042ff0000004182c */
[C---:B------:R-:W-:Y:S08]  /*13860*/  HMMA.16816.F32.BF16 R32, R4.reuse, R14, R32 ;  /* 0x0000000e0420723c */ /* 0x040ff00000041820 */
[C---:B------:R-:W-:Y:S08]  /*13870*/  HMMA.16816.F32.BF16 R36, R4.reuse, R8, R36 ;  /* 0x000000080424723c */ /* 0x040ff00000041824 */
[----:B------:R-:W-:Y:S07]  /*13880*/  HMMA.16816.F32.BF16 R28, R4, R10, R28 ;  /* 0x0000000a041c723c */ /* 0x000fee000004181c */
[----:B------:R-:W-:-:S02]  /*13890*/  F2FP.BF16.PACK_AB R4, R164, R162 ;  /* 0x000000a2a404723e */ /* 0x000fc400000010ff */
[----:B------:R-:W-:Y:S02]  /*138a0*/  F2FP.BF16.PACK_AB R6, R175, R173 ;  /* 0x000000adaf06723e */ /* 0x000fe400000010ff */
[----:B------:R-:W-:Y:S02]  /*138b0*/  F2FP.BF16.PACK_AB R5, R161, R160 ;  /* 0x000000a0a105723e */ /* 0x000fe400000010ff */
[----:B------:R-:W-:-:S07]  /*138c0*/  F2FP.BF16.PACK_AB R7, R172, R163 ;  /* 0x000000a3ac07723e */ /* 0x000fce00000010ff */
[C---:B------:R-:W-:Y:S08]  /*138d0*/  HMMA.16816.F32.BF16 R120, R4.reuse, R20, R120 ;  /* 0x000000140478723c */ /* 0x040ff00000041878 */
[C---:B------:R-:W-:Y:S01]  /*138e0*/  HMMA.16816.F32.BF16 R20, R4.reuse, R22, R100 ;  /* 0x000000160414723c */ /* 0x040fe20000041864 */
[----:B------:R-:W1:Y:S07]  /*138f0*/  LDSM.16.MT88.4 R100, [R193+0x2000] ;  /* 0x00200000c164783b */ /* 0x000e6e0000004200 */
[C---:B------:R-:W-:Y:S01]  /*13900*/  HMMA.16816.F32.BF16 R96, R4.reuse, R16, R96 ;  /* 0x000000100460723c */ /* 0x040fe20000041860 */
[----:B------:R-:W-:Y:S07]  /*13910*/  MUFU.EX2 R17, R180 ;  /* 0x000000b400117308 */ /* 0x000fee0000000800 */
[C---:B------:R-:W-:Y:S01]  /*13920*/  HMMA.16816.F32.BF16 R80, R4.reuse, R18, R80 ;  /* 0x000000120450723c */ /* 0x040fe20000041850 */
[----:B------:R-:W3:Y:S07]  /*13930*/  MUFU.EX2 R19, R168 ;  /* 0x000000a800137308 */ /* 0x000eee0000000800 */
[C---:B------:R-:W-:Y:S01]  /*13940*/  HMMA.16816.F32.BF16 R76, R4.reuse, R12, R76 ;  /* 0x0000000c044c723c */ /* 0x040fe2000004184c */
[----:B------:R-:W-:Y:S07]  /*13950*/  MUFU.EX2 R13, R182 ;  /* 0x000000b6000d7308 */ /* 0x000fee0000000800 */
[----:B------:R-:W-:Y:S01]  /*13960*/  HMMA.16816.F32.BF16 R72, R4, R14, R72 ;  /* 0x0000000e0448723c */ /* 0x000fe20000041848 */
[----:B------:R-:W4:Y:S01]  /*13970*/  MUFU.EX2 R15, R181 ;  /* 0x000000b5000f7308 */ /* 0x000f220000000800 */
[----:B---3--:R-:W-:-:S06]  /*13980*/  F2FP.BF16.PACK_AB R159, R26, R19 ;  /* 0x000000131a9f723e */ /* 0x008fcc00000010ff */
[C---:B------:R-:W-:Y:S01]  /*13990*/  HMMA.16816.F32.BF16 R60, R4.reuse, R8, R60 ;  /* 0x00000008043c723c */ /* 0x040fe2000004183c */
[----:B------:R-:W-:Y:S07]  /*139a0*/  MUFU.EX2 R12, R179 ;  /* 0x000000b3000c7308 */ /* 0x000fee0000000800 */
[----:B------:R-:W-:Y:S01]  /*139b0*/  HMMA.16816.F32.BF16 R40, R4, R10, R40 ;  /* 0x0000000a0428723c */ /* 0x000fe20000041828 */
[----:B------:R-:W3:Y:S01]  /*139c0*/  LDSM.16.MT88.4 R8, [R195+0x2000] ;  /* 0x00200000c308783b */ /* 0x000ee20000004200 */
[----:B------:R-:W5:Y:S01]  /*139d0*/  MUFU.EX2 R7, R183 ;  /* 0x000000b700077308 */ /* 0x000f620000000800 */
[----:B----4-:R-:W-:-:S04]  /*139e0*/  F2FP.BF16.PACK_AB R94, R17, R15 ;  /* 0x0000000f115e723e */ /* 0x010fc800000010ff */
[----:B------:R-:W-:Y:S02]  /*139f0*/  FADD.FTZ R4, R150, R24 ;  /* 0x0000001896047221 */ /* 0x000fe40000010000 */
[----:B------:R-:W-:Y:S01]  /*13a00*/  FADD.FTZ R5, R93, R2 ;  /* 0x000000025d057221 */ /* 0x000fe20000010000 */
[----:B------:R-:W4:Y:S01]  /*13a10*/  MUFU.EX2 R14, R178 ;  /* 0x000000b2000e7308 */ /* 0x000f220000000800 */
[----:B------:R-:W-:Y:S01]  /*13a20*/  FADD.FTZ R4, R156, R4 ;  /* 0x000000049c047221 */ /* 0x000fe20000010000 */
[----:B------:R-:W-:Y:S01]  /*13a30*/  F2FP.BF16.PACK_AB R156, R27, R87 ;  /* 0x000000571b9c723e */ /* 0x000fe200000010ff */
[----:B--2---:R-:W-:-:S04]  /*13a40*/  @P1 IMAD.HI.U32 R2, R231, c[0x0][0x2c8], RZ ;  /* 0x0000b200e7021a27 */ /* 0x004fc800078e00ff */
[----:B------:R-:W-:Y:S01]  /*13a50*/  FADD.FTZ R4, R209, R4 ;  /* 0x00000004d1047221 */ /* 0x000fe20000010000 */
[----:B------:R-:W-:Y:S01]  /*13a60*/  MUFU.EX2 R16, R177 ;  /* 0x000000b100107308 */ /* 0x000fe20000000800 */
[----:B------:R-:W-:Y:S01]  /*13a70*/  FADD.FTZ R6, R92, R0 ;  /* 0x000000005c067221 */ /* 0x000fe20000010000 */
[----:B------:R-:W-:Y:S01]  /*13a80*/  MOV R0, R231 ;  /* 0x000000e700007202 */ /* 0x000fe20000000f00 */
[----:B------:R-:W-:Y:S01]  /*13a90*/  FADD.FTZ R4, R211, R4 ;  /* 0x00000004d3047221 */ /* 0x000fe20000010000 */
[----:B------:R-:W-:Y:S01]  /*13aa0*/  @P1 SHF.R.U32.HI R0, RZ, c[0x0][0x2cc], R2 ;  /* 0x0000b300ff001a19 */ /* 0x000fe20000011602 */
[----:B------:R-:W-:Y:S01]  /*13ab0*/  FADD.FTZ R5, R187, R5 ;  /* 0x00000005bb057221 */ /* 0x000fe20000010000 */
[----:B-----5:R-:W-:Y:S01]  /*13ac0*/  F2FP.BF16.PACK_AB R92, R13, R7 ;  /* 0x000000070d5c723e */ /* 0x020fe200000010ff */
[----:B------:R-:W-:Y:S01]  /*13ad0*/  FADD.FTZ R6, R185, R6 ;  /* 0x00000006b9067221 */ /* 0x000fe20000010000 */
[----:B------:R-:W2:Y:S01]  /*13ae0*/  MUFU.EX2 R18, R176 ;  /* 0x000000b000127308 */ /* 0x000ea20000000800 */
[----:B------:R-:W-:Y:S01]  /*13af0*/  IADD3 R2, R230, R0, RZ ;  /* 0x00000000e6027210 */ /* 0x000fe20007ffe0ff */
[----:B------:R-:W-:Y:S01]  /*13b00*/  FADD.FTZ R0, R162, R4 ;  /* 0x00000004a2007221 */ /* 0x000fe20000010000 */
[----:B----4-:R-:W-:Y:S01]  /*13b10*/  F2FP.BF16.PACK_AB R93, R14, R12 ;  /* 0x0000000c0e5d723e */ /* 0x010fe200000010ff */
[----:B------:R-:W-:Y:S01]  /*13b20*/  HMMA.16816.F32.BF16 R128, R156, R116, R64 ;  /* 0x000000749c80723c */ /* 0x000fe20000041840 */
[----:B------:R-:W-:Y:S01]  /*13b30*/  FADD.FTZ R5, R188, R5 ;  /* 0x00000005bc057221 */ /* 0x000fe20000010000 */
[----:B------:R-:W-:Y:S01]  /*13b40*/  IADD3 R209, R228, -0x2, RZ ;  /* 0xfffffffee4d17810 */ /* 0x000fe20007ffe0ff */
[----:B------:R-:W-:-:S02]  /*13b50*/  FADD.FTZ R0, R164, R0 ;  /* 0x00000000a4007221 */ /* 0x000fc40000010000 */
[----:B------:R-:W-:Y:S02]  /*13b60*/  FADD.FTZ R6, R184, R6 ;  /* 0x00000006b8067221 */ /* 0x000fe40000010000 */
[----:B------:R-:W-:Y:S01]  /*13b70*/  FADD.FTZ R0, R173, R0 ;  /* 0x00000000ad007221 */ /* 0x000fe20000010000 */
[C---:B------:R-:W-:Y:S01]  /*13b80*/  HMMA.16816.F32.BF16 R132, R156.reuse, R118, R56 ;  /* 0x000000769c84723c */ /* 0x040fe20000041838 */
[----:B------:R-:W-:Y:S02]  /*13b90*/  FADD.FTZ R5, R189, R5 ;  /* 0x00000005bd057221 */ /* 0x000fe40000010000 */
[----:B------:R-:W-:Y:S01]  /*13ba0*/  FADD.FTZ R0, R175, R0 ;  /* 0x00000000af007221 */ /* 0x000fe20000010000 */
[----:B--2---:R-:W-:Y:S01]  /*13bb0*/  F2FP.BF16.PACK_AB R95, R18, R16 ;  /* 0x00000010125f723e */ /* 0x004fe200000010ff */
        /* <DEDUP_REMOVED lines=16> */
[----:B------:R-:W-:Y:S01]  /*13cc0*/  MOV R20, c[0x0][0x32c] ;  /* 0x0000cb0000147a02 */ /* 0x000fe20000000f00 */
[----:B------:R-:W-:Y:S01]  /*13cd0*/  HMMA.16816.F32.BF16 R140, R156, R110, R48 ;  /* 0x0000006e9c8c723c */ /* 0x000fe20000041830 */
[----:B------:R-:W-:-:S02]  /*13ce0*/  FADD.FTZ R4, R15, R4 ;  /* 0x000000040f047221 */ /* 0x000fc40000010000 */
[----:B------:R-:W-:Y:S01]  /*13cf0*/  ISETP.GE.AND P0, PT, R20, 0x1, PT ;  /* 0x000000011400780c */ /* 0x000fe20003f06270 */
[----:B------:R-:W-:Y:S01]  /*13d00*/  FADD.FTZ R247, R18, R3 ;  /* 0x0000000312f77221 */ /* 0x000fe20000010000 */
[----:B------:R-:W-:Y:S01]  /*13d10*/  IADD3 R3, R2, c[0x0][0x328], RZ ;  /* 0x0000ca0002037a10 */ /* 0x000fe20007ffe0ff */
[----:B------:R-:W-:Y:S02]  /*13d20*/  FADD.FTZ R237, R89, R0 ;  /* 0x0000000059ed7221 */ /* 0x000fe40000010000 */
[----:B-1----:R-:W-:Y:S01]  /*13d30*/  HMMA.16816.F32.BF16 R144, R156, R100, R44 ;  /* 0x000000649c90723c */ /* 0x002fe2000004182c */
[----:B------:R-:W-:Y:S02]  /*13d40*/  FADD.FTZ R243, R26, R5 ;  /* 0x000000051af37221 */ /* 0x000fe40000010000 */
[----:B------:R-:W-:-:S05]  /*13d50*/  FADD.FTZ R246, R17, R4 ;  /* 0x0000000411f67221 */ /* 0x000fca0000010000 */
[----:B------:R-:W-:Y:S08]  /*13d60*/  HMMA.16816.F32.BF16 R148, R156, R102, R32 ;  /* 0x000000669c94723c */ /* 0x000ff00000041820 */
[C---:B------:R-:W-:Y:S08]  /*13d70*/  HMMA.16816.F32.BF16 R112, R92.reuse, R108, R96 ;  /* 0x0000006c5c70723c */ /* 0x040ff00000041860 */
[----:B------:R-:W-:Y:S08]  /*13d80*/  HMMA.16816.F32.BF16 R104, R92, R100, R76 ;  /* 0x000000645c68723c */ /* 0x000ff0000004184c */
[----:B---3--:R-:W-:Y:S08]  /*13d90*/  HMMA.16816.F32.BF16 R152, R156, R8, R36 ;  /* 0x000000089c98723c */ /* 0x008ff00000041824 */
[C---:B------:R-:W-:Y:S08]  /*13da0*/  HMMA.16816.F32.BF16 R108, R92.reuse, R110, R80 ;  /* 0x0000006e5c6c723c */ /* 0x040ff00000041850 */
[C---:B------:R-:W-:Y:S08]  /*13db0*/  HMMA.16816.F32.BF16 R100, R92.reuse, R102, R72 ;  /* 0x000000665c64723c */ /* 0x040ff00000041848 */
[----:B------:R-:W-:Y:S08]  /*13dc0*/  HMMA.16816.F32.BF16 R96, R92, R8, R60 ;  /* 0x000000085c60723c */ /* 0x000ff0000004183c */
[-C--:B------:R-:W-:Y:S08]  /*13dd0*/  HMMA.16816.F32.BF16 R156, R156, R10.reuse, R28 ;  /* 0x0000000a9c9c723c */ /* 0x080ff0000004181c */
[----:B------:R-:W-:Y:S01]  /*13de0*/  HMMA.16816.F32.BF16 R92, R92, R10, R40 ;  /* 0x0000000a5c5c723c */ /* 0x000fe20000041828 */
[----:B------:R-:W-:Y:S07]  /*13df0*/  @!P0 BRA `(.L_x_1058) ;  /* 0x0000013000008947 */ /* 0x000fee0003800000 */
[C---:B------:R-:W-:Y:S01]  /*13e00*/  ISETP.GT.AND P0, PT, R2.reuse, RZ, PT ;  /* 0x000000ff0200720c */ /* 0x040fe20003f04270 */
[----:B------:R-:W-:Y:S01]  /*13e10*/  BSSY B0, `(.L_x_1059) ;  /* 0x000000e000007945 */ /* 0x000fe20003800000 */
[----:B------:R-:W-:-:S11]  /*13e20*/  IADD3 R0, R2, -0x1, RZ ;  /* 0xffffffff02007810 */ /* 0x000fd60007ffe0ff */
        /* <DEDUP_REMOVED lines=8> */
.L_x_1060:
[----:B------:R-:W-:-:S04]  /*13eb0*/  MOV R2, 0x1 ;  /* 0x0000000100027802 */ /* 0x000fc80000000f00 */
[----:B------:R-:W-:-:S13]  /*13ec0*/  ISETP.NE.AND P0, PT, R2, c[0x0][0x32c], PT ;  /* 0x0000cb0002007a0c */ /* 0x000fda0003f05270 */
[----:B------:R-:W-:-:S05]  /*13ed0*/  @P0 IMAD.HI.U32 R2, R0, c[0x0][0x330], RZ ;  /* 0x0000cc0000020a27 */ /* 0x000fca00078e00ff */
[----:B------:R-:W-:Y:S02]  /*13ee0*/  @P0 SHF.R.U32.HI R0, RZ, c[0x0][0x334], R2 ;  /* 0x0000cd00ff000a19 */ /* 0x000fe40000011602 */
.L_x_1061:
[----:B------:R-:W-:Y:S05]  /*13ef0*/  BSYNC B0 ;  /* 0x0000000000007941 */ /* 0x000fea0003800000 */
.L_x_1059:
[----:B------:R-:W-:-:S05]  /*13f00*/  MOV R2, c[0x0][0x32c] ;  /* 0x0000cb0000027a02 */ /* 0x000fca0000000f00 */
[----:B------:R-:W-:-:S05]  /*13f10*/  IMAD R0, R0, R2, c[0x0][0x32c] ;  /* 0x0000cb0000007624 */ /* 0x000fca00078e0202 */
[----:B------:R-:W-:-:S04]  /*13f20*/  IMNMX R3, R3, R0, PT ;  /* 0x0000000003037217 */ /* 0x000fc80003800200 */
.L_x_1058:
[----:B------:R-:W2:Y:S01]  /*13f30*/  LDL R2, [R1+0x8] ;  /* 0x0000080001027983 */ /* 0x000ea20000100800 */
        /* <DEDUP_REMOVED lines=10> */
.L_x_1093:
        /* <DEDUP_REMOVED lines=22> */
[C---:B-1-34-:R-:W-:Y:S01]  /*14140*/  IMAD.WIDE.U32 R2, R229.reuse, c[0x0][0x208], RZ ;  /* 0x00008200e5027a25 */ /* 0x05afe200078e00ff */
[----:B------:R-:W-:Y:S01]  /*14150*/  SHF.R.S32.HI R0, RZ, 0x1f, R229 ;  /* 0x0000001fff007819 */ /* 0x000fe200000114e5 */
[----:B------:R-:W2:Y:S04]  /*14160*/  LDL.64 R6, [R1+0x18] ;  /* 0x0000180001067983 */ /* 0x000ea80000100a00 */
[----:B------:R-:W-:Y:S02]  /*14170*/  IMAD R0, R0, c[0x0][0x208], RZ ;  /* 0x0000820000007a24 */ /* 0x000fe400078e02ff */
[----:B------:R-:W3:Y:S02]  /*14180*/  LDL R5, [R1+0x14] ;  /* 0x0000140001057983 */ /* 0x000ee40000100800 */
[----:B------:R-:W-:Y:S04]  /*14190*/  IMAD R0, R229, c[0x0][0x20c], R0 ;  /* 0x00008300e5007a24 */ /* 0x000fe800078e0200 */
[----:B------:R-:W-:Y:S01]  /*141a0*/  IMAD.IADD R3, R3, 0x1, R0 ;  /* 0x0000000103037824 */ /* 0x000fe200078e0200 */
[----:B------:R-:W-:Y:S03]  /*141b0*/  SHF.R.S32.HI R0, RZ, 0x1f, R216 ;  /* 0x0000001fff007819 */ /* 0x000fe600000114d8 */
[----:B------:R-:W-:Y:S04]  /*141c0*/  IMAD.WIDE.U32 R2, R216, c[0x0][0x218], R2 ;  /* 0x00008600d8027a25 */ /* 0x000fe800078e0002 */
[----:B------:R-:W-:Y:S04]  /*141d0*/  IMAD R0, R0, c[0x0][0x218], RZ ;  /* 0x0000860000007a24 */ /* 0x000fe800078e02ff */
[----:B------:R-:W-:Y:S01]  /*141e0*/  IMAD R4, R216, c[0x0][0x21c], R0 ;  /* 0x00008700d8047a24 */ /* 0x000fe200078e0200 */
[----:B--2---:R-:W-:Y:S02]  /*141f0*/  IADD3 R2, P1, R6, R2, RZ ;  /* 0x0000000206027210 */ /* 0x004fe40007f3e0ff */
[----:B------:R-:W-:Y:S02]  /*14200*/  SHF.L.U64.HI R6, R244, 0x1, R245 ;  /* 0x00000001f4067819 */ /* 0x000fe400000102f5 */
[----:B------:R-:W-:Y:S02]  /*14210*/  LEA R0, P0, R2, c[0x0][0x1f8], 0x1 ;  /* 0x00007e0002007a11 */ /* 0x000fe400078008ff */
[----:B---3--:R-:W-:Y:S02]  /*14220*/  IADD3.X R3, R5, R3, R4, P1, !PT ;  /* 0x0000000305037210 */ /* 0x008fe40000ffe404 */
[----:B------:R-:W-:Y:S02]  /*14230*/  SHF.L.U32 R5, R244, 0x1, RZ ;  /* 0x00000001f4057819 */ /* 0x000fe400000006ff */
[----:B------:R-:W-:Y:S01]  /*14240*/  LEA.HI.X R4, R2, c[0x0][0x1fc], R3, 0x1, P0 ;  /* 0x00007f0002047a11 */ /* 0x000fe200000f0c03 */
[----:B------:R-:W-:-:S05]  /*14250*/  BRA.DIV ~URZ, `(.L_x_1065) ;  /* 0x000150d27f007947 */ /* 0x000fca000b800000 */
[----:B------:R1:W2:Y:S02]  /*14260*/  SHFL.IDX PT, R8, R4, RZ, 0x181f ;  /* 0x00181fff04087589 */ /* 0x0002a400000e0000 */
.L_x_1233:
[----:B------:R-:W-:-:S05]  /*14270*/  BRA.DIV ~URZ, `(.L_x_1066) ;  /* 0x000151227f007947 */ /* 0x000fca000b800000 */
[----:B------:R-:W3:Y:S04]  /*14280*/  SHFL.IDX PT, R2, R0, RZ, 0x181f ;  /* 0x00181fff00027589 */ /* 0x000ee800000e0000 */
[----:B------:R-:W4:Y:S04]  /*14290*/  SHFL.IDX PT, R7, R0, 0x1, 0x181f ;  /* 0x00381f0000077f89 */ /* 0x000f2800000e0000 */
[----:B------:R-:W5:Y:S04]  /*142a0*/  SHFL.IDX PT, R11, R4, 0x1, 0x181f ;  /* 0x00381f00040b7f89 */ /* 0x000f6800000e0000 */
[----:B------:R-:W-:Y:S04]  /*142b0*/  SHFL.IDX PT, R9, R0, 0x3, 0x181f ;  /* 0x00781f0000097f89 */ /* 0x000fe800000e0000 */
[----:B------:R-:W-:Y:S01]  /*142c0*/  SHFL.IDX PT, R12, R4, 0x2, 0x181f ;  /* 0x00581f00040c7f89 */ /* 0x000fe200000e0000 */
[-C--:B---3--:R-:W-:Y:S05]  /*142d0*/  IADD3 R2, P0, R2, R5.reuse, RZ ;  /* 0x0000000502027210 */ /* 0x088fea0007f1e0ff */
[--C-:B--2---:R-:W-:Y:S01]  /*142e0*/  IMAD.X R3, R8, 0x1, R6.reuse, P0 ;  /* 0x0000000108037824 */ /* 0x104fe200000e0606 */
[-C--:B----4-:R-:W-:Y:S01]  /*142f0*/  IADD3 R10, P0, R7, R5.reuse, RZ ;  /* 0x00000005070a7210 */ /* 0x090fe20007f1e0ff */
[----:B------:R-:W2:Y:S04]  /*14300*/  SHFL.IDX PT, R8, R0, 0x2, 0x181f ;  /* 0x00581f0000087f89 */ /* 0x000ea800000e0000 */
[----:B------:R3:W-:Y:S01]  /*14310*/  LDGSTS.E.BYPASS.LTC128B.128 [R208+0x100], [R2.64], !P2 ;  /* 0x0010000002d07fae */ /* 0x0007e2000d101d48 */
[--C-:B-----5:R-:W-:Y:S03]  /*14320*/  IMAD.X R11, R11, 0x1, R6.reuse, P0 ;  /* 0x000000010b0b7824 */ /* 0x120fe600000e0606 */
[----:B------:R-:W-:Y:S04]  /*14330*/  SHFL.IDX PT, R0, R0, 0x4, 0x181f ;  /* 0x00981f0000007f89 */ /* 0x000fe800000e0000 */
[----:B------:R4:W-:Y:S01]  /*14340*/  LDGSTS.E.BYPASS.LTC128B.128 [R208+0x900], [R10.64], !P2 ;  /* 0x009000000ad07fae */ /* 0x0009e2000d101d48 */
[-C--:B--2---:R-:W-:Y:S03]  /*14350*/  IADD3 R8, P1, R8, R5.reuse, RZ ;  /* 0x0000000508087210 */ /* 0x084fe60007f3e0ff */
[----:B---3--:R-:W2:Y:S01]  /*14360*/  SHFL.IDX PT, R3, R4, 0x3, 0x181f ;  /* 0x00781f0004037f89 */ /* 0x008ea200000e0000 */
[----:B------:R-:W-:Y:S01]  /*14370*/  IADD3 R2, P0, R9, R5, RZ ;  /* 0x0000000509027210 */ /* 0x000fe20007f1e0ff */
[--C-:B------:R-:W-:Y:S02]  /*14380*/  IMAD.X R9, R12, 0x1, R6.reuse, P1 ;  /* 0x000000010c097824 */ /* 0x100fe400008e0606 */
[----:B-1----:R-:W1:Y:S04]  /*14390*/  SHFL.IDX PT, R4, R4, 0x4, 0x181f ;  /* 0x00981f0004047f89 */ /* 0x002e6800000e0000 */
[----:B------:R4:W-:Y:S01]  /*143a0*/  LDGSTS.E.BYPASS.LTC128B.128 [R208+0x1100], [R8.64], !P2 ;  /* 0x0110000008d07fae */ /* 0x0009e2000d101d48 */
[----:B--2---:R-:W-:Y:S05]  /*143b0*/  IMAD.X R3, R3, 0x1, R6, P0 ;  /* 0x0000000103037824 */ /* 0x004fea00000e0606 */
[----:B------:R4:W-:Y:S02]  /*143c0*/  LDGSTS.E.BYPASS.LTC128B.128 [R208+0x1900], [R2.64], !P2 ;  /* 0x0190000002d07fae */ /* 0x0009e4000d101d48 */
.L_x_1234:
[----:B-1--4-:R-:W-:Y:S04]  /*143d0*/  IADD3 R2, P0, R0, R5, RZ ;  /* 0x0000000500027210 */ /* 0x012fe80007f1e0ff */
[----:B------:R-:W-:Y:S05]  /*143e0*/  IADD3.X R3, R4, R6, RZ, P0, !PT ;  /* 0x0000000604037210 */ /* 0x000fea00007fe4ff */
[----:B------:R-:W-:Y:S01]  /*143f0*/  @!PT LDS RZ, [RZ] ;  /* 0x00000000fffff984 */ /* 0x000fe20000000800 */
[----:B------:R-:W-:Y:S01]  /*14400*/  @!PT LDS RZ, [RZ] ;  /* 0x00000000fffff984 */ /* 0x000fe20000000800 */
[----:B------:R-:W-:Y:S01]  /*14410*/  @!PT LDS RZ, [RZ] ;  /* 0x00000000fffff984 */ /* 0x000fe20000000800 */
[----:B------:R1:W-:Y:S04]  /*14420*/  LDGSTS.E.BYPASS.LTC128B.128 [R208+0x2100], [R2.64], !P2 ;  /* 0x0210000002d07fae */ /* 0x0003e8000d101d48 */
.L_x_1064:
[----:B-1-34-:R-:W-:Y:S05]  /*14430*/  BSYNC B0 ;  /* 0x0000000000007941 */ /* 0x01afea0003800000 */
.L_x_1063:
        /* <DEDUP_REMOVED lines=135> */
[----:B------:R-:W-:Y:S03]  /*14cb0*/  HMMA.16816.F32.BF16 R80, R180, R10, R80 ;  /* 0x0000000ab450723c */ /* 0x000fe60000041850 */
[----:B------:R-:W2:Y:S01]  /*14cc0*/  MUFU.TANH R178, R2 ;  /* 0x0000000200b27308 */ /* 0x000ea20000002400 */
        /* <DEDUP_REMOVED lines=128> */
[C---:B------:R-:W-:Y:S01]  /*154d0*/  SHF.L.U64.HI R6, R244.reuse, 0x1, R245 ;  /* 0x00000001f4067819 */ /* 0x040fe200000102f5 */
[----:B------:R-:W-:Y:S01]  /*154e0*/  IMAD.SHL.U32 R5, R244, 0x2, RZ ;  /* 0x00000002f4057824 */ /* 0x000fe200078e00ff */
[----:B------:R-:W3:Y:S01]  /*154f0*/  LDL R236, [R1+0x10] ;  /* 0x0000100001ec7983 */ /* 0x000ee20000100800 */
[----:B------:R-:W-:Y:S03]  /*15500*/  ISETP.NE.AND P3, PT, R242, 0x1, PT ;  /* 0x00000001f200780c */ /* 0x000fe60003f65270 */
[----:B------:R-:W4:Y:S04]  /*15510*/  LDL.64 R44, [R1+0x28] ;  /* 0x00002800012c7983 */ /* 0x000f280000100a00 */
[----:B------:R-:W5:Y:S04]  /*15520*/  LDL R235, [R1+0x34] ;  /* 0x0000340001eb7983 */ /* 0x000f680000100800 */
[----:B------:R-:W4:Y:S04]  /*15530*/  LDL.64 R238, [R1+0x20] ;  /* 0x0000200001ee7983 */ /* 0x000f280000100a00 */
[----:B------:R-:W4:Y:S01]  /*15540*/  LDL R233, [R1+0x30] ;  /* 0x0000300001e97983 */ /* 0x000f220000100800 */
[----:B--2---:R-:W-:Y:S01]  /*15550*/  IMAD R2, R209, 0x50, R240 ;  /* 0x00000050d1027824 */ /* 0x004fe200078e02f0 */
[----:B---3--:R-:W-:Y:S04]  /*15560*/  ISETP.GT.AND P1, PT, R236, 0x4f, PT ;  /* 0x0000004fec00780c */ /* 0x008fe80003f24270 */
[----:B------:R-:W-:Y:S05]  /*15570*/  IADD3 R2, R2, -0x50, R236 ;  /* 0xffffffb002027810 */ /* 0x000fea0007ffe0ec */
[----:B------:R-:W-:Y:S04]  /*15580*/  @P3 IMAD.HI.U32 R3, R2, c[0x0][0x2bc], RZ ;  /* 0x0000af0002033a27 */ /* 0x000fe800078e00ff */
[----:B-1----:R-:W-:Y:S01]  /*15590*/  IMAD.MOV.U32 R0, RZ, RZ, R2 ;  /* 0x000000ffff007224 */ /* 0x002fe200078e0002 */
[----:B------:R-:W-:Y:S04]  /*155a0*/  @P3 SHF.R.U32.HI R0, RZ, c[0x0][0x2c0], R3 ;  /* 0x0000b000ff003a19 */ /* 0x000fe80000011603 */
[C---:B----4-:R-:W-:Y:S01]  /*155b0*/  @!P1 IADD3 R3, P0, R0.reuse, R44, RZ ;  /* 0x0000002c00039210 */ /* 0x050fe20007f1e0ff */
[----:B------:R-:W-:Y:S03]  /*155c0*/  IMAD.MOV R4, RZ, RZ, -R0 ;  /* 0x000000ffff047224 */ /* 0x000fe600078e0a00 */
[----:B-----5:R-:W-:Y:S01]  /*155d0*/  @!P1 LEA.HI.X.SX32 R0, R0, R235, 0x1, P0 ;  /* 0x000000eb00009211 */ /* 0x020fe200000f0eff */
        /* <DEDUP_REMOVED lines=17> */
[----:B------:R-:W-:-:S06]  /*156f0*/  BRA.DIV ~URZ, `(.L_x_1069) ;  /* 0x000141527f007947 */ /* 0x000fcc000b800000 */
[----:B------:R1:W2:Y:S02]  /*15700*/  SHFL.IDX PT, R7, R4, RZ, 0x181f ;  /* 0x00181fff04077589 */ /* 0x0002a400000e0000 */
.L_x_1235:
[----:B------:R-:W-:-:S05]  /*15710*/  BRA.DIV ~URZ, `(.L_x_1070) ;  /* 0x000141a27f007947 */ /* 0x000fca000b800000 */
[----:B------:R-:W3:Y:S02]  /*15720*/  SHFL.IDX PT, R2, R0, RZ, 0x181f ;  /* 0x00181fff00027589 */ /* 0x000ee400000e0000 */
[-C--:B---3--:R-:W-:Y:S05]  /*15730*/  IADD3 R2, P0, R2, R5.reuse, RZ ;  /* 0x0000000502027210 */ /* 0x088fea0007f1e0ff */
[--C-:B--2---:R-:W-:Y:S05]  /*15740*/  IMAD.X R3, R7, 0x1, R6.reuse, P0 ;  /* 0x0000000107037824 */ /* 0x104fea00000e0606 */
[----:B------:R-:W-:Y:S01]  /*15750*/  @!PT LDS RZ, [RZ] ;  /* 0x00000000fffff984 */ /* 0x000fe20000000800 */
[----:B------:R-:W-:Y:S01]  /*15760*/  @!PT LDS RZ, [RZ] ;  /* 0x00000000fffff984 */ /* 0x000fe20000000800 */
[----:B------:R2:W-:Y:S04]  /*15770*/  LDGSTS.E.BYPASS.LTC128B.128 [R208+0x2900], [R2.64], !P2 ;  /* 0x0290000002d07fae */ /* 0x0005e8000d101d48 */
[----:B--2---:R-:W2:Y:S04]  /*15780*/  SHFL.IDX PT, R2, R0, 0x1, 0x181f ;  /* 0x00381f0000027f89 */ /* 0x004ea800000e0000 */
[----:B------:R-:W3:Y:S01]  /*15790*/  SHFL.IDX PT, R3, R4, 0x1, 0x181f ;  /* 0x00381f0004037f89 */ /* 0x000ee200000e0000 */
[-C--:B--2---:R-:W-:Y:S05]  /*157a0*/  IADD3 R2, P0, R2, R5.reuse, RZ ;  /* 0x0000000502027210 */ /* 0x084fea0007f1e0ff */
[--C-:B---3--:R-:W-:Y:S05]  /*157b0*/  IMAD.X R3, R3, 0x1, R6.reuse, P0 ;  /* 0x0000000103037824 */ /* 0x108fea00000e0606 */
[----:B------:R2:W-:Y:S04]  /*157c0*/  LDGSTS.E.BYPASS.LTC128B.128 [R208+0x3100], [R2.64], !P2 ;  /* 0x0310000002d07fae */ /* 0x0005e8000d101d48 */
[----:B--2---:R-:W2:Y:S04]  /*157d0*/  SHFL.IDX PT, R2, R0, 0x2, 0x181f ;  /* 0x00581f0000027f89 */ /* 0x004ea800000e0000 */
[----:B------:R-:W3:Y:S01]  /*157e0*/  SHFL.IDX PT, R3, R4, 0x2, 0x181f ;  /* 0x00581f0004037f89 */ /* 0x000ee200000e0000 */
[-C--:B--2---:R-:W-:Y:S05]  /*157f0*/  IADD3 R2, P0, R2, R5.reuse, RZ ;  /* 0x0000000502027210 */ /* 0x084fea0007f1e0ff */
[--C-:B---3--:R-:W-:Y:S05]  /*15800*/  IMAD.X R3, R3, 0x1, R6.reuse, P0 ;  /* 0x0000000103037824 */ /* 0x108fea00000e0606 */
[----:B------:R2:W-:Y:S04]  /*15810*/  LDGSTS.E.BYPASS.LTC128B.128 [R208+0x3900], [R2.64], !P2 ;  /* 0x0390000002d07fae */ /* 0x0005e8000d101d48 */
[----:B--2---:R-:W2:Y:S04]  /*15820*/  SHFL.IDX PT, R2, R0, 0x3, 0x181f ;  /* 0x00781f0000027f89 */ /* 0x004ea800000e0000 */
[----:B------:R-:W3:Y:S04]  /*15830*/  SHFL.IDX PT, R3, R4, 0x3, 0x181f ;  /* 0x00781f0004037f89 */ /* 0x000ee800000e0000 */
[----:B------:R-:W4:Y:S04]  /*15840*/  SHFL.IDX PT, R0, R0, 0x4, 0x181f ;  /* 0x00981f0000007f89 */ /* 0x000f2800000e0000 */
[----:B-1----:R-:W1:Y:S01]  /*15850*/  SHFL.IDX PT, R4, R4, 0x4, 0x181f ;  /* 0x00981f0004047f89 */ /* 0x002e6200000e0000 */
[----:B--2---:R-:W-:Y:S05]  /*15860*/  IADD3 R2, P0, R2, R5, RZ ;  /* 0x0000000502027210 */ /* 0x004fea0007f1e0ff */
[----:B---3--:R-:W-:Y:S05]  /*15870*/  IMAD.X R3, R3, 0x1, R6, P0 ;  /* 0x0000000103037824 */ /* 0x008fea00000e0606 */
[----:B------:R2:W-:Y:S03]  /*15880*/  LDGSTS.E.BYPASS.LTC128B.128 [R208+0x4100], [R2.64], !P2 ;  /* 0x0410000002d07fae */ /* 0x0005e6000d101d48 */
.L_x_1236:
[----:B--2-4-:R-:W-:Y:S04]  /*15890*/  IADD3 R2, P0, R0, R5, RZ ;  /* 0x0000000500027210 */ /* 0x014fe80007f1e0ff */
[----:B-1----:R-:W-:Y:S05]  /*158a0*/  IADD3.X R3, R4, R6, RZ, P0, !PT ;  /* 0x0000000604037210 */ /* 0x002fea00007fe4ff */
[----:B------:R-:W-:Y:S01]  /*158b0*/  @!PT LDS RZ, [RZ] ;  /* 0x00000000fffff984 */ /* 0x000fe20000000800 */
[----:B------:R-:W-:Y:S01]  /*158c0*/  @!PT LDS RZ, [RZ] ;  /* 0x00000000fffff984 */ /* 0x000fe20000000800 */
[----:B------:R-:W-:Y:S01]  /*158d0*/  @!PT LDS RZ, [RZ] ;  /* 0x00000000fffff984 */ /* 0x000fe20000000800 */
[----:B------:R1:W-:Y:S04]  /*158e0*/  LDGSTS.E.BYPASS.LTC128B.128 [R208+0x4900], [R2.64], !P2 ;  /* 0x0490000002d07fae */ /* 0x0003e8000d101d48 */
.L_x_1068:
[----:B--234-:R-:W-:Y:S05]  /*158f0*/  BSYNC B0 ;  /* 0x0000000000007941 */ /* 0x01cfea0003800000 */
.L_x_1067:
[----:B------:R-:W-:Y:S01]  /*15900*/  LOP3.LUT R8, RZ, c[0x0][0x324], RZ, 0x33, !PT ;  /* 0x0000c900ff087a12 */ /* 0x000fe200078e33ff */
[----:B-1----:R-:W2:Y:S01]  /*15910*/  LDL R2, [R1+0x38] ;  /* 0x0000380001027983 */ /* 0x002ea20000100800 */
[----:B------:R-:W-:Y:S03]  /*15920*/  IMAD.MOV.U32 R3, RZ, RZ, c[0x0][0x2c4] ;  /* 0x0000b100ff037624 */ /* 0x000fe600078e00ff */
[----:B------:R-:W2:Y:S02]  /*15930*/  LDL R0, [R1+0x50] ;  /* 0x0000500001007983 */ /* 0x000ea40000100800 */
[----:B------:R-:W-:Y:S02]  /*15940*/  ISETP.NE.AND P0, PT, R3, 0x1, PT ;  /* 0x000000010300780c */ /* 0x000fe40003f05270 */
[----:B------:R-:W0:Y:S01]  /*15950*/  LDGDEPBAR ;  /* 0x00000000000079af */ /* 0x000e220000000000 */
[----:B--2---:R-:W-:Y:S10]  /*15960*/  IMAD.IADD R5, R0, 0x1, R2 ;  /* 0x0000000100057824 */ /* 0x004ff400078e0202 */
[----:B------:R-:W-:Y:S05]  /*15970*/  @P0 IMAD.HI.U32 R0, R5, c[0x0][0x2c8], RZ ;  /* 0x0000b20005000a27 */ /* 0x000fea00078e00ff */
[----:B------:R-:W-:Y:S01]  /*15980*/  @P0 SHF.R.U32.HI R5, RZ, c[0x0][0x2cc], R0 ;  /* 0x0000b300ff050a19 */ /* 0x000fe20000011600 */
[----:B------:R-:W-:Y:S05]  /*15990*/  IMAD R0, R209, -0x50, RZ ;  /* 0xffffffb0d1007824 */ /* 0x000fea00078e02ff */
[----:B------:R-:W-:Y:S04]  /*159a0*/  IADD3 R2, -R251, 0x1, R0 ;  /* 0x00000001fb027810 */ /* 0x000fe80007ffe100 */
[----:B------:R-:W-:Y:S04]  /*159b0*/  IADD3 R7, -R249, R2, R250 ;  /* 0x00000002f9077210 */ /* 0x000fe80007ffe1fa */
[----:B------:R-:W-:Y:S01]  /*159c0*/  IADD3 R6, R7, c[0x0][0x328], RZ ;  /* 0x0000ca0007067a10 */ /* 0x000fe20007ffe0ff */
[----:B------:R-:W-:-:S05]  /*159d0*/  BRA.DIV ~URZ, `(.L_x_1071) ;  /* 0x000143927f007947 */ /* 0x000fca000b800000 */
[----:B------:R1:W2:Y:S02]  /*159e0*/  SHFL.IDX PT, R4, R5, RZ, 0x1c1f ;  /* 0x001c1fff05047589 */ /* 0x0002a400000e0000 */
.L_x_1237:
        /* <DEDUP_REMOVED lines=19> */
.L_x_1074:
[----:B------:R-:W-:Y:S04]  /*15b20*/  MOV R8, c[0x0][0x32c] ;  /* 0x0000cb0000087a02 */ /* 0x000fe80000000f00 */
[----:B------:R-:W-:Y:S11]  /*15b30*/  ISETP.NE.AND P0, PT, R8, 0x1, PT ;  /* 0x000000010800780c */ /* 0x000ff60003f05270 */
[----:B------:R-:W-:Y:S02]  /*15b40*/  @!UPT UIADD3 URZ, URZ, URZ, URZ ;  /* 0x0000003f3f3ff290 */ /* 0x000fe4000fffe03f */
[----:B------:R-:W-:Y:S05]  /*15b50*/  @P0 IMAD.HI.U32 R8, R4, c[0x0][0x330], RZ ;  /* 0x0000cc0004080a27 */ /* 0x000fea00078e00ff */
[----:B------:R-:W-:Y:S02]  /*15b60*/  @P0 SHF.R.U32.HI R4, RZ, c[0x0][0x334], R8 ;  /* 0x0000cd00ff040a19 */ /* 0x000fe40000011608 */
.L_x_1075:
[----:B------:R-:W-:Y:S05]  /*15b70*/  BSYNC B0 ;  /* 0x0000000000007941 */ /* 0x000fea0003800000 */
.L_x_1073:
[----:B------:R-:W-:Y:S04]  /*15b80*/  IMAD.IADD R8, R0, 0x1, -R251 ;  /* 0x0000000100087824 */ /* 0x000fe800078e0afb */
[----:B------:R-:W-:Y:S05]  /*15b90*/  IMAD R4, R4, c[0x0][0x32c], R8 ;  /* 0x0000cb0004047a24 */ /* 0x000fea00078e0208 */
[----:B------:R-:W-:Y:S02]  /*15ba0*/  IMNMX R2, R2, R4, !PT ;  /* 0x0000000402027217 */ /* 0x000fe40007800200 */
[----:B------:R-:W-:Y:S04]  /*15bb0*/  IADD3 R4, R4, c[0x0][0x32c], RZ ;  /* 0x0000cb0004047a10 */ /* 0x000fe80007ffe0ff */
[----:B------:R-:W-:Y:S02]  /*15bc0*/  IMNMX R3, R3, R4, PT ;  /* 0x0000000403037217 */ /* 0x000fe40003800200 */
.L_x_1072:
[C---:B------:R-:W-:Y:S02]  /*15bd0*/  ISETP.GE.AND P0, PT, R0.reuse, 0x1, PT ;  /* 0x000000010000780c */ /* 0x040fe40003f06270 */
[C---:B------:R-:W-:Y:S02]  /*15be0*/  ISETP.GE.AND P1, PT, R0.reuse, 0x2, PT ;  /* 0x000000020000780c */ /* 0x040fe40003f26270 */
        /* <DEDUP_REMOVED lines=17> */
[----:B------:R-:W-:Y:S02]  /*15d00*/  ISETP.LT.OR P0, PT, R3, 0x9, P0 ;  /* 0x000000090300780c */ /* 0x000fe40000701670 */
        /* <DEDUP_REMOVED lines=63> */
[C---:B------:R-:W-:Y:S02]  /*16100*/  ISETP.GT.AND P0, PT, R2.reuse, 0x31, !P1 ;  /* 0x000000310200780c */ /* 0x040fe40004f04270 */
        /* <DEDUP_REMOVED lines=21> */
[----:B------:R-:W-:Y:S11]  /*16260*/  ISETP.GE.AND P0, PT, R0, 0x4a, PT ;  /* 0x0000004a0000780c */ /* 0x000ff60003f06270 */
[----:B------:R-:W-:Y:S02]  /*16270*/  @!UPT UIADD3 URZ, URZ, URZ, URZ ;  /* 0x0000003f3f3ff290 */ /* 0x000fe4000fffe03f */
[----:B------:R-:W-:Y:S02]  /*16280*/  @P0 LOP3.LUT R207, R207, 0x4000, RZ, 0xfc, !PT ;  /* 0x00004000cfcf0812 */ /* 0x000fe400078efcff */
[----:B------:R-:W-:Y:S04]  /*16290*/  ISETP.GT.AND P0, PT, R2, 0x49, !P0 ;  /* 0x000000490200780c */ /* 0x000fe80004704270 */
[----:B------:R-:W-:Y:S04]  /*162a0*/  ISETP.LT.OR P0, PT, R3, 0x4a, P0 ;  /* 0x0000004a0300780c */ /* 0x000fe80000701670 */
[----:B------:R-:W-:Y:S01]  /*162b0*/  FSEL R55, R9, -INF , !P0 ;  /* 0xff80000009377808 */ /* 0x000fe20004000000 */
[----:B------:R-:W-:-:S06]  /*162c0*/  BRA.DIV ~URZ, `(.L_x_1076) ;  /* 0x00013b127f007947 */ /* 0x000fcc000b800000 */
[----:B------:R2:W3:Y:S02]  /*162d0*/  SHFL.IDX PT, R4, R5, 0x1, 0x1c1f ;  /* 0x003c1f0005047f89 */ /* 0x0004e400000e0000 */
.L_x_1238:
[----:B---3--:R-:W-:Y:S01]  /*162e0*/  IADD3 R3, R7, R4, RZ ;  /* 0x0000000407037210 */ /* 0x008fe20007ffe0ff */
[----:B------:R-:W-:Y:S05]  /*162f0*/  IMAD.MOV.U32 R2, RZ, RZ, c[0x0][0x32c] ;  /* 0x0000cb00ff027624 */ /* 0x000fea00078e00ff */
[----:B------:R-:W-:Y:S01]  /*16300*/  ISETP.GE.AND P0, PT, R2, 0x1, PT ;  /* 0x000000010200780c */ /* 0x000fe20003f06270 */
[----:B------:R-:W-:Y:S11]  /*16310*/  IMAD.IADD R2, R6, 0x1, R4 ;  /* 0x0000000106027824 */ /* 0x000ff600078e0204 */
[----:B------:R-:W-:Y:S01]  /*16320*/  @!UPT UIADD3 URZ, URZ, URZ, URZ ;  /* 0x0000003f3f3ff290 */ /* 0x000fe2000fffe03f */
        /* <DEDUP_REMOVED lines=14> */
.L_x_1079:
[----:B------:R-:W-:Y:S04]  /*16410*/  MOV R8, c[0x0][0x32c] ;  /* 0x0000cb0000087a02 */ /* 0x000fe80000000f00 */
[----:B------:R-:W-:Y:S11]  /*16420*/  ISETP.NE.AND P0, PT, R8, 0x1, PT ;  /* 0x000000010800780c */ /* 0x000ff60003f05270 */
[----:B------:R-:W-:Y:S02]  /*16430*/  @!UPT UIADD3 URZ, URZ, URZ, URZ ;  /* 0x0000003f3f3ff290 */ /* 0x000fe4000fffe03f */
[----:B------:R-:W-:Y:S05]  /*16440*/  @P0 IMAD.HI.U32 R8, R4, c[0x0][0x330], RZ ;  /* 0x0000cc0004080a27 */ /* 0x000fea00078e00ff */
[----:B------:R-:W-:Y:S02]  /*16450*/  @P0 SHF.R.U32.HI R4, RZ, c[0x0][0x334], R8 ;  /* 0x0000cd00ff040a19 */ /* 0x000fe40000011608 */
.L_x_1080:
[----:B------:R-:W-:Y:S05]  /*16460*/  BSYNC B0 ;  /* 0x0000000000007941 */ /* 0x000fea0003800000 */
.L_x_1078:
[----:B------:R-:W-:Y:S04]  /*16470*/  IMAD.IADD R8, R0, 0x1, -R251 ;  /* 0x0000000100087824 */ /* 0x000fe800078e0afb */
[----:B------:R-:W-:Y:S05]  /*16480*/  IMAD R4, R4, c[0x0][0x32c], R8 ;  /* 0x0000cb0004047a24 */ /* 0x000fea00078e0208 */
[----:B------:R-:W-:Y:S02]  /*16490*/  IMNMX R3, R3, R4, !PT ;  /* 0x0000000403037217 */ /* 0x000fe40007800200 */
[----:B------:R-:W-:Y:S04]  /*164a0*/  IADD3 R4, R4, c[0x0][0x32c], RZ ;  /* 0x0000cb0004047a10 */ /* 0x000fe80007ffe0ff */
[----:B------:R-:W-:Y:S02]  /*164b0*/  IMNMX R2, R2, R4, PT ;  /* 0x0000000402027217 */ /* 0x000fe40003800200 */
.L_x_1077:
        /* <DEDUP_REMOVED lines=68> */
[----:B------:R-:W-:Y:S04]  /*16900*/  ISETP.GT.AND P0, PT, R3, RZ, !P0 ;  /* 0x000000ff0300720c */ /* 0x000fe80004704270 */
[C---:B------:R-:W-:Y:S04]  /*16910*/  ISETP.LT.OR P0, PT, R2.reuse, 0x1, P0 ;  /* 0x000000010200780c */ /* 0x040fe80000701670 */
[----:B------:R-:W-:Y:S02]  /*16920*/  FSEL R17, R225, -INF , !P0 ;  /* 0xff800000e1117808 */ /* 0x000fe40004000000 */
[----:B------:R-:W-:Y:S04]  /*16930*/  LOP3.LUT P0, RZ, R207, 0x4000, RZ, 0xc0, !PT ;  /* 0x00004000cfff7812 */ /* 0x000fe8000780c0ff */
[----:B------:R-:W-:Y:S04]  /*16940*/  ISETP.GT.AND P0, PT, R3, 0x49, !P0 ;  /* 0x000000490300780c */ /* 0x000fe80004704270 */
[----:B------:R-:W-:Y:S04]  /*16950*/  ISETP.LT.OR P0, PT, R2, 0x4a, P0 ;  /* 0x0000004a0200780c */ /* 0x000fe80000701670 */
[----:B------:R-:W-:Y:S01]  /*16960*/  FSEL R34, R11, -INF , !P0 ;  /* 0xff8000000b227808 */ /* 0x000fe20004000000 */
[----:B------:R-:W-:-:S06]  /*16970*/  BRA.DIV ~URZ, `(.L_x_1081) ;  /* 0x000134d27f007947 */ /* 0x000fcc000b800000 */
[----:B------:R3:W4:Y:S02]  /*16980*/  SHFL.IDX PT, R4, R5, 0x2, 0x1c1f ;  /* 0x005c1f0005047f89 */ /* 0x00072400000e0000 */
.L_x_1239:
[----:B----4-:R-:W-:Y:S01]  /*16990*/  IADD3 R3, R7, R4, RZ ;  /* 0x0000000407037210 */ /* 0x010fe20007ffe0ff */
        /* <DEDUP_REMOVED lines=18> */
.L_x_1084:
[----:B------:R-:W-:Y:S04]  /*16ac0*/  MOV R8, c[0x0][0x32c] ;  /* 0x0000cb0000087a02 */ /* 0x000fe80000000f00 */
[----:B------:R-:W-:Y:S11]  /*16ad0*/  ISETP.NE.AND P0, PT, R8, 0x1, PT ;  /* 0x000000010800780c */ /* 0x000ff60003f05270 */
[----:B------:R-:W-:Y:S02]  /*16ae0*/  @!UPT UIADD3 URZ, URZ, URZ, URZ ;  /* 0x0000003f3f3ff290 */ /* 0x000fe4000fffe03f */
[----:B------:R-:W-:Y:S05]  /*16af0*/  @P0 IMAD.HI.U32 R8, R4, c[0x0][0x330], RZ ;  /* 0x0000cc0004080a27 */ /* 0x000fea00078e00ff */
[----:B------:R-:W-:Y:S02]  /*16b00*/  @P0 SHF.R.U32.HI R4, RZ, c[0x0][0x334], R8 ;  /* 0x0000cd00ff040a19 */ /* 0x000fe40000011608 */
.L_x_1085:
[----:B------:R-:W-:Y:S05]  /*16b10*/  BSYNC B0 ;  /* 0x0000000000007941 */ /* 0x000fea0003800000 */
.L_x_1083:
[----:B------:R-:W-:Y:S04]  /*16b20*/  IMAD.IADD R8, R0, 0x1, -R251 ;  /* 0x0000000100087824 */ /* 0x000fe800078e0afb */
[----:B------:R-:W-:Y:S05]  /*16b30*/  IMAD R4, R4, c[0x0][0x32c], R8 ;  /* 0x0000cb0004047a24 */ /* 0x000fea00078e0208 */
[----:B------:R-:W-:Y:S02]  /*16b40*/  IMNMX R3, R3, R4, !PT ;  /* 0x0000000403037217 */ /* 0x000fe40007800200 */
[----:B------:R-:W-:Y:S04]  /*16b50*/  IADD3 R4, R4, c[0x0][0x32c], RZ ;  /* 0x0000cb0004047a10 */ /* 0x000fe80007ffe0ff */
[----:B------:R-:W-:Y:S02]  /*16b60*/  IMNMX R2, R2, R4, PT ;  /* 0x0000000402027217 */ /* 0x000fe40003800200 */
.L_x_1082:
        /* <DEDUP_REMOVED lines=67> */
[----:B------:R-:W-:Y:S04]  /*16fa0*/  LOP3.LUT P0, RZ, R207, 0x2000, RZ, 0xc0, !PT ;  /* 0x00002000cfff7812 */ /* 0x000fe8000780c0ff */
[----:B------:R-:W-:Y:S04]  /*16fb0*/  ISETP.GT.AND P0, PT, R3, RZ, !P0 ;  /* 0x000000ff0300720c */ /* 0x000fe80004704270 */
        /* <DEDUP_REMOVED lines=8> */
.L_x_1240:
[----:B-1----:R-:W-:Y:S01]  /*17040*/  IADD3 R3, R6, R4, RZ ;  /* 0x0000000406037210 */ /* 0x002fe20007ffe0ff */
        /* <DEDUP_REMOVED lines=11> */
[----:B--234-:R-:W-:Y:S05]  /*17100*/  IMAD.MOV.U32 R5, RZ, RZ, c[0x0][0x32c] ;  /* 0x0000cb00ff057624 */ /* 0x01cfea00078e00ff */
[----:B------:R-:W-:Y:S11]  /*17110*/  ISETP.NE.AND P0, PT, R5, 0x1, PT ;  /* 0x000000010500780c */ /* 0x000ff60003f05270 */
[----:B------:R-:W-:Y:S02]  /*17120*/  @!UPT UIADD3 URZ, URZ, URZ, URZ ;  /* 0x0000003f3f3ff290 */ /* 0x000fe4000fffe03f */
[----:B------:R-:W-:Y:S05]  /*17130*/  @P0 IMAD.HI.U32 R5, R4, c[0x0][0x330], RZ ;  /* 0x0000cc0004050a27 */ /* 0x000fea00078e00ff */
[----:B------:R-:W-:Y:S04]  /*17140*/  @P0 SHF.R.U32.HI R4, RZ, c[0x0][0x334], R5 ;  /* 0x0000cd00ff040a19 */ /* 0x000fe80000011605 */
[----:B------:R-:W-:Y:S01]  /*17150*/  LOP3.LUT R4, RZ, R4, RZ, 0x33, !PT ;  /* 0x00000004ff047212 */ /* 0x000fe200078e33ff */
[----:B------:R-:W-:-:S05]  /*17160*/  BRA `(.L_x_1090) ;  /* 0x0000005000007947 */ /* 0x000fca0003800000 */
.L_x_1089:
[----:B--234-:R-:W-:Y:S04]  /*17170*/  MOV R5, c[0x0][0x32c] ;  /* 0x0000cb0000057a02 */ /* 0x01cfe80000000f00 */
[----:B------:R-:W-:Y:S11]  /*17180*/  ISETP.NE.AND P0, PT, R5, 0x1, PT ;  /* 0x000000010500780c */ /* 0x000ff60003f05270 */
[----:B------:R-:W-:Y:S02]  /*17190*/  @!UPT UIADD3 URZ, URZ, URZ, URZ ;  /* 0x0000003f3f3ff290 */ /* 0x000fe4000fffe03f */
[----:B------:R-:W-:Y:S05]  /*171a0*/  @P0 IMAD.HI.U32 R5, R4, c[0x0][0x330], RZ ;  /* 0x0000cc0004050a27 */ /* 0x000fea00078e00ff */
[----:B------:R-:W-:Y:S02]  /*171b0*/  @P0 SHF.R.U32.HI R4, RZ, c[0x0][0x334], R5 ;  /* 0x0000cd00ff040a19 */ /* 0x000fe40000011605 */
.L_x_1090:
[----:B------:R-:W-:Y:S05]  /*171c0*/  BSYNC B0 ;  /* 0x0000000000007941 */ /* 0x000fea0003800000 */
.L_x_1088:
[----:B------:R-:W-:Y:S04]  /*171d0*/  IMAD.IADD R0, R0, 0x1, -R251 ;  /* 0x0000000100007824 */ /* 0x000fe800078e0afb */
[----:B------:R-:W-:Y:S05]  /*171e0*/  IMAD R0, R4, c[0x0][0x32c], R0 ;  /* 0x0000cb0004007a24 */ /* 0x000fea00078e0200 */
[----:B------:R-:W-:Y:S02]  /*171f0*/  IMNMX R2, R2, R0, !PT ;  /* 0x0000000002027217 */ /* 0x000fe40007800200 */
[----:B------:R-:W-:Y:S04]  /*17200*/  IADD3 R0, R0, c[0x0][0x32c], RZ ;  /* 0x0000cb0000007a10 */ /* 0x000fe80007ffe0ff */
[----:B------:R-:W-:Y:S02]  /*17210*/  IMNMX R3, R3, R0, PT ;  /* 0x0000000003037217 */ /* 0x000fe40003800200 */
.L_x_1087:
[----:B------:R-:W-:Y:S02]  /*17220*/  LOP3.LUT P0, RZ, R207, 0x2000, RZ, 0xc0, !PT ;  /* 0x00002000cfff7812 */ /* 0x000fe4000780c0ff */
[C---:B------:R-:W-:Y:S02]  /*17230*/  ISETP.GT.AND P1, PT, R2.reuse, 0x48, !P1 ;  /* 0x000000480200780c */ /* 0x040fe40004f24270 */
[----:B------:R-:W-:Y:S02]  /*17240*/  ISETP.GT.AND P0, PT, R2, RZ, !P0 ;  /* 0x000000ff0200720c */ /* 0x000fe40004704270 */
[----:B------:R-:W-:Y:S02]  /*17250*/  FMNMX.FTZ R0, R17, R87, !PT ;  /* 0x0000005711007209 */ /* 0x000fe40007810000 */
[C---:B------:R-:W-:Y:S02]  /*17260*/  ISETP.LT.OR P0, PT, R3.reuse, 0x1, P0 ;  /* 0x000000010300780c */ /* 0x040fe40000701670 */
[----:B------:R-:W-:Y:S02]  /*17270*/  ISETP.LT.OR P1, PT, R3, 0x49, P1 ;  /* 0x000000490300780c */ /* 0x000fe40000f21670 */
        /* <DEDUP_REMOVED lines=45> */
[----:B------:R-:W-:Y:S02]  /*17550*/  ISETP.GT.AND P0, PT, R2, 0x19, !P0 ;  /* 0x000000190200780c */ /* 0x000fe40004704270 */
[----:B------:R-:W-:Y:S02]  /*17560*/  FMNMX.FTZ R5, R34, R5, !PT ;  /* 0x0000000522057209 */ /* 0x000fe40007810000 */
        /* <DEDUP_REMOVED lines=26> */
[C---:B------:R-:W-:Y:S02]  /*17710*/  ISETP.GT.AND P0, PT, R2.reuse, 0x38, !P6 ;  /* 0x000000380200780c */ /* 0x040fe40007704270 */
        /* <DEDUP_REMOVED lines=77> */
.L_x_1241:
[----:B-12---:R-:W-:Y:S01]  /*17bf0*/  FMNMX.FTZ R4, R4, R0, !PT ;  /* 0x0000000004047209 */ /* 0x006fe20007810000 */
[----:B------:R-:W-:-:S05]  /*17c00*/  BRA.DIV ~URZ, `(.L_x_1092) ;  /* 0x000123627f007947 */ /* 0x000fca000b800000 */
        /* <DEDUP_REMOVED lines=13> */
.L_x_1242:
[C---:B------:R-:W-:Y:S01]  /*17ce0*/  FSETP.NEU.FTZ.AND P0, PT, R71.reuse, -INF , PT ;  /* 0xff8000004700780b */ /* 0x040fe20003f1d000 */
[C---:B------:R-:W-:Y:S01]  /*17cf0*/  FMUL.FTZ R2, R71.reuse, c[0x0][0x2d0] ;  /* 0x0000b40047027a20 */ /* 0x040fe20000410000 */
[----:B--2---:R-:W-:Y:S01]  /*17d00*/  FMNMX.FTZ R68, R0, R4, !PT ;  /* 0x0000000400447209 */ /* 0x004fe20007810000 */
[----:B------:R-:W-:Y:S01]  /*17d10*/  WARPSYNC 0xffffffff ;  /* 0xffffffff00007948 */ /* 0x000fe20003800000 */
[----:B------:R-:W-:Y:S02]  /*17d20*/  FSEL R0, R71, RZ, P0 ;  /* 0x000000ff47007208 */ /* 0x000fe40000000000 */
[----:B------:R-:W-:Y:S02]  /*17d30*/  FSEL R2, R2, RZ, P0 ;  /* 0x000000ff02027208 */ /* 0x000fe40000000000 */
[----:B------:R-:W-:Y:S01]  /*17d40*/  FSETP.NEU.FTZ.AND P0, PT, R70, -INF , PT ;  /* 0xff8000004600780b */ /* 0x000fe20003f1d000 */
[----:B------:R-:W-:Y:S02]  /*17d50*/  FADD.FTZ R0, -R0, R86 ;  /* 0x0000005600007221 */ /* 0x000fe40000010100 */
[--C-:B------:R-:W-:Y:S02]  /*17d60*/  FFMA.FTZ R3, R14, c[0x0][0x2d0], -R2.reuse ;  /* 0x0000b4000e037a23 */ /* 0x100fe40000010802 */
[----:B------:R-:W-:Y:S02]  /*17d70*/  FMUL.FTZ R0, R0, c[0x0][0x2d0] ;  /* 0x0000b40000007a20 */ /* 0x000fe40000410000 */
[--C-:B-1----:R-:W-:Y:S02]  /*17d80*/  FFMA.FTZ R4, R65, c[0x0][0x2d0], -R2.reuse ;  /* 0x0000b40041047a23 */ /* 0x102fe40000010802 */
[----:B------:R-:W-:Y:S01]  /*17d90*/  MUFU.EX2 R3, R3 ;  /* 0x0000000300037308 */ /* 0x000fe20000000800 */
[--C-:B------:R-:W-:Y:S02]  /*17da0*/  FFMA.FTZ R219, R83, c[0x0][0x2d0], -R2.reuse ;  /* 0x0000b40053db7a23 */ /* 0x100fe40000010802 */
[--C-:B------:R-:W-:Y:S02]  /*17db0*/  FFMA.FTZ R218, R82, c[0x0][0x2d0], -R2.reuse ;  /* 0x0000b40052da7a23 */ /* 0x100fe40000010802 */
[--C-:B------:R-:W-:Y:S02]  /*17dc0*/  FFMA.FTZ R217, R81, c[0x0][0x2d0], -R2.reuse ;  /* 0x0000b40051d97a23 */ /* 0x100fe40000010802 */
[--C-:B------:R-:W-:Y:S02]  /*17dd0*/  FFMA.FTZ R222, R80, c[0x0][0x2d0], -R2.reuse ;  /* 0x0000b40050de7a23 */ /* 0x100fe40000010802 */
[----:B------:R-:W-:Y:S01]  /*17de0*/  LDSM.16.MT88.4 R80, [R195] ;  /* 0x00000000c350783b */ /* 0x000fe20000004200 */
        /* <DEDUP_REMOVED lines=15> */
[----:B------:R-:W2:Y:S10]  /*17ee0*/  MUFU.EX2 R2, R4 ;  /* 0x0000000400027308 */ /* 0x000eb40000000800 */
[----:B------:R-:W-:Y:S01]  /*17ef0*/  MUFU.EX2 R86, R86 ;  /* 0x0000005600567308 */ /* 0x000fe20000000800 */
[----:B-1----:R-:W-:Y:S01]  /*17f00*/  FFMA.FTZ R0, R65, R237, R3 ;  /* 0x000000ed41007223 */ /* 0x002fe20000010003 */
[C---:B--2---:R-:W-:Y:S03]  /*17f10*/  F2FP.BF16.PACK_AB R72, R2.reuse, R3 ;  /* 0x000000030248723e */ /* 0x044fe600000010ff */
[----:B------:R-:W-:Y:S01]  /*17f20*/  FADD.FTZ R8, R2, R0 ;  /* 0x0000000002087221 */ /* 0x000fe20000010000 */
[C---:B------:R-:W-:Y:S01]  /*17f30*/  FSEL R0, R70.reuse, RZ, P0 ;  /* 0x000000ff46007208 */ /* 0x040fe20000000000 */
[----:B------:R-:W-:Y:S04]  /*17f40*/  FMUL.FTZ R2, R70, c[0x0][0x2d0] ;  /* 0x0000b40046027a20 */ /* 0x000fe80000410000 */
[----:B------:R-:W-:Y:S01]  /*17f50*/  FADD.FTZ R0, -R0, R87 ;  /* 0x0000005700007221 */ /* 0x000fe20000010100 */
[----:B------:R-:W-:Y:S01]  /*17f60*/  FSEL R2, R2, RZ, P0 ;  /* 0x000000ff02027208 */ /* 0x000fe20000000000 */
[----:B------:R-:W-:Y:S01]  /*17f70*/  MUFU.EX2 R87, R183 ;  /* 0x000000b700577308 */ /* 0x000fe20000000800 */
[----:B------:R-:W-:Y:S01]  /*17f80*/  FSETP.NEU.FTZ.AND P0, PT, R69, -INF , PT ;  /* 0xff8000004500780b */ /* 0x000fe20003f1d000 */
[----:B------:R-:W-:Y:S02]  /*17f90*/  FMUL.FTZ R0, R0, c[0x0][0x2d0] ;  /* 0x0000b40000007a20 */ /* 0x000fe40000410000 */
[--C-:B------:R-:W-:Y:S02]  /*17fa0*/  FFMA.FTZ R3, R17, c[0x0][0x2d0], -R2.reuse ;  /* 0x0000b40011037a23 */ /* 0x100fe40000010802 */
[--C-:B------:R-:W-:Y:S02]  /*17fb0*/  FFMA.FTZ R231, R53, c[0x0][0x2d0], -R2.reuse ;  /* 0x0000b40035e77a23 */ /* 0x100fe40000010802 */
[--C-:B------:R-:W-:Y:S02]  /*17fc0*/  FFMA.FTZ R4, R54, c[0x0][0x2d0], -R2.reuse ;  /* 0x0000b40036047a23 */ /* 0x100fe40000010802 */
[----:B------:R-:W-:Y:S01]  /*17fd0*/  MUFU.EX2 R5, R3 ;  /* 0x0000000300057308 */ /* 0x000fe20000000800 */
[--C-:B------:R-:W-:Y:S02]  /*17fe0*/  FFMA.FTZ R54, R76, c[0x0][0x2d0], -R2.reuse ;  /* 0x0000b4004c367a23 */ /* 0x100fe40000010802 */
        /* <DEDUP_REMOVED lines=17> */
[----:B------:R-:W-:Y:S01]  /*18100*/  FFMA.FTZ R235, R34, c[0x0][0x2d0], -R2 ;  /* 0x0000b40022eb7a23 */ /* 0x000fe20000010802 */
[----:B------:R-:W-:Y:S01]  /*18110*/  MUFU.EX2 R185, R176 ;  /* 0x000000b000b97308 */ /* 0x000fe20000000800 */
[----:B-1----:R-:W-:Y:S09]  /*18120*/  FFMA.FTZ R0, R3, R243, R5 ;  /* 0x000000f303007223 */ /* 0x002ff20000010005 */
[----:B------:R-:W1:Y:S10]  /*18130*/  MUFU.EX2 R2, R4 ;  /* 0x0000000400027308 */ /* 0x000e740000000800 */
[----:B------:R-:W-:Y:S10]  /*18140*/  MUFU.EX2 R243, R169 ;  /* 0x000000a900f37308 */ /* 0x000ff40000000800 */
[----:B------:R-:W-:Y:S01]  /*18150*/  MUFU.EX2 R169, R228 ;  /* 0x000000e400a97308 */ /* 0x000fe20000000800 */
[C---:B-1----:R-:W-:Y:S01]  /*18160*/  FADD.FTZ R52, R2.reuse, R0 ;  /* 0x0000000002347221 */ /* 0x042fe20000010000 */
[----:B------:R-:W-:Y:S01]  /*18170*/  F2FP.BF16.PACK_AB R73, R2, R5 ;  /* 0x000000050249723e */ /* 0x000fe200000010ff */
[C---:B------:R-:W-:Y:S01]  /*18180*/  FMUL.FTZ R2, R69.reuse, c[0x0][0x2d0] ;  /* 0x0000b40045027a20 */ /* 0x040fe20000410000 */
[----:B------:R-:W-:Y:S04]  /*18190*/  FSEL R0, R69, RZ, P0 ;  /* 0x000000ff45007208 */ /* 0x000fe80000000000 */
[----:B------:R-:W-:Y:S01]  /*181a0*/  FSEL R2, R2, RZ, P0 ;  /* 0x000000ff02027208 */ /* 0x000fe20000000000 */
[----:B------:R-:W-:Y:S01]  /*181b0*/  FADD.FTZ R0, -R0, R88 ;  /* 0x0000005800007221 */ /* 0x000fe20000010100 */
[----:B------:R-:W-:Y:S03]  /*181c0*/  FSETP.NEU.FTZ.AND P0, PT, R68, -INF , PT ;  /* 0xff8000004400780b */ /* 0x000fe60003f1d000 */
[--C-:B------:R-:W-:Y:S02]  /*181d0*/  FFMA.FTZ R4, R16, c[0x0][0x2d0], -R2.reuse ;  /* 0x0000b40010047a23 */ /* 0x100fe40000010802 */
[--C-:B------:R-:W-:Y:S02]  /*181e0*/  FFMA.FTZ R237, R35, c[0x0][0x2d0], -R2.reuse ;  /* 0x0000b40023ed7a23 */ /* 0x100fe40000010802 */
[----:B------:R1:W-:Y:S01]  /*181f0*/  MUFU.EX2 R35, R4 ;  /* 0x0000000400237308 */ /* 0x0003e20000000800 */
        /* <DEDUP_REMOVED lines=15> */
[----:B------:R-:W2:Y:S01]  /*182f0*/  MUFU.EX2 R48, R7 ;  /* 0x0000000700307308 */ /* 0x000ea20000000800 */
[--C-:B------:R-:W-:Y:S02]  /*18300*/  FFMA.FTZ R187, R42, c[0x0][0x2d0], -R2.reuse ;  /* 0x0000b4002abb7a23 */ /* 0x100fe40000010802 */
[--C-:B------:R-:W-:Y:S02]  /*18310*/  FFMA.FTZ R190, R41, c[0x0][0x2d0], -R2.reuse ;  /* 0x0000b40029be7a23 */ /* 0x100fe40000010802 */
[--C-:B------:R-:W-:Y:S02]  /*18320*/  FFMA.FTZ R189, R40, c[0x0][0x2d0], -R2.reuse ;  /* 0x0000b40028bd7a23 */ /* 0x100fe40000010802 */
[----:B------:R-:W-:Y:S01]  /*18330*/  FFMA.FTZ R239, R32, c[0x0][0x2d0], -R2 ;  /* 0x0000b40020ef7a23 */ /* 0x000fe20000010802 */
[----:B------:R-:W-:Y:S01]  /*18340*/  FSEL R2, R68, RZ, P0 ;  /* 0x000000ff44027208 */ /* 0x000fe20000000000 */
[----:B------:R-:W-:Y:S01]  /*18350*/  FMUL.FTZ R0, R0, c[0x0][0x2d0] ;  /* 0x0000b40000007a20 */ /* 0x000fe20000410000 */
[----:B------:R-:W3:Y:S01]  /*18360*/  MUFU.EX2 R32, R5 ;  /* 0x0000000500207308 */ /* 0x000ee20000000800 */
[----:B------:R-:W-:Y:S02]  /*18370*/  FMUL.FTZ R49, R65, R149 ;  /* 0x0000009541317220 */ /* 0x000fe40000410000 */
[----:B------:R-:W-:Y:S02]  /*18380*/  FADD.FTZ R2, -R2, R89 ;  /* 0x0000005902027221 */ /* 0x000fe40000010100 */
[C---:B------:R-:W-:Y:S02]  /*18390*/  FMUL.FTZ R50, R3.reuse, R150 ;  /* 0x0000009603327220 */ /* 0x040fe40000410000 */
[----:B------:R-:W-:Y:S02]  /*183a0*/  FMUL.FTZ R51, R3, R151 ;  /* 0x0000009703337220 */ /* 0x000fe40000410000 */
[----:B------:R-:W-:Y:S01]  /*183b0*/  FMUL.FTZ R2, R2, c[0x0][0x2d0] ;  /* 0x0000b40002027a20 */ /* 0x000fe20000410000 */
[----:B------:R-:W4:Y:S01]  /*183c0*/  MUFU.EX2 R0, R0 ;  /* 0x0000000000007308 */ /* 0x000f220000000800 */
[----:B-1----:R-:W-:Y:S01]  /*183d0*/  FMUL.FTZ R4, R68, c[0x0][0x2d0] ;  /* 0x0000b40044047a20 */ /* 0x002fe20000410000 */
[----:B--2---:R-:W-:Y:S04]  /*183e0*/  F2FP.BF16.PACK_AB R74, R39, R48 ;  /* 0x00000030274a723e */ /* 0x004fe800000010ff */
[----:B------:R-:W-:Y:S02]  /*183f0*/  FSEL R4, R4, RZ, P0 ;  /* 0x000000ff04047208 */ /* 0x000fe40000000000 */
[----:B------:R-:W-:Y:S02]  /*18400*/  ISETP.GT.AND P0, PT, R209, R248, PT ;  /* 0x000000f8d100720c */ /* 0x000fe40003f04270 */
[----:B------:R-:W1:Y:S01]  /*18410*/  MUFU.EX2 R2, R2 ;  /* 0x0000000200027308 */ /* 0x000e620000000800 */
[--C-:B------:R-:W-:Y:S01]  /*18420*/  FFMA.FTZ R161, R23, c[0x0][0x2d0], -R4.reuse ;  /* 0x0000b40017a17a23 */ /* 0x100fe20000010804 */
[----:B------:R-:W-:Y:S01]  /*18430*/  IADD3 R209, R209, -0x1, RZ ;  /* 0xffffffffd1d17810 */ /* 0x000fe20007ffe0ff */
[--C-:B------:R-:W-:Y:S01]  /*18440*/  FFMA.FTZ R160, R22, c[0x0][0x2d0], -R4.reuse ;  /* 0x0000b40016a07a23 */ /* 0x100fe20000010804 */
[----:B---3--:R-:W-:Y:S01]  /*18450*/  F2FP.BF16.PACK_AB R76, R32, R35 ;  /* 0x00000023204c723e */ /* 0x008fe200000010ff */
[--C-:B------:R-:W-:Y:S02]  /*18460*/  FFMA.FTZ R67, R21, c[0x0][0x2d0], -R4.reuse ;  /* 0x0000b40015437a23 */ /* 0x100fe40000010804 */
[--C-:B------:R-:W-:Y:S02]  /*18470*/  FFMA.FTZ R181, R20, c[0x0][0x2d0], -R4.reuse ;  /* 0x0000b40014b57a23 */ /* 0x100fe40000010804 */
[----:B------:R-:W2:Y:S01]  /*18480*/  LDSM.16.MT88.4 R20, [R192] ;  /* 0x00000000c014783b */ /* 0x000ea20000004200 */
[----:B------:R-:W-:Y:S01]  /*18490*/  MUFU.EX2 R183, R67 ;  /* 0x0000004300b77308 */ /* 0x000fe20000000800 */
[--C-:B------:R-:W-:Y:S02]  /*184a0*/  FFMA.FTZ R6, R9, c[0x0][0x2d0], -R4.reuse ;  /* 0x0000b40009067a23 */ /* 0x100fe40000010804 */
[--C-:B------:R-:W-:Y:S02]  /*184b0*/  FFMA.FTZ R7, R15, c[0x0][0x2d0], -R4.reuse ;  /* 0x0000b4000f077a23 */ /* 0x100fe40000010804 */
[C---:B----4-:R-:W-:Y:S02]  /*184c0*/  FMUL.FTZ R45, R0.reuse, R101 ;  /* 0x00000065002d7220 */ /* 0x050fe40000410000 */
[C---:B------:R-:W-:Y:S02]  /*184d0*/  FMUL.FTZ R60, R0.reuse, R92 ;  /* 0x0000005c003c7220 */ /* 0x040fe40000410000 */
[----:B------:R-:W-:Y:S01]  /*184e0*/  FMUL.FTZ R61, R0, R93 ;  /* 0x0000005d003d7220 */ /* 0x000fe20000410000 */
[----:B------:R-:W-:Y:S01]  /*184f0*/  MUFU.EX2 R176, R188 ;  /* 0x000000bc00b07308 */ /* 0x000fe20000000800 */
[--C-:B------:R-:W-:Y:S02]  /*18500*/  FFMA.FTZ R17, R12, c[0x0][0x2d0], -R4.reuse ;  /* 0x0000b4000c117a23 */ /* 0x100fe40000010804 */
[--C-:B------:R-:W-:Y:S02]  /*18510*/  FFMA.FTZ R16, R13, c[0x0][0x2d0], -R4.reuse ;  /* 0x0000b4000d107a23 */ /* 0x100fe40000010804 */
[----:B------:R-:W-:Y:S02]  /*18520*/  FFMA.FTZ R191, R19, c[0x0][0x2d0], -R4 ;  /* 0x0000b40013bf7a23 */ /* 0x000fe40000010804 */
[----:B------:R-:W-:Y:S02]  /*18530*/  FADD.FTZ R5, R48, R8 ;  /* 0x0000000830057221 */ /* 0x000fe40000010000 */
[C---:B------:R-:W-:Y:S02]  /*18540*/  FMUL.FTZ R40, R0.reuse, R104 ;  /* 0x0000006800287220 */ /* 0x040fe40000410000 */
[----:B------:R-:W-:Y:S01]  /*18550*/  MUFU.EX2 R104, R178 ;  /* 0x000000b200687308 */ /* 0x000fe20000000800 */
[C---:B------:R-:W-:Y:S02]  /*18560*/  FMUL.FTZ R41, R0.reuse, R105 ;  /* 0x0000006900297220 */ /* 0x040fe40000410000 */
[C---:B------:R-:W-:Y:S02]  /*18570*/  FMUL.FTZ R44, R0.reuse, R100 ;  /* 0x00000064002c7220 */ /* 0x040fe40000410000 */
[C---:B------:R-:W-:Y:S02]  /*18580*/  FMUL.FTZ R56, R0.reuse, R96 ;  /* 0x0000006000387220 */ /* 0x040fe40000410000 */
[----:B------:R-:W-:Y:S02]  /*18590*/  FMUL.FTZ R57, R0, R97 ;  /* 0x0000006100397220 */ /* 0x000fe40000410000 */
        /* <DEDUP_REMOVED lines=12> */
[----:B------:R-:W-:Y:S01]  /*18660*/  FFMA.FTZ R242, R10, c[0x0][0x2d0], -R4 ;  /* 0x0000b4000af27a23 */ /* 0x000fe20000010804 */
[----:B------:R-:W3:Y:S01]  /*18670*/  MUFU.EX2 R97, R17 ;  /* 0x0000001100617308 */ /* 0x000ee20000000800 */
[C---:B------:R-:W-:Y:S02]  /*18680*/  FFMA.FTZ R4, R0.reuse, R246, R35 ;  /* 0x000000f600047223 */ /* 0x040fe40000010023 */
[C---:B------:R-:W-:Y:S02]  /*18690*/  FMUL.FTZ R8, R0.reuse, R120 ;  /* 0x0000007800087220 */ /* 0x040fe40000410000 */
[C---:B------:R-:W-:Y:S02]  /*186a0*/  FMUL.FTZ R9, R0.reuse, R121 ;  /* 0x0000007900097220 */ /* 0x040fe40000410000 */
[C---:B------:R-:W-:Y:S02]  /*186b0*/  FMUL.FTZ R12, R0.reuse, R116 ;  /* 0x00000074000c7220 */ /* 0x040fe40000410000 */
[C---:B------:R-:W-:Y:S01]  /*186c0*/  FMUL.FTZ R13, R0.reuse, R117 ;  /* 0x00000075000d7220 */ /* 0x040fe20000410000 */
[----:B------:R4:W-:Y:S01]  /*186d0*/  MUFU.EX2 R116, R7 ;  /* 0x0000000700747308 */ /* 0x0009e20000000800 */
[C---:B------:R-:W-:Y:S02]  /*186e0*/  FMUL.FTZ R24, R0.reuse, R112 ;  /* 0x0000007000187220 */ /* 0x040fe40000410000 */
[C---:B------:R-:W-:Y:S02]  /*186f0*/  FMUL.FTZ R25, R0.reuse, R113 ;  /* 0x0000007100197220 */ /* 0x040fe40000410000 */
[C---:B------:R-:W-:Y:S02]  /*18700*/  FMUL.FTZ R28, R0.reuse, R108 ;  /* 0x0000006c001c7220 */ /* 0x040fe40000410000 */
[----:B------:R-:W-:Y:S02]  /*18710*/  FMUL.FTZ R29, R0, R109 ;  /* 0x0000006d001d7220 */ /* 0x000fe40000410000 */
[C---:B-1----:R-:W-:Y:S01]  /*18720*/  FMUL.FTZ R58, R2.reuse, R98 ;  /* 0x00000062023a7220 */ /* 0x042fe20000410000 */
[----:B------:R-:W1:Y:S01]  /*18730*/  MUFU.EX2 R0, R14 ;  /* 0x0000000e00007308 */ /* 0x000e620000000800 */
[----:B------:R-:W-:Y:S02]  /*18740*/  FMUL.FTZ R59, R2, R99 ;  /* 0x00000063023b7220 */ /* 0x000fe40000410000 */
[----:B------:R-:W-:Y:S01]  /*18750*/  FADD.FTZ R66, R39, R5 ;  /* 0x0000000527427221 */ /* 0x000fe20000010000 */
[----:B---3--:R-:W-:Y:S01]  /*18760*/  F2FP.BF16.PACK_AB R77, R97, R18 ;  /* 0x00000012614d723e */ /* 0x008fe200000010ff */
[----:B------:R-:W-:Y:S01]  /*18770*/  FADD.FTZ R96, R32, R4 ;  /* 0x0000000420607221 */ /* 0x000fe20000010000 */
[----:B------:R-:W3:Y:S01]  /*18780*/  LDSM.16.MT88.4 R36, [R196] ;  /* 0x00000000c424783b */ /* 0x000ee20000004200 */
[----:B------:R-:W-:Y:S02]  /*18790*/  FMUL.FTZ R6, R3, R130 ;  /* 0x0000008203067220 */ /* 0x000fe40000410000 */
[C---:B------:R-:W-:Y:S01]  /*187a0*/  FMUL.FTZ R4, R65.reuse, R128 ;  /* 0x0000008041047220 */ /* 0x040fe20000410000 */
[----:B------:R-:W-:Y:S01]  /*187b0*/  MUFU.EX2 R99, R34 ;  /* 0x0000002200637308 */ /* 0x000fe20000000800 */
[----:B------:R-:W-:Y:S02]  /*187c0*/  FMUL.FTZ R5, R65, R129 ;  /* 0x0000008141057220 */ /* 0x000fe40000410000 */
[C---:B------:R-:W-:Y:S02]  /*187d0*/  FMUL.FTZ R10, R2.reuse, R122 ;  /* 0x0000007a020a7220 */ /* 0x040fe40000410000 */
[----:B----4-:R-:W-:Y:S02]  /*187e0*/  FMUL.FTZ R7, R3, R131 ;  /* 0x0000008303077220 */ /* 0x010fe40000410000 */
[C---:B------:R-:W-:Y:S02]  /*187f0*/  FMUL.FTZ R11, R2.reuse, R123 ;  /* 0x0000007b020b7220 */ /* 0x040fe40000410000 */
[----:B------:R-:W-:Y:S01]  /*18800*/  FMUL.FTZ R15, R2, R119 ;  /* 0x00000077020f7220 */ /* 0x000fe20000410000 */
[----:B------:R-:W4:Y:S01]  /*18810*/  MUFU.EX2 R98, R16 ;  /* 0x0000001000627308 */ /* 0x000f220000000800 */
[----:B------:R-:W-:Y:S02]  /*18820*/  FMUL.FTZ R17, R65, R133 ;  /* 0x0000008541117220 */ /* 0x000fe40000410000 */
[----:B------:R-:W-:Y:S01]  /*18830*/  FMUL.FTZ R19, R3, R135 ;  /* 0x0000008703137220 */ /* 0x000fe20000410000 */
[----:B-1----:R-:W-:Y:S01]  /*18840*/  F2FP.BF16.PACK_AB R75, R100, R0 ;  /* 0x00000000644b723e */ /* 0x002fe200000010ff */
[----:B------:R-:W-:Y:S02]  /*18850*/  FADD.FTZ R88, R0, R52 ;  /* 0x0000003400587221 */ /* 0x000fe40000010000 */
[----:B------:R-:W1:Y:S01]  /*18860*/  LDSM.16.MT88.4 R52, [R193] ;  /* 0x00000000c134783b */ /* 0x000e620000004200 */
[----:B------:R-:W-:Y:S02]  /*18870*/  FMUL.FTZ R32, R65, R140 ;  /* 0x0000008c41207220 */ /* 0x000fe40000410000 */
[----:B------:R-:W5:Y:S01]  /*18880*/  MUFU.EX2 R117, R33 ;  /* 0x0000002100757308 */ /* 0x000f620000000800 */
[-C--:B--2---:R-:W-:Y:S05]  /*18890*/  HMMA.16816.F32.BF16 R4, R72, R20.reuse, R4 ;  /* 0x000000144804723c */ /* 0x084fea0000041804 */
[C---:B------:R-:W-:Y:S02]  /*188a0*/  FMUL.FTZ R14, R2.reuse, R118 ;  /* 0x00000076020e7220 */ /* 0x040fe40000410000 */
[C---:B------:R-:W-:Y:S02]  /*188b0*/  FFMA.FTZ R89, R2.reuse, R247, R18 ;  /* 0x000000f702597223 */ /* 0x040fe40000010012 */
[----:B------:R-:W-:Y:S01]  /*188c0*/  FMUL.FTZ R18, R3, R134 ;  /* 0x0000008603127220 */ /* 0x000fe20000410000 */
[----:B------:R-:W-:Y:S02]  /*188d0*/  MUFU.EX2 R105, R180 ;  /* 0x000000b400697308 */ /* 0x000fe40000000800 */
[----:B------:R-:W-:Y:S01]  /*188e0*/  FMUL.FTZ R26, R2, R114 ;  /* 0x00000072021a7220 */ /* 0x000fe20000410000 */
[----:B----4-:R-:W-:Y:S01]  /*188f0*/  F2FP.BF16.PACK_AB R79, R116, R98 ;  /* 0x00000062744f723e */ /* 0x010fe200000010ff */
[----:B------:R-:W-:Y:S02]  /*18900*/  FMUL.FTZ R16, R65, R132 ;  /* 0x0000008441107220 */ /* 0x000fe40000410000 */
[C---:B------:R-:W-:Y:S01]  /*18910*/  FMUL.FTZ R27, R2.reuse, R115 ;  /* 0x00000073021b7220 */ /* 0x040fe20000410000 */
[----:B------:R-:W-:Y:S01]  /*18920*/  LDSM.16.MT88.4 R132, [R192+0x2000] ;  /* 0x00200000c084783b */ /* 0x000fe20000004200 */
[C---:B------:R-:W-:Y:S02]  /*18930*/  FMUL.FTZ R34, R3.reuse, R142 ;  /* 0x0000008e03227220 */ /* 0x040fe40000410000 */
[----:B------:R-:W-:Y:S01]  /*18940*/  FMUL.FTZ R35, R3, R143 ;  /* 0x0000008f03237220 */ /* 0x000fe20000410000 */
[----:B------:R-:W-:Y:S01]  /*18950*/  MUFU.EX2 R119, R172 ;  /* 0x000000ac00777308 */ /* 0x000fe20000000800 */
[C---:B------:R-:W-:Y:S01]  /*18960*/  FMUL.FTZ R46, R2.reuse, R102 ;  /* 0x00000066022e7220 */ /* 0x040fe20000410000 */
[----:B-----5:R-:W-:Y:S01]  /*18970*/  F2FP.BF16.PACK_AB R78, R117, R99 ;  /* 0x00000063754e723e */ /* 0x020fe200000010ff */
[C---:B------:R-:W-:Y:S02]  /*18980*/  FMUL.FTZ R33, R65.reuse, R141 ;  /* 0x0000008d41217220 */ /* 0x040fe40000410000 */
[----:B------:R-:W-:Y:S01]  /*18990*/  LDSM.16.MT88.4 R140, [R196+0x2000] ;  /* 0x00200000c48c783b */ /* 0x000fe20000004200 */
[C---:B------:R-:W-:Y:S02]  /*189a0*/  FMUL.FTZ R47, R2.reuse, R103 ;  /* 0x00000067022f7220 */ /* 0x040fe40000410000 */
[C---:B------:R-:W-:Y:S01]  /*189b0*/  FMUL.FTZ R48, R65.reuse, R148 ;  /* 0x0000009441307220 */ /* 0x040fe20000410000 */
[C---:B------:R-:W-:Y:S01]  /*189c0*/  HMMA.16816.F32.BF16 R8, R76.reuse, R20, R8 ;  /* 0x000000144c08723c */ /* 0x040fe20000041808 */
[----:B------:R-:W-:Y:S03]  /*189d0*/  MUFU.EX2 R122, R171 ;  /* 0x000000ab007a7308 */ /* 0x000fe60000000800 */
[----:B------:R-:W-:Y:S01]  /*189e0*/  LDSM.16.MT88.4 R148, [R193+0x2000] ;  /* 0x00200000c194783b */ /* 0x000fe20000004200 */
[C---:B------:R-:W-:Y:S02]  /*189f0*/  FMUL.FTZ R62, R2.reuse, R94 ;  /* 0x0000005e023e7220 */ /* 0x040fe40000410000 */
[C---:B------:R-:W-:Y:S01]  /*18a00*/  FMUL.FTZ R63, R2.reuse, R95 ;  /* 0x0000005f023f7220 */ /* 0x040fe20000410000 */
[-C--:B------:R-:W-:Y:S03]  /*18a10*/  HMMA.16816.F32.BF16 R12, R76, R22.reuse, R12 ;  /* 0x000000164c0c723c */ /* 0x080fe6000004180c */
[----:B------:R-:W-:Y:S01]  /*18a20*/  MUFU.EX2 R171, R190 ;  /* 0x000000be00ab7308 */ /* 0x000fe20000000800 */
[----:B------:R-:W2:Y:S01]  /*18a30*/  LDSM.16.MT88.4 R92, [R192+0x800] ;  /* 0x00080000c05c783b */ /* 0x000ea20000004200 */
[C---:B------:R-:W-:Y:S02]  /*18a40*/  FMUL.FTZ R42, R2.reuse, R106 ;  /* 0x0000006a022a7220 */ /* 0x040fe40000410000 */
[C---:B------:R-:W-:Y:S01]  /*18a50*/  FMUL.FTZ R43, R2.reuse, R107 ;  /* 0x0000006b022b7220 */ /* 0x040fe20000410000 */
[C---:B------:R-:W-:Y:S04]  /*18a60*/  HMMA.16816.F32.BF16 R16, R72.reuse, R22, R16 ;  /* 0x000000164810723c */ /* 0x040fe80000041810 */
[C---:B------:R-:W-:Y:S01]  /*18a70*/  FMUL.FTZ R20, R65.reuse, R136 ;  /* 0x0000008841147220 */ /* 0x040fe20000410000 */
[----:B------:R-:W-:Y:S01]  /*18a80*/  MUFU.EX2 R107, R182 ;  /* 0x000000b6006b7308 */ /* 0x000fe20000000800 */
[----:B------:R-:W-:Y:S02]  /*18a90*/  FMUL.FTZ R21, R65, R137 ;  /* 0x0000008941157220 */ /* 0x000fe40000410000 */
[C---:B------:R-:W-:Y:S04]  /*18aa0*/  FMUL.FTZ R22, R3.reuse, R138 ;  /* 0x0000008a03167220 */ /* 0x040fe80000410000 */
[C---:B------:R-:W-:Y:S02]  /*18ab0*/  FMUL.FTZ R23, R3.reuse, R139 ;  /* 0x0000008b03177220 */ /* 0x040fe40000410000 */
[C---:B------:R-:W-:Y:S01]  /*18ac0*/  FMUL.FTZ R67, R3.reuse, R159 ;  /* 0x0000009f03437220 */ /* 0x040fe20000410000 */
[----:B------:R-:W-:Y:S01]  /*18ad0*/  MUFU.EX2 R106, R179 ;  /* 0x000000b3006a7308 */ /* 0x000fe20000000800 */
[C---:B------:R-:W-:Y:S02]  /*18ae0*/  FMUL.FTZ R30, R2.reuse, R110 ;  /* 0x0000006e021e7220 */ /* 0x040fe40000410000 */
[----:B------:R-:W-:Y:S01]  /*18af0*/  FMUL.FTZ R31, R2, R111 ;  /* 0x0000006f021f7220 */ /* 0x000fe20000410000 */
[-C--:B---3--:R-:W-:Y:S03]  /*18b00*/  HMMA.16816.F32.BF16 R20, R72, R36.reuse, R20 ;  /* 0x000000244814723c */ /* 0x088fe60000041814 */
[----:B------:R-:W-:Y:S02]  /*18b10*/  FADD.FTZ R0, R64, R66 ;  /* 0x0000004240007221 */ /* 0x000fe40000010000 */
[----:B------:R-:W-:Y:S01]  /*18b20*/  FMUL.FTZ R66, R3, R158 ;  /* 0x0000009e03427220 */ /* 0x000fe20000410000 */
[----:B------:R-:W3:Y:S02]  /*18b30*/  MUFU.EX2 R2, R184 ;  /* 0x000000b800027308 */ /* 0x000ee40000000800 */
[C---:B------:R-:W-:Y:S07]  /*18b40*/  HMMA.16816.F32.BF16 R24, R76.reuse, R36, R24 ;  /* 0x000000244c18723c */ /* 0x040fee0000041818 */
[C---:B------:R-:W-:Y:S01]  /*18b50*/  FMUL.FTZ R36, R65.reuse, R144 ;  /* 0x0000009041247220 */ /* 0x040fe20000410000 */
[-C--:B------:R-:W-:Y:S01]  /*18b60*/  HMMA.16816.F32.BF16 R28, R76, R38.reuse, R28 ;  /* 0x000000264c1c723c */ /* 0x080fe2000004181c */
[----:B------:R-:W-:Y:S03]  /*18b70*/  MUFU.EX2 R179, R186 ;  /* 0x000000ba00b37308 */ /* 0x000fe60000000800 */
[----:B------:R-:W-:Y:S04]  /*18b80*/  FMUL.FTZ R37, R65, R145 ;  /* 0x0000009141257220 */ /* 0x000fe80000410000 */
[C---:B------:R-:W-:Y:S03]  /*18b90*/  HMMA.16816.F32.BF16 R32, R72.reuse, R38, R32 ;  /* 0x000000264820723c */ /* 0x040fe60000041820 */
[----:B------:R-:W4:Y:S01]  /*18ba0*/  MUFU.EX2 R111, R173 ;  /* 0x000000ad006f7308 */ /* 0x000f220000000800 */
[----:B---3--:R-:W-:Y:S03]  /*18bb0*/  FADD.FTZ R0, R2, R0 ;  /* 0x0000000002007221 */ /* 0x008fe60000010000 */
[C---:B------:R-:W-:Y:S02]  /*18bc0*/  FMUL.FTZ R38, R3.reuse, R146 ;  /* 0x0000009203267220 */ /* 0x040fe40000410000 */
[----:B------:R-:W-:Y:S04]  /*18bd0*/  FMUL.FTZ R39, R3, R147 ;  /* 0x0000009303277220 */ /* 0x000fe80000410000 */
[----:B------:R-:W3:Y:S01]  /*18be0*/  MUFU.EX2 R128, R170 ;  /* 0x000000aa00807308 */ /* 0x000ee20000000800 */
[----:B------:R-:W-:Y:S04]  /*18bf0*/  FADD.FTZ R0, R87, R0 ;  /* 0x0000000057007221 */ /* 0x000fe80000010000 */
[----:B------:R-:W-:Y:S01]  /*18c00*/  FADD.FTZ R0, R86, R0 ;  /* 0x0000000056007221 */ /* 0x000fe20000010000 */
[-C--:B-1----:R-:W-:Y:S03]  /*18c10*/  HMMA.16816.F32.BF16 R36, R72, R52.reuse, R36 ;  /* 0x000000344824723c */ /* 0x082fe60000041824 */
[----:B------:R-:W-:Y:S01]  /*18c20*/  FADD.FTZ R0, R107, R0 ;  /* 0x000000006b007221 */ /* 0x000fe20000010000 */
[----:B------:R-:W-:Y:S03]  /*18c30*/  MUFU.EX2 R110, R166 ;  /* 0x000000a6006e7308 */ /* 0x000fe60000000800 */
[----:B------:R-:W-:Y:S01]  /*18c40*/  FADD.FTZ R0, R105, R0 ;  /* 0x0000000069007221 */ /* 0x000fe20000010000 */
[C---:B------:R-:W-:Y:S04]  /*18c50*/  HMMA.16816.F32.BF16 R40, R76.reuse, R52, R40 ;  /* 0x000000344c28723c */ /* 0x040fe80000041828 */
[----:B------:R-:W-:Y:S02]  /*18c60*/  FADD.FTZ R0, R106, R0 ;  /* 0x000000006a007221 */ /* 0x000fe40000010000 */
[----:B------:R-:W-:Y:S01]  /*18c70*/  MUFU.EX2 R166, R223 ;  /* 0x000000df00a67308 */ /* 0x000fe20000000800 */
[C---:B------:R-:W-:Y:S01]  /*18c80*/  FMUL.FTZ R52, R65.reuse, R152 ;  /* 0x0000009841347220 */ /* 0x040fe20000410000 */
[-C--:B------:R-:W-:Y:S04]  /*18c90*/  HMMA.16816.F32.BF16 R44, R76, R54.reuse, R44 ;  /* 0x000000364c2c723c */ /* 0x080fe8000004182c */
[----:B------:R-:W-:Y:S04]  /*18ca0*/  FMUL.FTZ R53, R65, R153 ;  /* 0x0000009941357220 */ /* 0x000fe80000410000 */
[C---:B------:R-:W-:Y:S01]  /*18cb0*/  HMMA.16816.F32.BF16 R48, R72.reuse, R54, R48 ;  /* 0x000000364830723c */ /* 0x040fe20000041830 */
[----:B------:R-:W1:Y:S06]  /*18cc0*/  MUFU.EX2 R120, R165 ;  /* 0x000000a500787308 */ /* 0x000e6c0000000800 */
[C---:B------:R-:W-:Y:S02]  /*18cd0*/  FMUL.FTZ R54, R3.reuse, R154 ;  /* 0x0000009a03367220 */ /* 0x040fe40000410000 */
[----:B------:R-:W-:Y:S02]  /*18ce0*/  FMUL.FTZ R55, R3, R155 ;  /* 0x0000009b03377220 */ /* 0x000fe40000410000 */
[----:B------:R-:W-:Y:S01]  /*18cf0*/  MUFU.EX2 R165, R224 ;  /* 0x000000e000a57308 */ /* 0x000fe20000000800 */
[----:B------:R-:W-:Y:S04]  /*18d00*/  FADD.FTZ R3, R99, R96 ;  /* 0x0000006063037221 */ /* 0x000fe80000010000 */
[-C--:B------:R-:W-:Y:S05]  /*18d10*/  HMMA.16816.F32.BF16 R52, R72, R80.reuse, R52 ;  /* 0x000000504834723c */ /* 0x080fea0000041834 */
[----:B------:R-:W-:Y:S03]  /*18d20*/  MUFU.EX2 R123, R164 ;  /* 0x000000a4007b7308 */ /* 0x000fe60000000800 */
[C---:B------:R-:W-:Y:S07]  /*18d30*/  HMMA.16816.F32.BF16 R56, R76.reuse, R80, R56 ;  /* 0x000000504c38723c */ /* 0x040fee0000041838 */
[----:B------:R-:W5:Y:S01]  /*18d40*/  MUFU.EX2 R247, R163 ;  /* 0x000000a300f77308 */ /* 0x000f620000000800 */
[-C--:B------:R-:W-:Y:S07]  /*18d50*/  HMMA.16816.F32.BF16 R60, R76, R82.reuse, R60 ;  /* 0x000000524c3c723c */ /* 0x080fee000004183c */
[----:B------:R-:W-:Y:S01]  /*18d60*/  F2FP.BF16.PACK_AB R76, R2, R64 ;  /* 0x00000040024c723e */ /* 0x000fe200000010ff */
[C---:B------:R-:W-:Y:S01]  /*18d70*/  FMUL.FTZ R64, R65.reuse, R156 ;  /* 0x0000009c41407220 */ /* 0x040fe20000410000 */
[----:B------:R-:W-:Y:S03]  /*18d80*/  MUFU.EX2 R113, R162 ;  /* 0x000000a200717308 */ /* 0x000fe60000000800 */
[----:B------:R-:W-:Y:S01]  /*18d90*/  FMUL.FTZ R65, R65, R157 ;  /* 0x0000009d41417220 */ /* 0x000fe20000410000 */
[----:B------:R-:W-:Y:S01]  /*18da0*/  F2FP.BF16.PACK_AB R78, R86, R87 ;  /* 0x00000057564e723e */ /* 0x000fe200000010ff */
[----:B------:R-:W-:Y:S01]  /*18db0*/  FADD.FTZ R2, R97, R89 ;  /* 0x0000005961027221 */ /* 0x000fe20000010000 */
[----:B----4-:R-:W-:Y:S01]  /*18dc0*/  F2FP.BF16.PACK_AB R77, R119, R111 ;  /* 0x0000006f774d723e */ /* 0x010fe200000010ff */
[----:B------:R-:W-:Y:S01]  /*18dd0*/  FADD.FTZ R87, R100, R88 ;  /* 0x0000005864577221 */ /* 0x000fe20000010000 */
[----:B---3--:R-:W-:Y:S01]  /*18de0*/  F2FP.BF16.PACK_AB R79, R128, R122 ;  /* 0x0000007a804f723e */ /* 0x008fe200000010ff */
[----:B------:R-:W-:Y:S01]  /*18df0*/  LDSM.16.MT88.4 R100, [R193+0x1000] ;  /* 0x00100000c164783b */ /* 0x000fe20000004200 */
[----:B------:R-:W-:Y:S01]  /*18e00*/  HMMA.16816.F32.BF16 R64, R72, R82, R64 ;  /* 0x000000524840723c */ /* 0x000fe20000041840 */
[----:B------:R-:W3:Y:S03]  /*18e10*/  MUFU.EX2 R114, R161 ;  /* 0x000000a100727308 */ /* 0x000ee60000000800 */
[----:B------:R-:W-:Y:S02]  /*18e20*/  FADD.FTZ R86, R98, R2 ;  /* 0x0000000262567221 */ /* 0x000fe40000010000 */
[----:B------:R-:W-:Y:S01]  /*18e30*/  FADD.FTZ R2, R104, R0 ;  /* 0x0000000068027221 */ /* 0x000fe20000010000 */
[----:B------:R-:W4:Y:S01]  /*18e40*/  LDSM.16.MT88.4 R80, [R196+0x800] ;  /* 0x00080000c450783b */ /* 0x000f220000004200 */
[-C--:B--2---:R-:W-:Y:S03]  /*18e50*/  HMMA.16816.F32.BF16 R4, R76, R92.reuse, R4 ;  /* 0x0000005c4c04723c */ /* 0x084fe60000041804 */
[----:B------:R-:W2:Y:S02]  /*18e60*/  MUFU.EX2 R121, R160 ;  /* 0x000000a000797308 */ /* 0x000ea40000000800 */
[----:B-1----:R-:W-:Y:S01]  /*18e70*/  F2FP.BF16.PACK_AB R72, R120, R110 ;  /* 0x0000006e7848723e */ /* 0x002fe200000010ff */
[----:B------:R-:W-:Y:S01]  /*18e80*/  FADD.FTZ R0, R117, R3 ;  /* 0x0000000375007221 */ /* 0x000fe20000010000 */
[----:B-----5:R-:W-:Y:S01]  /*18e90*/  F2FP.BF16.PACK_AB R74, R247, R123 ;  /* 0x0000007bf74a723e */ /* 0x020fe200000010ff */
[----:B------:R-:W1:Y:S01]  /*18ea0*/  LDSM.16.MT88.4 R96, [R193+0x800] ;  /* 0x00080000c160783b */ /* 0x000e620000004200 */
[----:B------:R-:W-:Y:S03]  /*18eb0*/  FADD.FTZ R3, R111, R87 ;  /* 0x000000576f037221 */ /* 0x000fe60000010000 */
[----:B------:R-:W-:Y:S01]  /*18ec0*/  FADD.FTZ R87, R110, R0 ;  /* 0x000000006e577221 */ /* 0x000fe20000010000 */
[----:B------:R-:W-:Y:S01]  /*18ed0*/  MUFU.EX2 R164, R225 ;  /* 0x000000e100a47308 */ /* 0x000fe20000000800 */
[----:B------:R-:W-:Y:S02]  /*18ee0*/  FADD.FTZ R86, R116, R86 ;  /* 0x0000005674567221 */ /* 0x000fe40000010000 */
[----:B------:R-:W-:Y:S01]  /*18ef0*/  FADD.FTZ R3, R119, R3 ;  /* 0x0000000377037221 */ /* 0x000fe20000010000 */
[----:B---3--:R-:W-:Y:S01]  /*18f00*/  F2FP.BF16.PACK_AB R73, R114, R113 ;  /* 0x000000717249723e */ /* 0x008fe200000010ff */
[----:B------:R-:W-:Y:S05]  /*18f10*/  FADD.FTZ R87, R120, R87 ;  /* 0x0000005778577221 */ /* 0x000fea0000010000 */
[----:B------:R-:W-:Y:S01]  /*18f20*/  MUFU.EX2 R162, R226 ;  /* 0x000000e200a27308 */ /* 0x000fe20000000800 */
[----:B--2---:R-:W-:Y:S09]  /*18f30*/  F2FP.BF16.PACK_AB R75, R183, R121 ;  /* 0x00000079b74b723e */ /* 0x004ff200000010ff */
[----:B------:R-:W2:Y:S01]  /*18f40*/  MUFU.EX2 R246, R168 ;  /* 0x000000a800f67308 */ /* 0x000ea20000000800 */
[C---:B------:R-:W-:Y:S08]  /*18f50*/  HMMA.16816.F32.BF16 R8, R72.reuse, R92, R8 ;  /* 0x0000005c4808723c */ /* 0x040ff00000041808 */
[-C--:B------:R-:W-:Y:S01]  /*18f60*/  HMMA.16816.F32.BF16 R12, R72, R94.reuse, R12 ;  /* 0x0000005e480c723c */ /* 0x080fe2000004180c */
[----:B------:R-:W3:Y:S07]  /*18f70*/  MUFU.EX2 R184, R174 ;  /* 0x000000ae00b87308 */ /* 0x000eee0000000800 */
[C---:B------:R-:W-:Y:S01]  /*18f80*/  HMMA.16816.F32.BF16 R16, R76.reuse, R94, R16 ;  /* 0x0000005e4c10723c */ /* 0x040fe20000041810 */
[----:B------:R-:W5:Y:S02]  /*18f90*/  LDSM.16.MT88.4 R92, [R195+0x800] ;  /* 0x00080000c35c783b */ /* 0x000f640000004200 */
[----:B------:R-:W-:Y:S05]  /*18fa0*/  MUFU.EX2 R174, R189 ;  /* 0x000000bd00ae7308 */ /* 0x000fea0000000800 */
[-C--:B----4-:R-:W-:Y:S05]  /*18fb0*/  HMMA.16816.F32.BF16 R20, R76, R80.reuse, R20 ;  /* 0x000000504c14723c */ /* 0x090fea0000041814 */
[----:B------:R-:W-:Y:S03]  /*18fc0*/  MUFU.EX2 R182, R167 ;  /* 0x000000a700b67308 */ /* 0x000fe60000000800 */
[C---:B------:R-:W-:Y:S07]  /*18fd0*/  HMMA.16816.F32.BF16 R24, R72.reuse, R80, R24 ;  /* 0x000000504818723c */ /* 0x040fee0000041818 */
[----:B------:R-:W4:Y:S01]  /*18fe0*/  MUFU.EX2 R180, R175 ;  /* 0x000000af00b47308 */ /* 0x000f220000000800 */
[-C--:B------:R-:W-:Y:S08]  /*18ff0*/  HMMA.16816.F32.BF16 R28, R72, R82.reuse, R28 ;  /* 0x00000052481c723c */ /* 0x080ff0000004181c */
[C---:B------:R-:W-:Y:S01]  /*19000*/  HMMA.16816.F32.BF16 R32, R76.reuse, R82, R32 ;  /* 0x000000524c20723c */ /* 0x040fe20000041820 */
[----:B------:R-:W2:Y:S01]  /*19010*/  LDSM.16.MT88.4 R80, [R192+0x1000] ;  /* 0x00100000c050783b */ /* 0x000ea20000004200 */
[----:B------:R-:W-:Y:S06]  /*19020*/  MUFU.EX2 R155, R177 ;  /* 0x000000b1009b7308 */ /* 0x000fec0000000800 */
[-C--:B-1----:R-:W-:Y:S04]  /*19030*/  HMMA.16816.F32.BF16 R36, R76, R96.reuse, R36 ;  /* 0x000000604c24723c */ /* 0x082fe80000041824 */
[----:B------:R-:W1:Y:S04]  /*19040*/  MUFU.EX2 R175, R187 ;  /* 0x000000bb00af7308 */ /* 0x000e680000000800 */
[C---:B------:R-:W-:Y:S06]  /*19050*/  HMMA.16816.F32.BF16 R40, R72.reuse, R96, R40 ;  /* 0x000000604828723c */ /* 0x040fec0000041828 */
[----:B------:R-:W-:Y:S02]  /*19060*/  MUFU.EX2 R154, R181 ;  /* 0x000000b5009a7308 */ /* 0x000fe40000000800 */
[-C--:B------:R-:W-:Y:S08]  /*19070*/  HMMA.16816.F32.BF16 R44, R72, R98.reuse, R44 ;  /* 0x00000062482c723c */ /* 0x080ff0000004182c */
[C---:B------:R-:W-:Y:S01]  /*19080*/  HMMA.16816.F32.BF16 R48, R76.reuse, R98, R48 ;  /* 0x000000624c30723c */ /* 0x040fe20000041830 */
[----:B------:R-:W1:Y:S01]  /*19090*/  LDSM.16.MT88.4 R96, [R196+0x1000] ;  /* 0x00100000c460783b */ /* 0x000e620000004200 */
[----:B------:R-:W1:Y:S06]  /*190a0*/  MUFU.EX2 R153, R191 ;  /* 0x000000bf00997308 */ /* 0x000e6c0000000800 */
[-C--:B-----5:R-:W-:Y:S04]  /*190b0*/  HMMA.16816.F32.BF16 R52, R76, R92.reuse, R52 ;  /* 0x0000005c4c34723c */ /* 0x0a0fe80000041834 */
[----:B------:R-:W-:Y:S04]  /*190c0*/  MUFU.EX2 R152, R210 ;  /* 0x000000d200987308 */ /* 0x000fe80000000800 */
[C---:B------:R-:W-:Y:S06]  /*190d0*/  HMMA.16816.F32.BF16 R56, R72.reuse, R92, R56 ;  /* 0x0000005c4838723c */ /* 0x040fec0000041838 */
[----:B------:R-:W5:Y:S02]  /*190e0*/  MUFU.EX2 R170, R211 ;  /* 0x000000d300aa7308 */ /* 0x000f640000000800 */
[-C--:B------:R-:W-:Y:S07]  /*190f0*/  HMMA.16816.F32.BF16 R60, R72, R94.reuse, R60 ;  /* 0x0000005e483c723c */ /* 0x080fee000004183c */
[----:B------:R-:W-:Y:S01]  /*19100*/  F2FP.BF16.PACK_AB R72, R105, R107 ;  /* 0x0000006b6948723e */ /* 0x000fe200000010ff */
[----:B------:R-:W-:Y:S01]  /*19110*/  HMMA.16816.F32.BF16 R64, R76, R94, R64 ;  /* 0x0000005e4c40723c */ /* 0x000fe20000041840 */
[----:B------:R-:W5:Y:S01]  /*19120*/  LDSM.16.MT88.4 R92, [R195+0x1000] ;  /* 0x00100000c35c783b */ /* 0x000f620000004200 */
[----:B------:R-:W5:Y:S02]  /*19130*/  MUFU.EX2 R89, R221 ;  /* 0x000000dd00597308 */ /* 0x000f640000000800 */
[----:B------:R-:W-:Y:S02]  /*19140*/  F2FP.BF16.PACK_AB R74, R104, R106 ;  /* 0x0000006a684a723e */ /* 0x000fe400000010ff */
[----:B--2---:R-:W-:Y:S02]  /*19150*/  F2FP.BF16.PACK_AB R73, R246, R243 ;  /* 0x000000f3f649723e */ /* 0x004fe400000010ff */
[----:B---3--:R-:W-:Y:S01]  /*19160*/  F2FP.BF16.PACK_AB R75, R185, R184 ;  /* 0x000000b8b94b723e */ /* 0x008fe200000010ff */
[----:B------:R-:W-:Y:S03]  /*19170*/  LDSM.16.MT88.4 R104, [R195+0x1800] ;  /* 0x00180000c368783b */ /* 0x000fe60000004200 */
[----:B----4-:R-:W-:Y:S01]  /*19180*/  F2FP.BF16.PACK_AB R76, R180, R182 ;  /* 0x000000b6b44c723e */ /* 0x010fe200000010ff */
[----:B------:R-:W2:Y:S01]  /*19190*/  MUFU.EX2 R88, R220 ;  /* 0x000000dc00587308 */ /* 0x000ea20000000800 */
[----:B-1----:R-:W-:Y:S01]  /*191a0*/  F2FP.BF16.PACK_AB R78, R175, R155 ;  /* 0x0000009baf4e723e */ /* 0x002fe200000010ff */
[-C--:B------:R-:W-:Y:S05]  /*191b0*/  HMMA.16816.F32.BF16 R4, R72, R80.reuse, R4 ;  /* 0x000000504804723c */ /* 0x080fea0000041804 */
[----:B------:R-:W-:Y:S02]  /*191c0*/  F2FP.BF16.PACK_AB R77, R153, R154 ;  /* 0x0000009a994d723e */ /* 0x000fe400000010ff */
[----:B-----5:R-:W-:Y:S01]  /*191d0*/  F2FP.BF16.PACK_AB R79, R170, R152 ;  /* 0x00000098aa4f723e */ /* 0x020fe200000010ff */
[----:B------:R-:W1:Y:S01]  /*191e0*/  MUFU.EX2 R109, R219 ;  /* 0x000000db006d7308 */ /* 0x000e620000000800 */
[----:B------:R-:W-:Y:S05]  /*191f0*/  FADD.FTZ R0, R89, R2 ;  /* 0x0000000259007221 */ /* 0x000fea0000010000 */
[C---:B------:R-:W-:Y:S04]  /*19200*/  HMMA.16816.F32.BF16 R8, R76.reuse, R80, R8 ;  /* 0x000000504c08723c */ /* 0x040fe80000041808 */
[----:B------:R-:W3:Y:S04]  /*19210*/  MUFU.EX2 R108, R218 ;  /* 0x000000da006c7308 */ /* 0x000ee80000000800 */
[-C--:B------:R-:W-:Y:S04]  /*19220*/  HMMA.16816.F32.BF16 R12, R76, R82.reuse, R12 ;  /* 0x000000524c0c723c */ /* 0x080fe8000004180c */
[----:B--2---:R-:W-:Y:S02]  /*19230*/  FADD.FTZ R0, R88, R0 ;  /* 0x0000000058007221 */ /* 0x004fe40000010000 */
[----:B------:R-:W-:Y:S02]  /*19240*/  MUFU.EX2 R172, R215 ;  /* 0x000000d700ac7308 */ /* 0x000fe40000000800 */
[C---:B------:R-:W-:Y:S01]  /*19250*/  HMMA.16816.F32.BF16 R16, R72.reuse, R82, R16 ;  /* 0x000000524810723c */ /* 0x040fe20000041810 */
[----:B------:R-:W2:Y:S03]  /*19260*/  LDSM.16.MT88.4 R80, [R192+0x1800] ;  /* 0x00180000c050783b */ /* 0x000ea60000004200 */
[----:B-1----:R-:W-:Y:S04]  /*19270*/  FADD.FTZ R0, R109, R0 ;  /* 0x000000006d007221 */ /* 0x002fe80000010000 */
[-C--:B------:R-:W-:Y:S01]  /*19280*/  HMMA.16816.F32.BF16 R20, R72, R96.reuse, R20 ;  /* 0x000000604814723c */ /* 0x080fe20000041814 */
[----:B------:R-:W-:Y:S03]  /*19290*/  MUFU.EX2 R173, R214 ;  /* 0x000000d600ad7308 */ /* 0x000fe60000000800 */
[----:B---3--:R-:W-:Y:S02]  /*192a0*/  FADD.FTZ R2, R108, R0 ;  /* 0x000000006c027221 */ /* 0x008fe40000010000 */
[----:B------:R-:W-:Y:S02]  /*192b0*/  FADD.FTZ R0, R113, R86 ;  /* 0x0000005671007221 */ /* 0x000fe40000010000 */
[C---:B------:R-:W-:Y:S03]  /*192c0*/  HMMA.16816.F32.BF16 R24, R76.reuse, R96, R24 ;  /* 0x000000604c18723c */ /* 0x040fe60000041818 */
[----:B------:R-:W-:Y:S01]  /*192d0*/  MUFU.EX2 R177, R213 ;  /* 0x000000d500b17308 */ /* 0x000fe20000000800 */
[----:B------:R-:W-:Y:S04]  /*192e0*/  FADD.FTZ R86, R114, R0 ;  /* 0x0000000072567221 */ /* 0x000fe80000010000 */
[-C--:B------:R-:W-:Y:S05]  /*192f0*/  HMMA.16816.F32.BF16 R28, R76, R98.reuse, R28 ;  /* 0x000000624c1c723c */ /* 0x080fea000004181c */
[----:B------:R-:W-:Y:S03]  /*19300*/  MUFU.EX2 R178, R212 ;  /* 0x000000d400b27308 */ /* 0x000fe60000000800 */
[C---:B------:R-:W-:Y:S01]  /*19310*/  HMMA.16816.F32.BF16 R32, R72.reuse, R98, R32 ;  /* 0x000000624820723c */ /* 0x040fe20000041820 */
[----:B------:R-:W1:Y:S06]  /*19320*/  LDSM.16.MT88.4 R96, [R196+0x1800] ;  /* 0x00180000c460783b */ /* 0x000e6c0000004200 */
[----:B------:R-:W3:Y:S01]  /*19330*/  MUFU.EX2 R118, R217 ;  /* 0x000000d900767308 */ /* 0x000ee20000000800 */
[-C--:B------:R-:W-:Y:S08]  /*19340*/  HMMA.16816.F32.BF16 R36, R72, R100.reuse, R36 ;  /* 0x000000644824723c */ /* 0x080ff00000041824 */
[C---:B------:R-:W-:Y:S01]  /*19350*/  HMMA.16816.F32.BF16 R40, R76.reuse, R100, R40 ;  /* 0x000000644c28723c */ /* 0x040fe20000041828 */
[----:B------:R-:W4:Y:S07]  /*19360*/  MUFU.EX2 R115, R222 ;  /* 0x000000de00737308 */ /* 0x000f2e0000000800 */
[-C--:B------:R-:W-:Y:S03]  /*19370*/  HMMA.16816.F32.BF16 R44, R76, R102.reuse, R44 ;  /* 0x000000664c2c723c */ /* 0x080fe6000004182c */
[----:B------:R-:W5:Y:S01]  /*19380*/  MUFU.EX2 R112, R227 ;  /* 0x000000e300707308 */ /* 0x000f620000000800 */
[----:B---3--:R-:W-:Y:S04]  /*19390*/  FADD.FTZ R0, R118, R2 ;  /* 0x0000000276007221 */ /* 0x008fe80000010000 */
[C---:B------:R-:W-:Y:S01]  /*193a0*/  HMMA.16816.F32.BF16 R48, R72.reuse, R102, R48 ;  /* 0x000000664830723c */ /* 0x040fe20000041830 */
[----:B------:R-:W3:Y:S03]  /*193b0*/  LDSM.16.MT88.4 R100, [R193+0x1800] ;  /* 0x00180000c164783b */ /* 0x000ee60000004200 */
[----:B------:R-:W-:Y:S01]  /*193c0*/  FADD.FTZ R2, R121, R86 ;  /* 0x0000005679027221 */ /* 0x000fe20000010000 */
[----:B------:R-:W-:Y:S01]  /*193d0*/  MOV R86, R71 ;  /* 0x0000004700567202 */ /* 0x000fe20000000f00 */
[----:B------:R-:W1:Y:S02]  /*193e0*/  MUFU.EX2 R110, R232 ;  /* 0x000000e8006e7308 */ /* 0x000e640000000800 */
[-C--:B------:R-:W-:Y:S04]  /*193f0*/  HMMA.16816.F32.BF16 R52, R72, R92.reuse, R52 ;  /* 0x0000005c4834723c */ /* 0x080fe80000041834 */
[C---:B----4-:R-:W-:Y:S01]  /*19400*/  FADD.FTZ R0, R115.reuse, R0 ;  /* 0x0000000073007221 */ /* 0x050fe20000010000 */
[----:B------:R-:W-:Y:S01]  /*19410*/  F2FP.BF16.PACK_AB R156, R115, R118 ;  /* 0x00000076739c723e */ /* 0x000fe200000010ff */
[----:B------:R-:W-:Y:S02]  /*19420*/  FADD.FTZ R2, R183, R2 ;  /* 0x00000002b7027221 */ /* 0x000fe40000010000 */
[C---:B------:R-:W-:Y:S01]  /*19430*/  HMMA.16816.F32.BF16 R56, R76.reuse, R92, R56 ;  /* 0x0000005c4c38723c */ /* 0x040fe20000041838 */
[----:B------:R-:W4:Y:S03]  /*19440*/  MUFU.EX2 R168, R230 ;  /* 0x000000e600a87308 */ /* 0x000f260000000800 */
[----:B-----5:R-:W-:Y:S02]  /*19450*/  FADD.FTZ R0, R112, R0 ;  /* 0x0000000070007221 */ /* 0x020fe40000010000 */
[----:B------:R-:W-:Y:S02]  /*19460*/  FADD.FTZ R2, R154, R2 ;  /* 0x000000029a027221 */ /* 0x000fe40000010000 */
[-C--:B------:R-:W-:Y:S03]  /*19470*/  HMMA.16816.F32.BF16 R60, R76, R94.reuse, R60 ;  /* 0x0000005e4c3c723c */ /* 0x080fe6000004183c */
[----:B------:R-:W-:Y:S01]  /*19480*/  MUFU.EX2 R167, R231 ;  /* 0x000000e700a77308 */ /* 0x000fe20000000800 */
[----:B------:R-:W-:Y:S01]  /*19490*/  FADD.FTZ R2, R153, R2 ;  /* 0x0000000299027221 */ /* 0x000fe20000010000 */
[----:B-1----:R-:W-:Y:S03]  /*194a0*/  F2FP.BF16.PACK_AB R158, R110, R112 ;  /* 0x000000706e9e723e */ /* 0x002fe600000010ff */
[----:B------:R-:W-:Y:S04]  /*194b0*/  HMMA.16816.F32.BF16 R64, R72, R94, R64 ;  /* 0x0000005e4840723c */ /* 0x000fe80000041840 */
[----:B------:R-:W-:Y:S01]  /*194c0*/  F2FP.BF16.PACK_AB R76, R88, R89 ;  /* 0x00000059584c723e */ /* 0x000fe200000010ff */
[----:B------:R-:W1:Y:S01]  /*194d0*/  MUFU.EX2 R163, R235 ;  /* 0x000000eb00a37308 */ /* 0x000e620000000800 */
[----:B------:R-:W-:Y:S01]  /*194e0*/  F2FP.BF16.PACK_AB R78, R108, R109 ;  /* 0x0000006d6c4e723e */ /* 0x000fe200000010ff */
[----:B------:R-:W-:Y:S01]  /*194f0*/  FADD.FTZ R2, R152, R2 ;  /* 0x0000000298027221 */ /* 0x000fe20000010000 */
[----:B------:R-:W-:Y:S04]  /*19500*/  F2FP.BF16.PACK_AB R77, R173, R172 ;  /* 0x000000acad4d723e */ /* 0x000fe800000010ff */
[----:B------:R-:W-:Y:S01]  /*19510*/  F2FP.BF16.PACK_AB R79, R178, R177 ;  /* 0x000000b1b24f723e */ /* 0x000fe200000010ff */
[----:B------:R-:W-:Y:S01]  /*19520*/  FADD.FTZ R2, R170, R2 ;  /* 0x00000002aa027221 */ /* 0x000fe20000010000 */
[----:B------:R-:W-:Y:S01]  /*19530*/  F2FP.BF16.PACK_AB R72, R174, R171 ;  /* 0x000000abae48723e */ /* 0x000fe200000010ff */
[----:B------:R5:W-:Y:S01]  /*19540*/  MUFU.EX2 R89, R237 ;  /* 0x000000ed00597308 */ /* 0x000be20000000800 */
[----:B------:R-:W-:Y:S01]  /*19550*/  F2FP.BF16.PACK_AB R74, R179, R176 ;  /* 0x000000b0b34a723e */ /* 0x000fe200000010ff */
[----:B------:R-:W-:Y:S01]  /*19560*/  FADD.FTZ R2, R166, R2 ;  /* 0x00000002a6027221 */ /* 0x000fe20000010000 */
[C---:B------:R-:W-:Y:S01]  /*19570*/  F2FP.BF16.PACK_AB R73, R165.reuse, R166 ;  /* 0x000000a6a549723e */ /* 0x040fe200000010ff */
[-C--:B--2---:R-:W-:Y:S05]  /*19580*/  HMMA.16816.F32.BF16 R4, R76, R80.reuse, R4 ;  /* 0x000000504c04723c */ /* 0x084fea0000041804 */
[----:B------:R-:W-:Y:S01]  /*19590*/  F2FP.BF16.PACK_AB R75, R162, R164 ;  /* 0x000000a4a24b723e */ /* 0x000fe200000010ff */
[----:B------:R-:W-:Y:S01]  /*195a0*/  MUFU.EX2 R161, R233 ;  /* 0x000000e900a17308 */ /* 0x000fe20000000800 */
[----:B----4-:R-:W-:Y:S01]  /*195b0*/  F2FP.BF16.PACK_AB R157, R168, R169 ;  /* 0x000000a9a89d723e */ /* 0x010fe200000010ff */
[----:B------:R-:W-:Y:S04]  /*195c0*/  FADD.FTZ R2, R165, R2 ;  /* 0x00000002a5027221 */ /* 0x000fe80000010000 */
[C---:B------:R-:W-:Y:S04]  /*195d0*/  HMMA.16816.F32.BF16 R8, R72.reuse, R80, R8 ;  /* 0x000000504808723c */ /* 0x040fe80000041808 */
[----:B------:R-:W2:Y:S01]  /*195e0*/  MUFU.EX2 R160, R234 ;  /* 0x000000ea00a07308 */ /* 0x000ea20000000800 */
[----:B-1----:R-:W-:Y:S01]  /*195f0*/  F2FP.BF16.PACK_AB R159, R163, R167 ;  /* 0x000000a7a39f723e */ /* 0x002fe200000010ff */
[----:B------:R-:W-:Y:S02]  /*19600*/  FADD.FTZ R2, R164, R2 ;  /* 0x00000002a4027221 */ /* 0x000fe40000010000 */
[-C--:B------:R-:W-:Y:S04]  /*19610*/  HMMA.16816.F32.BF16 R12, R72, R82.reuse, R12 ;  /* 0x00000052480c723c */ /* 0x080fe8000004180c */
[----:B-----5:R-:W-:Y:S02]  /*19620*/  FADD.FTZ R237, R110, R0 ;  /* 0x000000006eed7221 */ /* 0x020fe40000010000 */
[----:B------:R-:W1:Y:S01]  /*19630*/  MUFU.EX2 R88, R239 ;  /* 0x000000ef00587308 */ /* 0x000e620000000800 */
[----:B------:R-:W-:Y:S01]  /*19640*/  FADD.FTZ R0, R122, R3 ;  /* 0x000000037a007221 */ /* 0x000fe20000010000 */
[C---:B------:R-:W-:Y:S04]  /*19650*/  HMMA.16816.F32.BF16 R16, R76.reuse, R82, R16 ;  /* 0x000000524c10723c */ /* 0x040fe80000041810 */
[----:B------:R-:W-:Y:S02]  /*19660*/  FADD.FTZ R0, R128, R0 ;  /* 0x0000000080007221 */ /* 0x000fe40000010000 */
[----:B------:R-:W-:Y:S01]  /*19670*/  FADD.FTZ R3, R123, R87 ;  /* 0x000000577b037221 */ /* 0x000fe20000010000 */
[----:B------:R-:W-:Y:S01]  /*19680*/  MOV R87, R70 ;  /* 0x0000004600577202 */ /* 0x000fe20000000f00 */
[-C--:B------:R-:W-:Y:S01]  /*19690*/  HMMA.16816.F32.BF16 R20, R76, R96.reuse, R20 ;  /* 0x000000604c14723c */ /* 0x080fe20000041814 */
[----:B------:R-:W-:Y:S03]  /*196a0*/  MUFU.EX2 R82, R236 ;  /* 0x000000ec00527308 */ /* 0x000fe60000000800 */
[----:B--2---:R-:W-:Y:S01]  /*196b0*/  F2FP.BF16.PACK_AB R92, R160, R161 ;  /* 0x000000a1a05c723e */ /* 0x004fe200000010ff */
[----:B------:R-:W-:Y:S02]  /*196c0*/  FADD.FTZ R3, R247, R3 ;  /* 0x00000003f7037221 */ /* 0x000fe40000010000 */
[----:B------:R-:W-:Y:S01]  /*196d0*/  FADD.FTZ R0, R243, R0 ;  /* 0x00000000f3007221 */ /* 0x000fe20000010000 */
[C---:B------:R-:W-:Y:S03]  /*196e0*/  HMMA.16816.F32.BF16 R24, R72.reuse, R96, R24 ;  /* 0x000000604818723c */ /* 0x040fe60000041818 */
[----:B------:R-:W2:Y:S01]  /*196f0*/  MUFU.EX2 R83, R238 ;  /* 0x000000ee00537308 */ /* 0x000ea20000000800 */
[----:B------:R-:W-:Y:S01]  /*19700*/  FADD.FTZ R3, R182, R3 ;  /* 0x00000003b6037221 */ /* 0x000fe20000010000 */
[----:B-1----:R-:W-:Y:S01]  /*19710*/  F2FP.BF16.PACK_AB R94, R88, R89 ;  /* 0x00000059585e723e */ /* 0x002fe200000010ff */
[----:B------:R-:W-:Y:S02]  /*19720*/  FADD.FTZ R0, R246, R0 ;  /* 0x00000000f6007221 */ /* 0x000fe40000010000 */
[-C--:B------:R-:W-:Y:S04]  /*19730*/  HMMA.16816.F32.BF16 R28, R72, R98.reuse, R28 ;  /* 0x00000062481c723c */ /* 0x080fe8000004181c */
[----:B------:R-:W-:Y:S01]  /*19740*/  FADD.FTZ R3, R180, R3 ;  /* 0x00000003b4037221 */ /* 0x000fe20000010000 */
[----:B------:R-:W-:Y:S01]  /*19750*/  MUFU.EX2 R81, R240 ;  /* 0x000000f000517308 */ /* 0x000fe20000000800 */
[----:B------:R-:W-:Y:S02]  /*19760*/  FADD.FTZ R0, R184, R0 ;  /* 0x00000000b8007221 */ /* 0x000fe40000010000 */
[C---:B------:R-:W-:Y:S04]  /*19770*/  HMMA.16816.F32.BF16 R32, R76.reuse, R98, R32 ;  /* 0x000000624c20723c */ /* 0x040fe80000041820 */
[----:B------:R-:W-:Y:S02]  /*19780*/  FADD.FTZ R3, R155, R3 ;  /* 0x000000039b037221 */ /* 0x000fe40000010000 */
[----:B------:R-:W-:Y:S01]  /*19790*/  FADD.FTZ R0, R185, R0 ;  /* 0x00000000b9007221 */ /* 0x000fe20000010000 */
[----:B------:R-:W1:Y:S01]  /*197a0*/  MUFU.EX2 R80, R242 ;  /* 0x000000f200507308 */ /* 0x000e620000000800 */
[-C--:B---3--:R-:W-:Y:S04]  /*197b0*/  HMMA.16816.F32.BF16 R36, R76, R100.reuse, R36 ;  /* 0x000000644c24723c */ /* 0x088fe80000041824 */
[----:B--2---:R-:W-:Y:S01]  /*197c0*/  F2FP.BF16.PACK_AB R93, R83, R82 ;  /* 0x00000052535d723e */ /* 0x004fe200000010ff */
[----:B------:R-:W-:Y:S02]  /*197d0*/  FADD.FTZ R3, R175, R3 ;  /* 0x00000003af037221 */ /* 0x000fe40000010000 */
[----:B------:R-:W-:Y:S01]  /*197e0*/  FADD.FTZ R0, R172, R0 ;  /* 0x00000000ac007221 */ /* 0x000fe20000010000 */
[C---:B------:R-:W-:Y:S04]  /*197f0*/  HMMA.16816.F32.BF16 R40, R72.reuse, R100, R40 ;  /* 0x000000644828723c */ /* 0x040fe80000041828 */
[----:B------:R-:W-:Y:S02]  /*19800*/  FADD.FTZ R3, R171, R3 ;  /* 0x00000003ab037221 */ /* 0x000fe40000010000 */
[----:B------:R-:W-:Y:S02]  /*19810*/  FADD.FTZ R0, R173, R0 ;  /* 0x00000000ad007221 */ /* 0x000fe40000010000 */
[-C--:B------:R-:W-:Y:S04]  /*19820*/  HMMA.16816.F32.BF16 R44, R72, R102.reuse, R44 ;  /* 0x00000066482c723c */ /* 0x080fe8000004182c */
[----:B------:R-:W-:Y:S02]  /*19830*/  FADD.FTZ R3, R174, R3 ;  /* 0x00000003ae037221 */ /* 0x000fe40000010000 */
[----:B------:R-:W-:Y:S01]  /*19840*/  FADD.FTZ R0, R177, R0 ;  /* 0x00000000b1007221 */ /* 0x000fe20000010000 */
[----:B-1----:R-:W-:Y:S01]  /*19850*/  F2FP.BF16.PACK_AB R95, R80, R81 ;  /* 0x00000051505f723e */ /* 0x002fe200000010ff */
[C---:B------:R-:W-:Y:S04]  /*19860*/  HMMA.16816.F32.BF16 R48, R76.reuse, R102, R48 ;  /* 0x000000664c30723c */ /* 0x040fe80000041830 */
[----:B------:R-:W-:Y:S02]  /*19870*/  FADD.FTZ R3, R176, R3 ;  /* 0x00000003b0037221 */ /* 0x000fe40000010000 */
[----:B------:R-:W-:Y:S02]  /*19880*/  FADD.FTZ R0, R178, R0 ;  /* 0x00000000b2007221 */ /* 0x000fe40000010000 */
[-C--:B------:R-:W-:Y:S04]  /*19890*/  HMMA.16816.F32.BF16 R52, R76, R104.reuse, R52 ;  /* 0x000000684c34723c */ /* 0x080fe80000041834 */
[----:B------:R-:W-:Y:S02]  /*198a0*/  FADD.FTZ R3, R179, R3 ;  /* 0x00000003b3037221 */ /* 0x000fe40000010000 */
[----:B------:R-:W-:Y:S02]  /*198b0*/  FADD.FTZ R2, R162, R2 ;  /* 0x00000002a2027221 */ /* 0x000fe40000010000 */
[C---:B------:R-:W-:Y:S04]  /*198c0*/  HMMA.16816.F32.BF16 R56, R72.reuse, R104, R56 ;  /* 0x000000684838723c */ /* 0x040fe80000041838 */
[----:B------:R-:W-:Y:S04]  /*198d0*/  FADD.FTZ R0, R169, R0 ;  /* 0x00000000a9007221 */ /* 0x000fe80000010000 */
        /* <DEDUP_REMOVED lines=16> */
[----:B------:R-:W-:Y:S02]  /*199e0*/  FADD.FTZ R0, R81, R3 ;  /* 0x0000000351007221 */ /* 0x000fe40000010000 */
[----:B------:R-:W-:Y:S02]  /*199f0*/  FADD.FTZ R243, R163, R4 ;  /* 0x00000004a3f37221 */ /* 0x000fe40000010000 */
[C---:B------:R-:W-:Y:S04]  /*19a00*/  HMMA.16816.F32.BF16 R112, R92.reuse, R140, R24 ;  /* 0x0000008c5c70723c */ /* 0x040fe80000041818 */
[----:B------:R-:W-:Y:S01]  /*19a10*/  FADD.FTZ R246, R88, R2 ;  /* 0x0000000258f67221 */ /* 0x000fe20000010000 */
[----:B------:R-:W-:Y:S01]  /*19a20*/  MOV R88, R69 ;  /* 0x0000004500587202 */ /* 0x000fe20000000f00 */
[----:B------:R-:W-:Y:S02]  /*19a30*/  FADD.FTZ R247, R80, R0 ;  /* 0x0000000050f77221 */ /* 0x000fe40000010000 */
        /* <DEDUP_REMOVED lines=10> */
[----:B------:R-:W-:-:S07]  /*19ae0*/  @P0 BRA `(.L_x_1093) ;  /* 0xffffa4f000000947 */ /* 0x000fce000383ffff */
.L_x_1062:
[----:B------:R-:W2:Y:S01]  /*19af0*/  LDL R0, [R1+0x38] ;  /* 0x0000380001007983 */ /* 0x000ea20000100800 */
[----:B------:R-:W-:-:S05]  /*19b00*/  IMAD.MOV.U32 R2, RZ, RZ, c[0x0][0x2c4] ;  /* 0x0000b100ff027624 */ /* 0x000fca00078e00ff */
        /* <DEDUP_REMOVED lines=20> */
.L_x_1096:
[----:B------:R-:W-:-:S04]  /*19c50*/  MOV R3, 0x1 ;  /* 0x0000000100037802 */ /* 0x000fc80000000f00 */
[----:B------:R-:W-:-:S13]  /*19c60*/  ISETP.NE.AND P0, PT, R3, c[0x0][0x32c], PT ;  /* 0x0000cb0003007a0c */ /* 0x000fda0003f05270 */
[----:B------:R-:W-:-:S05]  /*19c70*/  @P0 IMAD.HI.U32 R3, R0, c[0x0][0x330], RZ ;  /* 0x0000cc0000030a27 */ /* 0x000fca00078e00ff */
[----:B------:R-:W-:Y:S02]  /*19c80*/  @P0 SHF.R.U32.HI R0, RZ, c[0x0][0x334], R3 ;  /* 0x0000cd00ff000a19 */ /* 0x000fe40000011603 */
.L_x_1097:
[----:B------:R-:W-:Y:S05]  /*19c90*/  BSYNC B0 ;  /* 0x0000000000007941 */ /* 0x000fea0003800000 */
.L_x_1095:
[----:B------:R-:W-:-:S05]  /*19ca0*/  IMAD R0, R0, c[0x0][0x32c], RZ ;  /* 0x0000cb0000007a24 */ /* 0x000fca00078e02ff */
[----:B------:R-:W-:-:S03]  /*19cb0*/  IMNMX R2, R2, R0, !PT ;  /* 0x0000000002027217 */ /* 0x000fc60007800200 */
.L_x_1094:
        /* <DEDUP_REMOVED lines=13> */
.L_x_1109:
        /* <DEDUP_REMOVED lines=41> */
.L_x_1243:
        /* <DEDUP_REMOVED lines=22> */
.L_x_1244:
[----:B-1--4-:R-:W-:Y:S04]  /*1a180*/  IADD3 R2, P0, R0, R5, RZ ;  /* 0x0000000500027210 */ /* 0x012fe80007f1e0ff */
[----:B------:R-:W-:Y:S05]  /*1a190*/  IADD3.X R3, R4, R6, RZ, P0, !PT ;  /* 0x0000000604037210 */ /* 0x000fea00007fe4ff */
[----:B------:R-:W-:Y:S01]  /*1a1a0*/  @!PT LDS RZ, [RZ] ;  /* 0x00000000fffff984 */ /* 0x000fe20000000800 */
[----:B------:R-:W-:Y:S01]  /*1a1b0*/  @!PT LDS RZ, [RZ] ;  /* 0x00000000fffff984 */ /* 0x000fe20000000800 */
[----:B------:R-:W-:Y:S01]  /*1a1c0*/  @!PT LDS RZ, [RZ] ;  /* 0x00000000fffff984 */ /* 0x000fe20000000800 */
[----:B------:R1:W-:Y:S04]  /*1a1d0*/  LDGSTS.E.BYPASS.LTC128B.128 [R208+0x2100], [R2.64], !P2 ;  /* 0x0210000002d07fae */ /* 0x0003e8000d101d48 */
.L_x_1100:
[----:B-1-34-:R-:W-:Y:S05]  /*1a1e0*/  BSYNC B0 ;  /* 0x0000000000007941 */ /* 0x01afea0003800000 */
.L_x_1099:
        /* <DEDUP_REMOVED lines=133> */
[-C--:B------:R-:W-:Y:S08]  /*1aa40*/  HMMA.16816.F32.BF16 R76, R172, R10.reuse, R76 ;  /* 0x0000000aac4c723c */ /* 0x080ff0000004184c */
[----:B------:R-:W-:Y:S04]  /*1aa50*/  HMMA.16816.F32.BF16 R80, R180, R10, R80 ;  /* 0x0000000ab450723c */ /* 0x000fe80000041850 */
[----:B-1----:R-:W-:Y:S04]  /*1aa60*/  FMUL.FTZ R0, R16, c[0x0][0x320] ;  /* 0x0000c80010007a20 */ /* 0x002fe80000410000 */
[----:B------:R1:W2:Y:S04]  /*1aa70*/  MUFU.TANH R188, R0 ;  /* 0x0000000000bc7308 */ /* 0x0002a80000002400 */
        /* <DEDUP_REMOVED lines=164> */
.L_x_1245:
        /* <DEDUP_REMOVED lines=24> */
.L_x_1246:
[----:B--2-4-:R-:W-:Y:S04]  /*1b640*/  IADD3 R2, P0, R0, R5, RZ ;  /* 0x0000000500027210 */ /* 0x014fe80007f1e0ff */
[----:B-1----:R-:W-:Y:S05]  /*1b650*/  IADD3.X R3, R4, R6, RZ, P0, !PT ;  /* 0x0000000604037210 */ /* 0x002fea00007fe4ff */
[----:B------:R-:W-:Y:S01]  /*1b660*/  @!PT LDS RZ, [RZ] ;  /* 0x00000000fffff984 */ /* 0x000fe20000000800 */
[----:B------:R-:W-:Y:S01]  /*1b670*/  @!PT LDS RZ, [RZ] ;  /* 0x00000000fffff984 */ /* 0x000fe20000000800 */
[----:B------:R-:W-:Y:S01]  /*1b680*/  @!PT LDS RZ, [RZ] ;  /* 0x00000000fffff984 */ /* 0x000fe20000000800 */
[----:B------:R1:W-:Y:S04]  /*1b690*/  LDGSTS.E.BYPASS.LTC128B.128 [R208+0x4900], [R2.64], !P2 ;  /* 0x0490000002d07fae */ /* 0x0003e8000d101d48 */
.L_x_1104:
[----:B--234-:R-:W-:Y:S05]  /*1b6a0*/  BSYNC B0 ;  /* 0x0000000000007941 */ /* 0x01cfea0003800000 */
.L_x_1103:
        /* <DEDUP_REMOVED lines=83> */
.L_x_1247:
        /* <DEDUP_REMOVED lines=15> */
.L_x_1248:
[C---:B------:R-:W-:Y:S01]  /*1bcd0*/  FMUL.FTZ R2, R71.reuse, c[0x0][0x2d0] ;  /* 0x0000b40047027a20 */ /* 0x040fe20000410000 */
[----:B--2---:R-:W-:Y:S01]  /*1bce0*/  FMNMX.FTZ R68, R0, R4, !PT ;  /* 0x0000000400447209 */ /* 0x004fe20007810000 */
[----:B------:R-:W-:Y:S01]  /*1bcf0*/  FADD.FTZ R0, -R71, R86 ;  /* 0x0000005647007221 */ /* 0x000fe20000010100 */
[----:B------:R-:W-:Y:S01]  /*1bd00*/  WARPSYNC 0xffffffff ;  /* 0xffffffff00007948 */ /* 0x000fe20003800000 */
[--C-:B-1----:R-:W-:Y:S01]  /*1bd10*/  FFMA.FTZ R4, R189, c[0x0][0x2d0], -R2.reuse ;  /* 0x0000b400bd047a23 */ /* 0x102fe20000010802 */
[----:B------:R-:W-:Y:S01]  /*1bd20*/  LDSM.16.MT88.4 R52, [R193] ;  /* 0x00000000c134783b */ /* 0x000fe20000004200 */
[----:B------:R-:W-:Y:S02]  /*1bd30*/  FMUL.FTZ R0, R0, c[0x0][0x2d0] ;  /* 0x0000b40000007a20 */ /* 0x000fe40000410000 */
[--C-:B------:R-:W-:Y:S02]  /*1bd40*/  FFMA.FTZ R3, R217, c[0x0][0x2d0], -R2.reuse ;  /* 0x0000b400d9037a23 */ /* 0x100fe40000010802 */
        /* <DEDUP_REMOVED lines=22> */
[----:B------:R-:W-:Y:S09]  /*1beb0*/  FFMA.FTZ R239, R8, c[0x0][0x2d0], -R2 ;  /* 0x0000b40008ef7a23 */ /* 0x000ff20000010802 */
[----:B------:R-:W1:Y:S02]  /*1bec0*/  MUFU.EX2 R2, R4 ;  /* 0x0000000400027308 */ /* 0x000e640000000800 */
[----:B-1----:R-:W-:Y:S01]  /*1bed0*/  FFMA.FTZ R0, R65, R237, R2 ;  /* 0x000000ed41007223 */ /* 0x002fe20000010002 */
        /* <DEDUP_REMOVED lines=8> */
[C---:B------:R-:W-:Y:S02]  /*1bf60*/  FMUL.FTZ R48, R65.reuse, R148 ;  /* 0x0000009441307220 */ /* 0x040fe40000410000 */
[----:B------:R-:W-:Y:S01]  /*1bf70*/  FMUL.FTZ R49, R65, R149 ;  /* 0x0000009541317220 */ /* 0x000fe20000410000 */
        /* <DEDUP_REMOVED lines=25> */
[----:B------:R-:W-:Y:S03]  /*1c110*/  LDSM.16.MT88.4 R148, [R193+0x2000] ;  /* 0x00200000c194783b */ /* 0x000fe60000004200 */
[----:B------:R-:W1:Y:S01]  /*1c120*/  MUFU.EX2 R10, R6 ;  /* 0x00000006000a7308 */ /* 0x000e620000000800 */
[C---:B--2---:R-:W-:Y:S01]  /*1c130*/  FADD.FTZ R33, R2.reuse, R0 ;  /* 0x0000000002217221 */ /* 0x044fe20000010000 */
[----:B------:R-:W-:Y:S01]  /*1c140*/  F2FP.BF16.PACK_AB R73, R2, R5 ;  /* 0x000000050249723e */ /* 0x000fe200000010ff */
[C---:B------:R-:W-:Y:S07]  /*1c150*/  FADD.FTZ R0, -R69.reuse, R88 ;  /* 0x0000005845007221 */ /* 0x040fee0000010100 */
[----:B------:R-:W-:Y:S01]  /*1c160*/  MUFU.EX2 R88, R188 ;  /* 0x000000bc00587308 */ /* 0x000fe20000000800 */
[----:B------:R-:W-:Y:S02]  /*1c170*/  FMUL.FTZ R4, R69, c[0x0][0x2d0] ;  /* 0x0000b40045047a20 */ /* 0x000fe40000410000 */
[----:B------:R-:W-:Y:S02]  /*1c180*/  FMUL.FTZ R0, R0, c[0x0][0x2d0] ;  /* 0x0000b40000007a20 */ /* 0x000fe40000410000 */
[--C-:B------:R-:W-:Y:S01]  /*1c190*/  FFMA.FTZ R185, R44, c[0x0][0x2d0], -R4.reuse ;  /* 0x0000b4002cb97a23 */ /* 0x100fe20000010804 */
[----:B-1----:R-:W-:Y:S01]  /*1c1a0*/  F2FP.BF16.PACK_AB R74, R9, R10 ;  /* 0x0000000a094a723e */ /* 0x002fe200000010ff */
[--C-:B------:R-:W-:Y:S02]  /*1c1b0*/  FFMA.FTZ R6, R223, c[0x0][0x2d0], -R4.reuse ;  /* 0x0000b400df067a23 */ /* 0x100fe40000010804 */
[--C-:B------:R-:W-:Y:S01]  /*1c1c0*/  FFMA.FTZ R19, R221, c[0x0][0x2d0], -R4.reuse ;  /* 0x0000b400dd137a23 */ /* 0x100fe20000010804 */
        /* <DEDUP_REMOVED lines=14> */
[--C-:B------:R-:W-:Y:S02]  /*1c2b0*/  FFMA.FTZ R190, R40, c[0x0][0x2d0], -R4.reuse ;  /* 0x0000b40028be7a23 */ /* 0x100fe40000010804 */
[----:B-1----:R-:W-:Y:S02]  /*1c2c0*/  FADD.FTZ R0, -R68, R89 ;  /* 0x0000005944007221 */ /* 0x002fe40000010100 */
[--C-:B------:R-:W-:Y:S02]  /*1c2d0*/  FFMA.FTZ R186, R31, c[0x0][0x2d0], -R4.reuse ;  /* 0x0000b4001fba7a23 */ /* 0x100fe40000010804 */
[--C-:B------:R-:W-:Y:S01]  /*1c2e0*/  FFMA.FTZ R184, R29, c[0x0][0x2d0], -R4.reuse ;  /* 0x0000b4001db87a23 */ /* 0x100fe20000010804 */
[----:B------:R-:W-:Y:S01]  /*1c2f0*/  MUFU.EX2 R188, R172 ;  /* 0x000000ac00bc7308 */ /* 0x000fe20000000800 */
[--C-:B------:R-:W-:Y:S02]  /*1c300*/  FFMA.FTZ R220, R25, c[0x0][0x2d0], -R4.reuse ;  /* 0x0000b40019dc7a23 */ /* 0x100fe40000010804 */
[--C-:B------:R-:W-:Y:S02]  /*1c310*/  FFMA.FTZ R222, R13, c[0x0][0x2d0], -R4.reuse ;  /* 0x0000b4000dde7a23 */ /* 0x100fe40000010804 */
[----:B------:R-:W-:Y:S02]  /*1c320*/  FFMA.FTZ R243, R12, c[0x0][0x2d0], -R4 ;  /* 0x0000b4000cf37a23 */ /* 0x000fe40000010804 */
[----:B------:R-:W-:Y:S02]  /*1c330*/  FMUL.FTZ R4, R68, c[0x0][0x2d0] ;  /* 0x0000b40044047a20 */ /* 0x000fe40000410000 */
[----:B------:R-:W-:Y:S01]  /*1c340*/  FMUL.FTZ R0, R0, c[0x0][0x2d0] ;  /* 0x0000b40000007a20 */ /* 0x000fe20000410000 */
[----:B------:R-:W-:Y:S01]  /*1c350*/  MUFU.EX2 R183, R166 ;  /* 0x000000a600b77308 */ /* 0x000fe20000000800 */
[--C-:B--2---:R-:W-:Y:S02]  /*1c360*/  FFMA.FTZ R5, R224, c[0x0][0x2d0], -R4.reuse ;  /* 0x0000b400e0057a23 */ /* 0x104fe40000010804 */
[--C-:B------:R-:W-:Y:S01]  /*1c370*/  FFMA.FTZ R162, R214, c[0x0][0x2d0], -R4.reuse ;  /* 0x0000b400d6a27a23 */ /* 0x100fe20000010804 */
[----:B---3--:R-:W-:Y:S01]  /*1c380*/  F2FP.BF16.PACK_AB R76, R22, R35 ;  /* 0x00000023164c723e */ /* 0x008fe200000010ff */
[--C-:B------:R-:W-:Y:S02]  /*1c390*/  FFMA.FTZ R214, R34, c[0x0][0x2d0], -R4.reuse ;  /* 0x0000b40022d67a23 */ /* 0x100fe40000010804 */
[--C-:B------:R-:W-:Y:S02]  /*1c3a0*/  FFMA.FTZ R213, R36, c[0x0][0x2d0], -R4.reuse ;  /* 0x0000b40024d57a23 */ /* 0x100fe40000010804 */
[--C-:B------:R-:W-:Y:S01]  /*1c3b0*/  FFMA.FTZ R223, R23, c[0x0][0x2d0], -R4.reuse ;  /* 0x0000b40017df7a23 */ /* 0x100fe20000010804 */
[----:B------:R-:W1:Y:S01]  /*1c3c0*/  MUFU.EX2 R0, R0 ;  /* 0x0000000000007308 */ /* 0x000e620000000800 */
[--C-:B------:R-:W-:Y:S02]  /*1c3d0*/  FFMA.FTZ R224, R21, c[0x0][0x2d0], -R4.reuse ;  /* 0x0000b40015e07a23 */ /* 0x100fe40000010804 */
[C---:B------:R-:W-:Y:S02]  /*1c3e0*/  FMUL.FTZ R60, R2.reuse, R92 ;  /* 0x0000005c023c7220 */ /* 0x040fe40000410000 */
[----:B------:R-:W-:Y:S02]  /*1c3f0*/  FMUL.FTZ R61, R2, R93 ;  /* 0x0000005d023d7220 */ /* 0x000fe40000410000 */
[--C-:B------:R-:W-:Y:S02]  /*1c400*/  FFMA.FTZ R191, R46, c[0x0][0x2d0], -R4.reuse ;  /* 0x0000b4002ebf7a23 */ /* 0x100fe40000010804 */
[--C-:B------:R-:W-:Y:S01]  /*1c410*/  FFMA.FTZ R17, R227, c[0x0][0x2d0], -R4.reuse ;  /* 0x0000b400e3117a23 */ /* 0x100fe20000010804 */
[----:B------:R-:W2:Y:S01]  /*1c420*/  MUFU.EX2 R34, R5 ;  /* 0x0000000500227308 */ /* 0x000ea20000000800 */
[----:B------:R-:W-:Y:S02]  /*1c430*/  FFMA.FTZ R7, R225, c[0x0][0x2d0], -R4 ;  /* 0x0000b400e1077a23 */ /* 0x000fe40000010804 */
[----:B------:R-:W-:Y:S02]  /*1c440*/  FADD.FTZ R6, R10, R8 ;  /* 0x000000080a067221 */ /* 0x000fe40000010000 */
[--C-:B------:R-:W-:Y:S02]  /*1c450*/  FFMA.FTZ R225, R14, c[0x0][0x2d0], -R4.reuse ;  /* 0x0000b4000ee17a23 */ /* 0x100fe40000010804 */
[--C-:B------:R-:W-:Y:S02]  /*1c460*/  FFMA.FTZ R16, R226, c[0x0][0x2d0], -R4.reuse ;  /* 0x0000b400e2107a23 */ /* 0x100fe40000010804 */
[--C-:B------:R-:W-:Y:S01]  /*1c470*/  FFMA.FTZ R161, R212, c[0x0][0x2d0], -R4.reuse ;  /* 0x0000b400d4a17a23 */ /* 0x100fe20000010804 */
[----:B------:R-:W-:Y:S01]  /*1c480*/  MUFU.EX2 R226, R173 ;  /* 0x000000ad00e27308 */ /* 0x000fe20000000800 */
[--C-:B------:R-:W-:Y:S02]  /*1c490*/  FFMA.FTZ R212, R39, c[0x0][0x2d0], -R4.reuse ;  /* 0x0000b40027d47a23 */ /* 0x100fe40000010804 */
[----:B------:R-:W-:Y:S01]  /*1c4a0*/  FFMA.FTZ R163, R215, c[0x0][0x2d0], -R4 ;  /* 0x0000b400d7a37a23 */ /* 0x000fe20000010804 */
[----:B------:R-:W-:Y:S01]  /*1c4b0*/  LDSM.16.MT88.4 R36, [R196] ;  /* 0x00000000c424783b */ /* 0x000fe20000004200 */
        /* <DEDUP_REMOVED lines=27> */
[----:B------:R-:W-:Y:S01]  /*1c670*/  FFMA.FTZ R215, R24, c[0x0][0x2d0], -R4 ;  /* 0x0000b40018d77a23 */ /* 0x000fe20000010804 */
[----:B------:R-:W2:Y:S01]  /*1c680*/  MUFU.EX2 R98, R17 ;  /* 0x0000001100627308 */ /* 0x000ea20000000800 */
[C---:B------:R-:W-:Y:S02]  /*1c690*/  FFMA.FTZ R4, R2.reuse, R246, R35 ;  /* 0x000000f602047223 */ /* 0x040fe40000010023 */
[----:B------:R-:W-:Y:S02]  /*1c6a0*/  FMUL.FTZ R57, R2, R97 ;  /* 0x0000006102397220 */ /* 0x000fe40000410000 */
[----:B------:R-:W-:Y:S02]  /*1c6b0*/  FADD.FTZ R97, R22, R4 ;  /* 0x0000000416617221 */ /* 0x000fe40000010000 */
[C---:B------:R-:W-:Y:S02]  /*1c6c0*/  FMUL.FTZ R45, R2.reuse, R101 ;  /* 0x00000065022d7220 */ /* 0x040fe40000410000 */
[C---:B------:R-:W-:Y:S01]  /*1c6d0*/  FMUL.FTZ R12, R2.reuse, R116 ;  /* 0x00000074020c7220 */ /* 0x040fe20000410000 */
[----:B------:R-:W3:Y:S01]  /*1c6e0*/  MUFU.EX2 R101, R32 ;  /* 0x0000002000657308 */ /* 0x000ee20000000800 */
[C---:B------:R-:W-:Y:S02]  /*1c6f0*/  FMUL.FTZ R44, R2.reuse, R100 ;  /* 0x00000064022c7220 */ /* 0x040fe40000410000 */
[C---:B------:R-:W-:Y:S01]  /*1c700*/  FMUL.FTZ R13, R2.reuse, R117 ;  /* 0x00000075020d7220 */ /* 0x040fe20000410000 */
[----:B-1----:R-:W1:Y:S01]  /*1c710*/  LDSM.16.MT88.4 R20, [R192] ;  /* 0x00000000c014783b */ /* 0x002e620000004200 */
[----:B------:R-:W-:Y:S02]  /*1c720*/  FADD.FTZ R165, R9, R6 ;  /* 0x0000000609a57221 */ /* 0x000fe40000010000 */
[----:B------:R-:W-:Y:S02]  /*1c730*/  FMUL.FTZ R6, R3, R130 ;  /* 0x0000008203067220 */ /* 0x000fe40000410000 */
[C---:B------:R-:W-:Y:S01]  /*1c740*/  FMUL.FTZ R4, R65.reuse, R128 ;  /* 0x0000008041047220 */ /* 0x040fe20000410000 */
[----:B------:R4:W-:Y:S01]  /*1c750*/  MUFU.EX2 R116, R7 ;  /* 0x0000000700747308 */ /* 0x0009e20000000800 */
[C---:B------:R-:W-:Y:S02]  /*1c760*/  FMUL.FTZ R5, R65.reuse, R129 ;  /* 0x0000008141057220 */ /* 0x040fe40000410000 */
[----:B------:R-:W-:Y:S01]  /*1c770*/  FMUL.FTZ R8, R2, R120 ;  /* 0x0000007802087220 */ /* 0x000fe20000410000 */
[----:B--2---:R-:W-:Y:S01]  /*1c780*/  F2FP.BF16.PACK_AB R77, R98, R34 ;  /* 0x00000022624d723e */ /* 0x004fe200000010ff */
[C---:B------:R-:W-:Y:S02]  /*1c790*/  FMUL.FTZ R9, R2.reuse, R121 ;  /* 0x0000007902097220 */ /* 0x040fe40000410000 */
[----:B------:R-:W-:Y:S02]  /*1c7a0*/  FMUL.FTZ R17, R65, R133 ;  /* 0x0000008541117220 */ /* 0x000fe40000410000 */
[C---:B------:R-:W-:Y:S01]  /*1c7b0*/  FMUL.FTZ R34, R3.reuse, R142 ;  /* 0x0000008e03227220 */ /* 0x040fe20000410000 */
[----:B------:R2:W-:Y:S01]  /*1c7c0*/  MUFU.EX2 R100, R19 ;  /* 0x0000001300647308 */ /* 0x0005e20000000800 */
[----:B------:R-:W-:Y:S02]  /*1c7d0*/  FMUL.FTZ R35, R3, R143 ;  /* 0x0000008f03237220 */ /* 0x000fe40000410000 */
[----:B------:R-:W-:Y:S01]  /*1c7e0*/  FMUL.FTZ R56, R2, R96 ;  /* 0x0000006002387220 */ /* 0x000fe20000410000 */
[----:B---3--:R-:W-:Y:S01]  /*1c7f0*/  F2FP.BF16.PACK_AB R75, R101, R0 ;  /* 0x00000000654b723e */ /* 0x008fe200000010ff */
[----:B------:R-:W-:Y:S02]  /*1c800*/  FADD.FTZ R96, R0, R33 ;  /* 0x0000002100607221 */ /* 0x000fe40000010000 */
[C---:B------:R-:W-:Y:S02]  /*1c810*/  FMUL.FTZ R32, R65.reuse, R140 ;  /* 0x0000008c41207220 */ /* 0x040fe40000410000 */
[----:B------:R-:W-:Y:S01]  /*1c820*/  FMUL.FTZ R33, R65, R141 ;  /* 0x0000008d41217220 */ /* 0x000fe20000410000 */
[----:B------:R-:W3:Y:S01]  /*1c830*/  MUFU.EX2 R99, R16 ;  /* 0x0000001000637308 */ /* 0x000ee20000000800 */
[----:B------:R-:W-:Y:S01]  /*1c840*/  LDSM.16.MT88.4 R140, [R196+0x2000] ;  /* 0x00200000c48c783b */ /* 0x000fe20000004200 */
[C---:B------:R-:W-:Y:S02]  /*1c850*/  FMUL.FTZ R40, R2.reuse, R104 ;  /* 0x0000006802287220 */ /* 0x040fe40000410000 */
[C---:B----4-:R-:W-:Y:S02]  /*1c860*/  FMUL.FTZ R7, R3.reuse, R131 ;  /* 0x0000008303077220 */ /* 0x050fe40000410000 */
[----:B------:R-:W-:Y:S02]  /*1c870*/  FMUL.FTZ R41, R2, R105 ;  /* 0x0000006902297220 */ /* 0x000fe40000410000 */
[----:B------:R-:W-:Y:S02]  /*1c880*/  FADD.FTZ R0, R86, R165 ;  /* 0x000000a556007221 */ /* 0x000fe40000010000 */
[----:B------:R-:W4:Y:S01]  /*1c890*/  MUFU.EX2 R117, R18 ;  /* 0x0000001200757308 */ /* 0x000f220000000800 */
[C---:B------:R-:W-:Y:S02]  /*1c8a0*/  FMUL.FTZ R24, R2.reuse, R112 ;  /* 0x0000007002187220 */ /* 0x040fe40000410000 */
[C---:B------:R-:W-:Y:S01]  /*1c8b0*/  FMUL.FTZ R25, R2.reuse, R113 ;  /* 0x0000007102197220 */ /* 0x040fe20000410000 */
[-C--:B-1----:R-:W-:Y:S05]  /*1c8c0*/  HMMA.16816.F32.BF16 R4, R72, R20.reuse, R4 ;  /* 0x000000144804723c */ /* 0x082fea0000041804 */
[----:B--2---:R-:W-:Y:S01]  /*1c8d0*/  FMUL.FTZ R19, R3, R135 ;  /* 0x0000008703137220 */ /* 0x004fe20000410000 */
[----:B------:R-:W-:Y:S01]  /*1c8e0*/  MUFU.EX2 R107, R182 ;  /* 0x000000b6006b7308 */ /* 0x000fe20000000800 */
[C---:B------:R-:W-:Y:S02]  /*1c8f0*/  FMUL.FTZ R28, R2.reuse, R108 ;  /* 0x0000006c021c7220 */ /* 0x040fe40000410000 */
[----:B------:R-:W-:Y:S03]  /*1c900*/  FMUL.FTZ R29, R2, R109 ;  /* 0x0000006d021d7220 */ /* 0x000fe60000410000 */
[----:B---3--:R-:W-:Y:S01]  /*1c910*/  F2FP.BF16.PACK_AB R79, R116, R99 ;  /* 0x00000063744f723e */ /* 0x008fe200000010ff */
[----:B------:R-:W-:Y:S03]  /*1c920*/  FMUL.FTZ R16, R65, R132 ;  /* 0x0000008441107220 */ /* 0x000fe60000410000 */
[----:B------:R-:W-:Y:S01]  /*1c930*/  MUFU.EX2 R105, R181 ;  /* 0x000000b500697308 */ /* 0x000fe20000000800 */
[----:B----4-:R-:W-:Y:S01]  /*1c940*/  F2FP.BF16.PACK_AB R78, R117, R100 ;  /* 0x00000064754e723e */ /* 0x010fe200000010ff */
[----:B------:R-:W-:Y:S02]  /*1c950*/  FMUL.FTZ R18, R3, R134 ;  /* 0x0000008603127220 */ /* 0x000fe40000410000 */
[----:B------:R-:W-:Y:S06]  /*1c960*/  LDSM.16.MT88.4 R132, [R192+0x2000] ;  /* 0x00200000c084783b */ /* 0x000fec0000004200 */
        /* <DEDUP_REMOVED lines=21> */
[----:B------:R-:W-:Y:S01]  /*1cac0*/  MUFU.EX2 R165, R213 ;  /* 0x000000d500a57308 */ /* 0x000fe20000000800 */
[----:B------:R-:W-:Y:S03]  /*1cad0*/  FADD.FTZ R0, R87, R0 ;  /* 0x0000000057007221 */ /* 0x000fe60000010000 */
[C---:B------:R-:W-:Y:S02]  /*1cae0*/  FMUL.FTZ R38, R3.reuse, R146 ;  /* 0x0000009203267220 */ /* 0x040fe40000410000 */
[----:B------:R-:W-:Y:S03]  /*1caf0*/  FMUL.FTZ R39, R3, R147 ;  /* 0x0000009303277220 */ /* 0x000fe60000410000 */
[----:B------:R-:W-:Y:S01]  /*1cb00*/  FADD.FTZ R0, R107, R0 ;  /* 0x000000006b007221 */ /* 0x000fe20000010000 */
[----:B------:R1:W-:Y:S03]  /*1cb10*/  MUFU.EX2 R120, R67 ;  /* 0x0000004300787308 */ /* 0x0003e60000000800 */
[-C--:B------:R-:W-:Y:S03]  /*1cb20*/  HMMA.16816.F32.BF16 R36, R72, R52.reuse, R36 ;  /* 0x000000344824723c */ /* 0x080fe60000041824 */
[----:B------:R-:W-:Y:S04]  /*1cb30*/  FADD.FTZ R0, R105, R0 ;  /* 0x0000000069007221 */ /* 0x000fe80000010000 */
[----:B------:R-:W-:Y:S01]  /*1cb40*/  FADD.FTZ R0, R106, R0 ;  /* 0x000000006a007221 */ /* 0x000fe20000010000 */
[C---:B------:R-:W-:Y:S01]  /*1cb50*/  HMMA.16816.F32.BF16 R40, R76.reuse, R52, R40 ;  /* 0x000000344c28723c */ /* 0x040fe20000041828 */
[----:B------:R2:W-:Y:S06]  /*1cb60*/  MUFU.EX2 R122, R66 ;  /* 0x00000042007a7308 */ /* 0x0005ec0000000800 */
[C---:B------:R-:W-:Y:S01]  /*1cb70*/  FMUL.FTZ R52, R65.reuse, R152 ;  /* 0x0000009841347220 */ /* 0x040fe20000410000 */
[-C--:B------:R-:W-:Y:S03]  /*1cb80*/  HMMA.16816.F32.BF16 R44, R76, R54.reuse, R44 ;  /* 0x000000364c2c723c */ /* 0x080fe6000004182c */
[----:B------:R3:W-:Y:S01]  /*1cb90*/  MUFU.EX2 R247, R64 ;  /* 0x0000004000f77308 */ /* 0x0007e20000000800 */
[----:B------:R-:W-:Y:S02]  /*1cba0*/  FMUL.FTZ R53, R65, R153 ;  /* 0x0000009941357220 */ /* 0x000fe40000410000 */
[C---:B-1----:R-:W-:Y:S02]  /*1cbb0*/  FMUL.FTZ R67, R3.reuse, R159 ;  /* 0x0000009f03437220 */ /* 0x042fe40000410000 */
[C---:B------:R-:W-:Y:S05]  /*1cbc0*/  HMMA.16816.F32.BF16 R48, R72.reuse, R54, R48 ;  /* 0x000000364830723c */ /* 0x040fea0000041830 */
[----:B------:R-:W1:Y:S02]  /*1cbd0*/  MUFU.EX2 R111, R171 ;  /* 0x000000ab006f7308 */ /* 0x000e640000000800 */
[C---:B------:R-:W-:Y:S02]  /*1cbe0*/  FMUL.FTZ R54, R3.reuse, R154 ;  /* 0x0000009a03367220 */ /* 0x040fe40000410000 */
[C---:B------:R-:W-:Y:S03]  /*1cbf0*/  FMUL.FTZ R55, R3.reuse, R155 ;  /* 0x0000009b03377220 */ /* 0x040fe60000410000 */
[----:B--2---:R-:W-:Y:S02]  /*1cc00*/  FMUL.FTZ R66, R3, R158 ;  /* 0x0000009e03427220 */ /* 0x004fe40000410000 */
[----:B------:R-:W-:Y:S01]  /*1cc10*/  FADD.FTZ R3, R101, R96 ;  /* 0x0000006065037221 */ /* 0x000fe20000010000 */
[----:B------:R2:W-:Y:S01]  /*1cc20*/  MUFU.EX2 R155, R185 ;  /* 0x000000b9009b7308 */ /* 0x0005e20000000800 */
[-C--:B------:R-:W-:Y:S03]  /*1cc30*/  HMMA.16816.F32.BF16 R52, R72, R80.reuse, R52 ;  /* 0x000000504834723c */ /* 0x080fe60000041834 */
[C---:B---3--:R-:W-:Y:S02]  /*1cc40*/  FMUL.FTZ R64, R65.reuse, R156 ;  /* 0x0000009c41407220 */ /* 0x048fe40000410000 */
[----:B------:R-:W-:Y:S03]  /*1cc50*/  FMUL.FTZ R65, R65, R157 ;  /* 0x0000009d41417220 */ /* 0x000fe60000410000 */
[C---:B------:R-:W-:Y:S01]  /*1cc60*/  HMMA.16816.F32.BF16 R56, R76.reuse, R80, R56 ;  /* 0x000000504c38723c */ /* 0x040fe20000041838 */
[----:B------:R-:W3:Y:S03]  /*1cc70*/  MUFU.EX2 R119, R170 ;  /* 0x000000aa00777308 */ /* 0x000ee60000000800 */
[----:B-1----:R-:W-:Y:S04]  /*1cc80*/  FADD.FTZ R3, R111, R3 ;  /* 0x000000036f037221 */ /* 0x002fe80000010000 */
[-C--:B------:R-:W-:Y:S03]  /*1cc90*/  HMMA.16816.F32.BF16 R60, R76, R82.reuse, R60 ;  /* 0x000000524c3c723c */ /* 0x080fe6000004183c */
[----:B------:R-:W-:Y:S01]  /*1cca0*/  MUFU.EX2 R123, R169 ;  /* 0x000000a9007b7308 */ /* 0x000fe20000000800 */
[----:B--2---:R-:W2:Y:S04]  /*1ccb0*/  LDL R185, [R1+0xc] ;  /* 0x00000c0001b97983 */ /* 0x004ea80000100800 */
[----:B------:R-:W-:Y:S01]  /*1ccc0*/  HMMA.16816.F32.BF16 R64, R72, R82, R64 ;  /* 0x000000524840723c */ /* 0x000fe20000041840 */
[----:B------:R-:W1:Y:S03]  /*1ccd0*/  LDSM.16.MT88.4 R80, [R196+0x800] ;  /* 0x00080000c450783b */ /* 0x000e660000004200 */
[----:B------:R-:W-:Y:S01]  /*1cce0*/  F2FP.BF16.PACK_AB R76, R2, R86 ;  /* 0x00000056024c723e */ /* 0x000fe200000010ff */
[----:B------:R-:W4:Y:S01]  /*1ccf0*/  MUFU.EX2 R128, R168 ;  /* 0x000000a800807308 */ /* 0x000f220000000800 */
[----:B------:R-:W-:Y:S01]  /*1cd00*/  F2FP.BF16.PACK_AB R78, R87, R88 ;  /* 0x00000058574e723e */ /* 0x000fe200000010ff */
[----:B------:R-:W-:Y:S01]  /*1cd10*/  FADD.FTZ R2, R98, R89 ;  /* 0x0000005962027221 */ /* 0x000fe20000010000 */
[----:B------:R-:W-:Y:S01]  /*1cd20*/  F2FP.BF16.PACK_AB R74, R247, R122 ;  /* 0x0000007af74a723e */ /* 0x000fe200000010ff */
[----:B------:R-:W-:Y:S02]  /*1cd30*/  FADD.FTZ R87, R100, R97 ;  /* 0x0000006164577221 */ /* 0x000fe40000010000 */
[----:B------:R-:W-:Y:S01]  /*1cd40*/  LDSM.16.MT88.4 R100, [R193+0x1000] ;  /* 0x00100000c164783b */ /* 0x000fe20000004200 */
[----:B---3--:R-:W-:Y:S01]  /*1cd50*/  F2FP.BF16.PACK_AB R77, R119, R111 ;  /* 0x0000006f774d723e */ /* 0x008fe200000010ff */
[----:B------:R-:W-:Y:S02]  /*1cd60*/  FADD.FTZ R86, R99, R2 ;  /* 0x0000000263567221 */ /* 0x000fe40000010000 */
[----:B------:R-:W3:Y:S01]  /*1cd70*/  MUFU.EX2 R110, R160 ;  /* 0x000000a0006e7308 */ /* 0x000ee20000000800 */
[----:B------:R-:W-:Y:S02]  /*1cd80*/  FADD.FTZ R2, R104, R0 ;  /* 0x0000000068027221 */ /* 0x000fe40000010000 */
[----:B------:R-:W-:Y:S01]  /*1cd90*/  FADD.FTZ R0, R117, R87 ;  /* 0x0000005775007221 */ /* 0x000fe20000010000 */
[----:B------:R-:W5:Y:S01]  /*1cda0*/  LDSM.16.MT88.4 R96, [R193+0x800] ;  /* 0x00080000c160783b */ /* 0x000f620000004200 */
[----:B------:R-:W-:Y:S05]  /*1cdb0*/  FADD.FTZ R86, R116, R86 ;  /* 0x0000005674567221 */ /* 0x000fea0000010000 */
[----:B------:R-:W-:Y:S01]  /*1cdc0*/  MUFU.EX2 R113, R163 ;  /* 0x000000a300717308 */ /* 0x000fe20000000800 */
[----:B----4-:R-:W-:Y:S09]  /*1cdd0*/  F2FP.BF16.PACK_AB R79, R128, R123 ;  /* 0x0000007b804f723e */ /* 0x010ff200000010ff */
[----:B------:R-:W4:Y:S01]  /*1cde0*/  MUFU.EX2 R114, R162 ;  /* 0x000000a200727308 */ /* 0x000f220000000800 */
[-C--:B------:R-:W-:Y:S05]  /*1cdf0*/  HMMA.16816.F32.BF16 R4, R76, R92.reuse, R4 ;  /* 0x0000005c4c04723c */ /* 0x080fea0000041804 */
[----:B---3--:R-:W-:Y:S01]  /*1ce00*/  F2FP.BF16.PACK_AB R72, R120, R110 ;  /* 0x0000006e7848723e */ /* 0x008fe200000010ff */
[----:B------:R-:W-:Y:S03]  /*1ce10*/  FADD.FTZ R87, R110, R0 ;  /* 0x000000006e577221 */ /* 0x000fe60000010000 */
[----:B------:R-:W-:Y:S10]  /*1ce20*/  MUFU.EX2 R121, R161 ;  /* 0x000000a100797308 */ /* 0x000ff40000000800 */
[----:B------:R-:W3:Y:S01]  /*1ce30*/  MUFU.EX2 R189, R164 ;  /* 0x000000a400bd7308 */ /* 0x000ee20000000800 */
[----:B----4-:R-:W-:Y:S09]  /*1ce40*/  F2FP.BF16.PACK_AB R73, R114, R113 ;  /* 0x000000717249723e */ /* 0x010ff200000010ff */
[----:B------:R-:W-:Y:S10]  /*1ce50*/  MUFU.EX2 R163, R214 ;  /* 0x000000d600a37308 */ /* 0x000ff40000000800 */
[----:B------:R-:W-:Y:S01]  /*1ce60*/  MUFU.EX2 R246, R174 ;  /* 0x000000ae00f67308 */ /* 0x000fe20000000800 */
[----:B---3--:R-:W-:Y:S09]  /*1ce70*/  F2FP.BF16.PACK_AB R75, R189, R121 ;  /* 0x00000079bd4b723e */ /* 0x008ff200000010ff */
[----:B------:R-:W-:Y:S01]  /*1ce80*/  MUFU.EX2 R180, R176 ;  /* 0x000000b000b47308 */ /* 0x000fe20000000800 */
[C---:B------:R-:W-:Y:S08]  /*1ce90*/  HMMA.16816.F32.BF16 R8, R72.reuse, R92, R8 ;  /* 0x0000005c4808723c */ /* 0x040ff00000041808 */
[-C--:B------:R-:W-:Y:S01]  /*1cea0*/  HMMA.16816.F32.BF16 R12, R72, R94.reuse, R12 ;  /* 0x0000005e480c723c */ /* 0x080fe2000004180c */
[----:B------:R-:W-:Y:S07]  /*1ceb0*/  MUFU.EX2 R176, R186 ;  /* 0x000000ba00b07308 */ /* 0x000fee0000000800 */
[C---:B------:R-:W-:Y:S01]  /*1cec0*/  HMMA.16816.F32.BF16 R16, R76.reuse, R94, R16 ;  /* 0x0000005e4c10723c */ /* 0x040fe20000041810 */
[----:B------:R-:W3:Y:S02]  /*1ced0*/  LDSM.16.MT88.4 R92, [R195+0x800] ;  /* 0x00080000c35c783b */ /* 0x000ee40000004200 */
[----:B------:R-:W-:Y:S05]  /*1cee0*/  MUFU.EX2 R154, R178 ;  /* 0x000000b2009a7308 */ /* 0x000fea0000000800 */
[-C--:B-1----:R-:W-:Y:S05]  /*1cef0*/  HMMA.16816.F32.BF16 R20, R76, R80.reuse, R20 ;  /* 0x000000504c14723c */ /* 0x082fea0000041814 */
[----:B------:R-:W-:Y:S03]  /*1cf00*/  MUFU.EX2 R153, R177 ;  /* 0x000000b100997308 */ /* 0x000fe60000000800 */
[C---:B------:R-:W-:Y:S07]  /*1cf10*/  HMMA.16816.F32.BF16 R24, R72.reuse, R80, R24 ;  /* 0x000000504818723c */ /* 0x040fee0000041818 */
[----:B------:R-:W-:Y:S01]  /*1cf20*/  MUFU.EX2 R152, R191 ;  /* 0x000000bf00987308 */ /* 0x000fe20000000800 */
[-C--:B------:R-:W-:Y:S08]  /*1cf30*/  HMMA.16816.F32.BF16 R28, R72, R82.reuse, R28 ;  /* 0x00000052481c723c */ /* 0x080ff0000004181c */
[C---:B------:R-:W-:Y:S01]  /*1cf40*/  HMMA.16816.F32.BF16 R32, R76.reuse, R82, R32 ;  /* 0x000000524c20723c */ /* 0x040fe20000041820 */
[----:B------:R-:W1:Y:S01]  /*1cf50*/  LDSM.16.MT88.4 R80, [R192+0x1000] ;  /* 0x00100000c050783b */ /* 0x000e620000004200 */
[----:B------:R-:W-:Y:S06]  /*1cf60*/  MUFU.EX2 R171, R210 ;  /* 0x000000d200ab7308 */ /* 0x000fec0000000800 */
[-C--:B-----5:R-:W-:Y:S04]  /*1cf70*/  HMMA.16816.F32.BF16 R36, R76, R96.reuse, R36 ;  /* 0x000000604c24723c */ /* 0x0a0fe80000041824 */
[----:B------:R-:W4:Y:S04]  /*1cf80*/  MUFU.EX2 R89, R234 ;  /* 0x000000ea00597308 */ /* 0x000f280000000800 */
[C---:B------:R-:W-:Y:S06]  /*1cf90*/  HMMA.16816.F32.BF16 R40, R72.reuse, R96, R40 ;  /* 0x000000604828723c */ /* 0x040fec0000041828 */
[----:B------:R-:W5:Y:S02]  /*1cfa0*/  MUFU.EX2 R88, R233 ;  /* 0x000000e900587308 */ /* 0x000f640000000800 */
[-C--:B------:R-:W-:Y:S08]  /*1cfb0*/  HMMA.16816.F32.BF16 R44, R72, R98.reuse, R44 ;  /* 0x00000062482c723c */ /* 0x080ff0000004182c */
[C---:B------:R-:W-:Y:S01]  /*1cfc0*/  HMMA.16816.F32.BF16 R48, R76.reuse, R98, R48 ;  /* 0x000000624c30723c */ /* 0x040fe20000041830 */
[----:B------:R-:W1:Y:S01]  /*1cfd0*/  LDSM.16.MT88.4 R96, [R196+0x1000] ;  /* 0x00100000c460783b */ /* 0x000e620000004200 */
[----:B------:R-:W5:Y:S02]  /*1cfe0*/  MUFU.EX2 R109, R232 ;  /* 0x000000e8006d7308 */ /* 0x000f640000000800 */
[----:B----4-:R-:W-:Y:S04]  /*1cff0*/  FADD.FTZ R0, R89, R2 ;  /* 0x0000000259007221 */ /* 0x010fe80000010000 */
[-C--:B---3--:R-:W-:Y:S04]  /*1d000*/  HMMA.16816.F32.BF16 R52, R76, R92.reuse, R52 ;  /* 0x0000005c4c34723c */ /* 0x088fe80000041834 */
[----:B------:R-:W3:Y:S01]  /*1d010*/  MUFU.EX2 R108, R231 ;  /* 0x000000e7006c7308 */ /* 0x000ee20000000800 */
[----:B-----5:R-:W-:Y:S03]  /*1d020*/  FADD.FTZ R0, R88, R0 ;  /* 0x0000000058007221 */ /* 0x020fe60000010000 */
[C---:B------:R-:W-:Y:S06]  /*1d030*/  HMMA.16816.F32.BF16 R56, R72.reuse, R92, R56 ;  /* 0x0000005c4838723c */ /* 0x040fec0000041838 */
[----:B------:R-:W-:Y:S02]  /*1d040*/  MUFU.EX2 R174, R228 ;  /* 0x000000e400ae7308 */ /* 0x000fe40000000800 */
[-C--:B------:R-:W-:Y:S04]  /*1d050*/  HMMA.16816.F32.BF16 R60, R72, R94.reuse, R60 ;  /* 0x0000005e483c723c */ /* 0x080fe8000004183c */
[----:B------:R-:W-:Y:S03]  /*1d060*/  FADD.FTZ R0, R109, R0 ;  /* 0x000000006d007221 */ /* 0x000fe60000010000 */
[----:B------:R-:W-:Y:S01]  /*1d070*/  F2FP.BF16.PACK_AB R72, R105, R107 ;  /* 0x0000006b6948723e */ /* 0x000fe200000010ff */
[----:B------:R-:W-:Y:S01]  /*1d080*/  HMMA.16816.F32.BF16 R64, R76, R94, R64 ;  /* 0x0000005e4c40723c */ /* 0x000fe20000041840 */
[----:B------:R-:W4:Y:S01]  /*1d090*/  LDSM.16.MT88.4 R92, [R195+0x1000] ;  /* 0x00100000c35c783b */ /* 0x000f220000004200 */
[----:B------:R-:W-:Y:S02]  /*1d0a0*/  MUFU.EX2 R175, R219 ;  /* 0x000000db00af7308 */ /* 0x000fe40000000800 */
[----:B------:R-:W-:Y:S01]  /*1d0b0*/  F2FP.BF16.PACK_AB R74, R104, R106 ;  /* 0x0000006a684a723e */ /* 0x000fe200000010ff */
[----:B---3--:R-:W-:Y:S01]  /*1d0c0*/  FADD.FTZ R2, R108, R0 ;  /* 0x000000006c027221 */ /* 0x008fe20000010000 */
[----:B------:R-:W-:Y:S01]  /*1d0d0*/  F2FP.BF16.PACK_AB R73, R226, R248 ;  /* 0x000000f8e249723e */ /* 0x000fe200000010ff */
[----:B------:R-:W-:Y:S01]  /*1d0e0*/  FADD.FTZ R0, R113, R86 ;  /* 0x0000005671007221 */ /* 0x000fe20000010000 */
[----:B------:R-:W-:Y:S01]  /*1d0f0*/  F2FP.BF16.PACK_AB R75, R246, R227 ;  /* 0x000000e3f64b723e */ /* 0x000fe200000010ff */
[----:B------:R-:W-:Y:S03]  /*1d100*/  LDSM.16.MT88.4 R104, [R195+0x1800] ;  /* 0x00180000c368783b */ /* 0x000fe60000004200 */
[----:B------:R-:W-:Y:S01]  /*1d110*/  F2FP.BF16.PACK_AB R76, R183, R188 ;  /* 0x000000bcb74c723e */ /* 0x000fe200000010ff */
[----:B------:R-:W-:Y:S01]  /*1d120*/  MUFU.EX2 R181, R218 ;  /* 0x000000da00b57308 */ /* 0x000fe20000000800 */
[----:B------:R-:W-:Y:S01]  /*1d130*/  F2FP.BF16.PACK_AB R78, R155, R180 ;  /* 0x000000b49b4e723e */ /* 0x000fe200000010ff */
[-C--:B-1----:R-:W-:Y:S05]  /*1d140*/  HMMA.16816.F32.BF16 R4, R72, R80.reuse, R4 ;  /* 0x000000504804723c */ /* 0x082fea0000041804 */
[----:B------:R-:W-:Y:S01]  /*1d150*/  F2FP.BF16.PACK_AB R77, R153, R154 ;  /* 0x0000009a994d723e */ /* 0x000fe200000010ff */
[----:B------:R-:W-:Y:S01]  /*1d160*/  FADD.FTZ R86, R119, R3 ;  /* 0x0000000377567221 */ /* 0x000fe20000010000 */
[----:B------:R-:W-:Y:S01]  /*1d170*/  F2FP.BF16.PACK_AB R79, R171, R152 ;  /* 0x00000098ab4f723e */ /* 0x000fe200000010ff */
[----:B------:R-:W-:Y:S01]  /*1d180*/  MUFU.EX2 R182, R217 ;  /* 0x000000d900b67308 */ /* 0x000fe20000000800 */
[----:B------:R-:W-:Y:S03]  /*1d190*/  FADD.FTZ R3, R120, R87 ;  /* 0x0000005778037221 */ /* 0x000fe60000010000 */
[----:B------:R-:W-:Y:S02]  /*1d1a0*/  FADD.FTZ R87, R114, R0 ;  /* 0x0000000072577221 */ /* 0x000fe40000010000 */
[C---:B------:R-:W-:Y:S04]  /*1d1b0*/  HMMA.16816.F32.BF16 R8, R76.reuse, R80, R8 ;  /* 0x000000504c08723c */ /* 0x040fe80000041808 */
[----:B------:R-:W1:Y:S04]  /*1d1c0*/  MUFU.EX2 R118, R230 ;  /* 0x000000e600767308 */ /* 0x000e680000000800 */
[-C--:B------:R-:W-:Y:S06]  /*1d1d0*/  HMMA.16816.F32.BF16 R12, R76, R82.reuse, R12 ;  /* 0x000000524c0c723c */ /* 0x080fec000004180c */
[----:B------:R-:W3:Y:S02]  /*1d1e0*/  MUFU.EX2 R115, R235 ;  /* 0x000000eb00737308 */ /* 0x000ee40000000800 */
[C---:B------:R-:W-:Y:S01]  /*1d1f0*/  HMMA.16816.F32.BF16 R16, R72.reuse, R82, R16 ;  /* 0x000000524810723c */ /* 0x040fe20000041810 */
[----:B------:R-:W5:Y:S07]  /*1d200*/  LDSM.16.MT88.4 R80, [R192+0x1800] ;  /* 0x00180000c050783b */ /* 0x000f6e0000004200 */
[-C--:B------:R-:W-:Y:S01]  /*1d210*/  HMMA.16816.F32.BF16 R20, R72, R96.reuse, R20 ;  /* 0x000000604814723c */ /* 0x080fe20000041814 */
[----:B------:R-:W4:Y:S03]  /*1d220*/  MUFU.EX2 R112, R236 ;  /* 0x000000ec00707308 */ /* 0x000f260000000800 */
[----:B-1----:R-:W-:Y:S04]  /*1d230*/  FADD.FTZ R0, R118, R2 ;  /* 0x0000000276007221 */ /* 0x002fe80000010000 */
[C---:B------:R-:W-:Y:S03]  /*1d240*/  HMMA.16816.F32.BF16 R24, R76.reuse, R96, R24 ;  /* 0x000000604c18723c */ /* 0x040fe60000041818 */
[----:B------:R-:W1:Y:S01]  /*1d250*/  MUFU.EX2 R110, R239 ;  /* 0x000000ef006e7308 */ /* 0x000e620000000800 */
[C---:B---3--:R-:W-:Y:S01]  /*1d260*/  F2FP.BF16.PACK_AB R156, R115.reuse, R118 ;  /* 0x00000076739c723e */ /* 0x048fe200000010ff */
[----:B------:R-:W-:Y:S03]  /*1d270*/  FADD.FTZ R0, R115, R0 ;  /* 0x0000000073007221 */ /* 0x000fe60000010000 */
[-C--:B------:R-:W-:Y:S05]  /*1d280*/  HMMA.16816.F32.BF16 R28, R76, R98.reuse, R28 ;  /* 0x000000624c1c723c */ /* 0x080fea000004181c */
[----:B------:R3:W-:Y:S03]  /*1d290*/  MUFU.EX2 R170, R237 ;  /* 0x000000ed00aa7308 */ /* 0x0007e60000000800 */
[C---:B------:R-:W-:Y:S01]  /*1d2a0*/  HMMA.16816.F32.BF16 R32, R72.reuse, R98, R32 ;  /* 0x000000624820723c */ /* 0x040fe20000041820 */
[----:B------:R-:W5:Y:S03]  /*1d2b0*/  LDSM.16.MT88.4 R96, [R196+0x1800] ;  /* 0x00180000c460783b */ /* 0x000f660000004200 */
[----:B----4-:R-:W-:Y:S03]  /*1d2c0*/  FADD.FTZ R0, R112, R0 ;  /* 0x0000000070007221 */ /* 0x010fe60000010000 */
[----:B------:R-:W4:Y:S01]  /*1d2d0*/  MUFU.EX2 R169, R238 ;  /* 0x000000ee00a97308 */ /* 0x000f220000000800 */
[-C--:B------:R-:W-:Y:S04]  /*1d2e0*/  HMMA.16816.F32.BF16 R36, R72, R100.reuse, R36 ;  /* 0x000000644824723c */ /* 0x080fe80000041824 */
[C---:B-1----:R-:W-:Y:S04]  /*1d2f0*/  F2FP.BF16.PACK_AB R158, R110.reuse, R112 ;  /* 0x000000706e9e723e */ /* 0x042fe800000010ff */
[C---:B------:R-:W-:Y:S01]  /*1d300*/  HMMA.16816.F32.BF16 R40, R76.reuse, R100, R40 ;  /* 0x000000644c28723c */ /* 0x040fe20000041828 */
[----:B------:R-:W-:Y:S03]  /*1d310*/  MUFU.EX2 R168, R240 ;  /* 0x000000f000a87308 */ /* 0x000fe60000000800 */
[----:B---3--:R-:W-:Y:S02]  /*1d320*/  FADD.FTZ R237, R110, R0 ;  /* 0x000000006eed7221 */ /* 0x008fe40000010000 */
[----:B------:R-:W-:Y:S02]  /*1d330*/  FADD.FTZ R0, R123, R86 ;  /* 0x000000567b007221 */ /* 0x000fe40000010000 */
[-C--:B------:R-:W-:Y:S03]  /*1d340*/  HMMA.16816.F32.BF16 R44, R76, R102.reuse, R44 ;  /* 0x000000664c2c723c */ /* 0x080fe6000004182c */
[----:B------:R-:W1:Y:S01]  /*1d350*/  MUFU.EX2 R164, R242 ;  /* 0x000000f200a47308 */ /* 0x000e620000000800 */
[----:B------:R-:W-:Y:S01]  /*1d360*/  FADD.FTZ R2, R128, R0 ;  /* 0x0000000080027221 */ /* 0x000fe20000010000 */
[----:B--2---:R-:W-:Y:S02]  /*1d370*/  ISETP.GT.AND P0, PT, R209, R185, PT ;  /* 0x000000b9d100720c */ /* 0x004fe40003f04270 */
[----:B----4-:R-:W-:Y:S01]  /*1d380*/  F2FP.BF16.PACK_AB R157, R169, R170 ;  /* 0x000000aaa99d723e */ /* 0x010fe200000010ff */
[C---:B------:R-:W-:Y:S01]  /*1d390*/  HMMA.16816.F32.BF16 R48, R72.reuse, R102, R48 ;  /* 0x000000664830723c */ /* 0x040fe20000041830 */
[----:B------:R-:W2:Y:S03]  /*1d3a0*/  LDSM.16.MT88.4 R100, [R193+0x1800] ;  /* 0x00180000c164783b */ /* 0x000ea60000004200 */
[----:B------:R-:W-:Y:S01]  /*1d3b0*/  FADD.FTZ R2, R248, R2 ;  /* 0x00000002f8027221 */ /* 0x000fe20000010000 */
[----:B------:R-:W-:Y:S01]  /*1d3c0*/  MUFU.EX2 R162, R220 ;  /* 0x000000dc00a27308 */ /* 0x000fe20000000800 */
[----:B------:R-:W-:Y:S02]  /*1d3d0*/  IADD3 R209, R209, -0x1, RZ ;  /* 0xffffffffd1d17810 */ /* 0x000fe40007ffe0ff */
[-C--:B------:R-:W-:Y:S04]  /*1d3e0*/  HMMA.16816.F32.BF16 R52, R72, R92.reuse, R52 ;  /* 0x0000005c4834723c */ /* 0x080fe80000041834 */
[----:B------:R-:W-:Y:S01]  /*1d3f0*/  FADD.FTZ R2, R226, R2 ;  /* 0x00000002e2027221 */ /* 0x000fe20000010000 */
[----:B------:R-:W-:Y:S02]  /*1d400*/  MOV R86, R71 ;  /* 0x0000004700567202 */ /* 0x000fe40000000f00 */
[----:B------:R-:W3:Y:S01]  /*1d410*/  MUFU.EX2 R161, R221 ;  /* 0x000000dd00a17308 */ /* 0x000ee20000000800 */
[C---:B------:R-:W-:Y:S04]  /*1d420*/  HMMA.16816.F32.BF16 R56, R76.reuse, R92, R56 ;  /* 0x0000005c4c38723c */ /* 0x040fe80000041838 */
[----:B-1----:R-:W-:Y:S01]  /*1d430*/  F2FP.BF16.PACK_AB R159, R164, R168 ;  /* 0x000000a8a49f723e */ /* 0x002fe200000010ff */
[----:B------:R-:W-:Y:S03]  /*1d440*/  FADD.FTZ R2, R227, R2 ;  /* 0x00000002e3027221 */ /* 0x000fe60000010000 */
[-C--:B------:R-:W-:Y:S01]  /*1d450*/  HMMA.16816.F32.BF16 R60, R76, R94.reuse, R60 ;  /* 0x0000005e4c3c723c */ /* 0x080fe2000004183c */
[----:B------:R-:W-:Y:S03]  /*1d460*/  MUFU.EX2 R160, R222 ;  /* 0x000000de00a07308 */ /* 0x000fe60000000800 */
[----:B------:R-:W-:Y:S03]  /*1d470*/  FADD.FTZ R2, R246, R2 ;  /* 0x00000002f6027221 */ /* 0x000fe60000010000 */
[----:B------:R-:W-:Y:S01]  /*1d480*/  F2FP.BF16.PACK_AB R76, R88, R89 ;  /* 0x00000059584c723e */ /* 0x000fe200000010ff */
[----:B------:R-:W-:Y:S03]  /*1d490*/  HMMA.16816.F32.BF16 R64, R72, R94, R64 ;  /* 0x0000005e4840723c */ /* 0x000fe60000041840 */
[----:B------:R-:W1:Y:S01]  /*1d4a0*/  MUFU.EX2 R89, R243 ;  /* 0x000000f300597308 */ /* 0x000e620000000800 */
[----:B------:R-:W-:Y:S01]  /*1d4b0*/  F2FP.BF16.PACK_AB R78, R108, R109 ;  /* 0x0000006d6c4e723e */ /* 0x000fe200000010ff */
[----:B------:R-:W-:Y:S01]  /*1d4c0*/  FADD.FTZ R2, R174, R2 ;  /* 0x00000002ae027221 */ /* 0x000fe20000010000 */
[C---:B------:R-:W-:Y:S02]  /*1d4d0*/  F2FP.BF16.PACK_AB R77, R175.reuse, R174 ;  /* 0x000000aeaf4d723e */ /* 0x040fe400000010ff */
[----:B------:R-:W-:Y:S01]  /*1d4e0*/  F2FP.BF16.PACK_AB R79, R182, R181 ;  /* 0x000000b5b64f723e */ /* 0x000fe200000010ff */
[----:B------:R-:W-:Y:S03]  /*1d4f0*/  FADD.FTZ R2, R175, R2 ;  /* 0x00000002af027221 */ /* 0x000fe60000010000 */
[----:B------:R-:W-:Y:S01]  /*1d500*/  F2FP.BF16.PACK_AB R72, R173, R172 ;  /* 0x000000acad48723e */ /* 0x000fe200000010ff */
[----:B------:R-:W-:Y:S01]  /*1d510*/  MUFU.EX2 R88, R223 ;  /* 0x000000df00587308 */ /* 0x000fe20000000800 */
[----:B------:R-:W-:Y:S01]  /*1d520*/  F2FP.BF16.PACK_AB R74, R179, R176 ;  /* 0x000000b0b34a723e */ /* 0x000fe200000010ff */
[-C--:B-----5:R-:W-:Y:S05]  /*1d530*/  HMMA.16816.F32.BF16 R4, R76, R80.reuse, R4 ;  /* 0x000000504c04723c */ /* 0x0a0fea0000041804 */
[----:B------:R-:W-:Y:S01]  /*1d540*/  F2FP.BF16.PACK_AB R73, R166, R167 ;  /* 0x000000a7a649723e */ /* 0x000fe200000010ff */
[----:B------:R-:W-:Y:S01]  /*1d550*/  FADD.FTZ R2, R181, R2 ;  /* 0x00000002b5027221 */ /* 0x000fe20000010000 */
[----:B------:R-:W-:Y:S02]  /*1d560*/  F2FP.BF16.PACK_AB R75, R163, R165 ;  /* 0x000000a5a34b723e */ /* 0x000fe400000010ff */
[----:B---3--:R-:W-:Y:S03]  /*1d570*/  F2FP.BF16.PACK_AB R92, R161, R162 ;  /* 0x000000a2a15c723e */ /* 0x008fe600000010ff */
[----:B-1----:R-:W-:Y:S01]  /*1d580*/  F2FP.BF16.PACK_AB R94, R89, R160 ;  /* 0x000000a0595e723e */ /* 0x002fe200000010ff */
[----:B------:R-:W-:Y:S01]  /*1d590*/  FADD.FTZ R2, R182, R2 ;  /* 0x00000002b6027221 */ /* 0x000fe20000010000 */
[C---:B------:R-:W-:Y:S01]  /*1d5a0*/  HMMA.16816.F32.BF16 R8, R72.reuse, R80, R8 ;  /* 0x000000504808723c */ /* 0x040fe20000041808 */
[----:B------:R-:W-:Y:S03]  /*1d5b0*/  MUFU.EX2 R81, R225 ;  /* 0x000000e100517308 */ /* 0x000fe60000000800 */
[----:B------:R-:W-:Y:S03]  /*1d5c0*/  FADD.FTZ R2, R170, R2 ;  /* 0x00000002aa027221 */ /* 0x000fe60000010000 */
[----:B------:R-:W-:Y:S01]  /*1d5d0*/  FADD.FTZ R80, R122, R3 ;  /* 0x000000037a507221 */ /* 0x000fe20000010000 */
[-C--:B------:R-:W-:Y:S04]  /*1d5e0*/  HMMA.16816.F32.BF16 R12, R72, R82.reuse, R12 ;  /* 0x00000052480c723c */ /* 0x080fe8000004180c */
[----:B------:R-:W-:Y:S01]  /*1d5f0*/  FADD.FTZ R3, R121, R87 ;  /* 0x0000005779037221 */ /* 0x000fe20000010000 */
[----:B------:R-:W-:Y:S01]  /*1d600*/  MOV R87, R70 ;  /* 0x0000004600577202 */ /* 0x000fe20000000f00 */
[----:B------:R-:W-:Y:S02]  /*1d610*/  FADD.FTZ R0, R247, R80 ;  /* 0x00000050f7007221 */ /* 0x000fe40000010000 */
[C---:B------:R-:W-:Y:S01]  /*1d620*/  HMMA.16816.F32.BF16 R16, R76.reuse, R82, R16 ;  /* 0x000000524c10723c */ /* 0x040fe20000041810 */
[----:B------:R-:W1:Y:S03]  /*1d630*/  MUFU.EX2 R83, R215 ;  /* 0x000000d700537308 */ /* 0x000e660000000800 */
[----:B------:R-:W-:Y:S02]  /*1d640*/  FADD.FTZ R3, R189, R3 ;  /* 0x00000003bd037221 */ /* 0x000fe40000010000 */
[----:B------:R-:W-:Y:S02]  /*1d650*/  FADD.FTZ R0, R188, R0 ;  /* 0x00000000bc007221 */ /* 0x000fe40000010000 */
[-C--:B------:R-:W-:Y:S03]  /*1d660*/  HMMA.16816.F32.BF16 R20, R76, R96.reuse, R20 ;  /* 0x000000604c14723c */ /* 0x080fe60000041814 */
[----:B------:R-:W3:Y:S01]  /*1d670*/  MUFU.EX2 R82, R224 ;  /* 0x000000e000527308 */ /* 0x000ee20000000800 */
[----:B------:R-:W-:Y:S02]  /*1d680*/  FADD.FTZ R3, R154, R3 ;  /* 0x000000039a037221 */ /* 0x000fe40000010000 */
[----:B------:R-:W-:Y:S02]  /*1d690*/  FADD.FTZ R0, R183, R0 ;  /* 0x00000000b7007221 */ /* 0x000fe40000010000 */
[C---:B------:R-:W-:Y:S04]  /*1d6a0*/  HMMA.16816.F32.BF16 R24, R72.reuse, R96, R24 ;  /* 0x000000604818723c */ /* 0x040fe80000041818 */
[----:B------:R-:W-:Y:S02]  /*1d6b0*/  FADD.FTZ R3, R153, R3 ;  /* 0x0000000399037221 */ /* 0x000fe40000010000 */
[----:B------:R-:W-:Y:S02]  /*1d6c0*/  FADD.FTZ R0, R180, R0 ;  /* 0x00000000b4007221 */ /* 0x000fe40000010000 */
[-C--:B------:R-:W-:Y:S04]  /*1d6d0*/  HMMA.16816.F32.BF16 R28, R72, R98.reuse, R28 ;  /* 0x00000062481c723c */ /* 0x080fe8000004181c */
[----:B-1----:R-:W-:Y:S01]  /*1d6e0*/  F2FP.BF16.PACK_AB R93, R88, R83 ;  /* 0x00000053585d723e */ /* 0x002fe200000010ff */
[----:B------:R-:W-:Y:S02]  /*1d6f0*/  FADD.FTZ R3, R152, R3 ;  /* 0x0000000398037221 */ /* 0x000fe40000010000 */
[----:B------:R-:W-:Y:S01]  /*1d700*/  FADD.FTZ R0, R155, R0 ;  /* 0x000000009b007221 */ /* 0x000fe20000010000 */
[C---:B------:R-:W-:Y:S04]  /*1d710*/  HMMA.16816.F32.BF16 R32, R76.reuse, R98, R32 ;  /* 0x000000624c20723c */ /* 0x040fe80000041820 */
[----:B---3--:R-:W-:Y:S01]  /*1d720*/  F2FP.BF16.PACK_AB R95, R81, R82 ;  /* 0x00000052515f723e */ /* 0x008fe200000010ff */
[----:B------:R-:W-:Y:S02]  /*1d730*/  FADD.FTZ R3, R171, R3 ;  /* 0x00000003ab037221 */ /* 0x000fe40000010000 */
[----:B------:R-:W-:Y:S01]  /*1d740*/  FADD.FTZ R0, R172, R0 ;  /* 0x00000000ac007221 */ /* 0x000fe20000010000 */
[-C--:B--2---:R-:W-:Y:S04]  /*1d750*/  HMMA.16816.F32.BF16 R36, R76, R100.reuse, R36 ;  /* 0x000000644c24723c */ /* 0x084fe80000041824 */
        /* <DEDUP_REMOVED lines=10> */
[----:B------:R-:W-:Y:S02]  /*1d800*/  FADD.FTZ R0, R162, R0 ;  /* 0x00000000a2007221 */ /* 0x000fe40000010000 */
[-C--:B------:R-:W-:Y:S08]  /*1d810*/  HMMA.16816.F32.BF16 R52, R76, R104.reuse, R52 ;  /* 0x000000684c34723c */ /* 0x080ff00000041834 */
[C---:B------:R-:W-:Y:S08]  /*1d820*/  HMMA.16816.F32.BF16 R56, R72.reuse, R104, R56 ;  /* 0x000000684838723c */ /* 0x040ff00000041838 */
        /* <DEDUP_REMOVED lines=9> */
[----:B------:R-:W-:Y:S01]  /*1d8c0*/  FADD.FTZ R0, R88, R4 ;  /* 0x0000000458007221 */ /* 0x000fe20000010000 */
[----:B------:R-:W-:Y:S01]  /*1d8d0*/  MOV R88, R69 ;  /* 0x0000004500587202 */ /* 0x000fe20000000f00 */
[----:B------:R-:W-:Y:S02]  /*1d8e0*/  FADD.FTZ R3, R168, R3 ;  /* 0x00000003a8037221 */ /* 0x000fe40000010000 */
[C---:B------:R-:W-:Y:S04]  /*1d8f0*/  HMMA.16816.F32.BF16 R132, R156.reuse, R134, R16 ;  /* 0x000000869c84723c */ /* 0x040fe80000041810 */
[----:B------:R-:W-:Y:S02]  /*1d900*/  FADD.FTZ R2, R160, R2 ;  /* 0x00000002a0027221 */ /* 0x000fe40000010000 */
[----:B------:R-:W-:Y:S02]  /*1d910*/  FADD.FTZ R0, R82, R0 ;  /* 0x0000000052007221 */ /* 0x000fe40000010000 */
[-C--:B------:R-:W-:Y:S04]  /*1d920*/  HMMA.16816.F32.BF16 R136, R156, R140.reuse, R20 ;  /* 0x0000008c9c88723c */ /* 0x080fe80000041814 */
[----:B------:R-:W-:Y:S02]  /*1d930*/  FADD.FTZ R243, R164, R3 ;  /* 0x00000003a4f37221 */ /* 0x000fe40000010000 */
[----:B------:R-:W-:Y:S01]  /*1d940*/  FADD.FTZ R246, R89, R2 ;  /* 0x0000000259f67221 */ /* 0x000fe20000010000 */
[----:B------:R-:W-:Y:S01]  /*1d950*/  MOV R89, R68 ;  /* 0x0000004400597202 */ /* 0x000fe20000000f00 */
[C---:B------:R-:W-:Y:S04]  /*1d960*/  HMMA.16816.F32.BF16 R112, R92.reuse, R140, R24 ;  /* 0x0000008c5c70723c */ /* 0x040fe80000041818 */
[----:B------:R-:W-:Y:S04]  /*1d970*/  FADD.FTZ R247, R81, R0 ;  /* 0x0000000051f77221 */ /* 0x000fe80000010000 */
        /* <DEDUP_REMOVED lines=11> */
.L_x_1098:
[----:B------:R-:W2:Y:S02]  /*1da30*/  LDL R0, [R1+0x8] ;  /* 0x0000080001007983 */ /* 0x000ea40000100800 */
[----:B--2---:R-:W-:-:S13]  /*1da40*/  ISETP.GE.AND P0, PT, R209, R0, PT ;  /* 0x00000000d100720c */ /* 0x004fda0003f06270 */
[----:B------:R-:W-:Y:S05]  /*1da50*/  @!P0 BRA `(.L_x_1110) ;  /* 0x00005af000008947 */ /* 0x000fea0003800000 */
[----:B------:R-:W-:Y:S01]  /*1da60*/  IMAD.MOV.U32 R87, RZ, RZ, R70 ;  /* 0x000000ffff577224 */ /* 0x000fe200078e0046 */
[----:B------:R-:W-:Y:S01]  /*1da70*/  MOV R89, R68 ;  /* 0x0000004400597202 */ /* 0x000fe20000000f00 */
[----:B------:R-:W-:Y:S01]  /*1da80*/  IMAD.MOV.U32 R86, RZ, RZ, R71 ;  /* 0x000000ffff567224 */ /* 0x000fe200078e0047 */
[----:B------:R-:W-:Y:S02]  /*1da90*/  MOV R88, R69 ;  /* 0x0000004500587202 */ /* 0x000fe40000000f00 */
.L_x_1138:
[----:B------:R-:W2:Y:S01]  /*1daa0*/  LDL.64 R6, [R1+0x18] ;  /* 0x0000180001067983 */ /* 0x000ea20000100a00 */
[----:B------:R-:W-:Y:S04]  /*1dab0*/  DEPBAR.LE SB0, 0x0 ;  /* 0x000080000000791a */ /* 0x000fe80000000000 */
[----:B------:R-:W3:Y:S01]  /*1dac0*/  LDL R4, [R1+0x14] ;  /* 0x0000140001047983 */ /* 0x000ee20000100800 */
[----:B------:R-:W-:Y:S01]  /*1dad0*/  WARPSYNC 0xffffffff ;  /* 0xffffffff00007948 */ /* 0x000fe20003800000 */
[----:B------:R-:W-:Y:S01]  /*1dae0*/  SHF.R.S32.HI R0, RZ, 0x1f, R229 ;  /* 0x0000001fff007819 */ /* 0x000fe200000114e5 */
[C---:B-1----:R-:W-:Y:S01]  /*1daf0*/  IMAD.WIDE.U32 R2, R229.reuse, c[0x0][0x208], RZ ;  /* 0x00008200e5027a25 */ /* 0x042fe200078e00ff */
[----:B------:R-:W-:Y:S01]  /*1db00*/  BAR.SYNC.DEFER_BLOCKING 0x0 ;  /* 0x0000000000007b1d */ /* 0x000fe20000010000 */
[----:B------:R-:W-:Y:S02]  /*1db10*/  SHF.L.U64.HI R68, R244, 0x1, R245 ;  /* 0x00000001f4447819 */ /* 0x000fe400000102f5 */
[----:B------:R-:W-:Y:S01]  /*1db20*/  IMAD R0, R0, c[0x0][0x208], RZ ;  /* 0x0000820000007a24 */ /* 0x000fe200078e02ff */
[----:B------:R-:W-:Y:S03]  /*1db30*/  SHF.L.U32 R53, R244, 0x1, RZ ;  /* 0x00000001f4357819 */ /* 0x000fe600000006ff */
[----:B------:R-:W-:Y:S04]  /*1db40*/  IMAD R0, R229, c[0x0][0x20c], R0 ;  /* 0x00008300e5007a24 */ /* 0x000fe800078e0200 */
[----:B------:R-:W-:Y:S01]  /*1db50*/  IMAD.IADD R3, R3, 0x1, R0 ;  /* 0x0000000103037824 */ /* 0x000fe200078e0200 */
[----:B------:R-:W-:Y:S03]  /*1db60*/  SHF.R.S32.HI R0, RZ, 0x1f, R216 ;  /* 0x0000001fff007819 */ /* 0x000fe600000114d8 */
[----:B------:R-:W-:Y:S04]  /*1db70*/  IMAD.WIDE.U32 R2, R216, c[0x0][0x218], R2 ;  /* 0x00008600d8027a25 */ /* 0x000fe800078e0002 */
        /* <DEDUP_REMOVED lines=22> */
.L_x_1249:
        /* <DEDUP_REMOVED lines=16> */
[----:B------:R-:W1:Y:S07]  /*1dde0*/  SHFL.IDX PT, R69, R52, 0x3, 0x181f ;  /* 0x00781f0034457f89 */ /* 0x000e6e00000e0000 */
[-C--:B------:R-:W-:Y:S01]  /*1ddf0*/  HMMA.16816.F32.BF16 R36, R80, R48.reuse, RZ ;  /* 0x000000305024723c */ /* 0x080fe200000418ff */
[----:B------:R1:W1:Y:S07]  /*1de00*/  SHFL.IDX PT, R73, R52, 0x4, 0x181f ;  /* 0x00981f0034497f89 */ /* 0x00026e00000e0000 */
[C---:B------:R-:W-:Y:S01]  /*1de10*/  HMMA.16816.F32.BF16 R40, R76.reuse, R48, RZ ;  /* 0x000000304c28723c */ /* 0x040fe200000418ff */
        /* <DEDUP_REMOVED lines=8> */
[-C--:B-1----:R-:W-:Y:S02]  /*1dea0*/  IADD3 R60, P0, R54, R53.reuse, RZ ;  /* 0x00000035363c7210 */ /* 0x082fe40007f1e0ff */
[-C--:B------:R-:W-:Y:S02]  /*1deb0*/  IADD3 R70, P1, R55, R53.reuse, RZ ;  /* 0x0000003537467210 */ /* 0x080fe40007f3e0ff */
[-C--:B------:R-:W-:Y:S02]  /*1dec0*/  IADD3.X R61, R57, R68.reuse, RZ, P0, !PT ;  /* 0x00000044393d7210 */ /* 0x080fe400007fe4ff */
[----:B------:R-:W-:Y:S01]  /*1ded0*/  IADD3 R72, P0, R0, R53, RZ ;  /* 0x0000003500487210 */ /* 0x000fe20007f1e0ff */
[----:B------:R1:W-:Y:S01]  /*1dee0*/  LDGSTS.E.BYPASS.LTC128B.128 [R208+0x900], [R62.64], !P2 ;  /* 0x009000003ed07fae */ /* 0x0003e2000d101d48 */
[-C--:B------:R-:W-:Y:S01]  /*1def0*/  IADD3.X R71, R69, R68.reuse, RZ, P1, !PT ;  /* 0x0000004445477210 */ /* 0x080fe20000ffe4ff */
[-C--:B------:R-:W-:Y:S01]  /*1df00*/  HMMA.16816.F32.BF16 R52, R80, R64.reuse, RZ ;  /* 0x000000405034723c */ /* 0x080fe200000418ff */
[----:B------:R-:W-:Y:S05]  /*1df10*/  IADD3.X R73, R73, R68, RZ, P0, !PT ;  /* 0x0000004449497210 */ /* 0x000fea00007fe4ff */
[----:B------:R1:W-:Y:S02]  /*1df20*/  LDGSTS.E.BYPASS.LTC128B.128 [R208+0x1100], [R60.64], !P2 ;  /* 0x011000003cd07fae */ /* 0x0003e4000d101d48 */
[C---:B------:R-:W-:Y:S06]  /*1df30*/  HMMA.16816.F32.BF16 R56, R76.reuse, R64, RZ ;  /* 0x000000404c38723c */ /* 0x040fec00000418ff */
        /* <DEDUP_REMOVED lines=286> */
.L_x_1250:
        /* <DEDUP_REMOVED lines=24> */
.L_x_1251:
[----:B--2-4-:R-:W-:Y:S04]  /*1f2a0*/  IADD3 R2, P0, R0, R5, RZ ;  /* 0x0000000500027210 */ /* 0x014fe80007f1e0ff */
[----:B-1----:R-:W-:Y:S05]  /*1f2b0*/  IADD3.X R3, R4, R6, RZ, P0, !PT ;  /* 0x0000000604037210 */ /* 0x002fea00007fe4ff */
[----:B------:R-:W-:Y:S01]  /*1f2c0*/  @!PT LDS RZ, [RZ] ;  /* 0x00000000fffff984 */ /* 0x000fe20000000800 */
[----:B------:R-:W-:Y:S01]  /*1f2d0*/  @!PT LDS RZ, [RZ] ;  /* 0x00000000fffff984 */ /* 0x000fe20000000800 */
[----:B------:R-:W-:Y:S01]  /*1f2e0*/  @!PT LDS RZ, [RZ] ;  /* 0x00000000fffff984 */ /* 0x000fe20000000800 */
[----:B------:R1:W-:Y:S04]  /*1f2f0*/  LDGSTS.E.BYPASS.LTC128B.128 [R208+0x4900], [R2.64], !P2 ;  /* 0x0490000002d07fae */ /* 0x0003e8000d101d48 */
.L_x_1113:
[----:B--234-:R-:W-:Y:S05]  /*1f300*/  BSYNC B0 ;  /* 0x0000000000007941 */ /* 0x01cfea0003800000 */
.L_x_1112:
[----:B-1----:R-:W2:Y:S01]  /*1f310*/  LDL R2, [R1+0x38] ;  /* 0x0000380001027983 */ /* 0x002ea20000100800 */
[----:B------:R-:W-:Y:S01]  /*1f320*/  IMAD.MOV.U32 R3, RZ, RZ, c[0x0][0x2c4] ;  /* 0x0000b100ff037624 */ /* 0x000fe200078e00ff */
[----:B------:R-:W-:Y:S02]  /*1f330*/  ULDC UR4, c[0x0][0x324] ;  /* 0x0000c90000047ab9 */ /* 0x000fe40000000800 */
[----:B------:R-:W2:Y:S01]  /*1f340*/  LDL R0, [R1+0x50] ;  /* 0x0000500001007983 */ /* 0x000ea20000100800 */
[----:B------:R-:W-:Y:S01]  /*1f350*/  ULOP3.LUT UR4, URZ, UR4, URZ, 0x33, !UPT ;  /* 0x000000043f047292 */ /* 0x000fe2000f8e333f */
        /* <DEDUP_REMOVED lines=8> */
[C---:B------:R-:W-:Y:S02]  /*1f3e0*/  IADD3 R7, R2.reuse, UR4, RZ ;  /* 0x0000000402077c10 */ /* 0x040fe4000fffe0ff */
[----:B------:R-:W-:Y:S01]  /*1f3f0*/  IADD3 R6, R2, c[0x0][0x328], RZ ;  /* 0x0000ca0002067a10 */ /* 0x000fe20007ffe0ff */
[----:B------:R-:W-:-:S05]  /*1f400*/  BRA.DIV ~URZ, `(.L_x_1116) ;  /* 0x0000bf427f007947 */ /* 0x000fca000b800000 */
[----:B------:R1:W2:Y:S02]  /*1f410*/  SHFL.IDX PT, R4, R5, RZ, 0x1c1f ;  /* 0x001c1fff05047589 */ /* 0x0002a400000e0000 */
.L_x_1252:
[----:B--2---:R-:W-:Y:S01]  /*1f420*/  IADD3 R3, R6, R4, RZ ;  /* 0x0000000406037210 */ /* 0x004fe20007ffe0ff */
        /* <DEDUP_REMOVED lines=18> */
.L_x_1119:
[----:B------:R-:W-:Y:S04]  /*1f550*/  MOV R8, c[0x0][0x32c] ;  /* 0x0000cb0000087a02 */ /* 0x000fe80000000f00 */
[----:B------:R-:W-:Y:S11]  /*1f560*/  ISETP.NE.AND P0, PT, R8, 0x1, PT ;  /* 0x000000010800780c */ /* 0x000ff60003f05270 */
[----:B------:R-:W-:Y:S02]  /*1f570*/  @!UPT UIADD3 URZ, URZ, URZ, URZ ;  /* 0x0000003f3f3ff290 */ /* 0x000fe4000fffe03f */
[----:B------:R-:W-:Y:S05]  /*1f580*/  @P0 IMAD.HI.U32 R8, R4, c[0x0][0x330], RZ ;  /* 0x0000cc0004080a27 */ /* 0x000fea00078e00ff */
[----:B------:R-:W-:Y:S02]  /*1f590*/  @P0 SHF.R.U32.HI R4, RZ, c[0x0][0x334], R8 ;  /* 0x0000cd00ff040a19 */ /* 0x000fe40000011608 */
.L_x_1120:
[----:B------:R-:W-:Y:S05]  /*1f5a0*/  BSYNC B0 ;  /* 0x0000000000007941 */ /* 0x000fea0003800000 */
.L_x_1118:
[----:B------:R-:W-:Y:S04]  /*1f5b0*/  IMAD.IADD R8, R0, 0x1, -R251 ;  /* 0x0000000100087824 */ /* 0x000fe800078e0afb */
[----:B------:R-:W-:Y:S05]  /*1f5c0*/  IMAD R4, R4, c[0x0][0x32c], R8 ;  /* 0x0000cb0004047a24 */ /* 0x000fea00078e0208 */
[----:B------:R-:W-:Y:S02]  /*1f5d0*/  IMNMX R2, R2, R4, !PT ;  /* 0x0000000402027217 */ /* 0x000fe40007800200 */
[----:B------:R-:W-:Y:S04]  /*1f5e0*/  IADD3 R4, R4, c[0x0][0x32c], RZ ;  /* 0x0000cb0004047a10 */ /* 0x000fe80007ffe0ff */
[----:B------:R-:W-:Y:S02]  /*1f5f0*/  IMNMX R3, R3, R4, PT ;  /* 0x0000000403037217 */ /* 0x000fe40003800200 */
.L_x_1117:
        /* <DEDUP_REMOVED lines=113> */
.L_x_1253:
        /* <DEDUP_REMOVED lines=19> */
.L_x_1124:
[----:B------:R-:W-:Y:S04]  /*1fe40*/  MOV R8, c[0x0][0x32c] ;  /* 0x0000cb0000087a02 */ /* 0x000fe80000000f00 */
[----:B------:R-:W-:Y:S11]  /*1fe50*/  ISETP.NE.AND P0, PT, R8, 0x1, PT ;  /* 0x000000010800780c */ /* 0x000ff60003f05270 */
[----:B------:R-:W-:Y:S02]  /*1fe60*/  @!UPT UIADD3 URZ, URZ, URZ, URZ ;  /* 0x0000003f3f3ff290 */ /* 0x000fe4000fffe03f */
[----:B------:R-:W-:Y:S05]  /*1fe70*/  @P0 IMAD.HI.U32 R8, R4, c[0x0][0x330], RZ ;  /* 0x0000cc0004080a27 */ /* 0x000fea00078e00ff */
[----:B------:R-:W-:Y:S02]  /*1fe80*/  @P0 SHF.R.U32.HI R4, RZ, c[0x0][0x334], R8 ;  /* 0x0000cd00ff040a19 */ /* 0x000fe40000011608 */
.L_x_1125:
[----:B------:R-:W-:Y:S05]  /*1fe90*/  BSYNC B0 ;  /* 0x0000000000007941 */ /* 0x000fea0003800000 */
.L_x_1123:
[----:B------:R-:W-:Y:S04]  /*1fea0*/  IMAD.IADD R8, R0, 0x1, -R251 ;  /* 0x0000000100087824 */ /* 0x000fe800078e0afb */
[----:B------:R-:W-:Y:S05]  /*1feb0*/  IMAD R4, R4, c[0x0][0x32c], R8 ;  /* 0x0000cb0004047a24 */ /* 0x000fea00078e0208 */
[----:B------:R-:W-:Y:S02]  /*1fec0*/  IMNMX R3, R3, R4, !PT ;  /* 0x0000000403037217 */ /* 0x000fe40007800200 */
[----:B------:R-:W-:Y:S04]  /*1fed0*/  IADD3 R4, R4, c[0x0][0x32c], RZ ;  /* 0x0000cb0004047a10 */ /* 0x000fe80007ffe0ff */
[----:B------:R-:W-:Y:S02]  /*1fee0*/  IMNMX R2, R2, R4, PT ;  /* 0x0000000402027217 */ /* 0x000fe40003800200 */
.L_x_1122:
        /* <DEDUP_REMOVED lines=77> */
.L_x_1254:
        /* <DEDUP_REMOVED lines=19> */
.L_x_1129:
[----:B------:R-:W-:Y:S04]  /*204f0*/  MOV R8, c[0x0][0x32c] ;  /* 0x0000cb0000087a02 */ /* 0x000fe80000000f00 */
[----:B------:R-:W-:Y:S11]  /*20500*/  ISETP.NE.AND P0, PT, R8, 0x1, PT ;  /* 0x000000010800780c */ /* 0x000ff60003f05270 */
[----:B------:R-:W-:Y:S02]  /*20510*/  @!UPT UIADD3 URZ, URZ, URZ, URZ ;  /* 0x0000003f3f3ff290 */ /* 0x000fe4000fffe03f */
[----:B------:R-:W-:Y:S05]  /*20520*/  @P0 IMAD.HI.U32 R8, R4, c[0x0][0x330], RZ ;  /* 0x0000cc0004080a27 */ /* 0x000fea00078e00ff */
[----:B------:R-:W-:Y:S02]  /*20530*/  @P0 SHF.R.U32.HI R4, RZ, c[0x0][0x334], R8 ;  /* 0x0000cd00ff040a19 */ /* 0x000fe40000011608 */
.L_x_1130:
[----:B------:R-:W-:Y:S05]  /*20540*/  BSYNC B0 ;  /* 0x0000000000007941 */ /* 0x000fea0003800000 */
.L_x_1128:
[----:B------:R-:W-:Y:S04]  /*20550*/  IMAD.IADD R8, R0, 0x1, -R251 ;  /* 0x0000000100087824 */ /* 0x000fe800078e0afb */
[----:B------:R-:W-:Y:S05]  /*20560*/  IMAD R4, R4, c[0x0][0x32c], R8 ;  /* 0x0000cb0004047a24 */ /* 0x000fea00078e0208 */
[----:B------:R-:W-:Y:S02]  /*20570*/  IMNMX R3, R3, R4, !PT ;  /* 0x0000000403037217 */ /* 0x000fe40007800200 */
[----:B------:R-:W-:Y:S04]  /*20580*/  IADD3 R4, R4, c[0x0][0x32c], RZ ;  /* 0x0000cb0004047a10 */ /* 0x000fe80007ffe0ff */
[----:B------:R-:W-:Y:S02]  /*20590*/  IMNMX R2, R2, R4, PT ;  /* 0x0000000402027217 */ /* 0x000fe40003800200 */
.L_x_1127:
        /* <DEDUP_REMOVED lines=77> */
.L_x_1255:
        /* <DEDUP_REMOVED lines=19> */
.L_x_1134:
[----:B--234-:R-:W-:Y:S04]  /*20ba0*/  MOV R5, c[0x0][0x32c] ;  /* 0x0000cb0000057a02 */ /* 0x01cfe80000000f00 */
[----:B------:R-:W-:Y:S11]  /*20bb0*/  ISETP.NE.AND P0, PT, R5, 0x1, PT ;  /* 0x000000010500780c */ /* 0x000ff60003f05270 */
[----:B------:R-:W-:Y:S02]  /*20bc0*/  @!UPT UIADD3 URZ, URZ, URZ, URZ ;  /* 0x0000003f3f3ff290 */ /* 0x000fe4000fffe03f */
[----:B------:R-:W-:Y:S05]  /*20bd0*/  @P0 IMAD.HI.U32 R5, R4, c[0x0][0x330], RZ ;  /* 0x0000cc0004050a27 */ /* 0x000fea00078e00ff */
[----:B------:R-:W-:Y:S02]  /*20be0*/  @P0 SHF.R.U32.HI R4, RZ, c[0x0][0x334], R5 ;  /* 0x0000cd00ff040a19 */ /* 0x000fe40000011605 */
.L_x_1135:
[----:B------:R-:W-:Y:S05]  /*20bf0*/  BSYNC B0 ;  /* 0x0000000000007941 */ /* 0x000fea0003800000 */
.L_x_1133:
[----:B------:R-:W-:Y:S04]  /*20c00*/  IMAD.IADD R0, R0, 0x1, -R251 ;  /* 0x0000000100007824 */ /* 0x000fe800078e0afb */
[----:B------:R-:W-:Y:S05]  /*20c10*/  IMAD R0, R4, c[0x0][0x32c], R0 ;  /* 0x0000cb0004007a24 */ /* 0x000fea00078e0200 */
[----:B------:R-:W-:Y:S02]  /*20c20*/  IMNMX R2, R2, R0, !PT ;  /* 0x0000000002027217 */ /* 0x000fe40007800200 */
[----:B------:R-:W-:Y:S04]  /*20c30*/  IADD3 R0, R0, c[0x0][0x32c], RZ ;  /* 0x0000cb0000007a10 */ /* 0x000fe80007ffe0ff */
[----:B------:R-:W-:Y:S02]  /*20c40*/  IMNMX R3, R3, R0, PT ;  /* 0x0000000003037217 */ /* 0x000fe40003800200 */
.L_x_1132:
        /* <DEDUP_REMOVED lines=157> */
.L_x_1256:
        /* <DEDUP_REMOVED lines=15> */
.L_x_1257:
[C---:B------:R-:W-:Y:S01]  /*21710*/  FSETP.NEU.FTZ.AND P0, PT, R71.reuse, -INF , PT ;  /* 0xff8000004700780b */ /* 0x040fe20003f1d000 */
[C---:B------:R-:W-:Y:S01]  /*21720*/  FMUL.FTZ R2, R71.reuse, c[0x0][0x2d0] ;  /* 0x0000b40047027a20 */ /* 0x040fe20000410000 */
[----:B--2---:R-:W-:Y:S01]  /*21730*/  FMNMX.FTZ R68, R0, R4, !PT ;  /* 0x0000000400447209 */ /* 0x004fe20007810000 */
[----:B------:R-:W2:Y:S01]  /*21740*/  LDL R248, [R1+0x8] ;  /* 0x0000080001f87983 */ /* 0x000ea20000100800 */
[----:B------:R-:W-:Y:S01]  /*21750*/  FSEL R0, R71, RZ, P0 ;  /* 0x000000ff47007208 */ /* 0x000fe20000000000 */
[----:B------:R-:W-:Y:S01]  /*21760*/  WARPSYNC 0xffffffff ;  /* 0xffffffff00007948 */ /* 0x000fe20003800000 */
        /* <DEDUP_REMOVED lines=27> */
[----:B------:R-:W3:Y:S10]  /*21920*/  MUFU.EX2 R2, R4 ;  /* 0x0000000400027308 */ /* 0x000ef40000000800 */
[----:B------:R-:W-:Y:S01]  /*21930*/  MUFU.EX2 R86, R86 ;  /* 0x0000005600567308 */ /* 0x000fe20000000800 */
[----:B-1----:R-:W-:Y:S01]  /*21940*/  FFMA.FTZ R0, R65, R237, R3 ;  /* 0x000000ed41007223 */ /* 0x002fe20000010003 */
[C---:B---3--:R-:W-:Y:S03]  /*21950*/  F2FP.BF16.PACK_AB R72, R2.reuse, R3 ;  /* 0x000000030248723e */ /* 0x048fe600000010ff */
        /* <DEDUP_REMOVED lines=64> */
[--C-:B------:R-:W-:Y:S02]  /*21d60*/  FFMA.FTZ R189, R40, c[0x0][0x2d0], -R2.reuse ;  /* 0x0000b40028bd7a23 */ /* 0x100fe40000010802 */
[----:B------:R-:W-:Y:S01]  /*21d70*/  FFMA.FTZ R239, R32, c[0x0][0x2d0], -R2 ;  /* 0x0000b40020ef7a23 */ /* 0x000fe20000010802 */
[----:B------:R-:W-:Y:S01]  /*21d80*/  FSEL R2, R68, RZ, P0 ;  /* 0x000000ff44027208 */ /* 0x000fe20000000000 */
[----:B------:R-:W-:Y:S01]  /*21d90*/  FMUL.FTZ R0, R0, c[0x0][0x2d0] ;  /* 0x0000b40000007a20 */ /* 0x000fe20000410000 */
[----:B------:R-:W4:Y:S01]  /*21da0*/  MUFU.EX2 R32, R5 ;  /* 0x0000000500207308 */ /* 0x000f220000000800 */
[----:B------:R-:W-:Y:S02]  /*21db0*/  FMUL.FTZ R49, R65, R149 ;  /* 0x0000009541317220 */ /* 0x000fe40000410000 */
[----:B------:R-:W-:Y:S02]  /*21dc0*/  FADD.FTZ R2, -R2, R89 ;  /* 0x0000005902027221 */ /* 0x000fe40000010100 */
[C---:B------:R-:W-:Y:S02]  /*21dd0*/  FMUL.FTZ R50, R3.reuse, R150 ;  /* 0x0000009603327220 */ /* 0x040fe40000410000 */
[----:B------:R-:W-:Y:S02]  /*21de0*/  FMUL.FTZ R51, R3, R151 ;  /* 0x0000009703337220 */ /* 0x000fe40000410000 */
[----:B------:R-:W-:Y:S01]  /*21df0*/  FMUL.FTZ R2, R2, c[0x0][0x2d0] ;  /* 0x0000b40002027a20 */ /* 0x000fe20000410000 */
[----:B------:R-:W5:Y:S01]  /*21e00*/  MUFU.EX2 R0, R0 ;  /* 0x0000000000007308 */ /* 0x000f620000000800 */
[----:B-1----:R-:W-:Y:S01]  /*21e10*/  FMUL.FTZ R4, R68, c[0x0][0x2d0] ;  /* 0x0000b40044047a20 */ /* 0x002fe20000410000 */
[----:B---3--:R-:W-:Y:S04]  /*21e20*/  F2FP.BF16.PACK_AB R74, R39, R48 ;  /* 0x00000030274a723e */ /* 0x008fe800000010ff */
[----:B------:R-:W-:Y:S04]  /*21e30*/  FSEL R4, R4, RZ, P0 ;  /* 0x000000ff04047208 */ /* 0x000fe80000000000 */
[----:B------:R-:W1:Y:S01]  /*21e40*/  MUFU.EX2 R2, R2 ;  /* 0x0000000200027308 */ /* 0x000e620000000800 */
[--C-:B------:R-:W-:Y:S02]  /*21e50*/  FFMA.FTZ R161, R23, c[0x0][0x2d0], -R4.reuse ;  /* 0x0000b40017a17a23 */ /* 0x100fe40000010804 */
[--C-:B------:R-:W-:Y:S01]  /*21e60*/  FFMA.FTZ R160, R22, c[0x0][0x2d0], -R4.reuse ;  /* 0x0000b40016a07a23 */ /* 0x100fe20000010804 */
[----:B----4-:R-:W-:Y:S01]  /*21e70*/  F2FP.BF16.PACK_AB R76, R32, R35 ;  /* 0x00000023204c723e */ /* 0x010fe200000010ff */
[--C-:B------:R-:W-:Y:S02]  /*21e80*/  FFMA.FTZ R67, R21, c[0x0][0x2d0], -R4.reuse ;  /* 0x0000b40015437a23 */ /* 0x100fe40000010804 */
[--C-:B------:R-:W-:Y:S02]  /*21e90*/  FFMA.FTZ R181, R20, c[0x0][0x2d0], -R4.reuse ;  /* 0x0000b40014b57a23 */ /* 0x100fe40000010804 */
[----:B------:R-:W3:Y:S01]  /*21ea0*/  LDSM.16.MT88.4 R20, [R192] ;  /* 0x00000000c014783b */ /* 0x000ee20000004200 */
[----:B------:R-:W-:Y:S01]  /*21eb0*/  MUFU.EX2 R183, R67 ;  /* 0x0000004300b77308 */ /* 0x000fe20000000800 */
[--C-:B------:R-:W-:Y:S02]  /*21ec0*/  FFMA.FTZ R6, R9, c[0x0][0x2d0], -R4.reuse ;  /* 0x0000b40009067a23 */ /* 0x100fe40000010804 */
[--C-:B------:R-:W-:Y:S02]  /*21ed0*/  FFMA.FTZ R7, R15, c[0x0][0x2d0], -R4.reuse ;  /* 0x0000b4000f077a23 */ /* 0x100fe40000010804 */
[C---:B-----5:R-:W-:Y:S02]  /*21ee0*/  FMUL.FTZ R45, R0.reuse, R101 ;  /* 0x00000065002d7220 */ /* 0x060fe40000410000 */
        /* <DEDUP_REMOVED lines=26> */
[----:B------:R-:W4:Y:S01]  /*22090*/  MUFU.EX2 R97, R17 ;  /* 0x0000001100617308 */ /* 0x000f220000000800 */
[C---:B------:R-:W-:Y:S01]  /*220a0*/  FFMA.FTZ R4, R0.reuse, R246, R35 ;  /* 0x000000f600047223 */ /* 0x040fe20000010023 */
[----:B--2---:R-:W-:Y:S01]  /*220b0*/  ISETP.GT.AND P0, PT, R209, R248, PT ;  /* 0x000000f8d100720c */ /* 0x004fe20003f04270 */
        /* <DEDUP_REMOVED lines=13> */
[----:B----4-:R-:W-:Y:S01]  /*22190*/  F2FP.BF16.PACK_AB R77, R97, R18 ;  /* 0x00000012614d723e */ /* 0x010fe200000010ff */
[----:B------:R-:W-:Y:S01]  /*221a0*/  FADD.FTZ R96, R32, R4 ;  /* 0x0000000420607221 */ /* 0x000fe20000010000 */
[----:B------:R-:W4:Y:S01]  /*221b0*/  LDSM.16.MT88.4 R36, [R196] ;  /* 0x00000000c424783b */ /* 0x000f220000004200 */
[----:B------:R-:W-:Y:S02]  /*221c0*/  FMUL.FTZ R6, R3, R130 ;  /* 0x0000008203067220 */ /* 0x000fe40000410000 */
[C---:B------:R-:W-:Y:S01]  /*221d0*/  FMUL.FTZ R4, R65.reuse, R128 ;  /* 0x0000008041047220 */ /* 0x040fe20000410000 */
[----:B------:R-:W-:Y:S01]  /*221e0*/  MUFU.EX2 R99, R34 ;  /* 0x0000002200637308 */ /* 0x000fe20000000800 */
[----:B------:R-:W-:Y:S02]  /*221f0*/  FMUL.FTZ R5, R65, R129 ;  /* 0x0000008141057220 */ /* 0x000fe40000410000 */
[C---:B------:R-:W-:Y:S02]  /*22200*/  FMUL.FTZ R10, R2.reuse, R122 ;  /* 0x0000007a020a7220 */ /* 0x040fe40000410000 */
[----:B--2---:R-:W-:Y:S02]  /*22210*/  FMUL.FTZ R7, R3, R131 ;  /* 0x0000008303077220 */ /* 0x004fe40000410000 */
[C---:B------:R-:W-:Y:S02]  /*22220*/  FMUL.FTZ R11, R2.reuse, R123 ;  /* 0x0000007b020b7220 */ /* 0x040fe40000410000 */
[----:B------:R-:W-:Y:S01]  /*22230*/  FMUL.FTZ R15, R2, R119 ;  /* 0x00000077020f7220 */ /* 0x000fe20000410000 */
[----:B------:R-:W2:Y:S01]  /*22240*/  MUFU.EX2 R98, R16 ;  /* 0x0000001000627308 */ /* 0x000ea20000000800 */
[----:B------:R-:W-:Y:S02]  /*22250*/  FMUL.FTZ R17, R65, R133 ;  /* 0x0000008541117220 */ /* 0x000fe40000410000 */
[----:B------:R-:W-:Y:S01]  /*22260*/  FMUL.FTZ R19, R3, R135 ;  /* 0x0000008703137220 */ /* 0x000fe20000410000 */
[----:B-1----:R-:W-:Y:S01]  /*22270*/  F2FP.BF16.PACK_AB R75, R100, R0 ;  /* 0x00000000644b723e */ /* 0x002fe200000010ff */
[----:B------:R-:W-:Y:S02]  /*22280*/  FADD.FTZ R88, R0, R52 ;  /* 0x0000003400587221 */ /* 0x000fe40000010000 */
[----:B------:R-:W1:Y:S01]  /*22290*/  LDSM.16.MT88.4 R52, [R193] ;  /* 0x00000000c134783b */ /* 0x000e620000004200 */
[----:B------:R-:W-:Y:S02]  /*222a0*/  FMUL.FTZ R32, R65, R140 ;  /* 0x0000008c41207220 */ /* 0x000fe40000410000 */
[----:B------:R-:W5:Y:S01]  /*222b0*/  MUFU.EX2 R117, R33 ;  /* 0x0000002100757308 */ /* 0x000f620000000800 */
[-C--:B---3--:R-:W-:Y:S05]  /*222c0*/  HMMA.16816.F32.BF16 R4, R72, R20.reuse, R4 ;  /* 0x000000144804723c */ /* 0x088fea0000041804 */
[C---:B------:R-:W-:Y:S02]  /*222d0*/  FMUL.FTZ R14, R2.reuse, R118 ;  /* 0x00000076020e7220 */ /* 0x040fe40000410000 */
[C---:B------:R-:W-:Y:S02]  /*222e0*/  FFMA.FTZ R89, R2.reuse, R247, R18 ;  /* 0x000000f702597223 */ /* 0x040fe40000010012 */
[----:B------:R-:W-:Y:S01]  /*222f0*/  FMUL.FTZ R18, R3, R134 ;  /* 0x0000008603127220 */ /* 0x000fe20000410000 */
[----:B------:R-:W-:Y:S02]  /*22300*/  MUFU.EX2 R105, R180 ;  /* 0x000000b400697308 */ /* 0x000fe40000000800 */
[----:B------:R-:W-:Y:S01]  /*22310*/  FMUL.FTZ R26, R2, R114 ;  /* 0x00000072021a7220 */ /* 0x000fe20000410000 */
[----:B--2---:R-:W-:Y:S01]  /*22320*/  F2FP.BF16.PACK_AB R79, R116, R98 ;  /* 0x00000062744f723e */ /* 0x004fe200000010ff */
        /* <DEDUP_REMOVED lines=32> */
[-C--:B----4-:R-:W-:Y:S03]  /*22530*/  HMMA.16816.F32.BF16 R20, R72, R36.reuse, R20 ;  /* 0x000000244814723c */ /* 0x090fe60000041814 */
        /* <DEDUP_REMOVED lines=257> */
.L_x_1110:
[----:B------:R-:W-:Y:S05]  /*23550*/  BRA.DIV ~URZ, `(.L_x_1139) ;  /* 0x000081e27f007947 */ /* 0x000fea000b800000 */
[----:B------:R2:W3:Y:S02]  /*23560*/  SHFL.BFLY PT, R0, R237, 0x2, 0x1f ;  /* 0x0c401f00ed007f89 */ /* 0x0004e400000e0000 */
.L_x_1258:
[----:B---3--:R-:W-:Y:S01]  /*23570*/  FADD.FTZ R5, R0, R237 ;  /* 0x000000ed00057221 */ /* 0x008fe20000010000 */
[----:B------:R-:W-:Y:S05]  /*23580*/  BRA.DIV ~URZ, `(.L_x_1140) ;  /* 0x000082027f007947 */ /* 0x000fea000b800000 */
[----:B------:R-:W3:Y:S04]  /*23590*/  SHFL.BFLY PT, R2, R243, 0x2, 0x1f ;  /* 0x0c401f00f3027f89 */ /* 0x000ee800000e0000 */
[----:B------:R-:W4:Y:S04]  /*235a0*/  SHFL.BFLY PT, R0, R246, 0x2, 0x1f ;  /* 0x0c401f00f6007f89 */ /* 0x000f2800000e0000 */
[----:B------:R-:W5:Y:S04]  /*235b0*/  SHFL.BFLY PT, R4, R247, 0x2, 0x1f ;  /* 0x0c401f00f7047f89 */ /* 0x000f6800000e0000 */
[----:B-1----:R-:W1:Y:S01]  /*235c0*/  SHFL.BFLY PT, R3, R5, 0x1, 0x1f ;  /* 0x0c201f0005037f89 */ /* 0x002e6200000e0000 */
[----:B---3--:R-:W-:-:S02]  /*235d0*/  FADD.FTZ R2, R2, R243 ;  /* 0x000000f302027221 */ /* 0x008fc40000010000 */
[----:B----4-:R-:W-:-:S03]  /*235e0*/  FADD.FTZ R0, R0, R246 ;  /* 0x000000f600007221 */ /* 0x010fc60000010000 */
[----:B------:R-:W3:Y:S01]  /*235f0*/  SHFL.BFLY PT, R6, R2, 0x1, 0x1f ;  /* 0x0c201f0002067f89 */ /* 0x000ee200000e0000 */
[----:B-----5:R-:W-:-:S03]  /*23600*/  FADD.FTZ R4, R4, R247 ;  /* 0x000000f704047221 */ /* 0x020fc60000010000 */
[----:B------:R-:W4:Y:S01]  /*23610*/  SHFL.BFLY PT, R7, R0, 0x1, 0x1f ;  /* 0x0c201f0000077f89 */ /* 0x000f2200000e0000 */
[----:B-1----:R-:W-:-:S03]  /*23620*/  FADD.FTZ R5, R5, R3 ;  /* 0x0000000305057221 */ /* 0x002fc60000010000 */
[----:B------:R1:W2:Y:S01]  /*23630*/  SHFL.BFLY PT, R8, R4, 0x1, 0x1f ;  /* 0x0c201f0004087f89 */ /* 0x0002a200000e0000 */
[----:B---3--:R-:W-:Y:S02]  /*23640*/  FADD.FTZ R6, R2, R6 ;  /* 0x0000000602067221 */ /* 0x008fe40000010000 */
[----:B----4-:R-:W-:Y:S02]  /*23650*/  FADD.FTZ R7, R0, R7 ;  /* 0x0000000700077221 */ /* 0x010fe40000010000 */
.L_x_1259:
[----:B------:R-:W-:Y:S01]  /*23660*/  FSETP.NE.FTZ.AND P3, PT, R5, RZ, PT ;  /* 0x000000ff0500720b */ /* 0x000fe20003f75000 */
[----:B------:R-:W-:Y:S01]  /*23670*/  CS2R R2, SRZ ;  /* 0x0000000000027805 */ /* 0x000fe2000001ff00 */
[----:B------:R-:W-:Y:S01]  /*23680*/  MOV R0, RZ ;  /* 0x000000ff00007202 */ /* 0x000fe20000000f00 */
[----:B-12---:R-:W-:Y:S01]  /*23690*/  FADD.FTZ R4, R8, R4 ;  /* 0x0000000408047221 */ /* 0x006fe20000010000 */
        /* <DEDUP_REMOVED lines=98> */
.L_x_969:
[----:B------:R3:W5:Y:S04]  /*23cc0*/  LDL R6, [R1+0x40] ;  /* 0x0000400001067983 */ /* 0x0007680000100800 */
[----:B------:R-:W4:Y:S01]  /*23cd0*/  S2R R2, SR_TID.X ;  /* 0x0000000000027919 */ /* 0x000f220000002100 */
[----:B------:R-:W-:Y:S01]  /*23ce0*/  BSSY B0, `(.L_x_1141) ;  /* 0x0000011000007945 */ /* 0x000fe20003800000 */
[----:B----4-:R-:W-:-:S13]  /*23cf0*/  LOP3.LUT P0, RZ, R2, 0x7f, RZ, 0xc0, !PT ;  /* 0x0000007f02ff7812 */ /* 0x010fda000780c0ff */
[----:B------:R-:W-:Y:S05]  /*23d00*/  @P0 BRA `(.L_x_1142) ;  /* 0x000000e000000947 */ /* 0x000fea0003800000 */
[----:B---3--:R-:W3:Y:S01]  /*23d10*/  S2R R4, SR_LANEID ;  /* 0x0000000000047919 */ /* 0x008ee20000000000 */
[----:B------:R-:W-:Y:S01]  /*23d20*/  VOTEU.ANY UR4, UPT, PT ;  /* 0x0000000000047886 */ /* 0x000fe200038e0100 */
[----:B------:R-:W-:Y:S01]  /*23d30*/  IMAD.MOV.U32 R5, RZ, RZ, c[0x0][0x564] ;  /* 0x00015900ff057624 */ /* 0x000fe200078e00ff */
[----:B-1----:R-:W3:Y:S08]  /*23d40*/  FLO.U32 R3, UR4 ;  /* 0x0000000400037d00 */ /* 0x002ef000080e0000 */
[----:B------:R-:W1:Y:S01]  /*23d50*/  POPC R2, UR4 ;  /* 0x0000000400027d09 */ /* 0x000e620008000000 */
[----:B---3--:R-:W-:Y:S01]  /*23d60*/  ISETP.EQ.U32.AND P0, PT, R3, R4, PT ;  /* 0x000000040300720c */ /* 0x008fe20003f02070 */
[----:B------:R-:W-:-:S12]  /*23d70*/  IMAD.MOV.U32 R4, RZ, RZ, c[0x0][0x560] ;  /* 0x00015800ff047624 */ /* 0x000fd800078e00ff */
[----:B-1----:R1:W3:Y:S04]  /*23d80*/  @P0 ATOMG.E.ADD.STRONG.GPU PT, R2, [R4.64], R2 ;  /* 0x00000002040209a8 */ /* 0x0022e800081ee1c8 */
[----:B-1----:R-:W1:Y:S04]  /*23d90*/  S2R R4, SR_LTMASK ;  /* 0x0000000000047919 */ /* 0x002e680000003900 */
[----:B---3--:R1:W3:Y:S02]  /*23da0*/  SHFL.IDX PT, R3, R2, R3, 0x1f ;  /* 0x00001f0302037589 */ /* 0x0082e400000e0000 */
[----:B-1----:R-:W-:-:S06]  /*23db0*/  LOP3.LUT R2, R4, UR4, RZ, 0xc0, !PT ;  /* 0x0000000404027c12 */ /* 0x002fcc000f8ec0ff */
[----:B------:R-:W3:Y:S02]  /*23dc0*/  POPC R2, R2 ;  /* 0x0000000200027309 */ /* 0x000ee40000000000 */
[----:B---3-5:R-:W-:-:S05]  /*23dd0*/  IADD3 R6, R3, c[0x0][0xc], R2 ;  /* 0x0000030003067a10 */ /* 0x028fca0007ffe002 */
[----:B------:R1:W-:Y:S02]  /*23de0*/  STL [R1+0x40], R6 ;  /* 0x0000400601007387 */ /* 0x0003e40000100800 */
.L_x_1142:
[----:B---3--:R-:W-:Y:S05]  /*23df0*/  BSYNC B0 ;  /* 0x0000000000007941 */ /* 0x008fea0003800000 */
.L_x_1141:
[----:B------:R-:W-:Y:S01]  /*23e00*/  PRMT R0, R0, 0x9910, RZ ;  /* 0x0000991000007816 */ /* 0x000fe200000000ff */
[----:B------:R-:W-:Y:S01]  /*23e10*/  BSSY B1, `(.L_x_1143) ;  /* 0x0000302000017945 */ /* 0x000fe20003800000 */
[----:B-----5:R-:W-:Y:S02]  /*23e20*/  IMAD.MOV.U32 R53, RZ, RZ, R6 ;  /* 0x000000ffff357224 */ /* 0x020fe400078e0006 */
[----:B------:R-:W-:-:S13]  /*23e30*/  ISETP.NE.AND P0, PT, R0, RZ, PT ;  /* 0x000000ff0000720c */ /* 0x000fda0003f05270 */
[----:B------:R-:W-:Y:S05]  /*23e40*/  @!P0 BRA `(.L_x_1144) ;  /* 0x0000241000008947 */ /* 0x000fea0003800000 */
[----:B------:R-:W3:Y:S04]  /*23e50*/  LDL R7, [R1+0x6c] ;  /* 0x00006c0001077983 */ /* 0x000ee80000100800 */
[----:B-1----:R-:W4:Y:S04]  /*23e60*/  LDL R6, [R1+0x7c] ;  /* 0x00007c0001067983 */ /* 0x002f280000100800 */
[----:B--2---:R-:W2:Y:S04]  /*23e70*/  LDL R9, [R1+0x84] ;  /* 0x0000840001097983 */ /* 0x004ea80000100800 */
[----:B------:R-:W2:Y:S01]  /*23e80*/  LDL R5, [R1+0x80] ;  /* 0x0000800001057983 */ /* 0x000ea20000100800 */
[----:B------:R-:W-:Y:S01]  /*23e90*/  WARPSYNC 0xffffffff ;  /* 0xffffffff00007948 */ /* 0x000fe20003800000 */
[----:B------:R-:W-:-:S02]  /*23ea0*/  F2FP.BF16.PACK_AB R0, R67, R66 ;  /* 0x000000424300723e */ /* 0x000fc400000010ff */
[----:B------:R-:W-:Y:S01]  /*23eb0*/  BAR.SYNC.DEFER_BLOCKING 0x1, 0x80 ;  /* 0x0042000000007b1d */ /* 0x000fe20000010000 */
[----:B------:R-:W-:Y:S02]  /*23ec0*/  F2FP.BF16.PACK_AB R3, R83, R82 ;  /* 0x000000525303723e */ /* 0x000fe400000010ff */
[----:B------:R-:W-:-:S03]  /*23ed0*/  F2FP.BF16.PACK_AB R2, R73, R72 ;  /* 0x000000484902723e */ /* 0x000fc600000010ff */
[----:B------:R-:W2:Y:S01]  /*23ee0*/  LDL R8, [R1+0x70] ;  /* 0x0000700001087983 */ /* 0x000ea20000100800 */
[----:B------:R-:W-:-:S03]  /*23ef0*/  F2FP.BF16.PACK_AB R4, R37, R36 ;  /* 0x000000242504723e */ /* 0x000fc600000010ff */
[----:B------:R-:W2:Y:S04]  /*23f00*/  LDL R12, [R1+0x88] ;  /* 0x00008800010c7983 */ /* 0x000ea80000100800 */
[----:B------:R-:W2:Y:S04]  /*23f10*/  LDL R10, [R1+0x4c] ;  /* 0x00004c00010a7983 */ /* 0x000ea80000100800 */
[----:B---3--:R1:W-:Y:S04]  /*23f20*/  STS [R7], R0 ;  /* 0x0000000007007388 */ /* 0x0083e80000000800 */
[----:B------:R3:W-:Y:S04]  /*23f30*/  STS [R7+0x400], R3 ;  /* 0x0004000307007388 */ /* 0x0007e80000000800 */
[----:B----4-:R4:W-:Y:S01]  /*23f40*/  STS [R6], R2 ;  /* 0x0000000206007388 */ /* 0x0109e20000000800 */
[----:B-1----:R-:W-:-:S02]  /*23f50*/  F2FP.BF16.PACK_AB R0, R87, R86 ;  /* 0x000000565700723e */ /* 0x002fc400000010ff */
[----:B---3--:R-:W-:-:S03]  /*23f60*/  F2FP.BF16.PACK_AB R3, R49, R48 ;  /* 0x000000303103723e */ /* 0x008fc600000010ff */
[----:B------:R1:W-:Y:S01]  /*23f70*/  STS [R6+0x400], R0 ;  /* 0x0004000006007388 */ /* 0x0003e20000000800 */
[----:B----4-:R-:W-:-:S03]  /*23f80*/  F2FP.BF16.PACK_AB R2, R31, R30 ;  /* 0x0000001e1f02723e */ /* 0x010fc600000010ff */
[----:B------:R3:W-:Y:S04]  /*23f90*/  STS [R7+0x2000], R3 ;  /* 0x0020000307007388 */ /* 0x0007e80000000800 */
[----:B------:R4:W-:Y:S01]  /*23fa0*/  STS [R7+0x2400], R2 ;  /* 0x0024000207007388 */ /* 0x0009e20000000800 */
[----:B-1----:R-:W-:Y:S02]  /*23fb0*/  F2FP.BF16.PACK_AB R0, R35, R34 ;  /* 0x000000222300723e */ /* 0x002fe400000010ff */
[----:B---3--:R-:W-:-:S03]  /*23fc0*/  F2FP.BF16.PACK_AB R3, R75, R74 ;  /* 0x0000004a4b03723e */ /* 0x008fc600000010ff */
[----:B------:R1:W-:Y:S04]  /*23fd0*/  STS [R6+0x2000], R0 ;  /* 0x0020000006007388 */ /* 0x0003e80000000800 */
[----:B----4-:R-:W3:Y:S01]  /*23fe0*/  LDL R7, [R1+0x78] ;  /* 0x0000780001077983 */ /* 0x010ee20000100800 */
[----:B------:R-:W-:-:S03]  /*23ff0*/  F2FP.BF16.PACK_AB R2, R89, R88 ;  /* 0x000000585902723e */ /* 0x000fc600000010ff */
[----:B------:R4:W-:Y:S04]  /*24000*/  STS [R6+0x2400], R4 ;  /* 0x0024000406007388 */ /* 0x0009e80000000800 */
[----:B--2---:R2:W-:Y:S04]  /*24010*/  STS [R9], R3 ;  /* 0x0000000309007388 */ /* 0x0045e80000000800 */
[----:B------:R2:W-:Y:S01]  /*24020*/  STS [R9+0x400], R2 ;  /* 0x0004000209007388 */ /* 0x0005e20000000800 */
[----:B-1----:R-:W-:-:S05]  /*24030*/  F2FP.BF16.PACK_AB R0, R77, R76 ;  /* 0x0000004c4d00723e */ /* 0x002fca00000010ff */
[----:B------:R1:W-:Y:S01]  /*24040*/  STS [R5], R0 ;  /* 0x0000000005007388 */ /* 0x0003e20000000800 */
[----:B----4-:R-:W-:-:S03]  /*24050*/  F2FP.BF16.PACK_AB R4, R39, R38 ;  /* 0x000000262704723e */ /* 0x010fc600000010ff */
[----:B------:R-:W4:Y:S01]  /*24060*/  LDL R6, [R1+0x74] ;  /* 0x0000740001067983 */ /* 0x000f220000100800 */
[----:B--2---:R-:W-:Y:S02]  /*24070*/  F2FP.BF16.PACK_AB R3, R129, R128 ;  /* 0x000000808103723e */ /* 0x004fe400000010ff */
[----:B------:R-:W-:-:S03]  /*24080*/  F2FP.BF16.PACK_AB R2, R43, R42 ;  /* 0x0000002a2b02723e */ /* 0x000fc600000010ff */
[----:B------:R2:W-:Y:S04]  /*24090*/  STS [R5+0x400], R3 ;  /* 0x0004000305007388 */ /* 0x0005e80000000800 */
[----:B------:R-:W-:Y:S01]  /*240a0*/  STS [R9+0x2000], R4 ;  /* 0x0020000409007388 */ /* 0x000fe20000000800 */
[----:B-1----:R-:W-:-:S05]  /*240b0*/  F2FP.BF16.PACK_AB R0, R41, R40 ;  /* 0x000000282900723e */ /* 0x002fca00000010ff */
[----:B------:R1:W-:Y:S01]  /*240c0*/  STS [R9+0x2400], R0 ;  /* 0x0024000009007388 */ /* 0x0003e20000000800 */
[----:B--2---:R-:W-:-:S03]  /*240d0*/  F2FP.BF16.PACK_AB R3, R59, R58 ;  /* 0x0000003a3b03723e */ /* 0x004fc600000010ff */
[----:B-1----:R-:W2:Y:S01]  /*240e0*/  LDL R9, [R1+0x8c] ;  /* 0x00008c0001097983 */ /* 0x002ea20000100800 */
        /* <DEDUP_REMOVED lines=16> */
[----:B---3--:R1:W-:Y:S04]  /*241f0*/  STS [R7], R3 ;  /* 0x0000000307007388 */ /* 0x0083e80000000800 */
[----:B------:R3:W-:Y:S04]  /*24200*/  STS [R7+0x400], R0 ;  /* 0x0004000007007388 */ /* 0x0007e80000000800 */
[----:B------:R4:W-:Y:S04]  /*24210*/  STS [R8+0x2000], R2 ;  /* 0x0020000208007388 */ /* 0x0009e80000000800 */
[----:B------:R4:W-:Y:S04]  /*24220*/  STS [R8+0x2400], R4 ;  /* 0x0024000408007388 */ /* 0x0009e80000000800 */
[----:B------:R-:W-:Y:S01]  /*24230*/  STS [R7+0x2000], R5 ;  /* 0x0020000507007388 */ /* 0x000fe20000000800 */
[----:B-1----:R-:W-:-:S02]  /*24240*/  F2FP.BF16.PACK_AB R3, R47, R46 ;  /* 0x0000002e2f03723e */ /* 0x002fc400000010ff */
[----:B---3--:R-:W-:Y:S02]  /*24250*/  F2FP.BF16.PACK_AB R0, R81, R80 ;  /* 0x000000505100723e */ /* 0x008fe400000010ff */
[----:B----4-:R-:W-:Y:S01]  /*24260*/  F2FP.BF16.PACK_AB R2, R79, R78 ;  /* 0x0000004e4f02723e */ /* 0x010fe200000010ff */
[----:B------:R-:W-:Y:S04]  /*24270*/  STS [R7+0x2400], R3 ;  /* 0x0024000307007388 */ /* 0x000fe80000000800 */
[----:B------:R1:W-:Y:S04]  /*24280*/  STS [R6], R2 ;  /* 0x0000000206007388 */ /* 0x0003e80000000800 */
[----:B------:R3:W-:Y:S01]  /*24290*/  STS [R6+0x400], R0 ;  /* 0x0004000006007388 */ /* 0x0007e20000000800 */
[----:B------:R-:W-:-:S03]  /*242a0*/  F2FP.BF16.PACK_AB R4, R45, R44 ;  /* 0x0000002c2d04723e */ /* 0x000fc600000010ff */
[----:B------:R-:W4:Y:S01]  /*242b0*/  LDL.LU R8, [R1+0x44] ;  /* 0x0000440001087983 */ /* 0x000f220000300800 */
[----:B-1----:R-:W-:Y:S02]  /*242c0*/  F2FP.BF16.PACK_AB R2, R61, R60 ;  /* 0x0000003c3d02723e */ /* 0x002fe400000010ff */
[----:B---3--:R-:W-:-:S03]  /*242d0*/  F2FP.BF16.PACK_AB R0, R63, R62 ;  /* 0x0000003e3f00723e */ /* 0x008fc600000010ff */
[----:B------:R1:W-:Y:S01]  /*242e0*/  STS [R12], R2 ;  /* 0x000000020c007388 */ /* 0x0003e20000000800 */
[----:B------:R-:W-:-:S03]  /*242f0*/  F2FP.BF16.PACK_AB R3, R33, R32 ;  /* 0x000000202103723e */ /* 0x000fc600000010ff */
[----:B--2---:R2:W-:Y:S04]  /*24300*/  STS [R9+0x400], R0 ;  /* 0x0004000009007388 */ /* 0x0045e80000000800 */
[----:B------:R3:W-:Y:S04]  /*24310*/  STS [R6+0x2000], R4 ;  /* 0x0020000406007388 */ /* 0x0007e80000000800 */
[----:B------:R3:W-:Y:S01]  /*24320*/  STS [R6+0x2400], R3 ;  /* 0x0024000306007388 */ /* 0x0007e20000000800 */
[----:B-1----:R-:W-:-:S05]  /*24330*/  F2FP.BF16.PACK_AB R2, R27, R26 ;  /* 0x0000001a1b02723e */ /* 0x002fca00000010ff */
[----:B------:R-:W-:Y:S01]  /*24340*/  STS [R12+0x2000], R2 ;  /* 0x002000020c007388 */ /* 0x000fe20000000800 */
[----:B--2---:R-:W-:-:S05]  /*24350*/  F2FP.BF16.PACK_AB R0, R29, R28 ;  /* 0x0000001c1d00723e */ /* 0x004fca00000010ff */
[----:B------:R1:W-:Y:S01]  /*24360*/  STS [R9+0x2400], R0 ;  /* 0x0024000009007388 */ /* 0x0003e20000000800 */
[----:B---3--:R-:W-:Y:S02]  /*24370*/  IMAD.MOV.U32 R4, RZ, RZ, 0x4 ;  /* 0x00000004ff047424 */ /* 0x008fe400078e00ff */
[----:B------:R-:W-:Y:S02]  /*24380*/  IMAD.MOV.U32 R3, RZ, RZ, RZ ;  /* 0x000000ffff037224 */ /* 0x000fe400078e00ff */
[CC--:B------:R-:W-:Y:S01]  /*24390*/  @P1 IMAD.WIDE R6, R10.reuse, R4.reuse, c[0x0][0x508] ;  /* 0x000142000a061625 */ /* 0x0c0fe200078e0204 */
[----:B------:R-:W-:Y:S03]  /*243a0*/  BAR.SYNC.DEFER_BLOCKING 0x1, 0x80 ;  /* 0x0042000000007b1d */ /* 0x000fe60000010000 */
[----:B------:R-:W-:-:S03]  /*243b0*/  IMAD.WIDE R4, R10, R4, c[0x0][0x500] ;  /* 0x000140000a047625 */ /* 0x000fc600078e0204 */
[----:B------:R2:W5:Y:S04]  /*243c0*/  @P1 LDG.E R11, [R6.64] ;  /* 0x00000008060b1981 */ /* 0x000568000c1e1900 */
[----:B------:R2:W5:Y:S01]  /*243d0*/  @P2 LDG.E R3, [R4.64] ;  /* 0x0000000804032981 */ /* 0x000562000c1e1900 */
[----:B----4-:R-:W-:-:S04]  /*243e0*/  ISETP.NE.AND P0, PT, R8, RZ, PT ;  /* 0x000000ff0800720c */ /* 0x010fc80003f05270 */
[----:B-1----:R-:W-:Y:S01]  /*243f0*/  SEL R0, R8, c[0x0][0x3d4], P0 ;  /* 0x0000f50008007a07 */ /* 0x002fe20000000000 */
[----:B------:R-:W-:Y:S05]  /*24400*/  @P1 BRA `(.L_x_1145) ;  /* 0x0000004000001947 */ /* 0x000fea0003800000 */
[----:B--2---:R-:W-:Y:S05]  /*24410*/  @!P2 BRA `(.L_x_1145) ;  /* 0x000000300000a947 */ /* 0x004fea0003800000 */
[----:B-----5:R1:W2:Y:S04]  /*24420*/  LDG.E R11, [R4.64] ;  /* 0x00000008040b7981 */ /* 0x0202a8000c1e1900 */
[----:B-1----:R-:W2:Y:S02]  /*24430*/  LDG.E R4, [R4.64+0x4] ;  /* 0x0000040804047981 */ /* 0x002ea4000c1e1900 */
[----:B--2---:R-:W-:Y:S02]  /*24440*/  IADD3 R11, -R11, R4, RZ ;  /* 0x000000040b0b7210 */ /* 0x004fe40007ffe1ff */
.L_x_1145:
        /* <DEDUP_REMOVED lines=9> */
[----:B------:R-:W2:Y:S08]  /*244e0*/  LDC.64 R14, c[0x0][R12+0x168] ;  /* 0x00005a000c0e7b82 */ /* 0x000eb00000000a00 */
        /* <DEDUP_REMOVED lines=12> */
[----:B------:R-:W-:-:S04]  /*245b0*/  IMAD.WIDE.U32 R6, R8, R2, RZ ;  /* 0x0000000208067225 */ /* 0x000fc800078e00ff */
[----:B------:R-:W-:Y:S01]  /*245c0*/  IMAD.IADD R13, R7, 0x1, R13 ;  /* 0x00000001070d7824 */ /* 0x000fe200078e020d */
        /* <DEDUP_REMOVED lines=13> */
[----:B----4-:R-:W-:Y:S02]  /*246a0*/  SEL R10, R16, RZ, P2 ;  /* 0x000000ff100a7207 */ /* 0x010fe40001000000 */
        /* <DEDUP_REMOVED lines=54> */
[----:B------:R-:W-:Y:S01]  /*24a10*/  SHF.R.S32.HI R4, RZ, 0x1f, R2 ;  /* 0x0000001fff047819 */ /* 0x000fe20000011402 */
[----:B------:R-:W-:Y:S01]  /*24a20*/  IMAD.WIDE.U32 R6, R3, c[0x0][0x3a0], RZ ;  /* 0x0000e80003067a25 */ /* 0x000fe200078e00ff */
[----:B-1----:R1:W3:Y:S01]  /*24a30*/  LDS.128 R12, [R208+0x80] ;  /* 0x00008000d00c7984 */ /* 0x0022e20000000c00 */
        /* <DEDUP_REMOVED lines=10> */
[----:B------:R-:W-:Y:S01]  /*24ae0*/  IMAD R7, R2, c[0x0][0x3f4], R4 ;  /* 0x0000fd0002077a24 */ /* 0x000fe200078e0204 */
[----:B------:R-:W-:-:S02]  /*24af0*/  MOV R4, R6 ;  /* 0x0000000600047202 */ /* 0x000fc40000000f00 */
[----:B------:R1:W1:Y:S03]  /*24b00*/  LDS.128 R32, [R208+0x2880] ;  /* 0x00288000d0207984 */ /* 0x0002660000000c00 */
[----:B------:R-:W-:Y:S01]  /*24b10*/  IMAD.WIDE.U32 R4, R2, c[0x0][0x3f0], R4 ;  /* 0x0000fc0002047a25 */ /* 0x000fe200078e0004 */
[----:B------:R1:W1:Y:S04]  /*24b20*/  LDS.128 R36, [R208+0x3080] ;  /* 0x00308000d0247984 */ /* 0x0002680000000c00 */
[----:B------:R1:W1:Y:S01]  /*24b30*/  LDS.128 R40, [R208+0x3880] ;  /* 0x00388000d0287984 */ /* 0x0002620000000c00 */
[----:B------:R-:W-:-:S03]  /*24b40*/  IADD3 R5, R5, R7, RZ ;  /* 0x0000000705057210 */ /* 0x000fc60007ffe0ff */
[----:B------:R-:W5:Y:S02]  /*24b50*/  S2R R11, SR_TID.X ;  /* 0x00000000000b7919 */ /* 0x000f640000002100 */
[----:B-----5:R-:W-:-:S04]  /*24b60*/  SHF.R.S32.HI R10, RZ, 0x1f, R11 ;  /* 0x0000001fff0a7819 */ /* 0x020fc8000001140b */
[----:B------:R-:W-:-:S04]  /*24b70*/  LEA.HI R10, R10, R11, RZ, 0x3 ;  /* 0x0000000b0a0a7211 */ /* 0x000fc800078f18ff */
[----:B------:R-:W-:Y:S02]  /*24b80*/  SHF.R.S32.HI R10, RZ, 0x3, R10 ;  /* 0x00000003ff0a7819 */ /* 0x000fe4000001140a */
        /* <DEDUP_REMOVED lines=16> */
[----:B------:R-:W-:Y:S02]  /*24c90*/  IADD3 R3, R3, R4, RZ ;  /* 0x0000000403037210 */ /* 0x000fe40007ffe0ff */
[----:B------:R-:W-:Y:S02]  /*24ca0*/  IADD3 R4, R10, R52, RZ ;  /* 0x000000340a047210 */ /* 0x000fe40007ffe0ff */
[----:B------:R-:W-:Y:S01]  /*24cb0*/  LEA.HI.X R5, R2, c[0x0][0x384], R3, 0x1, P0 ;  /* 0x0000e10002057a11 */ /* 0x000fe200000f0c03 */
[----:B------:R-:W-:Y:S05]  /*24cc0*/  BRA.DIV ~URZ, `(.L_x_1147) ;  /* 0x00006cf27f007947 */ /* 0x000fea000b800000 */
[----:B-1-34-:R1:W2:Y:S02]  /*24cd0*/  SHFL.IDX PT, R7, R5, RZ, 0x181f ;  /* 0x00181fff05077589 */ /* 0x01a2a400000e0000 */
.L_x_1260:
[----:B------:R-:W-:Y:S05]  /*24ce0*/  BRA.DIV ~URZ, `(.L_x_1148) ;  /* 0x00006d427f007947 */ /* 0x000fea000b800000 */
[----:B------:R3:W4:Y:S02]  /*24cf0*/  SHFL.IDX PT, R2, R6, RZ, 0x181f ;  /* 0x00181fff06027589 */ /* 0x00072400000e0000 */
.L_x_1261:
[----:B------:R-:W-:-:S13]  /*24d00*/  ISETP.GE.OR P0, PT, R4, R0, P2 ;  /* 0x000000000400720c */ /* 0x000fda0001706670 */
[----:B----4-:R-:W-:-:S04]  /*24d10*/  @!P0 LEA R2, P1, R244, R2, 0x1 ;  /* 0x00000002f4028211 */ /* 0x010fc800078208ff */
[----:B--2---:R-:W-:-:S05]  /*24d20*/  @!P0 LEA.HI.X R3, R244, R7, R245, 0x1, P1 ;  /* 0x00000007f4038211 */ /* 0x004fca00008f0cf5 */
[----:B------:R2:W-:Y:S01]  /*24d30*/  @!P0 ST.E.128 [R2.64], R12 ;  /* 0x0000000c02008985 */ /* 0x0005e2000c101d08 */
[----:B------:R-:W-:Y:S05]  /*24d40*/  BRA.DIV ~URZ, `(.L_x_1149) ;  /* 0x00006d527f007947 */ /* 0x000fea000b800000 */
[----:B------:R4:W1:Y:S04]  /*24d50*/  SHFL.IDX PT, R7, R5, 0x1, 0x181f ;  /* 0x00381f0005077f89 */ /* 0x00086800000e0000 */
[----:B--2---:R4:W2:Y:S02]  /*24d60*/  SHFL.IDX PT, R2, R6, 0x1, 0x181f ;  /* 0x00381f0006027f89 */ /* 0x0048a400000e0000 */
.L_x_1262:
[----:B------:R-:W-:-:S04]  /*24d70*/  IADD3 R3, R4, 0x10, RZ ;  /* 0x0000001004037810 */ /* 0x000fc80007ffe0ff */
[----:B------:R-:W-:-:S13]  /*24d80*/  ISETP.GE.OR P0, PT, R3, R0, P2 ;  /* 0x000000000300720c */ /* 0x000fda0001706670 */
[----:B--2---:R-:W-:-:S04]  /*24d90*/  @!P0 LEA R2, P1, R244, R2, 0x1 ;  /* 0x00000002f4028211 */ /* 0x004fc800078208ff */
[----:B-1----:R-:W-:-:S05]  /*24da0*/  @!P0 LEA.HI.X R3, R244, R7, R245, 0x1, P1 ;  /* 0x00000007f4038211 */ /* 0x002fca00008f0cf5 */
[----:B------:R1:W-:Y:S01]  /*24db0*/  @!P0 ST.E.128 [R2.64], R16 ;  /* 0x0000001002008985 */ /* 0x0003e2000c101d08 */
[----:B------:R-:W-:Y:S05]  /*24dc0*/  BRA.DIV ~URZ, `(.L_x_1150) ;  /* 0x00006da27f007947 */ /* 0x000fea000b800000 */
[----:B------:R2:W1:Y:S02]  /*24dd0*/  SHFL.IDX PT, R7, R5, 0x2, 0x181f ;  /* 0x00581f0005077f89 */ /* 0x00046400000e0000 */
.L_x_1263:
[----:B------:R-:W-:Y:S05]  /*24de0*/  BRA.DIV ~URZ, `(.L_x_1151) ;  /* 0x00006df27f007947 */ /* 0x000fea000b800000 */
[----:B-1----:R1:W2:Y:S02]  /*24df0*/  SHFL.IDX PT, R2, R6, 0x2, 0x181f ;  /* 0x00581f0006027f89 */ /* 0x0022a400000e0000 */
.L_x_1264:
        /* <DEDUP_REMOVED lines=8> */
.L_x_1265:
[----:B------:R-:W-:-:S04]  /*24e80*/  IADD3 R3, R4, 0x30, RZ ;  /* 0x0000003004037810 */ /* 0x000fc80007ffe0ff */
[----:B------:R-:W-:-:S13]  /*24e90*/  ISETP.GE.OR P0, PT, R3, R0, P2 ;  /* 0x000000000300720c */ /* 0x000fda0001706670 */
[----:B--2---:R-:W-:-:S04]  /*24ea0*/  @!P0 LEA R2, P1, R244, R2, 0x1 ;  /* 0x00000002f4028211 */ /* 0x004fc800078208ff */
[----:B------:R-:W-:-:S05]  /*24eb0*/  @!P0 LEA.HI.X R3, R244, R7, R245, 0x1, P1 ;  /* 0x00000007f4038211 */ /* 0x000fca00008f0cf5 */
[----:B------:R2:W-:Y:S01]  /*24ec0*/  @!P0 ST.E.128 [R2.64], R24 ;  /* 0x0000001802008985 */ /* 0x0005e2000c101d08 */
[----:B------:R-:W-:Y:S05]  /*24ed0*/  BRA.DIV ~URZ, `(.L_x_1153) ;  /* 0x00006e427f007947 */ /* 0x000fea000b800000 */
[----:B------:R1:W2:Y:S02]  /*24ee0*/  SHFL.IDX PT, R7, R5, 0x4, 0x181f ;  /* 0x00981f0005077f89 */ /* 0x0002a400000e0000 */
.L_x_1266:
[----:B------:R-:W-:Y:S05]  /*24ef0*/  BRA.DIV ~URZ, `(.L_x_1154) ;  /* 0x00006e927f007947 */ /* 0x000fea000b800000 */
[----:B--2---:R2:W1:Y:S02]  /*24f00*/  SHFL.IDX PT, R2, R6, 0x4, 0x181f ;  /* 0x00981f0006027f89 */ /* 0x00446400000e0000 */
.L_x_1267:
        /* <DEDUP_REMOVED lines=8> */
.L_x_1268:
[----:B------:R-:W-:-:S04]  /*24f90*/  IADD3 R3, R4, 0x50, RZ ;  /* 0x0000005004037810 */ /* 0x000fc80007ffe0ff */
[----:B------:R-:W-:-:S13]  /*24fa0*/  ISETP.GE.OR P0, PT, R3, R0, P2 ;  /* 0x000000000300720c */ /* 0x000fda0001706670 */
[----:B---3--:R-:W-:-:S04]  /*24fb0*/  @!P0 LEA R2, P1, R244, R2, 0x1 ;  /* 0x00000002f4028211 */ /* 0x008fc800078208ff */
[----:B--2---:R-:W-:-:S05]  /*24fc0*/  @!P0 LEA.HI.X R3, R244, R7, R245, 0x1, P1 ;  /* 0x00000007f4038211 */ /* 0x004fca00008f0cf5 */
[----:B------:R2:W-:Y:S01]  /*24fd0*/  @!P0 ST.E.128 [R2.64], R32 ;  /* 0x0000002002008985 */ /* 0x0005e2000c101d08 */
[----:B------:R-:W-:Y:S05]  /*24fe0*/  BRA.DIV ~URZ, `(.L_x_1156) ;  /* 0x00006ee27f007947 */ /* 0x000fea000b800000 */
[----:B------:R3:W1:Y:S02]  /*24ff0*/  SHFL.IDX PT, R7, R5, 0x6, 0x181f ;  /* 0x00d81f0005077f89 */ /* 0x00066400000e0000 */
.L_x_1269:
[----:B------:R-:W-:Y:S05]  /*25000*/  BRA.DIV ~URZ, `(.L_x_1157) ;  /* 0x00006f327f007947 */ /* 0x000fea000b800000 */
[----:B--2---:R2:W3:Y:S02]  /*25010*/  SHFL.IDX PT, R2, R6, 0x6, 0x181f ;  /* 0x00d81f0006027f89 */ /* 0x0044e400000e0000 */
.L_x_1270:
        /* <DEDUP_REMOVED lines=8> */
.L_x_1271:
[----:B------:R-:W-:-:S04]  /*250a0*/  IADD3 R2, R4, 0x70, RZ ;  /* 0x0000007004027810 */ /* 0x000fc80007ffe0ff */
[----:B------:R-:W-:-:S13]  /*250b0*/  ISETP.GE.OR P0, PT, R2, R0, P2 ;  /* 0x000000000200720c */ /* 0x000fda0001706670 */
[----:B------:R-:W-:Y:S05]  /*250c0*/  @P0 BRA `(.L_x_1159) ;  /* 0x00001d6000000947 */ /* 0x000fea0003800000 */
[----:B----4-:R-:W-:-:S04]  /*250d0*/  LEA R2, P0, R244, R3, 0x1 ;  /* 0x00000003f4027211 */ /* 0x010fc800078008ff */
[----:B---3--:R-:W-:-:S05]  /*250e0*/  LEA.HI.X R3, R244, R5, R245, 0x1, P0 ;  /* 0x00000005f4037211 */ /* 0x008fca00000f0cf5 */
[----:B------:R3:W-:Y:S01]  /*250f0*/  ST.E.128 [R2.64], R40 ;  /* 0x0000002802007985 */ /* 0x0007e2000c101d08 */
[----:B------:R-:W-:Y:S05]  /*25100*/  BRA `(.L_x_1159) ;  /* 0x00001d2000007947 */ /* 0x000fea0003800000 */
.L_x_1146:
        /* <DEDUP_REMOVED lines=33> */
.L_x_1272:
[----:B------:R-:W-:Y:S05]  /*25320*/  BRA.DIV ~URZ, `(.L_x_1161) ;  /* 0x00006dc27f007947 */ /* 0x000fea000b800000 */
[----:B------:R3:W4:Y:S02]  /*25330*/  SHFL.IDX PT, R0, R12, RZ, 0x1c1f ;  /* 0x001c1fff0c007589 */ /* 0x00072400000e0000 */
.L_x_1273:
[----:B------:R-:W-:Y:S01]  /*25340*/  BSSY B0, `(.L_x_1162) ;  /* 0x0000038000007945 */ /* 0x000fe20003800000 */
[----:B------:R-:W-:Y:S05]  /*25350*/  @P0 BRA `(.L_x_1163) ;  /* 0x0000036000000947 */ /* 0x000fea0003800000 */
[C---:B------:R-:W-:Y:S02]  /*25360*/  ISETP.GE.AND P1, PT, R251.reuse, c[0x0][0x3c8], PT ;  /* 0x0000f200fb007a0c */ /* 0x040fe40003f26270 */
[C---:B------:R-:W-:Y:S02]  /*25370*/  IADD3 R10, R251.reuse, 0x8, RZ ;  /* 0x00000008fb0a7810 */ /* 0x040fe40007ffe0ff */
[----:B------:R-:W-:Y:S02]  /*25380*/  IADD3 R11, R251, 0x10, RZ ;  /* 0x00000010fb0b7810 */ /* 0x000fe40007ffe0ff */
[----:B------:R-:W-:Y:S02]  /*25390*/  ISETP.GE.AND P2, PT, R10, c[0x0][0x3c8], PT ;  /* 0x0000f2000a007a0c */ /* 0x000fe40003f46270 */
[----:B------:R-:W-:-:S02]  /*253a0*/  SHF.R.S32.HI R6, RZ, 0x1f, R251 ;  /* 0x0000001fff067819 */ /* 0x000fc400000114fb */
[----:B------:R-:W-:Y:S02]  /*253b0*/  ISETP.GE.AND P3, PT, R11, c[0x0][0x3c8], PT ;  /* 0x0000f2000b007a0c */ /* 0x000fe40003f66270 */
[C---:B------:R-:W-:Y:S02]  /*253c0*/  IADD3 R13, R251.reuse, 0x8, RZ ;  /* 0x00000008fb0d7810 */ /* 0x040fe40007ffe0ff */
[C---:B----4-:R-:W-:Y:S02]  /*253d0*/  @!P1 LEA R2, P0, R251.reuse, R0, 0x2 ;  /* 0x00000000fb029211 */ /* 0x050fe400078010ff */
[C---:B------:R-:W-:Y:S02]  /*253e0*/  IADD3 R9, R251.reuse, 0x18, RZ ;  /* 0x00000018fb097810 */ /* 0x040fe40007ffe0ff */
[----:B--2---:R-:W-:Y:S02]  /*253f0*/  @!P1 LEA.HI.X R3, R251, R4, R6, 0x2, P0 ;  /* 0x00000004fb039211 */ /* 0x004fe400000f1406 */
[----:B------:R-:W-:-:S02]  /*25400*/  @!P2 LEA R6, P0, R10, R0, 0x2 ;  /* 0x000000000a06a211 */ /* 0x000fc400078010ff */
[----:B------:R-:W-:Y:S01]  /*25410*/  SHF.R.S32.HI R13, RZ, 0x1f, R13 ;  /* 0x0000001fff0d7819 */ /* 0x000fe2000001140d */
[----:B------:R2:W-:Y:S01]  /*25420*/  @!P1 ST.E.64 [R2.64], R66 ;  /* 0x0000004202009985 */ /* 0x0005e2000c101b08 */
[----:B------:R-:W-:Y:S02]  /*25430*/  ISETP.GE.AND P1, PT, R9, c[0x0][0x3c8], PT ;  /* 0x0000f20009007a0c */ /* 0x000fe40003f26270 */
[----:B------:R-:W-:Y:S02]  /*25440*/  @!P2 LEA.HI.X R7, R10, R4, R13, 0x2, P0 ;  /* 0x000000040a07a211 */ /* 0x000fe400000f140d */
[C---:B------:R-:W-:Y:S02]  /*25450*/  IADD3 R13, R251.reuse, 0x10, RZ ;  /* 0x00000010fb0d7810 */ /* 0x040fe40007ffe0ff */
[----:B------:R-:W-:Y:S01]  /*25460*/  IADD3 R8, R251, 0x20, RZ ;  /* 0x00000020fb087810 */ /* 0x000fe20007ffe0ff */
[----:B------:R4:W-:Y:S01]  /*25470*/  @!P2 ST.E.64 [R6.64], R72 ;  /* 0x000000480600a985 */ /* 0x0009e2000c101b08 */
[----:B------:R-:W-:-:S02]  /*25480*/  SHF.R.S32.HI R13, RZ, 0x1f, R13 ;  /* 0x0000001fff0d7819 */ /* 0x000fc4000001140d */
[----:B------:R-:W-:Y:S02]  /*25490*/  ISETP.GE.AND P2, PT, R8, c[0x0][0x3c8], PT ;  /* 0x0000f20008007a0c */ /* 0x000fe40003f46270 */
[C---:B------:R-:W-:Y:S02]  /*254a0*/  IADD3 R10, R251.reuse, 0x18, RZ ;  /* 0x00000018fb0a7810 */ /* 0x040fe40007ffe0ff */
[----:B------:R-:W-:Y:S02]  /*254b0*/  IADD3 R14, R251, 0x28, RZ ;  /* 0x00000028fb0e7810 */ /* 0x000fe40007ffe0ff */
[----:B------:R-:W-:Y:S02]  /*254c0*/  SHF.R.S32.HI R10, RZ, 0x1f, R10 ;  /* 0x0000001fff0a7819 */ /* 0x000fe4000001140a */
[----:B------:R-:W-:Y:S02]  /*254d0*/  SHF.R.S32.HI R14, RZ, 0x1f, R14 ;  /* 0x0000001fff0e7819 */ /* 0x000fe4000001140e */
[----:B--2---:R-:W-:-:S04]  /*254e0*/  @!P3 LEA R2, P0, R11, R0, 0x2 ;  /* 0x000000000b02b211 */ /* 0x004fc800078010ff */
[----:B------:R-:W-:Y:S02]  /*254f0*/  @!P3 LEA.HI.X R3, R11, R4, R13, 0x2, P0 ;  /* 0x000000040b03b211 */ /* 0x000fe400000f140d */
[----:B------:R-:W-:Y:S02]  /*25500*/  IADD3 R11, R251, 0x28, RZ ;  /* 0x00000028fb0b7810 */ /* 0x000fe40007ffe0ff */
[----:B----4-:R-:W-:Y:S01]  /*25510*/  @!P1 LEA R6, P0, R9, R0, 0x2 ;  /* 0x0000000009069211 */ /* 0x010fe200078010ff */
[----:B------:R2:W-:Y:S01]  /*25520*/  @!P3 ST.E.64 [R2.64], R74 ;  /* 0x0000004a0200b985 */ /* 0x0005e2000c101b08 */
[----:B------:R-:W-:Y:S02]  /*25530*/  ISETP.GE.AND P4, PT, R11, c[0x0][0x3c8], PT ;  /* 0x0000f2000b007a0c */ /* 0x000fe40003f86270 */
[----:B------:R-:W-:Y:S02]  /*25540*/  @!P1 LEA.HI.X R7, R9, R4, R10, 0x2, P0 ;  /* 0x0000000409079211 */ /* 0x000fe400000f140a */
[----:B------:R-:W-:-:S02]  /*25550*/  IADD3 R9, R251, 0x20, RZ ;  /* 0x00000020fb097810 */ /* 0x000fc40007ffe0ff */
[----:B------:R-:W-:Y:S01]  /*25560*/  IADD3 R13, R251, 0x30, RZ ;  /* 0x00000030fb0d7810 */ /* 0x000fe20007ffe0ff */
[----:B------:R4:W-:Y:S01]  /*25570*/  @!P1 ST.E.64 [R6.64], R76 ;  /* 0x0000004c06009985 */ /* 0x0009e2000c101b08 */
[----:B------:R-:W-:Y:S02]  /*25580*/  SHF.R.S32.HI R9, RZ, 0x1f, R9 ;  /* 0x0000001fff097819 */ /* 0x000fe40000011409 */
[----:B------:R-:W-:Y:S02]  /*25590*/  ISETP.GE.AND P3, PT, R13, c[0x0][0x3c8], PT ;  /* 0x0000f2000d007a0c */ /* 0x000fe40003f66270 */
[----:B------:R-:W-:-:S04]  /*255a0*/  IADD3 R10, R251, 0x38, RZ ;  /* 0x00000038fb0a7810 */ /* 0x000fc80007ffe0ff */
[----:B------:R-:W-:Y:S02]  /*255b0*/  ISETP.GE.AND P1, PT, R10, c[0x0][0x3c8], PT ;  /* 0x0000f2000a007a0c */ /* 0x000fe40003f26270 */
[----:B--2---:R-:W-:-:S04]  /*255c0*/  @!P2 LEA R2, P0, R8, R0, 0x2 ;  /* 0x000000000802a211 */ /* 0x004fc800078010ff */
[----:B------:R-:W-:Y:S02]  /*255d0*/  @!P2 LEA.HI.X R3, R8, R4, R9, 0x2, P0 ;  /* 0x000000040803a211 */ /* 0x000fe400000f1409 */
[----:B------:R-:W-:-:S03]  /*255e0*/  @!P4 LEA R8, P0, R11, R0, 0x2 ;  /* 0x000000000b08c211 */ /* 0x000fc600078010ff */
[----:B------:R2:W-:Y:S01]  /*255f0*/  @!P2 ST.E.64 [R2.64], R64 ;  /* 0x000000400200a985 */ /* 0x0005e2000c101b08 */
[----:B------:R-:W-:Y:S02]  /*25600*/  @!P4 LEA.HI.X R9, R11, R4, R14, 0x2, P0 ;  /* 0x000000040b09c211 */ /* 0x000fe400000f140e */
[----:B------:R-:W-:Y:S02]  /*25610*/  IADD3 R14, R251, 0x30, RZ ;  /* 0x00000030fb0e7810 */ /* 0x000fe40007ffe0ff */
[----:B----4-:R-:W-:Y:S01]  /*25620*/  @!P3 LEA R6, P0, R13, R0, 0x2 ;  /* 0x000000000d06b211 */ /* 0x010fe200078010ff */
[----:B------:R4:W-:Y:S01]  /*25630*/  @!P4 ST.E.64 [R8.64], R132 ;  /* 0x000000840800c985 */ /* 0x0009e2000c101b08 */
[----:B------:R-:W-:Y:S02]  /*25640*/  SHF.R.S32.HI R14, RZ, 0x1f, R14 ;  /* 0x0000001fff0e7819 */ /* 0x000fe4000001140e */
[----:B------:R-:W-:Y:S02]  /*25650*/  IADD3 R11, R251, 0x38, RZ ;  /* 0x00000038fb0b7810 */ /* 0x000fe40007ffe0ff */
[----:B------:R-:W-:-:S02]  /*25660*/  @!P3 LEA.HI.X R7, R13, R4, R14, 0x2, P0 ;  /* 0x000000040d07b211 */ /* 0x000fc400000f140e */
[----:B------:R-:W-:-:S03]  /*25670*/  SHF.R.S32.HI R11, RZ, 0x1f, R11 ;  /* 0x0000001fff0b7819 */ /* 0x000fc6000001140b */
[----:B------:R4:W-:Y:S01]  /*25680*/  @!P3 ST.E.64 [R6.64], R78 ;  /* 0x0000004e0600b985 */ /* 0x0009e2000c101b08 */
[----:B--2---:R-:W-:-:S04]  /*25690*/  @!P1 LEA R2, P0, R10, R0, 0x2 ;  /* 0x000000000a029211 */ /* 0x004fc800078010ff */
[----:B------:R-:W-:-:S05]  /*256a0*/  @!P1 LEA.HI.X R3, R10, R4, R11, 0x2, P0 ;  /* 0x000000040a039211 */ /* 0x000fca00000f140b */
[----:B------:R4:W-:Y:S04]  /*256b0*/  @!P1 ST.E.64 [R2.64], R60 ;  /* 0x0000003c02009985 */ /* 0x0009e8000c101b08 */
.L_x_1163:
[----:B------:R-:W-:Y:S05]  /*256c0*/  BSYNC B0 ;  /* 0x0000000000007941 */ /* 0x000fea0003800000 */
.L_x_1162:
[----:B------:R-:W-:Y:S05]  /*256d0*/  BRA.DIV ~URZ, `(.L_x_1164) ;  /* 0x00006a827f007947 */ /* 0x000fea000b800000 */
[----:B--2---:R2:W1:Y:S04]  /*256e0*/  SHFL.IDX PT, R4, R5, 0x1, 0x1c1f ;  /* 0x003c1f0005047f89 */ /* 0x00446800000e0000 */
[----:B----4-:R2:W4:Y:S02]  /*256f0*/  SHFL.IDX PT, R0, R12, 0x1, 0x1c1f ;  /* 0x003c1f000c007f89 */ /* 0x01052400000e0000 */
.L_x_1274:
[----:B------:R-:W-:Y:S01]  /*25700*/  BSSY B0, `(.L_x_1165) ;  /* 0x0000038000007945 */ /* 0x000fe20003800000 */
[----:B------:R-:W-:Y:S05]  /*25710*/  @P6 BRA `(.L_x_1166) ;  /* 0x0000036000006947 */ /* 0x000fea0003800000 */
[C---:B------:R-:W-:Y:S02]  /*25720*/  ISETP.GE.AND P1, PT, R251.reuse, c[0x0][0x3c8], PT ;  /* 0x0000f200fb007a0c */ /* 0x040fe40003f26270 */
[C---:B------:R-:W-:Y:S02]  /*25730*/  IADD3 R6, R251.reuse, 0x8, RZ ;  /* 0x00000008fb067810 */ /* 0x040fe40007ffe0ff */
[----:B------:R-:W-:Y:S02]  /*25740*/  IADD3 R13, R251, 0x10, RZ ;  /* 0x00000010fb0d7810 */ /* 0x000fe40007ffe0ff */
[----:B------:R-:W-:-:S02]  /*25750*/  ISETP.GE.AND P0, PT, R6, c[0x0][0x3c8], PT ;  /* 0x0000f20006007a0c */ /* 0x000fc40003f06270 */
[----:B------:R-:W-:Y:S02]  /*25760*/  IADD3 R10, R251, 0x18, RZ ;  /* 0x00000018fb0a7810 */ /* 0x000fe40007ffe0ff */
[----:B------:R-:W-:Y:S02]  /*25770*/  ISETP.GE.AND P2, PT, R13, c[0x0][0x3c8], PT ;  /* 0x0000f2000d007a0c */ /* 0x000fe40003f46270 */
[----:B------:R-:W-:Y:S02]  /*25780*/  SHF.R.S32.HI R8, RZ, 0x1f, R251 ;  /* 0x0000001fff087819 */ /* 0x000fe400000114fb */
[C---:B----4-:R-:W-:Y:S02]  /*25790*/  @!P1 LEA R2, P3, R251.reuse, R0, 0x2 ;  /* 0x00000000fb029211 */ /* 0x050fe400078610ff */
[----:B------:R-:W-:Y:S02]  /*257a0*/  IADD3 R7, R251, 0x8, RZ ;  /* 0x00000008fb077810 */ /* 0x000fe40007ffe0ff */
[----:B------:R-:W-:-:S02]  /*257b0*/  ISETP.GE.AND P4, PT, R10, c[0x0][0x3c8], PT ;  /* 0x0000f2000a007a0c */ /* 0x000fc40003f86270 */
[C---:B------:R-:W-:Y:S02]  /*257c0*/  IADD3 R17, R251.reuse, 0x20, RZ ;  /* 0x00000020fb117810 */ /* 0x040fe40007ffe0ff */
[----:B-1----:R-:W-:Y:S02]  /*257d0*/  @!P1 LEA.HI.X R3, R251, R4, R8, 0x2, P3 ;  /* 0x00000004fb039211 */ /* 0x002fe400018f1408 */
[----:B------:R-:W-:Y:S02]  /*257e0*/  SHF.R.S32.HI R7, RZ, 0x1f, R7 ;  /* 0x0000001fff077819 */ /* 0x000fe40000011407 */
[----:B------:R-:W-:Y:S01]  /*257f0*/  @!P0 LEA R8, P3, R6, R0, 0x2 ;  /* 0x0000000006088211 */ /* 0x000fe200078610ff */
[----:B------:R1:W-:Y:S01]  /*25800*/  @!P1 ST.E.64 [R2.64], R82 ;  /* 0x0000005202009985 */ /* 0x0003e2000c101b08 */
[----:B------:R-:W-:Y:S02]  /*25810*/  ISETP.GE.AND P5, PT, R17, c[0x0][0x3c8], PT ;  /* 0x0000f20011007a0c */ /* 0x000fe40003fa6270 */
[----:B------:R-:W-:-:S02]  /*25820*/  IADD3 R15, R251, 0x10, RZ ;  /* 0x00000010fb0f7810 */ /* 0x000fc40007ffe0ff */
[----:B------:R-:W-:Y:S02]  /*25830*/  IADD3 R14, R251, 0x28, RZ ;  /* 0x00000028fb0e7810 */ /* 0x000fe40007ffe0ff */
[----:B------:R-:W-:Y:S02]  /*25840*/  @!P0 LEA.HI.X R9, R6, R4, R7, 0x2, P3 ;  /* 0x0000000406098211 */ /* 0x000fe400018f1407 */
[----:B------:R-:W-:Y:S02]  /*25850*/  @!P2 LEA R6, P1, R13, R0, 0x2 ;  /* 0x000000000d06a211 */ /* 0x000fe400078210ff */
[----:B------:R-:W-:Y:S01]  /*25860*/  SHF.R.S32.HI R15, RZ, 0x1f, R15 ;  /* 0x0000001fff0f7819 */ /* 0x000fe2000001140f */
[----:B------:R4:W-:Y:S01]  /*25870*/  @!P0 ST.E.64 [R8.64], R86 ;  /* 0x0000005608008985 */ /* 0x0009e2000c101b08 */
[----:B------:R-:W-:Y:S02]  /*25880*/  IADD3 R11, R251, 0x18, RZ ;  /* 0x00000018fb0b7810 */ /* 0x000fe40007ffe0ff */
[----:B------:R-:W-:-:S02]  /*25890*/  ISETP.GE.AND P3, PT, R14, c[0x0][0x3c8], PT ;  /* 0x0000f2000e007a0c */ /* 0x000fc40003f66270 */
[----:B------:R-:W-:Y:S02]  /*258a0*/  SHF.R.S32.HI R11, RZ, 0x1f, R11 ;  /* 0x0000001fff0b7819 */ /* 0x000fe4000001140b */
[----:B------:R-:W-:Y:S02]  /*258b0*/  @!P2 LEA.HI.X R7, R13, R4, R15, 0x2, P1 ;  /* 0x000000040d07a211 */ /* 0x000fe400008f140f */
[C---:B------:R-:W-:Y:S02]  /*258c0*/  IADD3 R18, R251.reuse, 0x20, RZ ;  /* 0x00000020fb127810 */ /* 0x040fe40007ffe0ff */
[----:B------:R-:W-:Y:S01]  /*258d0*/  IADD3 R15, R251, 0x30, RZ ;  /* 0x00000030fb0f7810 */ /* 0x000fe20007ffe0ff */
[----:B------:R5:W-:Y:S01]  /*258e0*/  @!P2 ST.E.64 [R6.64], R88 ;  /* 0x000000580600a985 */ /* 0x000be2000c101b08 */
[----:B------:R-:W-:Y:S02]  /*258f0*/  SHF.R.S32.HI R18, RZ, 0x1f, R18 ;  /* 0x0000001fff127819 */ /* 0x000fe40000011412 */
[----:B------:R-:W-:-:S02]  /*25900*/  ISETP.GE.AND P2, PT, R15, c[0x0][0x3c8], PT ;  /* 0x0000f2000f007a0c */ /* 0x000fc40003f46270 */
[C---:B-1----:R-:W-:Y:S02]  /*25910*/  @!P4 LEA R2, P0, R10.reuse, R0, 0x2 ;  /* 0x000000000a02c211 */ /* 0x042fe400078010ff */
[----:B------:R-:W-:Y:S02]  /*25920*/  IADD3 R16, R251, 0x28, RZ ;  /* 0x00000028fb107810 */ /* 0x000fe40007ffe0ff */
[----:B------:R-:W-:Y:S02]  /*25930*/  @!P4 LEA.HI.X R3, R10, R4, R11, 0x2, P0 ;  /* 0x000000040a03c211 */ /* 0x000fe400000f140b */
[----:B------:R-:W-:Y:S02]  /*25940*/  @!P5 LEA R10, P0, R17, R0, 0x2 ;  /* 0x00000000110ad211 */ /* 0x000fe400078010ff */
[----:B------:R-:W-:Y:S01]  /*25950*/  IADD3 R13, R251, 0x38, RZ ;  /* 0x00000038fb0d7810 */ /* 0x000fe20007ffe0ff */
[----:B------:R1:W-:Y:S01]  /*25960*/  @!P4 ST.E.64 [R2.64], R128 ;  /* 0x000000800200c985 */ /* 0x0003e2000c101b08 */
[----:B------:R-:W-:-:S02]  /*25970*/  @!P5 LEA.HI.X R11, R17, R4, R18, 0x2, P0 ;  /* 0x00000004110bd211 */ /* 0x000fc400000f1412 */
[----:B------:R-:W-:Y:S02]  /*25980*/  SHF.R.S32.HI R16, RZ, 0x1f, R16 ;  /* 0x0000001fff107819 */ /* 0x000fe40000011410 */
[C---:B----4-:R-:W-:Y:S01]  /*25990*/  @!P3 LEA R8, P0, R14.reuse, R0, 0x2 ;  /* 0x000000000e08b211 */ /* 0x050fe200078010ff */
[----:B------:R4:W-:Y:S01]  /*259a0*/  @!P5 ST.E.64 [R10.64], R134 ;  /* 0x000000860a00d985 */ /* 0x0009e2000c101b08 */
[----:B------:R-:W-:Y:S02]  /*259b0*/  ISETP.GE.AND P1, PT, R13, c[0x0][0x3c8], PT ;  /* 0x0000f2000d007a0c */ /* 0x000fe40003f26270 */
[----:B------:R-:W-:Y:S02]  /*259c0*/  @!P3 LEA.HI.X R9, R14, R4, R16, 0x2, P0 ;  /* 0x000000040e09b211 */ /* 0x000fe400000f1410 */
[C---:B------:R-:W-:Y:S02]  /*259d0*/  IADD3 R16, R251.reuse, 0x30, RZ ;  /* 0x00000030fb107810 */ /* 0x040fe40007ffe0ff */
[----:B------:R-:W-:Y:S01]  /*259e0*/  IADD3 R14, R251, 0x38, RZ ;  /* 0x00000038fb0e7810 */ /* 0x000fe20007ffe0ff */
[----:B------:R4:W-:Y:S01]  /*259f0*/  @!P3 ST.E.64 [R8.64], R130 ;  /* 0x000000820800b985 */ /* 0x0009e2000c101b08 */
[----:B------:R-:W-:-:S02]  /*25a00*/  SHF.R.S32.HI R16, RZ, 0x1f, R16 ;  /* 0x0000001fff107819 */ /* 0x000fc40000011410 */
[C---:B-----5:R-:W-:Y:S02]  /*25a10*/  @!P2 LEA R6, P0, R15.reuse, R0, 0x2 ;  /* 0x000000000f06a211 */ /* 0x060fe400078010ff */
[----:B------:R-:W-:Y:S02]  /*25a20*/  SHF.R.S32.HI R14, RZ, 0x1f, R14 ;  /* 0x0000001fff0e7819 */ /* 0x000fe4000001140e */
[----:B------:R-:W-:-:S05]  /*25a30*/  @!P2 LEA.HI.X R7, R15, R4, R16, 0x2, P0 ;  /* 0x000000040f07a211 */ /* 0x000fca00000f1410 */
[----:B------:R4:W-:Y:S01]  /*25a40*/  @!P2 ST.E.64 [R6.64], R80 ;  /* 0x000000500600a985 */ /* 0x0009e2000c101b08 */
[----:B-1----:R-:W-:-:S04]  /*25a50*/  @!P1 LEA R2, P0, R13, R0, 0x2 ;  /* 0x000000000d029211 */ /* 0x002fc800078010ff */
[----:B------:R-:W-:-:S05]  /*25a60*/  @!P1 LEA.HI.X R3, R13, R4, R14, 0x2, P0 ;  /* 0x000000040d039211 */ /* 0x000fca00000f140e */
[----:B------:R4:W-:Y:S04]  /*25a70*/  @!P1 ST.E.64 [R2.64], R62 ;  /* 0x0000003e02009985 */ /* 0x0009e8000c101b08 */
.L_x_1166:
[----:B------:R-:W-:Y:S05]  /*25a80*/  BSYNC B0 ;  /* 0x0000000000007941 */ /* 0x000fea0003800000 */
.L_x_1165:
[----:B------:R-:W-:Y:S05]  /*25a90*/  BRA.DIV ~URZ, `(.L_x_1167) ;  /* 0x000067927f007947 */ /* 0x000fea000b800000 */
[----:B-1----:R1:W2:Y:S02]  /*25aa0*/  SHFL.IDX PT, R4, R5, 0x2, 0x1c1f ;  /* 0x005c1f0005047f89 */ /* 0x0022a400000e0000 */
.L_x_1275:
[----:B------:R-:W-:Y:S05]  /*25ab0*/  BRA.DIV ~URZ, `(.L_x_1168) ;  /* 0x000067e27f007947 */ /* 0x000fea000b800000 */
[----:B----4-:R4:W1:Y:S02]  /*25ac0*/  SHFL.IDX PT, R0, R12, 0x2, 0x1c1f ;  /* 0x005c1f000c007f89 */ /* 0x01086400000e0000 */
.L_x_1276:
[----:B------:R-:W-:Y:S01]  /*25ad0*/  LOP3.LUT P0, RZ, R207, 0x1, RZ, 0xc0, !PT ;  /* 0x00000001cfff7812 */ /* 0x000fe2000780c0ff */
[----:B------:R-:W-:-:S12]  /*25ae0*/  BSSY B0, `(.L_x_1169) ;  /* 0x0000038000007945 */ /* 0x000fd80003800000 */
[----:B------:R-:W-:Y:S05]  /*25af0*/  @P0 BRA `(.L_x_1170) ;  /* 0x0000036000000947 */ /* 0x000fea0003800000 */
[C---:B------:R-:W-:Y:S02]  /*25b00*/  IADD3 R13, R251.reuse, 0x8, RZ ;  /* 0x00000008fb0d7810 */ /* 0x040fe40007ffe0ff */
[----:B------:R-:W-:Y:S02]  /*25b10*/  ISETP.GE.AND P1, PT, R251, c[0x0][0x3c8], PT ;  /* 0x0000f200fb007a0c */ /* 0x000fe40003f26270 */
[----:B------:R-:W-:Y:S02]  /*25b20*/  ISETP.GE.AND P0, PT, R13, c[0x0][0x3c8], PT ;  /* 0x0000f2000d007a0c */ /* 0x000fe40003f06270 */
[C---:B------:R-:W-:Y:S02]  /*25b30*/  IADD3 R11, R251.reuse, 0x10, RZ ;  /* 0x00000010fb0b7810 */ /* 0x040fe40007ffe0ff */
[----:B------:R-:W-:Y:S02]  /*25b40*/  IADD3 R15, R251, 0x8, RZ ;  /* 0x00000008fb0f7810 */ /* 0x000fe40007ffe0ff */
[----:B------:R-:W-:-:S02]  /*25b50*/  ISETP.GE.AND P4, PT, R11, c[0x0][0x3c8], PT ;  /* 0x0000f2000b007a0c */ /* 0x000fc40003f86270 */
[----:B------:R-:W-:Y:S02]  /*25b60*/  SHF.R.S32.HI R15, RZ, 0x1f, R15 ;  /* 0x0000001fff0f7819 */ /* 0x000fe4000001140f */
[C---:B------:R-:W-:Y:S02]  /*25b70*/  IADD3 R10, R251.reuse, 0x18, RZ ;  /* 0x00000018fb0a7810 */ /* 0x040fe40007ffe0ff */
[-C--:B-1----:R-:W-:Y:S02]  /*25b80*/  @!P1 LEA R6, P2, R251, R0.reuse, 0x2 ;  /* 0x00000000fb069211 */ /* 0x082fe400078410ff */
[C---:B------:R-:W-:Y:S02]  /*25b90*/  @!P0 LEA R2, P3, R13.reuse, R0, 0x2 ;  /* 0x000000000d028211 */ /* 0x040fe400078610ff */
[----:B------:R-:W-:Y:S02]  /*25ba0*/  SHF.R.S32.HI R8, RZ, 0x1f, R251 ;  /* 0x0000001fff087819 */ /* 0x000fe400000114fb */
[----:B--2---:R-:W-:-:S02]  /*25bb0*/  @!P0 LEA.HI.X R3, R13, R4, R15, 0x2, P3 ;  /* 0x000000040d038211 */ /* 0x004fc400018f140f */
[----:B------:R-:W-:Y:S02]  /*25bc0*/  ISETP.GE.AND P5, PT, R10, c[0x0][0x3c8], PT ;  /* 0x0000f2000a007a0c */ /* 0x000fe40003fa6270 */
[C---:B------:R-:W-:Y:S02]  /*25bd0*/  IADD3 R13, R251.reuse, 0x10, RZ ;  /* 0x00000010fb0d7810 */ /* 0x040fe40007ffe0ff */
[C---:B------:R-:W-:Y:S02]  /*25be0*/  IADD3 R14, R251.reuse, 0x20, RZ ;  /* 0x00000020fb0e7810 */ /* 0x040fe40007ffe0ff */
[----:B------:R-:W-:Y:S02]  /*25bf0*/  @!P1 LEA.HI.X R7, R251, R4, R8, 0x2, P2 ;  /* 0x00000004fb079211 */ /* 0x000fe400010f1408 */
[----:B------:R-:W-:Y:S02]  /*25c00*/  @!P4 LEA R8, P2, R11, R0, 0x2 ;  /* 0x000000000b08c211 */ /* 0x000fe400078410ff */
[----:B------:R-:W-:Y:S01]  /*25c10*/  SHF.R.S32.HI R13, RZ, 0x1f, R13 ;  /* 0x0000001fff0d7819 */ /* 0x000fe2000001140d */
[----:B------:R-:W-:Y:S01]  /*25c20*/  @!P1 ST.E.64 [R6.64], R48 ;  /* 0x0000003006009985 */ /* 0x000fe2000c101b08 */
[----:B------:R-:W-:-:S02]  /*25c30*/  ISETP.GE.AND P3, PT, R14, c[0x0][0x3c8], PT ;  /* 0x0000f2000e007a0c */ /* 0x000fc40003f66270 */
[----:B------:R-:W-:Y:S01]  /*25c40*/  IADD3 R17, R251, 0x28, RZ ;  /* 0x00000028fb117810 */ /* 0x000fe20007ffe0ff */
[----:B------:R1:W-:Y:S01]  /*25c50*/  @!P0 ST.E.64 [R2.64], R34 ;  /* 0x0000002202008985 */ /* 0x0003e2000c101b08 */
[----:B------:R-:W-:Y:S02]  /*25c60*/  @!P4 LEA.HI.X R9, R11, R4, R13, 0x2, P2 ;  /* 0x000000040b09c211 */ /* 0x000fe400010f140d */
[C---:B------:R-:W-:Y:S02]  /*25c70*/  IADD3 R11, R251.reuse, 0x18, RZ ;  /* 0x00000018fb0b7810 */ /* 0x040fe40007ffe0ff */
[----:B------:R-:W-:Y:S01]  /*25c80*/  IADD3 R15, R251, 0x30, RZ ;  /* 0x00000030fb0f7810 */ /* 0x000fe20007ffe0ff */
[----:B------:R2:W-:Y:S01]  /*25c90*/  @!P4 ST.E.64 [R8.64], R38 ;  /* 0x000000260800c985 */ /* 0x0005e2000c101b08 */
[----:B------:R-:W-:Y:S02]  /*25ca0*/  ISETP.GE.AND P2, PT, R17, c[0x0][0x3c8], PT ;  /* 0x0000f20011007a0c */ /* 0x000fe40003f46270 */
[----:B------:R-:W-:-:S02]  /*25cb0*/  IADD3 R13, R251, 0x38, RZ ;  /* 0x00000038fb0d7810 */ /* 0x000fc40007ffe0ff */
[----:B------:R-:W-:Y:S02]  /*25cc0*/  SHF.R.S32.HI R11, RZ, 0x1f, R11 ;  /* 0x0000001fff0b7819 */ /* 0x000fe4000001140b */
[----:B------:R-:W-:Y:S02]  /*25cd0*/  ISETP.GE.AND P1, PT, R15, c[0x0][0x3c8], PT ;  /* 0x0000f2000f007a0c */ /* 0x000fe40003f26270 */
[----:B------:R-:W-:Y:S02]  /*25ce0*/  IADD3 R16, R251, 0x20, RZ ;  /* 0x00000020fb107810 */ /* 0x000fe40007ffe0ff */
[----:B------:R-:W-:Y:S02]  /*25cf0*/  ISETP.GE.AND P0, PT, R13, c[0x0][0x3c8], PT ;  /* 0x0000f2000d007a0c */ /* 0x000fe40003f06270 */
[----:B------:R-:W-:Y:S02]  /*25d00*/  SHF.R.S32.HI R16, RZ, 0x1f, R16 ;  /* 0x0000001fff107819 */ /* 0x000fe40000011410 */
[----:B------:R-:W-:-:S04]  /*25d10*/  IADD3 R18, R251, 0x28, RZ ;  /* 0x00000028fb127810 */ /* 0x000fc80007ffe0ff */
[----:B------:R-:W-:Y:S02]  /*25d20*/  SHF.R.S32.HI R18, RZ, 0x1f, R18 ;  /* 0x0000001fff127819 */ /* 0x000fe40000011412 */
[----:B-1----:R-:W-:-:S04]  /*25d30*/  @!P5 LEA R2, P6, R10, R0, 0x2 ;  /* 0x000000000a02d211 */ /* 0x002fc800078c10ff */
[----:B------:R-:W-:Y:S02]  /*25d40*/  @!P5 LEA.HI.X R3, R10, R4, R11, 0x2, P6 ;  /* 0x000000040a03d211 */ /* 0x000fe400030f140b */
[CC--:B------:R-:W-:Y:S02]  /*25d50*/  @!P3 LEA R10, P6, R14.reuse, R0.reuse, 0x2 ;  /* 0x000000000e0ab211 */ /* 0x0c0fe400078c10ff */
[----:B--2---:R-:W-:Y:S01]  /*25d60*/  @!P2 LEA R8, P4, R17, R0, 0x2 ;  /* 0x000000001108a211 */ /* 0x004fe200078810ff */
[----:B------:R1:W-:Y:S01]  /*25d70*/  @!P5 ST.E.64 [R2.64], R42 ;  /* 0x0000002a0200d985 */ /* 0x0003e2000c101b08 */
[----:B------:R-:W-:Y:S02]  /*25d80*/  @!P3 LEA.HI.X R11, R14, R4, R16, 0x2, P6 ;  /* 0x000000040e0bb211 */ /* 0x000fe400030f1410 */
[C---:B------:R-:W-:Y:S02]  /*25d90*/  IADD3 R16, R251.reuse, 0x30, RZ ;  /* 0x00000030fb107810 */ /* 0x040fe40007ffe0ff */
[----:B------:R-:W-:Y:S01]  /*25da0*/  IADD3 R14, R251, 0x38, RZ ;  /* 0x00000038fb0e7810 */ /* 0x000fe20007ffe0ff */
[----:B------:R2:W-:Y:S01]  /*25db0*/  @!P3 ST.E.64 [R10.64], R56 ;  /* 0x000000380a00b985 */ /* 0x0005e2000c101b08 */
[----:B------:R-:W-:-:S02]  /*25dc0*/  @!P1 LEA R6, P5, R15, R0, 0x2 ;  /* 0x000000000f069211 */ /* 0x000fc400078a10ff */
[----:B------:R-:W-:Y:S02]  /*25dd0*/  SHF.R.S32.HI R16, RZ, 0x1f, R16 ;  /* 0x0000001fff107819 */ /* 0x000fe40000011410 */
[-C--:B------:R-:W-:Y:S02]  /*25de0*/  @!P2 LEA.HI.X R9, R17, R4.reuse, R18, 0x2, P4 ;  /* 0x000000041109a211 */ /* 0x080fe400020f1412 */
[----:B------:R-:W-:Y:S02]  /*25df0*/  SHF.R.S32.HI R14, RZ, 0x1f, R14 ;  /* 0x0000001fff0e7819 */ /* 0x000fe4000001140e */
[----:B------:R-:W-:Y:S01]  /*25e00*/  @!P1 LEA.HI.X R7, R15, R4, R16, 0x2, P5 ;  /* 0x000000040f079211 */ /* 0x000fe200028f1410 */
[----:B------:R2:W-:Y:S04]  /*25e10*/  @!P2 ST.E.64 [R8.64], R50 ;  /* 0x000000320800a985 */ /* 0x0005e8000c101b08 */
[----:B------:R2:W-:Y:S01]  /*25e20*/  @!P1 ST.E.64 [R6.64], R44 ;  /* 0x0000002c06009985 */ /* 0x0005e2000c101b08 */
[----:B-1----:R-:W-:-:S04]  /*25e30*/  @!P0 LEA R2, P4, R13, R0, 0x2 ;  /* 0x000000000d028211 */ /* 0x002fc800078810ff */
[----:B------:R-:W-:-:S05]  /*25e40*/  @!P0 LEA.HI.X R3, R13, R4, R14, 0x2, P4 ;  /* 0x000000040d038211 */ /* 0x000fca00020f140e */
[----:B------:R2:W-:Y:S04]  /*25e50*/  @!P0 ST.E.64 [R2.64], R26 ;  /* 0x0000001a02008985 */ /* 0x0005e8000c101b08 */
.L_x_1170:
[----:B------:R-:W-:Y:S05]  /*25e60*/  BSYNC B0 ;  /* 0x0000000000007941 */ /* 0x000fea0003800000 */
.L_x_1169:
[----:B------:R-:W-:Y:S05]  /*25e70*/  BRA.DIV ~URZ, `(.L_x_1171) ;  /* 0x000064927f007947 */ /* 0x000fea000b800000 */
[----:B--2---:R2:W3:Y:S04]  /*25e80*/  SHFL.IDX PT, R4, R5, 0x3, 0x1c1f ;  /* 0x007c1f0005047f89 */ /* 0x0044e800000e0000 */
[----:B-1----:R2:W1:Y:S02]  /*25e90*/  SHFL.IDX PT, R0, R12, 0x3, 0x1c1f ;  /* 0x007c1f000c007f89 */ /* 0x00246400000e0000 */
.L_x_1277:
[----:B------:R-:W-:-:S13]  /*25ea0*/  LOP3.LUT P0, RZ, R207, 0x2, RZ, 0xc0, !PT ;  /* 0x00000002cfff7812 */ /* 0x000fda000780c0ff */
[----:B------:R-:W-:Y:S05]  /*25eb0*/  @P0 BRA `(.L_x_1159) ;  /* 0x00000f7000000947 */ /* 0x000fea0003800000 */
[C---:B------:R-:W-:Y:S02]  /*25ec0*/  ISETP.GE.AND P0, PT, R251.reuse, c[0x0][0x3c8], PT ;  /* 0x0000f200fb007a0c */ /* 0x040fe40003f06270 */
[C---:B------:R-:W-:Y:S02]  /*25ed0*/  IADD3 R10, R251.reuse, 0x8, RZ ;  /* 0x00000008fb0a7810 */ /* 0x040fe40007ffe0ff */
[----:B--2---:R-:W-:Y:S02]  /*25ee0*/  SHF.R.S32.HI R5, RZ, 0x1f, R251 ;  /* 0x0000001fff057819 */ /* 0x004fe400000114fb */
[----:B------:R-:W-:Y:S02]  /*25ef0*/  ISETP.GE.AND P5, PT, R10, c[0x0][0x3c8], PT ;  /* 0x0000f2000a007a0c */ /* 0x000fe40003fa6270 */
[C---:B---34-:R-:W-:Y:S02]  /*25f00*/  IADD3 R12, R251.reuse, 0x18, RZ ;  /* 0x00000018fb0c7810 */ /* 0x058fe40007ffe0ff */
[----:B------:R-:W-:-:S02]  /*25f10*/  IADD3 R8, R251, 0x10, RZ ;  /* 0x00000010fb087810 */ /* 0x000fc40007ffe0ff */
[C---:B------:R-:W-:Y:S02]  /*25f20*/  IADD3 R11, R251.reuse, 0x8, RZ ;  /* 0x00000008fb0b7810 */ /* 0x040fe40007ffe0ff */
[C---:B-1----:R-:W-:Y:S02]  /*25f30*/  @!P0 LEA R2, P1, R251.reuse, R0, 0x2 ;  /* 0x00000000fb028211 */ /* 0x042fe400078210ff */
[----:B------:R-:W-:Y:S02]  /*25f40*/  ISETP.GE.AND P3, PT, R12, c[0x0][0x3c8], PT ;  /* 0x0000f2000c007a0c */ /* 0x000fe40003f66270 */
[----:B------:R-:W-:Y:S02]  /*25f50*/  @!P0 LEA.HI.X R3, R251, R4, R5, 0x2, P1 ;  /* 0x00000004fb038211 */ /* 0x000fe400008f1405 */
[----:B------:R-:W-:Y:S02]  /*25f60*/  ISETP.GE.AND P4, PT, R8, c[0x0][0x3c8], PT ;  /* 0x0000f20008007a0c */ /* 0x000fe40003f86270 */
[----:B------:R-:W-:Y:S01]  /*25f70*/  SHF.R.S32.HI R11, RZ, 0x1f, R11 ;  /* 0x0000001fff0b7819 */ /* 0x000fe2000001140b */
[----:B------:R1:W-:Y:S01]  /*25f80*/  @!P0 ST.E.64 [R2.64], R30 ;  /* 0x0000001e02008985 */ /* 0x0003e2000c101b08 */
[----:B------:R-:W-:-:S02]  /*25f90*/  @!P5 LEA R6, P0, R10, R0, 0x2 ;  /* 0x000000000a06d211 */ /* 0x000fc400078010ff */
[C---:B------:R-:W-:Y:S02]  /*25fa0*/  IADD3 R9, R251.reuse, 0x10, RZ ;  /* 0x00000010fb097810 */ /* 0x040fe40007ffe0ff */
[----:B------:R-:W-:Y:S02]  /*25fb0*/  @!P5 LEA.HI.X R7, R10, R4, R11, 0x2, P0 ;  /* 0x000000040a07d211 */ /* 0x000fe400000f140b */
[----:B------:R-:W-:Y:S02]  /*25fc0*/  SHF.R.S32.HI R9, RZ, 0x1f, R9 ;  /* 0x0000001fff097819 */ /* 0x000fe40000011409 */
[C---:B------:R-:W-:Y:S01]  /*25fd0*/  IADD3 R15, R251.reuse, 0x20, RZ ;  /* 0x00000020fb0f7810 */ /* 0x040fe20007ffe0ff */
[----:B------:R-:W-:Y:S01]  /*25fe0*/  @!P5 ST.E.64 [R6.64], R36 ;  /* 0x000000240600d985 */ /* 0x000fe2000c101b08 */
[----:B------:R-:W-:Y:S02]  /*25ff0*/  @!P3 LEA R10, P5, R12, R0, 0x2 ;  /* 0x000000000c0ab211 */ /* 0x000fe400078a10ff */
[----:B------:R-:W-:-:S02]  /*26000*/  IADD3 R13, R251, 0x28, RZ ;  /* 0x00000028fb0d7810 */ /* 0x000fc40007ffe0ff */
[----:B------:R-:W-:Y:S02]  /*26010*/  IADD3 R5, R251, 0x30, RZ ;  /* 0x00000030fb057810 */ /* 0x000fe40007ffe0ff */
[----:B------:R-:W-:Y:S02]  /*26020*/  ISETP.GE.AND P2, PT, R15, c[0x0][0x3c8], PT ;  /* 0x0000f2000f007a0c */ /* 0x000fe40003f46270 */
[----:B------:R-:W-:Y:S02]  /*26030*/  ISETP.GE.AND P1, PT, R13, c[0x0][0x3c8], PT ;  /* 0x0000f2000d007a0c */ /* 0x000fe40003f26270 */
[----:B------:R-:W-:Y:S02]  /*26040*/  IADD3 R14, R251, 0x18, RZ ;  /* 0x00000018fb0e7810 */ /* 0x000fe40007ffe0ff */
[----:B------:R-:W-:Y:S02]  /*26050*/  ISETP.GE.AND P0, PT, R5, c[0x0][0x3c8], PT ;  /* 0x0000f20005007a0c */ /* 0x000fe40003f06270 */
[----:B------:R-:W-:-:S02]  /*26060*/  SHF.R.S32.HI R14, RZ, 0x1f, R14 ;  /* 0x0000001fff0e7819 */ /* 0x000fc4000001140e */
[----:B------:R-:W-:Y:S02]  /*26070*/  IADD3 R16, R251, 0x20, RZ ;  /* 0x00000020fb107810 */ /* 0x000fe40007ffe0ff */
[C---:B-1----:R-:W-:Y:S02]  /*26080*/  @!P4 LEA R2, P6, R8.reuse, R0, 0x2 ;  /* 0x000000000802c211 */ /* 0x042fe400078c10ff */
[----:B------:R-:W-:Y:S02]  /*26090*/  SHF.R.S32.HI R16, RZ, 0x1f, R16 ;  /* 0x0000001fff107819 */ /* 0x000fe40000011410 */
[----:B------:R-:W-:Y:S02]  /*260a0*/  @!P4 LEA.HI.X R3, R8, R4, R9, 0x2, P6 ;  /* 0x000000040803c211 */ /* 0x000fe400030f1409 */
[----:B------:R-:W-:-:S03]  /*260b0*/  @!P2 LEA R8, P6, R15, R0, 0x2 ;  /* 0x000000000f08a211 */ /* 0x000fc600078c10ff */
[----:B------:R1:W-:Y:S01]  /*260c0*/  @!P4 ST.E.64 [R2.64], R40 ;  /* 0x000000280200c985 */ /* 0x0003e2000c101b08 */
[----:B------:R-:W-:Y:S02]  /*260d0*/  @!P2 LEA.HI.X R9, R15, R4, R16, 0x2, P6 ;  /* 0x000000040f09a211 */ /* 0x000fe400030f1410 */
[----:B-1----:R-:W-:Y:S02]  /*260e0*/  P2R R2, PR, RZ, 0x20 ;  /* 0x00000020ff027803 */ /* 0x002fe40000000000 */
[----:B------:R-:W-:Y:S02]  /*260f0*/  @!P1 LEA R6, P5, R13, R0, 0x2 ;  /* 0x000000000d069211 */ /* 0x000fe400078a10ff */
[----:B------:R-:W-:-:S04]  /*26100*/  ISETP.NE.AND P4, PT, R2, RZ, PT ;  /* 0x000000ff0200720c */ /* 0x000fc80003f85270 */
[----:B------:R-:W-:Y:S02]  /*26110*/  @!P3 LEA.HI.X R11, R12, R4, R14, 0x2, P4 ;  /* 0x000000040c0bb211 */ /* 0x000fe400020f140e */
[C---:B------:R-:W-:Y:S02]  /*26120*/  IADD3 R14, R251.reuse, 0x28, RZ ;  /* 0x00000028fb0e7810 */ /* 0x040fe40007ffe0ff */
[----:B------:R-:W-:Y:S01]  /*26130*/  IADD3 R12, R251, 0x30, RZ ;  /* 0x00000030fb0c7810 */ /* 0x000fe20007ffe0ff */
[----:B------:R1:W-:Y:S01]  /*26140*/  @!P3 ST.E.64 [R10.64], R58 ;  /* 0x0000003a0a00b985 */ /* 0x0003e2000c101b08 */
[----:B------:R-:W-:Y:S02]  /*26150*/  SHF.R.S32.HI R14, RZ, 0x1f, R14 ;  /* 0x0000001fff0e7819 */ /* 0x000fe4000001140e */
[----:B------:R-:W-:Y:S01]  /*26160*/  SHF.R.S32.HI R12, RZ, 0x1f, R12 ;  /* 0x0000001fff0c7819 */ /* 0x000fe2000001140c */
[----:B------:R1:W-:Y:S01]  /*26170*/  @!P2 ST.E.64 [R8.64], R54 ;  /* 0x000000360800a985 */ /* 0x0003e2000c101b08 */
[----:B------:R-:W-:-:S02]  /*26180*/  @!P0 LEA R2, P4, R5, R0, 0x2 ;  /* 0x0000000005028211 */ /* 0x000fc400078810ff */
[-C--:B------:R-:W-:Y:S02]  /*26190*/  @!P1 LEA.HI.X R7, R13, R4.reuse, R14, 0x2, P5 ;  /* 0x000000040d079211 */ /* 0x080fe400028f140e */
[----:B------:R-:W-:Y:S02]  /*261a0*/  @!P0 LEA.HI.X R3, R5, R4, R12, 0x2, P4 ;  /* 0x0000000405038211 */ /* 0x000fe400020f140c */
[----:B------:R-:W-:Y:S01]  /*261b0*/  IADD3 R5, R251, 0x38, RZ ;  /* 0x00000038fb057810 */ /* 0x000fe20007ffe0ff */
[----:B------:R1:W-:Y:S04]  /*261c0*/  @!P1 ST.E.64 [R6.64], R46 ;  /* 0x0000002e06009985 */ /* 0x0003e8000c101b08 */
[----:B------:R1:W-:Y:S01]  /*261d0*/  @!P0 ST.E.64 [R2.64], R32 ;  /* 0x0000002002008985 */ /* 0x0003e2000c101b08 */
[----:B------:R-:W-:-:S13]  /*261e0*/  ISETP.GE.AND P0, PT, R5, c[0x0][0x3c8], PT ;  /* 0x0000f20005007a0c */ /* 0x000fda0003f06270 */
[----:B------:R-:W-:Y:S05]  /*261f0*/  @P0 BRA `(.L_x_1159) ;  /* 0x00000c3000000947 */ /* 0x000fea0003800000 */
[----:B------:R-:W-:Y:S02]  /*26200*/  IADD3 R12, R251, 0x38, RZ ;  /* 0x00000038fb0c7810 */ /* 0x000fe40007ffe0ff */
[----:B-1----:R-:W-:Y:S02]  /*26210*/  LEA R2, P0, R5, R0, 0x2 ;  /* 0x0000000005027211 */ /* 0x002fe400078010ff */
[----:B------:R-:W-:-:S04]  /*26220*/  SHF.R.S32.HI R12, RZ, 0x1f, R12 ;  /* 0x0000001fff0c7819 */ /* 0x000fc8000001140c */
[----:B------:R-:W-:-:S05]  /*26230*/  LEA.HI.X R3, R5, R4, R12, 0x2, P0 ;  /* 0x0000000405037211 */ /* 0x000fca00000f140c */
[----:B------:R1:W-:Y:S01]  /*26240*/  ST.E.64 [R2.64], R28 ;  /* 0x0000001c02007985 */ /* 0x0003e2000c101b08 */
[----:B------:R-:W-:Y:S05]  /*26250*/  BRA `(.L_x_1159) ;  /* 0x00000bd000007947 */ /* 0x000fea0003800000 */
.L_x_1144:
[----:B------:R-:W3:Y:S04]  /*26260*/  LDL.LU R7, [R1+0x44] ;  /* 0x0000440001077983 */ /* 0x000ee80000300800 */
[----:B-1----:R-:W4:Y:S01]  /*26270*/  LDL R6, [R1+0x4c] ;  /* 0x00004c0001067983 */ /* 0x002f220000100800 */
[----:B------:R-:W-:Y:S01]  /*26280*/  ISETP.NE.U32.AND P0, PT, RZ, c[0x0][0x508], PT ;  /* 0x00014200ff007a0c */ /* 0x000fe20003f05070 */
[----:B------:R-:W-:Y:S01]  /*26290*/  IMAD.MOV.U32 R4, RZ, RZ, 0x4 ;  /* 0x00000004ff047424 */ /* 0x000fe200078e00ff */
[----:B------:R-:W-:Y:S01]  /*262a0*/  ISETP.NE.U32.AND P2, PT, RZ, c[0x0][0x500], PT ;  /* 0x00014000ff007a0c */ /* 0x000fe20003f45070 */
[----:B--2---:R-:W-:Y:S01]  /*262b0*/  IMAD.MOV.U32 R17, RZ, RZ, c[0x0][0x388] ;  /* 0x0000e200ff117624 */ /* 0x004fe200078e00ff */
[----:B------:R-:W-:Y:S01]  /*262c0*/  ISETP.NE.AND.EX P0, PT, RZ, c[0x0][0x50c], PT, P0 ;  /* 0x00014300ff007a0c */ /* 0x000fe20003f05300 */
[----:B------:R-:W-:Y:S01]  /*262d0*/  IMAD.MOV.U32 R0, RZ, RZ, RZ ;  /* 0x000000ffff007224 */ /* 0x000fe200078e00ff */
[----:B------:R-:W-:Y:S01]  /*262e0*/  ISETP.NE.AND.EX P2, PT, RZ, c[0x0][0x504], PT, P2 ;  /* 0x00014100ff007a0c */ /* 0x000fe20003f45320 */
[----:B----4-:R-:W-:-:S10]  /*262f0*/  IMAD.WIDE R2, R6, R4, c[0x0][0x500] ;  /* 0x0001400006027625 */ /* 0x010fd400078e0204 */
[----:B------:R-:W-:Y:S02]  /*26300*/  @P0 IMAD.WIDE R4, R6, R4, c[0x0][0x508] ;  /* 0x0001420006040625 */ /* 0x000fe400078e0204 */
[----:B------:R1:W5:Y:S04]  /*26310*/  @P2 LDG.E R0, [R2.64] ;  /* 0x0000000802002981 */ /* 0x000368000c1e1900 */
[----:B------:R1:W5:Y:S01]  /*26320*/  @P0 LDG.E R17, [R4.64] ;  /* 0x0000000804110981 */ /* 0x000362000c1e1900 */
[----:B---3--:R-:W-:-:S04]  /*26330*/  ISETP.NE.AND P1, PT, R7, RZ, PT ;  /* 0x000000ff0700720c */ /* 0x008fc80003f25270 */
[----:B------:R-:W-:Y:S01]  /*26340*/  SEL R19, R7, c[0x0][0x3d4], P1 ;  /* 0x0000f50007137a07 */ /* 0x000fe20000800000 */
[----:B------:R-:W-:Y:S05]  /*26350*/  @P0 BRA `(.L_x_1172) ;  /* 0x0000004000000947 */ /* 0x000fea0003800000 */
[----:B------:R-:W-:Y:S05]  /*26360*/  @!P2 BRA `(.L_x_1172) ;  /* 0x000000300000a947 */ /* 0x000fea0003800000 */
[----:B-1----:R1:W2:Y:S04]  /*26370*/  LDG.E R4, [R2.64] ;  /* 0x0000000802047981 */ /* 0x0022a8000c1e1900 */
[----:B-1----:R-:W2:Y:S02]  /*26380*/  LDG.E R2, [R2.64+0x4] ;  /* 0x0000040802027981 */ /* 0x002ea4000c1e1900 */
[----:B--2--5:R-:W-:Y:S02]  /*26390*/  IADD3 R17, -R4, R2, RZ ;  /* 0x0000000204117210 */ /* 0x024fe40007ffe1ff */
.L_x_1172:
[----:B-1----:R-:W2:Y:S01]  /*263a0*/  LDL.LU R3, [R1+0x48] ;  /* 0x0000480001037983 */ /* 0x002ea20000300800 */
[----:B------:R-:W-:Y:S01]  /*263b0*/  SHF.R.S32.HI R2, RZ, 0x1f, R6 ;  /* 0x0000001fff027819 */ /* 0x000fe20000011406 */
[----:B------:R-:W-:Y:S01]  /*263c0*/  BSSY B0, `(.L_x_1173) ;  /* 0x0000039000007945 */ /* 0x000fe20003800000 */
[----:B-----5:R-:W-:Y:S01]  /*263d0*/  SHF.R.S32.HI R18, RZ, 0x1f, R0 ;  /* 0x0000001fff127819 */ /* 0x020fe20000011400 */
[----:B------:R-:W1:Y:S01]  /*263e0*/  S2R R4, SR_TID.X ;  /* 0x0000000000047919 */ /* 0x000e620000002100 */
[----:B------:R-:W-:-:S02]  /*263f0*/  SEL R9, R6, RZ, !P2 ;  /* 0x000000ff06097207 */ /* 0x000fc40005000000 */
[----:B------:R-:W-:Y:S02]  /*26400*/  SEL R21, R2, RZ, !P2 ;  /* 0x000000ff02157207 */ /* 0x000fe40005000000 */
[----:B-1----:R-:W-:Y:S02]  /*26410*/  ISETP.GT.AND P0, PT, R4, 0x7f, PT ;  /* 0x0000007f0400780c */ /* 0x002fe40003f04270 */
        /* <DEDUP_REMOVED lines=51> */
.L_x_1174:
[----:B------:R-:W-:Y:S05]  /*26750*/  BSYNC B0 ;  /* 0x0000000000007941 */ /* 0x000fea0003800000 */
.L_x_1173:
[----:B------:R-:W-:-:S13]  /*26760*/  ISETP.GT.AND P0, PT, R19, 0x1, PT ;  /* 0x000000011300780c */ /* 0x000fda0003f04270 */
[----:B------:R-:W-:Y:S05]  /*26770*/  @P0 BRA `(.L_x_1159) ;  /* 0x000006b000000947 */ /* 0x000fea0003800000 */
[----:B-1----:R-:W2:Y:S04]  /*26780*/  LDL.LU R2, [R1+0x38] ;  /* 0x0000380001027983 */ /* 0x002ea80000300800 */
[----:B------:R-:W3:Y:S01]  /*26790*/  LDL R5, [R1+0x10] ;  /* 0x0000100001057983 */ /* 0x000ee20000100800 */
[----:B------:R-:W-:Y:S01]  /*267a0*/  IMAD R4, R18, c[0x0][0x3a0], RZ ;  /* 0x0000e80012047a24 */ /* 0x000fe200078e02ff */
[----:B------:R-:W-:Y:S02]  /*267b0*/  ISETP.GE.AND P2, PT, R244, c[0x0][0x3c8], PT ;  /* 0x0000f200f4007a0c */ /* 0x000fe40003f46270 */
[----:B------:R-:W1:Y:S02]  /*267c0*/  S2R R12, SR_TID.X ;  /* 0x00000000000c7919 */ /* 0x000e640000002100 */
[----:B-1----:R-:W-:-:S04]  /*267d0*/  SHF.R.S32.HI R10, RZ, 0x1f, R12 ;  /* 0x0000001fff0a7819 */ /* 0x002fc8000001140c */
[----:B------:R-:W-:-:S04]  /*267e0*/  LEA.HI R10, R10, R12, RZ, 0x3 ;  /* 0x0000000c0a0a7211 */ /* 0x000fc800078f18ff */
[----:B------:R-:W-:Y:S02]  /*267f0*/  SHF.R.S32.HI R10, RZ, 0x3, R10 ;  /* 0x00000003ff0a7819 */ /* 0x000fe4000001140a */
[----:B--2---:R-:W-:Y:S02]  /*26800*/  MOV R11, R2 ;  /* 0x00000002000b7202 */ /* 0x004fe40000000f00 */
[----:B------:R-:W-:-:S04]  /*26810*/  MOV R2, c[0x0][0x4e8] ;  /* 0x00013a0000027a02 */ /* 0x000fc80000000f00 */
[----:B------:R-:W-:Y:S01]  /*26820*/  ISETP.NE.AND P0, PT, R2, 0x1, PT ;  /* 0x000000010200780c */ /* 0x000fe20003f05270 */
[----:B------:R-:W-:-:S04]  /*26830*/  IMAD.WIDE.U32 R2, R0, c[0x0][0x3a0], RZ ;  /* 0x0000e80000027a25 */ /* 0x000fc800078e00ff */
[----:B------:R-:W-:Y:S01]  /*26840*/  IMAD R0, R0, c[0x0][0x3a4], R4 ;  /* 0x0000e90000007a24 */ /* 0x000fe200078e0204 */
[----:B---3--:R-:W-:Y:S01]  /*26850*/  IADD3 R4, R5, R11, RZ ;  /* 0x0000000b05047210 */ /* 0x008fe20007ffe0ff */
[----:B------:R-:W-:-:S03]  /*26860*/  IMAD R5, R21, c[0x0][0x3f0], RZ ;  /* 0x0000fc0015057a24 */ /* 0x000fc600078e02ff */
[----:B------:R-:W-:Y:S01]  /*26870*/  IADD3 R3, R3, R0, RZ ;  /* 0x0000000003037210 */ /* 0x000fe20007ffe0ff */
[----:B------:R-:W-:Y:S02]  /*26880*/  IMAD.MOV.U32 R0, RZ, RZ, R4 ;  /* 0x000000ffff007224 */ /* 0x000fe400078e0004 */
[----:B------:R-:W-:-:S04]  /*26890*/  @P0 IMAD.HI.U32 R6, R4, c[0x0][0x4ec], RZ ;  /* 0x00013b0004060a27 */ /* 0x000fc800078e00ff */
[----:B------:R-:W-:Y:S01]  /*268a0*/  IMAD.WIDE.U32 R2, R8, c[0x0][0x3e8], R2 ;  /* 0x0000fa0008027a25 */ /* 0x000fe200078e0002 */
[----:B------:R-:W-:-:S03]  /*268b0*/  @P0 SHF.R.U32.HI R0, RZ, c[0x0][0x4f0], R6 ;  /* 0x00013c00ff000a19 */ /* 0x000fc60000011606 */
[----:B------:R-:W-:Y:S01]  /*268c0*/  IMAD R3, R8, c[0x0][0x3ec], R3 ;  /* 0x0000fb0008037a24 */ /* 0x000fe200078e0203 */
[----:B------:R-:W-:Y:S01]  /*268d0*/  SHF.R.S32.HI R6, RZ, 0x1f, R0 ;  /* 0x0000001fff067819 */ /* 0x000fe20000011400 */
[C---:B------:R-:W-:Y:S01]  /*268e0*/  IMAD R7, R9.reuse, c[0x0][0x3f4], R5 ;  /* 0x0000fd0009077a24 */ /* 0x040fe200078e0205 */
[----:B------:R-:W-:Y:S01]  /*268f0*/  IADD3 R5, -R0, RZ, RZ ;  /* 0x000000ff00057210 */ /* 0x000fe20007ffe1ff */
[----:B------:R-:W-:-:S04]  /*26900*/  IMAD.WIDE.U32 R2, R9, c[0x0][0x3f0], R2 ;  /* 0x0000fc0009027a25 */ /* 0x000fc800078e0002 */
[----:B------:R-:W-:Y:S01]  /*26910*/  IMAD R6, R6, c[0x0][0x3e0], RZ ;  /* 0x0000f80006067a24 */ /* 0x000fe200078e02ff */
[----:B------:R-:W-:Y:S01]  /*26920*/  IADD3 R3, R3, R7, RZ ;  /* 0x0000000703037210 */ /* 0x000fe20007ffe0ff */
[----:B------:R-:W-:Y:S02]  /*26930*/  IMAD R4, R5, c[0x0][0x4e8], R4 ;  /* 0x00013a0005047a24 */ /* 0x000fe400078e0204 */
[C---:B------:R-:W-:Y:S02]  /*26940*/  IMAD R6, R0.reuse, c[0x0][0x3e4], R6 ;  /* 0x0000f90000067a24 */ /* 0x040fe400078e0206 */
[----:B------:R-:W-:Y:S01]  /*26950*/  IMAD.WIDE.U32 R2, R0, c[0x0][0x3e0], R2 ;  /* 0x0000f80000027a25 */ /* 0x000fe200078e0002 */
[----:B------:R-:W-:-:S03]  /*26960*/  SHF.R.S32.HI R0, RZ, 0x1f, R4 ;  /* 0x0000001fff007819 */ /* 0x000fc60000011404 */
[----:B------:R-:W-:Y:S02]  /*26970*/  IMAD.IADD R3, R3, 0x1, R6 ;  /* 0x0000000103037824 */ /* 0x000fe400078e0206 */
[----:B------:R-:W-:Y:S02]  /*26980*/  IMAD R0, R0, c[0x0][0x3d8], RZ ;  /* 0x0000f60000007a24 */ /* 0x000fe400078e02ff */
[----:B------:R-:W-:-:S04]  /*26990*/  IMAD.WIDE.U32 R2, R4, c[0x0][0x3d8], R2 ;  /* 0x0000f60004027a25 */ /* 0x000fc800078e0002 */
[----:B------:R-:W-:Y:S01]  /*269a0*/  IMAD R4, R4, c[0x0][0x3dc], R0 ;  /* 0x0000f70004047a24 */ /* 0x000fe200078e0200 */
[----:B------:R-:W-:Y:S02]  /*269b0*/  LEA R6, P0, R2, c[0x0][0x380], 0x1 ;  /* 0x0000e00002067a11 */ /* 0x000fe400078008ff */
[----:B------:R-:W-:Y:S02]  /*269c0*/  IADD3 R0, R10, R11, RZ ;  /* 0x0000000b0a007210 */ /* 0x000fe40007ffe0ff */
[----:B------:R-:W-:-:S04]  /*269d0*/  IADD3 R4, R3, R4, RZ ;  /* 0x0000000403047210 */ /* 0x000fc80007ffe0ff */
[----:B------:R-:W-:Y:S01]  /*269e0*/  LEA.HI.X R5, R2, c[0x0][0x384], R4, 0x1, P0 ;  /* 0x0000e10002057a11 */ /* 0x000fe200000f0c04 */
[----:B------:R-:W-:Y:S05]  /*269f0*/  BRA.DIV ~URZ, `(.L_x_1175) ;  /* 0x000059e27f007947 */ /* 0x000fea000b800000 */
[----:B------:R1:W2:Y:S02]  /*26a00*/  SHFL.IDX PT, R7, R5, RZ, 0x181f ;  /* 0x00181fff05077589 */ /* 0x0002a400000e0000 */
.L_x_1278:
[----:B------:R-:W-:Y:S05]  /*26a10*/  BRA.DIV ~URZ, `(.L_x_1176) ;  /* 0x00005a327f007947 */ /* 0x000fea000b800000 */
[----:B------:R3:W4:Y:S02]  /*26a20*/  SHFL.IDX PT, R2, R6, RZ, 0x181f ;  /* 0x00181fff06027589 */ /* 0x00072400000e0000 */
.L_x_1279:
        /* <DEDUP_REMOVED lines=8> */
.L_x_1280:
[----:B------:R-:W-:-:S04]  /*26ab0*/  IADD3 R3, R0, 0x10, RZ ;  /* 0x0000001000037810 */ /* 0x000fc80007ffe0ff */
[----:B------:R-:W-:-:S13]  /*26ac0*/  ISETP.GE.OR P0, PT, R3, R4, P2 ;  /* 0x000000040300720c */ /* 0x000fda0001706670 */
[----:B--2---:R-:W-:-:S04]  /*26ad0*/  @!P0 LEA R2, P1, R244, R2, 0x1 ;  /* 0x00000002f4028211 */ /* 0x004fc800078208ff */
[----:B-1----:R-:W-:-:S05]  /*26ae0*/  @!P0 LEA.HI.X R3, R244, R7, R245, 0x1, P1 ;  /* 0x00000007f4038211 */ /* 0x002fca00008f0cf5 */
[----:B------:R1:W-:Y:S01]  /*26af0*/  @!P0 ST.E.128 [R2.64], RZ ;  /* 0x000000ff02008985 */ /* 0x0003e2000c101d08 */
[----:B------:R-:W-:Y:S05]  /*26b00*/  BRA.DIV ~URZ, `(.L_x_1178) ;  /* 0x00005a827f007947 */ /* 0x000fea000b800000 */
[----:B------:R2:W1:Y:S02]  /*26b10*/  SHFL.IDX PT, R7, R5, 0x2, 0x181f ;  /* 0x00581f0005077f89 */ /* 0x00046400000e0000 */
.L_x_1281:
[----:B------:R-:W-:Y:S05]  /*26b20*/  BRA.DIV ~URZ, `(.L_x_1179) ;  /* 0x00005ad27f007947 */ /* 0x000fea000b800000 */
[----:B-1----:R1:W2:Y:S02]  /*26b30*/  SHFL.IDX PT, R2, R6, 0x2, 0x181f ;  /* 0x00581f0006027f89 */ /* 0x0022a400000e0000 */
.L_x_1282:
        /* <DEDUP_REMOVED lines=8> */
.L_x_1283:
[----:B------:R-:W-:-:S04]  /*26bc0*/  IADD3 R3, R0, 0x30, RZ ;  /* 0x0000003000037810 */ /* 0x000fc80007ffe0ff */
[----:B------:R-:W-:-:S13]  /*26bd0*/  ISETP.GE.OR P0, PT, R3, R4, P2 ;  /* 0x000000040300720c */ /* 0x000fda0001706670 */
[----:B--2---:R-:W-:-:S04]  /*26be0*/  @!P0 LEA R2, P1, R244, R2, 0x1 ;  /* 0x00000002f4028211 */ /* 0x004fc800078208ff */
[----:B------:R-:W-:-:S05]  /*26bf0*/  @!P0 LEA.HI.X R3, R244, R7, R245, 0x1, P1 ;  /* 0x00000007f4038211 */ /* 0x000fca00008f0cf5 */
[----:B------:R2:W-:Y:S01]  /*26c00*/  @!P0 ST.E.128 [R2.64], RZ ;  /* 0x000000ff02008985 */ /* 0x0005e2000c101d08 */
[----:B------:R-:W-:Y:S05]  /*26c10*/  BRA.DIV ~URZ, `(.L_x_1181) ;  /* 0x00005b227f007947 */ /* 0x000fea000b800000 */
[----:B------:R1:W2:Y:S02]  /*26c20*/  SHFL.IDX PT, R7, R5, 0x4, 0x181f ;  /* 0x00981f0005077f89 */ /* 0x0002a400000e0000 */
.L_x_1284:
[----:B------:R-:W-:Y:S05]  /*26c30*/  BRA.DIV ~URZ, `(.L_x_1182) ;  /* 0x00005b727f007947 */ /* 0x000fea000b800000 */
[----:B--2---:R2:W1:Y:S02]  /*26c40*/  SHFL.IDX PT, R2, R6, 0x4, 0x181f ;  /* 0x00981f0006027f89 */ /* 0x00446400000e0000 */
.L_x_1285:
        /* <DEDUP_REMOVED lines=8> */
.L_x_1286:
[----:B------:R-:W-:-:S04]  /*26cd0*/  IADD3 R3, R0, 0x50, RZ ;  /* 0x0000005000037810 */ /* 0x000fc80007ffe0ff */
[----:B------:R-:W-:-:S13]  /*26ce0*/  ISETP.GE.OR P0, PT, R3, R4, P2 ;  /* 0x000000040300720c */ /* 0x000fda0001706670 */
[----:B---3--:R-:W-:-:S04]  /*26cf0*/  @!P0 LEA R2, P1, R244, R2, 0x1 ;  /* 0x00000002f4028211 */ /* 0x008fc800078208ff */
[----:B--2---:R-:W-:-:S05]  /*26d00*/  @!P0 LEA.HI.X R3, R244, R7, R245, 0x1, P1 ;  /* 0x00000007f4038211 */ /* 0x004fca00008f0cf5 */
[----:B------:R2:W-:Y:S01]  /*26d10*/  @!P0 ST.E.128 [R2.64], RZ ;  /* 0x000000ff02008985 */ /* 0x0005e2000c101d08 */
[----:B------:R-:W-:Y:S05]  /*26d20*/  BRA.DIV ~URZ, `(.L_x_1184) ;  /* 0x00005bc27f007947 */ /* 0x000fea000b800000 */
[----:B------:R3:W1:Y:S02]  /*26d30*/  SHFL.IDX PT, R7, R5, 0x6, 0x181f ;  /* 0x00d81f0005077f89 */ /* 0x00066400000e0000 */
.L_x_1287:
[----:B------:R-:W-:Y:S05]  /*26d40*/  BRA.DIV ~URZ, `(.L_x_1185) ;  /* 0x00005c127f007947 */ /* 0x000fea000b800000 */
[----:B--2---:R2:W3:Y:S02]  /*26d50*/  SHFL.IDX PT, R2, R6, 0x6, 0x181f ;  /* 0x00d81f0006027f89 */ /* 0x0044e400000e0000 */
.L_x_1288:
        /* <DEDUP_REMOVED lines=8> */
.L_x_1289:
[----:B------:R-:W-:-:S04]  /*26de0*/  IADD3 R0, R0, 0x70, RZ ;  /* 0x0000007000007810 */ /* 0x000fc80007ffe0ff */
[----:B------:R-:W-:-:S13]  /*26df0*/  ISETP.GE.OR P0, PT, R0, R4, P2 ;  /* 0x000000040000720c */ /* 0x000fda0001706670 */
[----:B----4-:R-:W-:-:S04]  /*26e00*/  @!P0 LEA R2, P1, R244, R2, 0x1 ;  /* 0x00000002f4028211 */ /* 0x010fc800078208ff */
[----:B---3--:R-:W-:-:S05]  /*26e10*/  @!P0 LEA.HI.X R3, R244, R5, R245, 0x1, P1 ;  /* 0x00000005f4038211 */ /* 0x008fca00008f0cf5 */
[----:B------:R3:W-:Y:S04]  /*26e20*/  @!P0 ST.E.128 [R2.64], RZ ;  /* 0x000000ff02008985 */ /* 0x0007e8000c101d08 */
.L_x_1159:
[----:B------:R-:W-:Y:S05]  /*26e30*/  BSYNC B1 ;  /* 0x0000000000017941 */ /* 0x000fea0003800000 */
.L_x_1143:
        /* <DEDUP_REMOVED lines=15> */
.L_x_1290:
[----:B------:R-:W-:Y:S05]  /*26f30*/  BRA.DIV ~URZ, `(.L_x_1189) ;  /* 0x00005bd27f007947 */ /* 0x000fea000b800000 */
[----:B------:R3:W4:Y:S02]  /*26f40*/  SHFL.IDX PT, R8, R53, 0x1, 0x1f ;  /* 0x00201f0035087f89 */ /* 0x00072400000e0000 */
.L_x_1291:
[----:B------:R-:W5:Y:S01]  /*26f50*/  LDL R0, [R1+0x4c] ;  /* 0x00004c0001007983 */ /* 0x000f620000100800 */
[----:B------:R-:W-:Y:S02]  /*26f60*/  IMAD.MOV.U32 R6, RZ, RZ, RZ ;  /* 0x000000ffff067224 */ /* 0x000fe400078e00ff */
[----:B-----5:R-:W-:-:S05]  /*26f70*/  IMAD.IADD R0, R0, 0x1, R12 ;  /* 0x0000000100007824 */ /* 0x020fca00078e020c */
[----:B------:R-:W-:-:S13]  /*26f80*/  ISETP.GE.OR P0, PT, R0, c[0x0][0x53c], !P6 ;  /* 0x00014f0000007a0c */ /* 0x000fda0007706670 */
[----:B------:R-:W-:Y:S01]  /*26f90*/  @!P0 MOV R2, 0x4 ;  /* 0x0000000400028802 */ /* 0x000fe20000000f00 */
[----:B------:R-:W-:-:S04]  /*26fa0*/  @!P0 IMAD.MOV.U32 R4, RZ, RZ, 0x4 ;  /* 0x00000004ff048424 */ /* 0x000fc800078e00ff */
        /* <DEDUP_REMOVED lines=13> */
.L_x_1292:
        /* <DEDUP_REMOVED lines=16> */
.L_x_1293:
[----:B---3--:R-:W-:Y:S01]  /*27180*/  IMAD R0, R0, c[0x0][0x538], RZ ;  /* 0x00014e0000007a24 */ /* 0x008fe200078e02ff */
[----:B------:R-:W-:Y:S04]  /*27190*/  BSSY B1, `(.L_x_1192) ;  /* 0x00000ce000017945 */ /* 0x000fe80003800000 */
[----:B----4-:R-:W-:-:S04]  /*271a0*/  IADD3 R8, R0, R8, RZ ;  /* 0x0000000800087210 */ /* 0x010fc80007ffe0ff */
[----:B--2---:R-:W-:-:S13]  /*271b0*/  ISETP.GT.AND P0, PT, R8, R9, PT ;  /* 0x000000090800720c */ /* 0x004fda0003f04270 */
[----:B------:R-:W-:Y:S05]  /*271c0*/  @P0 BRA `(.L_x_1193) ;  /* 0x0000025000000947 */ /* 0x000fea0003800000 */
.L_x_1197:
        /* <DEDUP_REMOVED lines=8> */
[----:B-1----:R-:W-:Y:S02]  /*27250*/  @!P0 MOV R4, 0x4 ;  /* 0x0000000400048802 */ /* 0x002fe40000000f00 */
        /* <DEDUP_REMOVED lines=8> */
.L_x_1294:
        /* <DEDUP_REMOVED lines=16> */
.L_x_1295:
[----:B--2---:R-:W-:-:S05]  /*273e0*/  IMAD R0, R0, c[0x0][0x538], RZ ;  /* 0x00014e0000007a24 */ /* 0x004fca00078e02ff */
[----:B------:R-:W-:-:S04]  /*273f0*/  IADD3 R8, R0, R8, RZ ;  /* 0x0000000800087210 */ /* 0x000fc80007ffe0ff */
[----:B------:R-:W-:-:S13]  /*27400*/  ISETP.GT.AND P0, PT, R8, R9, PT ;  /* 0x000000090800720c */ /* 0x000fda0003f04270 */
[----:B-1----:R-:W-:Y:S05]  /*27410*/  @!P0 BRA `(.L_x_1197) ;  /* 0xfffffdb000008947 */ /* 0x002fea000383ffff */
.L_x_1193:
[----:B------:R-:W-:-:S05]  /*27420*/  IADD3 R8, -R0, R8, RZ ;  /* 0x0000000800087210 */ /* 0x000fca0007ffe1ff */
[----:B------:R-:W-:-:S05]  /*27430*/  IMAD R0, R4, c[0x0][0x538], R8 ;  /* 0x00014e0004007a24 */ /* 0x000fca00078e0208 */
[----:B------:R-:W-:Y:S01]  /*27440*/  ISETP.GT.AND P0, PT, R0, R9, PT ;  /* 0x000000090000720c */ /* 0x000fe20003f04270 */
[----:B------:R-:W-:-:S12]  /*27450*/  BRA.DIV ~URZ, `(.L_x_1198) ;  /* 0x00005b127f007947 */ /* 0x000fd8000b800000 */
[----:B------:R-:W-:-:S03]  /*27460*/  VOTE.ANY R5, PT, !P0 ;  /* 0x0000000000057806 */ /* 0x000fc600040e0100 */
.L_x_1296:
[----:B------:R-:W2:Y:S01]  /*27470*/  LDL.LU R2, [R1+0x4c] ;  /* 0x00004c0001027983 */ /* 0x000ea20000300800 */
[----:B------:R-:W2:Y:S02]  /*27480*/  POPC R0, R5 ;  /* 0x0000000500007309 */ /* 0x000ea40000000000 */
[----:B--2---:R-:W-:-:S05]  /*27490*/  IADD3 R2, R0, R2, RZ ;  /* 0x0000000200027210 */ /* 0x004fca0007ffe0ff */
[----:B------:R2:W-:Y:S01]  /*274a0*/  STL [R1+0x4c], R2 ;  /* 0x00004c0201007387 */ /* 0x0005e20000100800 */
[----:B------:R-:W-:Y:S05]  /*274b0*/  BRA.DIV ~URZ, `(.L_x_1199) ;  /* 0x00005b027f007947 */ /* 0x000fea000b800000 */
[----:B------:R3:W4:Y:S04]  /*274c0*/  SHFL.IDX PT, R6, R6, R0, 0x1f ;  /* 0x00001f0006067589 */ /* 0x00072800000e0000 */
[----:B------:R3:W1:Y:S02]  /*274d0*/  SHFL.IDX PT, R7, R7, R0, 0x1f ;  /* 0x00001f0007077589 */ /* 0x00066400000e0000 */
.L_x_1297:
[----:B------:R-:W-:Y:S01]  /*274e0*/  ISETP.NE.AND P0, PT, R5, RZ, PT ;  /* 0x000000ff0500720c */ /* 0x000fe20003f05270 */
[----:B------:R-:W-:-:S12]  /*274f0*/  BSSY B0, `(.L_x_1200) ;  /* 0x0000005000007945 */ /* 0x000fd80003800000 */
[----:B------:R-:W-:Y:S05]  /*27500*/  @!P0 BRA `(.L_x_1201) ;  /* 0x0000003000008947 */ /* 0x000fea0003800000 */
[----:B---3--:R-:W-:Y:S01]  /*27510*/  IADD3 R0, R0, -0x1, RZ ;  /* 0xffffffff00007810 */ /* 0x008fe20007ffe0ff */
[----:B------:R-:W-:Y:S05]  /*27520*/  BRA.DIV ~URZ, `(.L_x_1202) ;  /* 0x00005b627f007947 */ /* 0x000fea000b800000 */
[----:B------:R3:W2:Y:S02]  /*27530*/  SHFL.IDX PT, R10, R4, R0, 0x1f ;  /* 0x00001f00040a7589 */ /* 0x0006a400000e0000 */
.L_x_1201:
[----:B------:R-:W-:Y:S05]  /*27540*/  BSYNC B0 ;  /* 0x0000000000007941 */ /* 0x000fea0003800000 */
.L_x_1200:
        /* <DEDUP_REMOVED lines=68> */
.L_x_1204:
        /* <DEDUP_REMOVED lines=68> */
.L_x_1205:
[----:B------:R-:W-:Y:S05]  /*27dd0*/  BSYNC B0 ;  /* 0x0000000000007941 */ /* 0x000fea0003800000 */
.L_x_1203:
[----:B------:R-:W-:-:S04]  /*27de0*/  LOP3.LUT R2, RZ, R2, RZ, 0x33, !PT ;  /* 0x00000002ff027212 */ /* 0x000fc800078e33ff */
[----:B-1----:R-:W-:-:S05]  /*27df0*/  IADD3 R0, R2, R6, RZ ;  /* 0x0000000602007210 */ /* 0x002fca0007ffe0ff */
[----:B------:R1:W-:Y:S01]  /*27e00*/  STL [R1+0x44], R0 ;  /* 0x0000440001007387 */ /* 0x0003e20000100800 */
[----:B------:R-:W-:Y:S05]  /*27e10*/  BRA `(.L_x_1206) ;  /* 0x0000005000007947 */ /* 0x000fea0003800000 */
.L_x_1194:
[----:B------:R-:W-:Y:S01]  /*27e20*/  MOV R0, c[0x0][0x53c] ;  /* 0x00014f0000007a02 */ /* 0x000fe20000000f00 */
[----:B------:R2:W-:Y:S04]  /*27e30*/  STL [R1+0x40], R9 ;  /* 0x0000400901007387 */ /* 0x0005e80000100800 */
[----:B------:R2:W-:Y:S04]  /*27e40*/  STL [R1+0x44], RZ ;  /* 0x000044ff01007387 */ /* 0x0005e80000100800 */
[----:B------:R2:W-:Y:S04]  /*27e50*/  STL [R1+0x48], RZ ;  /* 0x000048ff01007387 */ /* 0x0005e80000100800 */
[----:B------:R2:W-:Y:S02]  /*27e60*/  STL [R1+0x4c], R0 ;  /* 0x00004c0001007387 */ /* 0x0005e40000100800 */
.L_x_1206:
[----:B------:R-:W-:Y:S05]  /*27e70*/  BSYNC B1 ;  /* 0x0000000000017941 */ /* 0x000fea0003800000 */
.L_x_1192:
        /* <DEDUP_REMOVED lines=9> */
.L_x_1187:
[----:B--2---:R-:W2:Y:S02]  /*27f10*/  LDL R0, [R1+0x4c] ;  /* 0x00004c0001007983 */ /* 0x004ea40000100800 */
[----:B--2---:R-:W-:-:S13]  /*27f20*/  ISETP.GE.AND P0, PT, R0, c[0x0][0x53c], PT ;  /* 0x00014f0000007a0c */ /* 0x004fda0003f06270 */
[----:B-1--4-:R-:W-:Y:S01]  /*27f30*/  @P0 CALL.REL.NOINC `(.L_x_1207) ;  /* 0x0000001000000944 */ /* 0x012fe20003c00000 */
[----:B------:R-:W-:Y:S05]  /*27f40*/  BRA `(.L_x_1208) ;  /* 0xfffd9f1000007947 */ /* 0x000fea000383ffff */
.L_x_1207:
[----:B------:R-:W-:Y:S05]  /*27f50*/  EXIT ;  /* 0x000000000000794d */ /* 0x000fea0003800000 */
.L_x_898:
[----:B------:R-:W-:Y:S01]  /*27f60*/  IMAD.MOV.U32 R0, RZ, RZ, R5 ;  /* 0x000000ffff007224 */ /* 0x000fe200078e0005 */
[----:B------:R-:W-:Y:S02]  /*27f70*/  MOV R2, 0x1 ;  /* 0x0000000100027802 */ /* 0x000fe40000000f00 */
[----:B------:R-:W-:Y:S02]  /*27f80*/  MOV R3, 0x27fa0 ;  /* 0x00027fa000037802 */ /* 0x000fe40000000f00 */
[----:B------:R-:W-:Y:S05]  /*27f90*/  CALL.REL.NOINC `($__internal_14_$__cuda_sm70_shflsync_up_p) ;  /* 0x0000522000007944 */ /* 0x000fea0003c00000 */
[----:B------:R-:W-:Y:S01]  /*27fa0*/  MOV R0, R4 ;  /* 0x0000000400007202 */ /* 0x000fe20000000f00 */
[----:B------:R-:W-:Y:S05]  /*27fb0*/  BRA `(.L_x_1209) ;  /* 0xfffd84a000007947 */ /* 0x000fea000383ffff */
.L_x_899:
[----:B------:R-:W-:Y:S01]  /*27fc0*/  IMAD.MOV.U32 R0, RZ, RZ, R5 ;  /* 0x000000ffff007224 */ /* 0x000fe200078e0005 */
[----:B------:R-:W-:Y:S02]  /*27fd0*/  MOV R2, 0x2 ;  /* 0x0000000200027802 */ /* 0x000fe40000000f00 */
[----:B------:R-:W-:Y:S02]  /*27fe0*/  MOV R3, 0x28000 ;  /* 0x0002800000037802 */ /* 0x000fe40000000f00 */
[----:B------:R-:W-:Y:S05]  /*27ff0*/  CALL.REL.NOINC `($__internal_14_$__cuda_sm70_shflsync_up_p) ;  /* 0x000051c000007944 */ /* 0x000fea0003c00000 */
[----:B------:R-:W-:Y:S01]  /*28000*/  SEL R0, R4, RZ, P4 ;  /* 0x000000ff04007207 */ /* 0x000fe20002000000 */
[----:B------:R-:W-:Y:S01]  /*28010*/  IMAD.MOV.U32 R2, RZ, RZ, 0x4 ;  /* 0x00000004ff027424 */ /* 0x000fe200078e00ff */
[----:B------:R-:W-:-:S03]  /*28020*/  MOV R3, 0x28050 ;  /* 0x0002805000037802 */ /* 0x000fc60000000f00 */
[----:B------:R-:W-:Y:S02]  /*28030*/  IMAD.IADD R0, R5, 0x1, R0 ;  /* 0x0000000105007824 */ /* 0x000fe400078e0200 */
        /* <DEDUP_REMOVED lines=13> */
[----:B------:R-:W-:Y:S02]  /*28110*/  MOV R71, 0x1f ;  /* 0x0000001f00477802 */ /* 0x000fe40000000f00 */
[----:B------:R-:W-:Y:S01]  /*28120*/  MOV R3, 0x28160 ;  /* 0x0002816000037802 */ /* 0x000fe20000000f00 */
[----:B------:R-:W-:-:S04]  /*28130*/  IMAD.IADD R4, R0, 0x1, R4 ;  /* 0x0000000100047824 */ /* 0x000fc800078e0204 */
[----:B------:R-:W-:Y:S02]  /*28140*/  IMAD.MOV.U32 R52, RZ, RZ, R4 ;  /* 0x000000ffff347224 */ /* 0x000fe400078e0004 */
[----:B------:R-:W-:Y:S05]  /*28150*/  CALL.REL.NOINC `($__internal_13_$__cuda_sm70_shflsync_idx_p) ;  /* 0x0000500000007944 */ /* 0x000fea0003c00000 */
[----:B------:R-:W-:Y:S01]  /*28160*/  MOV R0, R234 ;  /* 0x000000ea00007202 */ /* 0x000fe20000000f00 */
[----:B------:R-:W-:Y:S05]  /*28170*/  BRA `(.L_x_1210) ;  /* 0xfffd83e000007947 */ /* 0x000fea000383ffff */
.L_x_901:
[----:B------:R-:W-:Y:S02]  /*28180*/  SEL R0, RZ, 0x1, P0 ;  /* 0x00000001ff007807 */ /* 0x000fe40000000000 */
[----:B------:R-:W-:Y:S02]  /*28190*/  MOV R2, 0x281b0 ;  /* 0x000281b000027802 */ /* 0x000fe40000000f00 */
[----:B------:R-:W-:Y:S05]  /*281a0*/  CALL.REL.NOINC `($__internal_15_$__cuda_sm70_votesync_ballot) ;  /* 0x0000508000007944 */ /* 0x000fea0003c00000 */
[----:B------:R-:W-:Y:S01]  /*281b0*/  MOV R7, R0 ;  /* 0x0000000000077202 */ /* 0x000fe20000000f00 */
[----:B------:R-:W-:Y:S05]  /*281c0*/  BRA `(.L_x_1211) ;  /* 0xfffd842000007947 */ /* 0x000fea000383ffff */
.L_x_902:
[----:B------:R-:W-:Y:S01]  /*281d0*/  IMAD.MOV.U32 R52, RZ, RZ, R9 ;  /* 0x000000ffff347224 */ /* 0x000fe200078e0009 */
[----:B-1----:R-:W-:Y:S01]  /*281e0*/  MOV R2, R0 ;  /* 0x0000000000027202 */ /* 0x002fe20000000f00 */
[----:B------:R-:W-:Y:S01]  /*281f0*/  IMAD.MOV.U32 R71, RZ, RZ, 0x1f ;  /* 0x0000001fff477424 */ /* 0x000fe200078e00ff */
[----:B------:R-:W-:Y:S02]  /*28200*/  MOV R3, 0x28220 ;  /* 0x0002822000037802 */ /* 0x000fe40000000f00 */
[----:B------:R-:W-:Y:S05]  /*28210*/  CALL.REL.NOINC `($__internal_13_$__cuda_sm70_shflsync_idx_p) ;  /* 0x00004f4000007944 */ /* 0x000fea0003c00000 */
[----:B------:R-:W-:Y:S01]  /*28220*/  IMAD.MOV.U32 R12, RZ, RZ, R234 ;  /* 0x000000ffff0c7224 */ /* 0x000fe200078e00ea */
[----:B------:R-:W-:Y:S01]  /*28230*/  MOV R52, R8 ;  /* 0x0000000800347202 */ /* 0x000fe20000000f00 */
[----:B------:R-:W-:Y:S01]  /*28240*/  IMAD.MOV.U32 R5, RZ, RZ, RZ ;  /* 0x000000ffff057224 */ /* 0x000fe200078e00ff */
[----:B------:R-:W-:Y:S01]  /*28250*/  MOV R2, R0 ;  /* 0x0000000000027202 */ /* 0x000fe20000000f00 */
[----:B------:R-:W-:Y:S01]  /*28260*/  IMAD.MOV.U32 R71, RZ, RZ, 0x1f ;  /* 0x0000001fff477424 */ /* 0x000fe200078e00ff */
[----:B------:R-:W-:-:S02]  /*28270*/  MOV R3, 0x28290 ;  /* 0x0002829000037802 */ /* 0x000fc40000000f00 */
[----:B------:R-:W-:Y:S05]  /*28280*/  CALL.REL.NOINC `($__internal_13_$__cuda_sm70_shflsync_idx_p) ;  /* 0x00004ed000007944 */ /* 0x000fea0003c00000 */
[----:B------:R-:W-:Y:S01]  /*28290*/  MOV R9, R234 ;  /* 0x000000ea00097202 */ /* 0x000fe20000000f00 */
[----:B------:R-:W-:Y:S05]  /*282a0*/  BRA `(.L_x_1212) ;  /* 0xfffd83b000007947 */ /* 0x000fea000383ffff */
.L_x_905:
[----:B------:R-:W-:Y:S01]  /*282b0*/  IMAD.MOV.U32 R52, RZ, RZ, R4 ;  /* 0x000000ffff347224 */ /* 0x000fe200078e0004 */
[----:B-1----:R-:W-:Y:S01]  /*282c0*/  MOV R2, R0 ;  /* 0x0000000000027202 */ /* 0x002fe20000000f00 */
[----:B------:R-:W-:Y:S01]  /*282d0*/  IMAD.MOV.U32 R71, RZ, RZ, 0x1f ;  /* 0x0000001fff477424 */ /* 0x000fe200078e00ff */
[----:B------:R-:W-:-:S02]  /*282e0*/  MOV R3, 0x28300 ;  /* 0x0002830000037802 */ /* 0x000fc40000000f00 */
[----:B---34-:R-:W-:Y:S05]  /*282f0*/  CALL.REL.NOINC `($__internal_13_$__cuda_sm70_shflsync_idx_p) ;  /* 0x00004e6000007944 */ /* 0x018fea0003c00000 */
[----:B------:R-:W-:Y:S01]  /*28300*/  MOV R5, R234 ;  /* 0x000000ea00057202 */ /* 0x000fe20000000f00 */
[----:B------:R-:W-:Y:S05]  /*28310*/  BRA `(.L_x_904) ;  /* 0xfffd83a000007947 */ /* 0x000fea000383ffff */
.L_x_970:
[----:B------:R-:W-:Y:S01]  /*28320*/  IMAD.MOV.U32 R52, RZ, RZ, R5 ;  /* 0x000000ffff347224 */ /* 0x000fe200078e0005 */
[----:B------:R-:W-:Y:S01]  /*28330*/  MOV R2, RZ ;  /* 0x000000ff00027202 */ /* 0x000fe20000000f00 */
[----:B------:R-:W-:Y:S01]  /*28340*/  IMAD.MOV.U32 R71, RZ, RZ, 0x181f ;  /* 0x0000181fff477424 */ /* 0x000fe200078e00ff */
[----:B------:R-:W-:-:S02]  /*28350*/  MOV R3, 0x28370 ;  /* 0x0002837000037802 */ /* 0x000fc40000000f00 */
[----:B-----5:R-:W-:Y:S05]  /*28360*/  CALL.REL.NOINC `($__internal_13_$__cuda_sm70_shflsync_idx_p) ;  /* 0x00004df000007944 */ /* 0x020fea0003c00000 */
[----:B------:R-:W-:Y:S01]  /*28370*/  MOV R7, R234 ;  /* 0x000000ea00077202 */ /* 0x000fe20000000f00 */
[----:B------:R-:W-:Y:S05]  /*28380*/  BRA `(.L_x_1213) ;  /* 0xfffe0ba000007947 */ /* 0x000fea000383ffff */
.L_x_971:
[----:B------:R-:W-:Y:S01]  /*28390*/  IMAD.MOV.U32 R52, RZ, RZ, R6 ;  /* 0x000000ffff347224 */ /* 0x000fe200078e0006 */
[----:B------:R-:W-:Y:S01]  /*283a0*/  MOV R2, RZ ;  /* 0x000000ff00027202 */ /* 0x000fe20000000f00 */
[----:B------:R-:W-:Y:S01]  /*283b0*/  IMAD.MOV.U32 R71, RZ, RZ, 0x181f ;  /* 0x0000181fff477424 */ /* 0x000fe200078e00ff */
[----:B------:R-:W-:-:S02]  /*283c0*/  MOV R3, 0x283e0 ;  /* 0x000283e000037802 */ /* 0x000fc40000000f00 */
[----:B-12--5:R-:W-:Y:S05]  /*283d0*/  CALL.REL.NOINC `($__internal_13_$__cuda_sm70_shflsync_idx_p) ;  /* 0x00004d8000007944 */ /* 0x026fea0003c00000 */
[----:B------:R-:W-:Y:S01]  /*283e0*/  MOV R2, R234 ;  /* 0x000000ea00027202 */ /* 0x000fe20000000f00 */
[----:B------:R-:W-:Y:S05]  /*283f0*/  BRA `(.L_x_1214) ;  /* 0xfffe0b5000007947 */ /* 0x000fea000383ffff */
.L_x_974:
[----:B------:R-:W-:Y:S01]  /*28400*/  IMAD.MOV.U32 R52, RZ, RZ, R5 ;  /* 0x000000ffff347224 */ /* 0x000fe200078e0005 */
[----:B--2-4-:R-:W-:Y:S01]  /*28410*/  MOV R2, 0x1 ;  /* 0x0000000100027802 */ /* 0x014fe20000000f00 */
[----:B------:R-:W-:Y:S01]  /*28420*/  IMAD.MOV.U32 R71, RZ, RZ, 0x181f ;  /* 0x0000181fff477424 */ /* 0x000fe200078e00ff */
[----:B------:R-:W-:-:S02]  /*28430*/  MOV R3, 0x28450 ;  /* 0x0002845000037802 */ /* 0x000fc40000000f00 */
[----:B-1-3-5:R-:W-:Y:S05]  /*28440*/  CALL.REL.NOINC `($__internal_13_$__cuda_sm70_shflsync_idx_p) ;  /* 0x00004d1000007944 */ /* 0x02afea0003c00000 */
[----:B------:R-:W-:Y:S01]  /*28450*/  IMAD.MOV.U32 R7, RZ, RZ, R234 ;  /* 0x000000ffff077224 */ /* 0x000fe200078e00ea */
[----:B------:R-:W-:Y:S01]  /*28460*/  MOV R2, 0x1 ;  /* 0x0000000100027802 */ /* 0x000fe20000000f00 */
[----:B------:R-:W-:Y:S01]  /*28470*/  IMAD.MOV.U32 R52, RZ, RZ, R6 ;  /* 0x000000ffff347224 */ /* 0x000fe200078e0006 */
[----:B------:R-:W-:-:S02]  /*28480*/  MOV R71, 0x181f ;  /* 0x0000181f00477802 */ /* 0x000fc40000000f00 */
[----:B------:R-:W-:Y:S02]  /*28490*/  MOV R3, 0x284b0 ;  /* 0x000284b000037802 */ /* 0x000fe40000000f00 */
[----:B------:R-:W-:Y:S05]  /*284a0*/  CALL.REL.NOINC `($__internal_13_$__cuda_sm70_shflsync_idx_p) ;  /* 0x00004cb000007944 */ /* 0x000fea0003c00000 */
[----:B------:R-:W-:Y:S01]  /*284b0*/  MOV R2, R234 ;  /* 0x000000ea00027202 */ /* 0x000fe20000000f00 */
[----:B------:R-:W-:Y:S05]  /*284c0*/  BRA `(.L_x_1215) ;  /* 0xfffe0b6000007947 */ /* 0x000fea000383ffff */
.L_x_977:
[----:B------:R-:W-:Y:S01]  /*284d0*/  IMAD.MOV.U32 R52, RZ, RZ, R5 ;  /* 0x000000ffff347224 */ /* 0x000fe200078e0005 */
[----:B-1--4-:R-:W-:Y:S01]  /*284e0*/  MOV R2, 0x2 ;  /* 0x0000000200027802 */ /* 0x012fe20000000f00 */
[----:B------:R-:W-:Y:S01]  /*284f0*/  IMAD.MOV.U32 R71, RZ, RZ, 0x181f ;  /* 0x0000181fff477424 */ /* 0x000fe200078e00ff */
[----:B------:R-:W-:Y:S02]  /*28500*/  MOV R3, 0x28520 ;  /* 0x0002852000037802 */ /* 0x000fe40000000f00 */
[----:B--23-5:R-:W-:Y:S05]  /*28510*/  CALL.REL.NOINC `($__internal_13_$__cuda_sm70_shflsync_idx_p) ;  /* 0x00004c4000007944 */ /* 0x02cfea0003c00000 */
[----:B------:R-:W-:Y:S01]  /*28520*/  MOV R7, R234 ;  /* 0x000000ea00077202 */ /* 0x000fe20000000f00 */
[----:B------:R-:W-:Y:S05]  /*28530*/  BRA `(.L_x_1216) ;  /* 0xfffe0bc000007947 */ /* 0x000fea000383ffff */
.L_x_978:
[----:B------:R-:W-:Y:S01]  /*28540*/  IMAD.MOV.U32 R52, RZ, RZ, R6 ;  /* 0x000000ffff347224 */ /* 0x000fe200078e0006 */
[----:B----4-:R-:W-:Y:S01]  /*28550*/  MOV R2, 0x2 ;  /* 0x0000000200027802 */ /* 0x010fe20000000f00 */
[----:B------:R-:W-:Y:S01]  /*28560*/  IMAD.MOV.U32 R71, RZ, RZ, 0x181f ;  /* 0x0000181fff477424 */ /* 0x000fe200078e00ff */
[----:B------:R-:W-:Y:S02]  /*28570*/  MOV R3, 0x28590 ;  /* 0x0002859000037802 */ /* 0x000fe40000000f00 */
[----:B-123-5:R-:W-:Y:S05]  /*28580*/  CALL.REL.NOINC `($__internal_13_$__cuda_sm70_shflsync_idx_p) ;  /* 0x00004bd000007944 */ /* 0x02efea0003c00000 */
[----:B------:R-:W-:Y:S01]  /*28590*/  MOV R2, R234 ;  /* 0x000000ea00027202 */ /* 0x000fe20000000f00 */
[----:B------:R-:W-:Y:S05]  /*285a0*/  BRA `(.L_x_1217) ;  /* 0xfffe0b7000007947 */ /* 0x000fea000383ffff */
.L_x_981:
[----:B------:R-:W-:Y:S01]  /*285b0*/  IMAD.MOV.U32 R52, RZ, RZ, R5 ;  /* 0x000000ffff347224 */ /* 0x000fe200078e0005 */
[----:B-1----:R-:W-:Y:S01]  /*285c0*/  MOV R2, 0x3 ;  /* 0x0000000300027802 */ /* 0x002fe20000000f00 */
[----:B------:R-:W-:Y:S01]  /*285d0*/  IMAD.MOV.U32 R71, RZ, RZ, 0x181f ;  /* 0x0000181fff477424 */ /* 0x000fe200078e00ff */
[----:B------:R-:W-:-:S02]  /*285e0*/  MOV R3, 0x28600 ;  /* 0x0002860000037802 */ /* 0x000fc40000000f00 */
[----:B--2345:R-:W-:Y:S05]  /*285f0*/  CALL.REL.NOINC `($__internal_13_$__cuda_sm70_shflsync_idx_p) ;  /* 0x00004b6000007944 */ /* 0x03cfea0003c00000 */
        /* <DEDUP_REMOVED lines=8> */
.L_x_984:
[----:B------:R-:W-:Y:S01]  /*28680*/  IMAD.MOV.U32 R52, RZ, RZ, R5 ;  /* 0x000000ffff347224 */ /* 0x000fe200078e0005 */
[----:B-1----:R-:W-:Y:S01]  /*28690*/  MOV R2, 0x4 ;  /* 0x0000000400027802 */ /* 0x002fe20000000f00 */
[----:B------:R-:W-:Y:S01]  /*286a0*/  IMAD.MOV.U32 R71, RZ, RZ, 0x181f ;  /* 0x0000181fff477424 */ /* 0x000fe200078e00ff */
[----:B------:R-:W-:Y:S02]  /*286b0*/  MOV R3, 0x286d0 ;  /* 0x000286d000037802 */ /* 0x000fe40000000f00 */
[----:B--2345:R-:W-:Y:S05]  /*286c0*/  CALL.REL.NOINC `($__internal_13_$__cuda_sm70_shflsync_idx_p) ;  /* 0x00004a9000007944 */ /* 0x03cfea0003c00000 */
[----:B------:R-:W-:Y:S01]  /*286d0*/  MOV R7, R234 ;  /* 0x000000ea00077202 */ /* 0x000fe20000000f00 */
[----:B------:R-:W-:Y:S05]  /*286e0*/  BRA `(.L_x_1219) ;  /* 0xfffe0be000007947 */ /* 0x000fea000383ffff */
.L_x_985:
[----:B------:R-:W-:Y:S01]  /*286f0*/  IMAD.MOV.U32 R52, RZ, RZ, R6 ;  /* 0x000000ffff347224 */ /* 0x000fe200078e0006 */
[----:B-1----:R-:W-:Y:S01]  /*28700*/  MOV R2, 0x4 ;  /* 0x0000000400027802 */ /* 0x002fe20000000f00 */
[----:B------:R-:W-:Y:S01]  /*28710*/  IMAD.MOV.U32 R71, RZ, RZ, 0x181f ;  /* 0x0000181fff477424 */ /* 0x000fe200078e00ff */
[----:B------:R-:W-:Y:S02]  /*28720*/  MOV R3, 0x28740 ;  /* 0x0002874000037802 */ /* 0x000fe40000000f00 */
[----:B--2345:R-:W-:Y:S05]  /*28730*/  CALL.REL.NOINC `($__internal_13_$__cuda_sm70_shflsync_idx_p) ;  /* 0x00004a2000007944 */ /* 0x03cfea0003c00000 */
[----:B------:R-:W-:Y:S01]  /*28740*/  MOV R2, R234 ;  /* 0x000000ea00027202 */ /* 0x000fe20000000f00 */
[----:B------:R-:W-:Y:S05]  /*28750*/  BRA `(.L_x_1220) ;  /* 0xfffe0b9000007947 */ /* 0x000fea000383ffff */
.L_x_988:
[----:B------:R-:W-:Y:S01]  /*28760*/  IMAD.MOV.U32 R52, RZ, RZ, R5 ;  /* 0x000000ffff347224 */ /* 0x000fe200078e0005 */
[----:B--23--:R-:W-:Y:S01]  /*28770*/  MOV R2, 0x5 ;  /* 0x0000000500027802 */ /* 0x00cfe20000000f00 */
[----:B------:R-:W-:Y:S01]  /*28780*/  IMAD.MOV.U32 R71, RZ, RZ, 0x181f ;  /* 0x0000181fff477424 */ /* 0x000fe200078e00ff */
[----:B------:R-:W-:-:S02]  /*28790*/  MOV R3, 0x287b0 ;  /* 0x000287b000037802 */ /* 0x000fc40000000f00 */
[----:B-1--45:R-:W-:Y:S05]  /*287a0*/  CALL.REL.NOINC `($__internal_13_$__cuda_sm70_shflsync_idx_p) ;  /* 0x000049b000007944 */ /* 0x032fea0003c00000 */
        /* <DEDUP_REMOVED lines=8> */
.L_x_991:
[----:B------:R-:W-:Y:S01]  /*28830*/  IMAD.MOV.U32 R52, RZ, RZ, R5 ;  /* 0x000000ffff347224 */ /* 0x000fe200078e0005 */
[----:B-1-3--:R-:W-:Y:S01]  /*28840*/  MOV R2, 0x6 ;  /* 0x0000000600027802 */ /* 0x00afe20000000f00 */
[----:B------:R-:W-:Y:S01]  /*28850*/  IMAD.MOV.U32 R71, RZ, RZ, 0x181f ;  /* 0x0000181fff477424 */ /* 0x000fe200078e00ff */
[----:B------:R-:W-:Y:S02]  /*28860*/  MOV R3, 0x28880 ;  /* 0x0002888000037802 */ /* 0x000fe40000000f00 */
[----:B--2-45:R-:W-:Y:S05]  /*28870*/  CALL.REL.NOINC `($__internal_13_$__cuda_sm70_shflsync_idx_p) ;  /* 0x000048e000007944 */ /* 0x034fea0003c00000 */
[----:B------:R-:W-:Y:S01]  /*28880*/  MOV R7, R234 ;  /* 0x000000ea00077202 */ /* 0x000fe20000000f00 */
[----:B------:R-:W-:Y:S05]  /*28890*/  BRA `(.L_x_1222) ;  /* 0xfffe0c0000007947 */ /* 0x000fea000383ffff */
.L_x_992:
[----:B------:R-:W-:Y:S01]  /*288a0*/  IMAD.MOV.U32 R52, RZ, RZ, R6 ;  /* 0x000000ffff347224 */ /* 0x000fe200078e0006 */
[----:B---3--:R-:W-:Y:S01]  /*288b0*/  MOV R2, 0x6 ;  /* 0x0000000600027802 */ /* 0x008fe20000000f00 */
[----:B------:R-:W-:Y:S01]  /*288c0*/  IMAD.MOV.U32 R71, RZ, RZ, 0x181f ;  /* 0x0000181fff477424 */ /* 0x000fe200078e00ff */
[----:B------:R-:W-:Y:S02]  /*288d0*/  MOV R3, 0x288f0 ;  /* 0x000288f000037802 */ /* 0x000fe40000000f00 */
[----:B-12-45:R-:W-:Y:S05]  /*288e0*/  CALL.REL.NOINC `($__internal_13_$__cuda_sm70_shflsync_idx_p) ;  /* 0x0000487000007944 */ /* 0x036fea0003c00000 */
[----:B------:R-:W-:Y:S01]  /*288f0*/  MOV R2, R234 ;  /* 0x000000ea00027202 */ /* 0x000fe20000000f00 */
[----:B------:R-:W-:Y:S05]  /*28900*/  BRA `(.L_x_1223) ;  /* 0xfffe0bb000007947 */ /* 0x000fea000383ffff */
.L_x_995:
        /* <DEDUP_REMOVED lines=13> */
.L_x_1034:
[----:B------:R-:W-:Y:S01]  /*289e0*/  IMAD.MOV.U32 R52, RZ, RZ, R4 ;  /* 0x000000ffff347224 */ /* 0x000fe200078e0004 */
[----:B------:R-:W-:Y:S01]  /*289f0*/  MOV R2, RZ ;  /* 0x000000ff00027202 */ /* 0x000fe20000000f00 */
[----:B------:R-:W-:Y:S01]  /*28a00*/  IMAD.MOV.U32 R71, RZ, RZ, 0x181f ;  /* 0x0000181fff477424 */ /* 0x000fe200078e00ff */
[----:B------:R-:W-:Y:S02]  /*28a10*/  MOV R3, 0x28a30 ;  /* 0x00028a3000037802 */ /* 0x000fe40000000f00 */
[----:B------:R-:W-:Y:S05]  /*28a20*/  CALL.REL.NOINC `($__internal_13_$__cuda_sm70_shflsync_idx_p) ;  /* 0x0000473000007944 */ /* 0x000fea0003c00000 */
[----:B------:R-:W-:Y:S01]  /*28a30*/  MOV R5, R234 ;  /* 0x000000ea00057202 */ /* 0x000fe20000000f00 */
[----:B------:R-:W-:Y:S05]  /*28a40*/  BRA `(.L_x_1225) ;  /* 0xfffe75f000007947 */ /* 0x000fea000383ffff */
.L_x_1035:
[----:B------:R-:W-:Y:S01]  /*28a50*/  IMAD.MOV.U32 R52, RZ, RZ, R0 ;  /* 0x000000ffff347224 */ /* 0x000fe200078e0000 */
[----:B------:R-:W-:Y:S01]  /*28a60*/  MOV R2, RZ ;  /* 0x000000ff00027202 */ /* 0x000fe20000000f00 */
[----:B------:R-:W-:Y:S01]  /*28a70*/  IMAD.MOV.U32 R71, RZ, RZ, 0x181f ;  /* 0x0000181fff477424 */ /* 0x000fe200078e00ff */
[----:B------:R-:W-:Y:S02]  /*28a80*/  MOV R3, 0x28aa0 ;  /* 0x00028aa000037802 */ /* 0x000fe40000000f00 */
[----:B-12---:R-:W-:Y:S05]  /*28a90*/  CALL.REL.NOINC `($__internal_13_$__cuda_sm70_shflsync_idx_p) ;  /* 0x000046c000007944 */ /* 0x006fea0003c00000 */
        /* <DEDUP_REMOVED lines=10> */
[----:B------:R-:W-:Y:S05]  /*28b40*/  CALL.REL.NOINC `($__internal_13_$__cuda_sm70_shflsync_idx_p) ;  /* 0x0000461000007944 */ /* 0x000fea0003c00000 */
[----:B------:R-:W-:Y:S01]  /*28b50*/  IMAD.MOV.U32 R5, RZ, RZ, R234 ;  /* 0x000000ffff057224 */ /* 0x000fe200078e00ea */
[----:B------:R-:W-:Y:S01]  /*28b60*/  MOV R2, 0x1 ;  /* 0x0000000100027802 */ /* 0x000fe20000000f00 */
[----:B------:R-:W-:Y:S01]  /*28b70*/  IMAD.MOV.U32 R52, RZ, RZ, R0 ;  /* 0x000000ffff347224 */ /* 0x000fe200078e0000 */
[----:B------:R-:W-:Y:S02]  /*28b80*/  MOV R71, 0x181f ;  /* 0x0000181f00477802 */ /* 0x000fe40000000f00 */
[----:B------:R-:W-:Y:S02]  /*28b90*/  MOV R3, 0x28bb0 ;  /* 0x00028bb000037802 */ /* 0x000fe40000000f00 */
[----:B------:R-:W-:Y:S05]  /*28ba0*/  CALL.REL.NOINC `($__internal_13_$__cuda_sm70_shflsync_idx_p) ;  /* 0x000045b000007944 */ /* 0x000fea0003c00000 */
        /* <DEDUP_REMOVED lines=51> */
[----:B------:R-:W-:Y:S01]  /*28ee0*/  MOV R0, R234 ;  /* 0x000000ea00007202 */ /* 0x000fe20000000f00 */
[----:B------:R-:W-:Y:S05]  /*28ef0*/  BRA `(.L_x_1226) ;  /* 0xfffe72a000007947 */ /* 0x000fea000383ffff */
.L_x_1036:
[----:B------:R-:W-:Y:S01]  /*28f00*/  IMAD.MOV.U32 R52, RZ, RZ, R4 ;  /* 0x000000ffff347224 */ /* 0x000fe200078e0004 */
[----:B------:R-:W-:Y:S01]  /*28f10*/  MOV R2, RZ ;  /* 0x000000ff00027202 */ /* 0x000fe20000000f00 */
[----:B------:R-:W-:Y:S01]  /*28f20*/  IMAD.MOV.U32 R71, RZ, RZ, 0x1c1f ;  /* 0x00001c1fff477424 */ /* 0x000fe200078e00ff */
[----:B------:R-:W-:-:S02]  /*28f30*/  MOV R3, 0x28f50 ;  /* 0x00028f5000037802 */ /* 0x000fc40000000f00 */
[----:B------:R-:W-:Y:S05]  /*28f40*/  CALL.REL.NOINC `($__internal_13_$__cuda_sm70_shflsync_idx_p) ;  /* 0x0000421000007944 */ /* 0x000fea0003c00000 */
[----:B------:R-:W-:Y:S01]  /*28f50*/  MOV R3, R234 ;  /* 0x000000ea00037202 */ /* 0x000fe20000000f00 */
[----:B------:R-:W-:Y:S05]  /*28f60*/  BRA `(.L_x_1227) ;  /* 0xfffe73d000007947 */ /* 0x000fea000383ffff */
.L_x_1041:
[----:B------:R-:W-:Y:S01]  /*28f70*/  IMAD.MOV.U32 R52, RZ, RZ, R4 ;  /* 0x000000ffff347224 */ /* 0x000fe200078e0004 */
[----:B------:R-:W-:Y:S01]  /*28f80*/  MOV R2, 0x1 ;  /* 0x0000000100027802 */ /* 0x000fe20000000f00 */
[----:B------:R-:W-:Y:S01]  /*28f90*/  IMAD.MOV.U32 R71, RZ, RZ, 0x1c1f ;  /* 0x00001c1fff477424 */ /* 0x000fe200078e00ff */
[----:B------:R-:W-:-:S02]  /*28fa0*/  MOV R3, 0x28fc0 ;  /* 0x00028fc000037802 */ /* 0x000fc40000000f00 */
[----:B-1----:R-:W-:Y:S05]  /*28fb0*/  CALL.REL.NOINC `($__internal_13_$__cuda_sm70_shflsync_idx_p) ;  /* 0x000041a000007944 */ /* 0x002fea0003c00000 */
[----:B------:R-:W-:Y:S01]  /*28fc0*/  MOV R3, R234 ;  /* 0x000000ea00037202 */ /* 0x000fe20000000f00 */
[----:B------:R-:W-:Y:S05]  /*28fd0*/  BRA `(.L_x_1228) ;  /* 0xfffe7c0000007947 */ /* 0x000fea000383ffff */
.L_x_1046:
[----:B------:R-:W-:Y:S01]  /*28fe0*/  IMAD.MOV.U32 R52, RZ, RZ, R4 ;  /* 0x000000ffff347224 */ /* 0x000fe200078e0004 */
[----:B------:R-:W-:Y:S01]  /*28ff0*/  MOV R2, 0x2 ;  /* 0x0000000200027802 */ /* 0x000fe20000000f00 */
[----:B------:R-:W-:Y:S01]  /*29000*/  IMAD.MOV.U32 R71, RZ, RZ, 0x1c1f ;  /* 0x00001c1fff477424 */ /* 0x000fe200078e00ff */
[----:B------:R-:W-:-:S02]  /*29010*/  MOV R3, 0x29030 ;  /* 0x0002903000037802 */ /* 0x000fc40000000f00 */
[----:B-12---:R-:W-:Y:S05]  /*29020*/  CALL.REL.NOINC `($__internal_13_$__cuda_sm70_shflsync_idx_p) ;  /* 0x0000413000007944 */ /* 0x006fea0003c00000 */
[----:B------:R-:W-:Y:S01]  /*29030*/  MOV R3, R234 ;  /* 0x000000ea00037202 */ /* 0x000fe20000000f00 */
[----:B------:R-:W-:Y:S05]  /*29040*/  BRA `(.L_x_1229) ;  /* 0xfffe820000007947 */ /* 0x000fea000383ffff */
.L_x_1051:
[----:B------:R-:W-:Y:S01]  /*29050*/  IMAD.MOV.U32 R52, RZ, RZ, R4 ;  /* 0x000000ffff347224 */ /* 0x000fe200078e0004 */
[----:B------:R-:W-:Y:S01]  /*29060*/  MOV R2, 0x3 ;  /* 0x0000000300027802 */ /* 0x000fe20000000f00 */
[----:B------:R-:W-:Y:S01]  /*29070*/  IMAD.MOV.U32 R71, RZ, RZ, 0x1c1f ;  /* 0x00001c1fff477424 */ /* 0x000fe200078e00ff */
[----:B------:R-:W-:-:S02]  /*29080*/  MOV R3, 0x290a0 ;  /* 0x000290a000037802 */ /* 0x000fc40000000f00 */
[----:B-123--:R-:W-:Y:S05]  /*29090*/  CALL.REL.NOINC `($__internal_13_$__cuda_sm70_shflsync_idx_p) ;  /* 0x000040c000007944 */ /* 0x00efea0003c00000 */
[----:B------:R-:W-:Y:S01]  /*290a0*/  MOV R3, R234 ;  /* 0x000000ea00037202 */ /* 0x000fe20000000f00 */
[----:B------:R-:W-:Y:S05]  /*290b0*/  BRA `(.L_x_1230) ;  /* 0xfffe880000007947 */ /* 0x000fea000383ffff */
.L_x_1056:
[----:B------:R-:W-:Y:S02]  /*290c0*/  MOV R0, 0x2 ;  /* 0x0000000200007802 */ /* 0x000fe40000000f00 */
[----:B------:R-:W-:-:S02]  /*290d0*/  MOV R2, 0x290f0 ;  /* 0x000290f000027802 */ /* 0x000fc40000000f00 */
[----:B------:R-:W-:Y:S05]  /*290e0*/  CALL.REL.NOINC `($__internal_12_$__cuda_sm70_shflsync_bfly_p) ;  /* 0x0000401000007944 */ /* 0x000fea0003c00000 */
[----:B------:R-:W-:Y:S05]  /*290f0*/  BRA `(.L_x_1231) ;  /* 0xfffe92f000007947 */ /* 0x000fea000383ffff */
.L_x_1057:
[----:B------:R-:W-:Y:S02]  /*29100*/  MOV R0, 0x1 ;  /* 0x0000000100007802 */ /* 0x000fe40000000f00 */
[----:B------:R-:W-:-:S02]  /*29110*/  MOV R2, 0x29130 ;  /* 0x0002913000027802 */ /* 0x000fc40000000f00 */
[----:B------:R-:W-:Y:S05]  /*29120*/  CALL.REL.NOINC `($__internal_12_$__cuda_sm70_shflsync_bfly_p) ;  /* 0x00003fd000007944 */ /* 0x000fea0003c00000 */
[----:B------:R-:W-:Y:S01]  /*29130*/  FMNMX.FTZ R71, R4, R0, !PT ;  /* 0x0000000004477209 */ /* 0x000fe20007810000 */
[----:B------:R-:W-:Y:S01]  /*29140*/  IMAD.MOV.U32 R4, RZ, RZ, R5 ;  /* 0x000000ffff047224 */ /* 0x000fe200078e0005 */
[----:B------:R-:W-:Y:S01]  /*29150*/  MOV R2, 0x29180 ;  /* 0x0002918000027802 */ /* 0x000fe20000000f00 */
[----:B------:R-:W-:-:S02]  /*29160*/  IMAD.MOV.U32 R0, RZ, RZ, 0x2 ;  /* 0x00000002ff007424 */ /* 0x000fc400078e00ff */
[----:B------:R-:W-:Y:S05]  /*29170*/  CALL.REL.NOINC `($__internal_12_$__cuda_sm70_shflsync_bfly_p) ;  /* 0x00003f8000007944 */ /* 0x000fea0003c00000 */
[----:B------:R-:W-:Y:S01]  /*29180*/  FMNMX.FTZ R5, R5, R0, !PT ;  /* 0x0000000005057209 */ /* 0x000fe20007810000 */
[----:B------:R-:W-:Y:S01]  /*29190*/  IMAD.MOV.U32 R0, RZ, RZ, 0x1 ;  /* 0x00000001ff007424 */ /* 0x000fe200078e00ff */
[----:B------:R-:W-:-:S03]  /*291a0*/  MOV R2, 0x291d0 ;  /* 0x000291d000027802 */ /* 0x000fc60000000f00 */
[----:B------:R-:W-:Y:S02]  /*291b0*/  IMAD.MOV.U32 R4, RZ, RZ, R5 ;  /* 0x000000ffff047224 */ /* 0x000fe400078e0005 */
[----:B------:R-:W-:Y:S05]  /*291c0*/  CALL.REL.NOINC `($__internal_12_$__cuda_sm70_shflsync_bfly_p) ;  /* 0x00003f3000007944 */ /* 0x000fea0003c00000 */
[----:B------:R-:W-:Y:S01]  /*291d0*/  FMNMX.FTZ R70, R5, R0, !PT ;  /* 0x0000000005467209 */ /* 0x000fe20007810000 */
[----:B------:R-:W-:Y:S01]  /*291e0*/  IMAD.MOV.U32 R4, RZ, RZ, R6 ;  /* 0x000000ffff047224 */ /* 0x000fe200078e0006 */
[----:B------:R-:W-:Y:S01]  /*291f0*/  MOV R2, 0x29220 ;  /* 0x0002922000027802 */ /* 0x000fe20000000f00 */
[----:B------:R-:W-:Y:S02]  /*29200*/  IMAD.MOV.U32 R0, RZ, RZ, 0x2 ;  /* 0x00000002ff007424 */ /* 0x000fe400078e00ff */
        /* <DEDUP_REMOVED lines=16> */
[----:B------:R-:W-:Y:S01]  /*29310*/  MOV R8, R0 ;  /* 0x0000000000087202 */ /* 0x000fe20000000f00 */
[----:B------:R-:W-:Y:S05]  /*29320*/  BRA `(.L_x_1232) ;  /* 0xfffe91b000007947 */ /* 0x000fea000383ffff */
.L_x_1065:
[----:B------:R-:W-:Y:S01]  /*29330*/  MOV R2, RZ ;  /* 0x000000ff00027202 */ /* 0x000fe20000000f00 */
[----:B------:R-:W-:Y:S01]  /*29340*/  IMAD.MOV.U32 R52, RZ, RZ, R4 ;  /* 0x000000ffff347224 */ /* 0x000fe200078e0004 */
[----:B------:R-:W-:Y:S01]  /*29350*/  MOV R3, 0x29380 ;  /* 0x0002938000037802 */ /* 0x000fe20000000f00 */
[----:B------:R-:W-:Y:S02]  /*29360*/  IMAD.MOV.U32 R71, RZ, RZ, 0x181f ;  /* 0x0000181fff477424 */ /* 0x000fe400078e00ff */
[----:B------:R-:W-:Y:S05]  /*29370*/  CALL.REL.NOINC `($__internal_13_$__cuda_sm70_shflsync_idx_p) ;  /* 0x00003de000007944 */ /* 0x000fea0003c00000 */
[----:B------:R-:W-:Y:S01]  /*29380*/  MOV R8, R234 ;  /* 0x000000ea00087202 */ /* 0x000fe20000000f00 */
[----:B------:R-:W-:-:S05]  /*29390*/  BRA `(.L_x_1233) ;  /* 0xfffeaed000007947 */ /* 0x000fca000383ffff */
.L_x_1066:
[----:B------:R-:W-:Y:S01]  /*293a0*/  MOV R2, RZ ;  /* 0x000000ff00027202 */ /* 0x000fe20000000f00 */
[----:B------:R-:W-:Y:S01]  /*293b0*/  IMAD.MOV.U32 R52, RZ, RZ, R0 ;  /* 0x000000ffff347224 */ /* 0x000fe200078e0000 */
[----:B------:R-:W-:Y:S01]  /*293c0*/  MOV R3, 0x293f0 ;  /* 0x000293f000037802 */ /* 0x000fe20000000f00 */
[----:B------:R-:W-:Y:S02]  /*293d0*/  IMAD.MOV.U32 R71, RZ, RZ, 0x181f ;  /* 0x0000181fff477424 */ /* 0x000fe400078e00ff */
[----:B-12---:R-:W-:Y:S05]  /*293e0*/  CALL.REL.NOINC `($__internal_13_$__cuda_sm70_shflsync_idx_p) ;  /* 0x00003d7000007944 */ /* 0x006fea0003c00000 */
        /* <DEDUP_REMOVED lines=10> */
[----:B------:R-:W-:Y:S05]  /*29490*/  CALL.REL.NOINC `($__internal_13_$__cuda_sm70_shflsync_idx_p) ;  /* 0x00003cc000007944 */ /* 0x000fea0003c00000 */
[----:B------:R-:W-:Y:S01]  /*294a0*/  MOV R2, 0x1 ;  /* 0x0000000100027802 */ /* 0x000fe20000000f00 */
[----:B------:R-:W-:Y:S01]  /*294b0*/  IMAD.MOV.U32 R7, RZ, RZ, R234 ;  /* 0x000000ffff077224 */ /* 0x000fe200078e00ea */
[----:B------:R-:W-:Y:S01]  /*294c0*/  MOV R71, 0x181f ;  /* 0x0000181f00477802 */ /* 0x000fe20000000f00 */
[----:B------:R-:W-:Y:S01]  /*294d0*/  IMAD.MOV.U32 R52, RZ, RZ, R0 ;  /* 0x000000ffff347224 */ /* 0x000fe200078e0000 */
[----:B------:R-:W-:Y:S02]  /*294e0*/  MOV R3, 0x29500 ;  /* 0x0002950000037802 */ /* 0x000fe40000000f00 */
[----:B------:R-:W-:Y:S05]  /*294f0*/  CALL.REL.NOINC `($__internal_13_$__cuda_sm70_shflsync_idx_p) ;  /* 0x00003c6000007944 */ /* 0x000fea0003c00000 */
        /* <DEDUP_REMOVED lines=51> */
[----:B------:R-:W-:Y:S01]  /*29830*/  MOV R0, R234 ;  /* 0x000000ea00007202 */ /* 0x000fe20000000f00 */
[----:B------:R-:W-:-:S05]  /*29840*/  BRA `(.L_x_1234) ;  /* 0xfffeab8000007947 */ /* 0x000fca000383ffff */
.L_x_1069:
[----:B------:R-:W-:Y:S01]  /*29850*/  MOV R2, RZ ;  /* 0x000000ff00027202 */ /* 0x000fe20000000f00 */
[----:B------:R-:W-:Y:S01]  /*29860*/  IMAD.MOV.U32 R52, RZ, RZ, R4 ;  /* 0x000000ffff347224 */ /* 0x000fe200078e0004 */
[----:B------:R-:W-:Y:S01]  /*29870*/  MOV R3, 0x298a0 ;  /* 0x000298a000037802 */ /* 0x000fe20000000f00 */
[----:B------:R-:W-:Y:S02]  /*29880*/  IMAD.MOV.U32 R71, RZ, RZ, 0x181f ;  /* 0x0000181fff477424 */ /* 0x000fe400078e00ff */
[----:B------:R-:W-:Y:S05]  /*29890*/  CALL.REL.NOINC `($__internal_13_$__cuda_sm70_shflsync_idx_p) ;  /* 0x000038c000007944 */ /* 0x000fea0003c00000 */
[----:B------:R-:W-:Y:S01]  /*298a0*/  MOV R7, R234 ;  /* 0x000000ea00077202 */ /* 0x000fe20000000f00 */
[----:B------:R-:W-:-:S05]  /*298b0*/  BRA `(.L_x_1235) ;  /* 0xfffebe5000007947 */ /* 0x000fca000383ffff */
.L_x_1070:
        /* <DEDUP_REMOVED lines=75> */
.L_x_1071:
[----:B------:R-:W-:Y:S01]  /*29d70*/  MOV R2, RZ ;  /* 0x000000ff00027202 */ /* 0x000fe20000000f00 */
[----:B------:R-:W-:Y:S01]  /*29d80*/  IMAD.MOV.U32 R52, RZ, RZ, R5 ;  /* 0x000000ffff347224 */ /* 0x000fe200078e0005 */
[----:B------:R-:W-:Y:S01]  /*29d90*/  MOV R3, 0x29dc0 ;  /* 0x00029dc000037802 */ /* 0x000fe20000000f00 */
[----:B------:R-:W-:Y:S02]  /*29da0*/  IMAD.MOV.U32 R71, RZ, RZ, 0x1c1f ;  /* 0x00001c1fff477424 */ /* 0x000fe400078e00ff */
[----:B------:R-:W-:Y:S05]  /*29db0*/  CALL.REL.NOINC `($__internal_13_$__cuda_sm70_shflsync_idx_p) ;  /* 0x000033a000007944 */ /* 0x000fea0003c00000 */
[----:B------:R-:W-:Y:S01]  /*29dc0*/  MOV R4, R234 ;  /* 0x000000ea00047202 */ /* 0x000fe20000000f00 */
[----:B------:R-:W-:-:S05]  /*29dd0*/  BRA `(.L_x_1237) ;  /* 0xfffebc1000007947 */ /* 0x000fca000383ffff */
.L_x_1076:
[----:B------:R-:W-:Y:S01]  /*29de0*/  MOV R2, 0x1 ;  /* 0x0000000100027802 */ /* 0x000fe20000000f00 */
[----:B------:R-:W-:Y:S01]  /*29df0*/  IMAD.MOV.U32 R52, RZ, RZ, R5 ;  /* 0x000000ffff347224 */ /* 0x000fe200078e0005 */
[----:B------:R-:W-:Y:S01]  /*29e00*/  MOV R3, 0x29e30 ;  /* 0x00029e3000037802 */ /* 0x000fe20000000f00 */
[----:B------:R-:W-:Y:S02]  /*29e10*/  IMAD.MOV.U32 R71, RZ, RZ, 0x1c1f ;  /* 0x00001c1fff477424 */ /* 0x000fe400078e00ff */
[----:B-1----:R-:W-:Y:S05]  /*29e20*/  CALL.REL.NOINC `($__internal_13_$__cuda_sm70_shflsync_idx_p) ;  /* 0x0000333000007944 */ /* 0x002fea0003c00000 */
[----:B------:R-:W-:Y:S01]  /*29e30*/  MOV R4, R234 ;  /* 0x000000ea00047202 */ /* 0x000fe20000000f00 */
[----:B------:R-:W-:-:S05]  /*29e40*/  BRA `(.L_x_1238) ;  /* 0xfffec49000007947 */ /* 0x000fca000383ffff */
.L_x_1081:
[----:B------:R-:W-:Y:S01]  /*29e50*/  MOV R2, 0x2 ;  /* 0x0000000200027802 */ /* 0x000fe20000000f00 */
[----:B------:R-:W-:Y:S01]  /*29e60*/  IMAD.MOV.U32 R52, RZ, RZ, R5 ;  /* 0x000000ffff347224 */ /* 0x000fe200078e0005 */
[----:B------:R-:W-:Y:S01]  /*29e70*/  MOV R3, 0x29ea0 ;  /* 0x00029ea000037802 */ /* 0x000fe20000000f00 */
[----:B------:R-:W-:Y:S02]  /*29e80*/  IMAD.MOV.U32 R71, RZ, RZ, 0x1c1f ;  /* 0x00001c1fff477424 */ /* 0x000fe400078e00ff */
[----:B-12---:R-:W-:Y:S05]  /*29e90*/  CALL.REL.NOINC `($__internal_13_$__cuda_sm70_shflsync_idx_p) ;  /* 0x000032c000007944 */ /* 0x006fea0003c00000 */
[----:B------:R-:W-:Y:S01]  /*29ea0*/  MOV R4, R234 ;  /* 0x000000ea00047202 */ /* 0x000fe20000000f00 */
[----:B------:R-:W-:-:S05]  /*29eb0*/  BRA `(.L_x_1239) ;  /* 0xfffecad000007947 */ /* 0x000fca000383ffff */
.L_x_1086:
[----:B------:R-:W-:Y:S01]  /*29ec0*/  MOV R2, 0x3 ;  /* 0x0000000300027802 */ /* 0x000fe20000000f00 */
[----:B------:R-:W-:Y:S01]  /*29ed0*/  IMAD.MOV.U32 R52, RZ, RZ, R5 ;  /* 0x000000ffff347224 */ /* 0x000fe200078e0005 */
[----:B------:R-:W-:Y:S01]  /*29ee0*/  MOV R3, 0x29f10 ;  /* 0x00029f1000037802 */ /* 0x000fe20000000f00 */
[----:B------:R-:W-:Y:S02]  /*29ef0*/  IMAD.MOV.U32 R71, RZ, RZ, 0x1c1f ;  /* 0x00001c1fff477424 */ /* 0x000fe400078e00ff */
[----:B-123--:R-:W-:Y:S05]  /*29f00*/  CALL.REL.NOINC `($__internal_13_$__cuda_sm70_shflsync_idx_p) ;  /* 0x0000325000007944 */ /* 0x00efea0003c00000 */
[----:B------:R-:W-:Y:S01]  /*29f10*/  MOV R4, R234 ;  /* 0x000000ea00047202 */ /* 0x000fe20000000f00 */
[----:B------:R-:W-:-:S05]  /*29f20*/  BRA `(.L_x_1240) ;  /* 0xfffed11000007947 */ /* 0x000fca000383ffff */
.L_x_1091:
[----:B------:R-:W-:Y:S02]  /*29f30*/  MOV R0, 0x2 ;  /* 0x0000000200007802 */ /* 0x000fe40000000f00 */
[----:B------:R-:W-:Y:S02]  /*29f40*/  MOV R2, 0x29f60 ;  /* 0x00029f6000027802 */ /* 0x000fe40000000f00 */
[----:B------:R-:W-:Y:S05]  /*29f50*/  CALL.REL.NOINC `($__internal_12_$__cuda_sm70_shflsync_bfly_p) ;  /* 0x000031a000007944 */ /* 0x000fea0003c00000 */
[----:B------:R-:W-:-:S05]  /*29f60*/  BRA `(.L_x_1241) ;  /* 0xfffedc8000007947 */ /* 0x000fca000383ffff */
.L_x_1092:
[----:B------:R-:W-:Y:S02]  /*29f70*/  MOV R0, 0x1 ;  /* 0x0000000100007802 */ /* 0x000fe40000000f00 */
[----:B------:R-:W-:Y:S02]  /*29f80*/  MOV R2, 0x29fa0 ;  /* 0x00029fa000027802 */ /* 0x000fe40000000f00 */
        /* <DEDUP_REMOVED lines=28> */
[----:B------:R-:W-:-:S05]  /*2a150*/  BRA `(.L_x_1242) ;  /* 0xfffedb8000007947 */ /* 0x000fca000383ffff */
.L_x_1101:
[----:B------:R-:W-:Y:S01]  /*2a160*/  MOV R2, RZ ;  /* 0x000000ff00027202 */ /* 0x000fe20000000f00 */
[----:B------:R-:W-:Y:S01]  /*2a170*/  IMAD.MOV.U32 R52, RZ, RZ, R4 ;  /* 0x000000ffff347224 */ /* 0x000fe200078e0004 */
[----:B------:R-:W-:Y:S01]  /*2a180*/  MOV R3, 0x2a1b0 ;  /* 0x0002a1b000037802 */ /* 0x000fe20000000f00 */
[----:B------:R-:W-:Y:S02]  /*2a190*/  IMAD.MOV.U32 R71, RZ, RZ, 0x181f ;  /* 0x0000181fff477424 */ /* 0x000fe400078e00ff */
[----:B------:R-:W-:Y:S05]  /*2a1a0*/  CALL.REL.NOINC `($__internal_13_$__cuda_sm70_shflsync_idx_p) ;  /* 0x00002fb000007944 */ /* 0x000fea0003c00000 */
[----:B------:R-:W-:Y:S01]  /*2a1b0*/  MOV R8, R234 ;  /* 0x000000ea00087202 */ /* 0x000fe20000000f00 */
[----:B------:R-:W-:-:S05]  /*2a1c0*/  BRA `(.L_x_1243) ;  /* 0xfffefe5000007947 */ /* 0x000fca000383ffff */
.L_x_1102:
        /* <DEDUP_REMOVED lines=75> */
.L_x_1105:
[----:B------:R-:W-:Y:S01]  /*2a680*/  MOV R2, RZ ;  /* 0x000000ff00027202 */ /* 0x000fe20000000f00 */
[----:B------:R-:W-:Y:S01]  /*2a690*/  IMAD.MOV.U32 R52, RZ, RZ, R4 ;  /* 0x000000ffff347224 */ /* 0x000fe200078e0004 */
[----:B------:R-:W-:Y:S01]  /*2a6a0*/  MOV R3, 0x2a6d0 ;  /* 0x0002a6d000037802 */ /* 0x000fe20000000f00 */
[----:B------:R-:W-:Y:S02]  /*2a6b0*/  IMAD.MOV.U32 R71, RZ, RZ, 0x181f ;  /* 0x0000181fff477424 */ /* 0x000fe400078e00ff */
[----:B------:R-:W-:Y:S05]  /*2a6c0*/  CALL.REL.NOINC `($__internal_13_$__cuda_sm70_shflsync_idx_p) ;  /* 0x00002a9000007944 */ /* 0x000fea0003c00000 */
[----:B------:R-:W-:Y:S01]  /*2a6d0*/  MOV R7, R234 ;  /* 0x000000ea00077202 */ /* 0x000fe20000000f00 */
[----:B------:R-:W-:-:S05]  /*2a6e0*/  BRA `(.L_x_1245) ;  /* 0xffff0dd000007947 */ /* 0x000fca000383ffff */
.L_x_1106:
        /* <DEDUP_REMOVED lines=75> */
.L_x_1107:
[----:B------:R-:W-:Y:S02]  /*2aba0*/  MOV R0, 0x2 ;  /* 0x0000000200007802 */ /* 0x000fe40000000f00 */
[----:B------:R-:W-:Y:S02]  /*2abb0*/  MOV R2, 0x2abd0 ;  /* 0x0002abd000027802 */ /* 0x000fe40000000f00 */
[----:B------:R-:W-:Y:S05]  /*2abc0*/  CALL.REL.NOINC `($__internal_12_$__cuda_sm70_shflsync_bfly_p) ;  /* 0x0000253000007944 */ /* 0x000fea0003c00000 */
[----:B------:R-:W-:-:S05]  /*2abd0*/  BRA `(.L_x_1247) ;  /* 0xffff100000007947 */ /* 0x000fca000383ffff */
.L_x_1108:
        /* <DEDUP_REMOVED lines=31> */
.L_x_1111:
[----:B-1--4-:R-:W-:Y:S01]  /*2add0*/  MOV R71, 0x181f ;  /* 0x0000181f00477802 */ /* 0x012fe20000000f00 */
[----:B------:R-:W-:Y:S01]  /*2ade0*/  IMAD.MOV.U32 R2, RZ, RZ, RZ ;  /* 0x000000ffff027224 */ /* 0x000fe200078e00ff */
[----:B------:R-:W-:Y:S02]  /*2adf0*/  MOV R3, 0x2ae10 ;  /* 0x0002ae1000037802 */ /* 0x000fe40000000f00 */
[----:B------:R-:W-:Y:S05]  /*2ae00*/  CALL.REL.NOINC `($__internal_13_$__cuda_sm70_shflsync_idx_p) ;  /* 0x0000235000007944 */ /* 0x000fea0003c00000 */
[----:B------:R-:W-:Y:S01]  /*2ae10*/  MOV R58, R234 ;  /* 0x000000ea003a7202 */ /* 0x000fe20000000f00 */
[----:B------:R-:W-:-:S05]  /*2ae20*/  BRA `(.L_x_1249) ;  /* 0xffff2eb000007947 */ /* 0x000fca000383ffff */
.L_x_1114:
[----:B------:R-:W-:Y:S01]  /*2ae30*/  MOV R2, RZ ;  /* 0x000000ff00027202 */ /* 0x000fe20000000f00 */
[----:B------:R-:W-:Y:S01]  /*2ae40*/  IMAD.MOV.U32 R52, RZ, RZ, R4 ;  /* 0x000000ffff347224 */ /* 0x000fe200078e0004 */
[----:B------:R-:W-:Y:S01]  /*2ae50*/  MOV R3, 0x2ae80 ;  /* 0x0002ae8000037802 */ /* 0x000fe20000000f00 */
[----:B------:R-:W-:Y:S02]  /*2ae60*/  IMAD.MOV.U32 R71, RZ, RZ, 0x181f ;  /* 0x0000181fff477424 */ /* 0x000fe400078e00ff */
[----:B------:R-:W-:Y:S05]  /*2ae70*/  CALL.REL.NOINC `($__internal_13_$__cuda_sm70_shflsync_idx_p) ;  /* 0x000022e000007944 */ /* 0x000fea0003c00000 */
[----:B------:R-:W-:Y:S01]  /*2ae80*/  MOV R7, R234 ;  /* 0x000000ea00077202 */ /* 0x000fe20000000f00 */
[----:B------:R-:W-:-:S05]  /*2ae90*/  BRA `(.L_x_1250) ;  /* 0xffff428000007947 */ /* 0x000fca000383ffff */
.L_x_1115:
        /* <DEDUP_REMOVED lines=75> */
.L_x_1116:
[----:B------:R-:W-:Y:S01]  /*2b350*/  MOV R2, RZ ;  /* 0x000000ff00027202 */ /* 0x000fe20000000f00 */
[----:B------:R-:W-:Y:S01]  /*2b360*/  IMAD.MOV.U32 R52, RZ, RZ, R5 ;  /* 0x000000ffff347224 */ /* 0x000fe200078e0005 */
[----:B------:R-:W-:Y:S01]  /*2b370*/  MOV R3, 0x2b3a0 ;  /* 0x0002b3a000037802 */ /* 0x000fe20000000f00 */
[----:B------:R-:W-:Y:S02]  /*2b380*/  IMAD.MOV.U32 R71, RZ, RZ, 0x1c1f ;  /* 0x00001c1fff477424 */ /* 0x000fe400078e00ff */
[----:B------:R-:W-:Y:S05]  /*2b390*/  CALL.REL.NOINC `($__internal_13_$__cuda_sm70_shflsync_idx_p) ;  /* 0x00001dc000007944 */ /* 0x000fea0003c00000 */
[----:B------:R-:W-:Y:S01]  /*2b3a0*/  MOV R4, R234 ;  /* 0x000000ea00047202 */ /* 0x000fe20000000f00 */
[----:B------:R-:W-:-:S05]  /*2b3b0*/  BRA `(.L_x_1252) ;  /* 0xffff406000007947 */ /* 0x000fca000383ffff */
.L_x_1121:
[----:B------:R-:W-:Y:S01]  /*2b3c0*/  MOV R2, 0x1 ;  /* 0x0000000100027802 */ /* 0x000fe20000000f00 */
[----:B------:R-:W-:Y:S01]  /*2b3d0*/  IMAD.MOV.U32 R52, RZ, RZ, R5 ;  /* 0x000000ffff347224 */ /* 0x000fe200078e0005 */
[----:B------:R-:W-:Y:S01]  /*2b3e0*/  MOV R3, 0x2b410 ;  /* 0x0002b41000037802 */ /* 0x000fe20000000f00 */
[----:B------:R-:W-:Y:S02]  /*2b3f0*/  IMAD.MOV.U32 R71, RZ, RZ, 0x1c1f ;  /* 0x00001c1fff477424 */ /* 0x000fe400078e00ff */
[----:B-1----:R-:W-:Y:S05]  /*2b400*/  CALL.REL.NOINC `($__internal_13_$__cuda_sm70_shflsync_idx_p) ;  /* 0x00001d5000007944 */ /* 0x002fea0003c00000 */
[----:B------:R-:W-:Y:S01]  /*2b410*/  MOV R4, R234 ;  /* 0x000000ea00047202 */ /* 0x000fe20000000f00 */
[----:B------:R-:W-:-:S05]  /*2b420*/  BRA `(.L_x_1253) ;  /* 0xffff48e000007947 */ /* 0x000fca000383ffff */
.L_x_1126:
[----:B------:R-:W-:Y:S01]  /*2b430*/  MOV R2, 0x2 ;  /* 0x0000000200027802 */ /* 0x000fe20000000f00 */
[----:B------:R-:W-:Y:S01]  /*2b440*/  IMAD.MOV.U32 R52, RZ, RZ, R5 ;  /* 0x000000ffff347224 */ /* 0x000fe200078e0005 */
[----:B------:R-:W-:Y:S01]  /*2b450*/  MOV R3, 0x2b480 ;  /* 0x0002b48000037802 */ /* 0x000fe20000000f00 */
[----:B------:R-:W-:Y:S02]  /*2b460*/  IMAD.MOV.U32 R71, RZ, RZ, 0x1c1f ;  /* 0x00001c1fff477424 */ /* 0x000fe400078e00ff */
[----:B-12---:R-:W-:Y:S05]  /*2b470*/  CALL.REL.NOINC `($__internal_13_$__cuda_sm70_shflsync_idx_p) ;  /* 0x00001ce000007944 */ /* 0x006fea0003c00000 */
[----:B------:R-:W-:Y:S01]  /*2b480*/  MOV R4, R234 ;  /* 0x000000ea00047202 */ /* 0x000fe20000000f00 */
[----:B------:R-:W-:-:S05]  /*2b490*/  BRA `(.L_x_1254) ;  /* 0xffff4f2000007947 */ /* 0x000fca000383ffff */
.L_x_1131:
[----:B------:R-:W-:Y:S01]  /*2b4a0*/  MOV R2, 0x3 ;  /* 0x0000000300027802 */ /* 0x000fe20000000f00 */
[----:B------:R-:W-:Y:S01]  /*2b4b0*/  IMAD.MOV.U32 R52, RZ, RZ, R5 ;  /* 0x000000ffff347224 */ /* 0x000fe200078e0005 */
[----:B------:R-:W-:Y:S01]  /*2b4c0*/  MOV R3, 0x2b4f0 ;  /* 0x0002b4f000037802 */ /* 0x000fe20000000f00 */
[----:B------:R-:W-:Y:S02]  /*2b4d0*/  IMAD.MOV.U32 R71, RZ, RZ, 0x1c1f ;  /* 0x00001c1fff477424 */ /* 0x000fe400078e00ff */
[----:B-123--:R-:W-:Y:S05]  /*2b4e0*/  CALL.REL.NOINC `($__internal_13_$__cuda_sm70_shflsync_idx_p) ;  /* 0x00001c7000007944 */ /* 0x00efea0003c00000 */
[----:B------:R-:W-:Y:S01]  /*2b4f0*/  MOV R4, R234 ;  /* 0x000000ea00047202 */ /* 0x000fe20000000f00 */
[----:B------:R-:W-:-:S05]  /*2b500*/  BRA `(.L_x_1255) ;  /* 0xffff556000007947 */ /* 0x000fca000383ffff */
.L_x_1136:
[----:B------:R-:W-:Y:S02]  /*2b510*/  MOV R0, 0x2 ;  /* 0x0000000200007802 */ /* 0x000fe40000000f00 */
[----:B------:R-:W-:Y:S02]  /*2b520*/  MOV R2, 0x2b540 ;  /* 0x0002b54000027802 */ /* 0x000fe40000000f00 */
[----:B------:R-:W-:Y:S05]  /*2b530*/  CALL.REL.NOINC `($__internal_12_$__cuda_sm70_shflsync_bfly_p) ;  /* 0x00001bc000007944 */ /* 0x000fea0003c00000 */
[----:B------:R-:W-:-:S05]  /*2b540*/  BRA `(.L_x_1256) ;  /* 0xffff60d000007947 */ /* 0x000fca000383ffff */
.L_x_1137:
        /* <DEDUP_REMOVED lines=31> */
.L_x_1139:
[----:B------:R-:W-:Y:S01]  /*2b740*/  IMAD.MOV.U32 R4, RZ, RZ, R237 ;  /* 0x000000ffff047224 */ /* 0x000fe200078e00ed */
[----:B------:R-:W-:-:S02]  /*2b750*/  MOV R0, 0x2 ;  /* 0x0000000200007802 */ /* 0x000fc40000000f00 */
[----:B------:R-:W-:Y:S02]  /*2b760*/  MOV R2, 0x2b780 ;  /* 0x0002b78000027802 */ /* 0x000fe40000000f00 */
[----:B-1----:R-:W-:Y:S05]  /*2b770*/  CALL.REL.NOINC `($__internal_12_$__cuda_sm70_shflsync_bfly_p) ;  /* 0x0000198000007944 */ /* 0x002fea0003c00000 */
[----:B------:R-:W-:Y:S05]  /*2b780*/  BRA `(.L_x_1258) ;  /* 0xffff7de000007947 */ /* 0x000fea000383ffff */
.L_x_1140:
[----:B------:R-:W-:Y:S01]  /*2b790*/  IMAD.MOV.U32 R4, RZ, RZ, R5 ;  /* 0x000000ffff047224 */ /* 0x000fe200078e0005 */
[----:B------:R-:W-:Y:S02]  /*2b7a0*/  MOV R0, 0x1 ;  /* 0x0000000100007802 */ /* 0x000fe40000000f00 */
[----:B------:R-:W-:Y:S02]  /*2b7b0*/  MOV R2, 0x2b7d0 ;  /* 0x0002b7d000027802 */ /* 0x000fe40000000f00 */
[----:B-12---:R-:W-:Y:S05]  /*2b7c0*/  CALL.REL.NOINC `($__internal_12_$__cuda_sm70_shflsync_bfly_p) ;  /* 0x0000193000007944 */ /* 0x006fea0003c00000 */
[----:B------:R-:W-:Y:S01]  /*2b7d0*/  FADD.FTZ R5, R5, R0 ;  /* 0x0000000005057221 */ /* 0x000fe20000010000 */
[----:B------:R-:W-:Y:S02]  /*2b7e0*/  MOV R4, R243 ;  /* 0x000000f300047202 */ /* 0x000fe40000000f00 */
[----:B------:R-:W-:Y:S02]  /*2b7f0*/  MOV R0, 0x2 ;  /* 0x0000000200007802 */ /* 0x000fe40000000f00 */
[----:B------:R-:W-:Y:S02]  /*2b800*/  MOV R2, 0x2b820 ;  /* 0x0002b82000027802 */ /* 0x000fe40000000f00 */
[----:B------:R-:W-:Y:S05]  /*2b810*/  CALL.REL.NOINC `($__internal_12_$__cuda_sm70_shflsync_bfly_p) ;  /* 0x000018e000007944 */ /* 0x000fea0003c00000 */
[----:B------:R-:W-:Y:S01]  /*2b820*/  FADD.FTZ R6, R243, R0 ;  /* 0x00000000f3067221 */ /* 0x000fe20000010000 */
[----:B------:R-:W-:Y:S02]  /*2b830*/  MOV R0, 0x1 ;  /* 0x0000000100007802 */ /* 0x000fe40000000f00 */
[----:B------:R-:W-:-:S02]  /*2b840*/  MOV R2, 0x2b870 ;  /* 0x0002b87000027802 */ /* 0x000fc40000000f00 */
[----:B------:R-:W-:Y:S02]  /*2b850*/  MOV R4, R6 ;  /* 0x0000000600047202 */ /* 0x000fe40000000f00 */
[----:B------:R-:W-:Y:S05]  /*2b860*/  CALL.REL.NOINC `($__internal_12_$__cuda_sm70_shflsync_bfly_p) ;  /* 0x0000189000007944 */ /* 0x000fea0003c00000 */
[----:B------:R-:W-:Y:S01]  /*2b870*/  FADD.FTZ R6, R6, R0 ;  /* 0x0000000006067221 */ /* 0x000fe20000010000 */
[----:B------:R-:W-:Y:S02]  /*2b880*/  MOV R4, R246 ;  /* 0x000000f600047202 */ /* 0x000fe40000000f00 */
[----:B------:R-:W-:Y:S02]  /*2b890*/  MOV R0, 0x2 ;  /* 0x0000000200007802 */ /* 0x000fe40000000f00 */
[----:B------:R-:W-:Y:S02]  /*2b8a0*/  MOV R2, 0x2b8c0 ;  /* 0x0002b8c000027802 */ /* 0x000fe40000000f00 */
[----:B------:R-:W-:Y:S05]  /*2b8b0*/  CALL.REL.NOINC `($__internal_12_$__cuda_sm70_shflsync_bfly_p) ;  /* 0x0000184000007944 */ /* 0x000fea0003c00000 */
[----:B------:R-:W-:Y:S01]  /*2b8c0*/  FADD.FTZ R7, R246, R0 ;  /* 0x00000000f6077221 */ /* 0x000fe20000010000 */
[----:B------:R-:W-:Y:S02]  /*2b8d0*/  MOV R0, 0x1 ;  /* 0x0000000100007802 */ /* 0x000fe40000000f00 */
[----:B------:R-:W-:Y:S02]  /*2b8e0*/  MOV R2, 0x2b910 ;  /* 0x0002b91000027802 */ /* 0x000fe40000000f00 */
[----:B------:R-:W-:-:S02]  /*2b8f0*/  MOV R4, R7 ;  /* 0x0000000700047202 */ /* 0x000fc40000000f00 */
[----:B------:R-:W-:Y:S05]  /*2b900*/  CALL.REL.NOINC `($__internal_12_$__cuda_sm70_shflsync_bfly_p) ;  /* 0x000017f000007944 */ /* 0x000fea0003c00000 */
[----:B------:R-:W-:Y:S01]  /*2b910*/  FADD.FTZ R7, R7, R0 ;  /* 0x0000000007077221 */ /* 0x000fe20000010000 */
[----:B------:R-:W-:-:S02]  /*2b920*/  MOV R4, R247 ;  /* 0x000000f700047202 */ /* 0x000fc40000000f00 */
[----:B------:R-:W-:Y:S02]  /*2b930*/  MOV R0, 0x2 ;  /* 0x0000000200007802 */ /* 0x000fe40000000f00 */
[----:B------:R-:W-:Y:S02]  /*2b940*/  MOV R2, 0x2b960 ;  /* 0x0002b96000027802 */ /* 0x000fe40000000f00 */
[----:B------:R-:W-:Y:S05]  /*2b950*/  CALL.REL.NOINC `($__internal_12_$__cuda_sm70_shflsync_bfly_p) ;  /* 0x000017a000007944 */ /* 0x000fea0003c00000 */
[----:B------:R-:W-:Y:S01]  /*2b960*/  FADD.FTZ R4, R247, R0 ;  /* 0x00000000f7047221 */ /* 0x000fe20000010000 */
[----:B------:R-:W-:Y:S02]  /*2b970*/  MOV R0, 0x1 ;  /* 0x0000000100007802 */ /* 0x000fe40000000f00 */
[----:B------:R-:W-:Y:S02]  /*2b980*/  MOV R2, 0x2b9a0 ;  /* 0x0002b9a000027802 */ /* 0x000fe40000000f00 */
[----:B------:R-:W-:Y:S05]  /*2b990*/  CALL.REL.NOINC `($__internal_12_$__cuda_sm70_shflsync_bfly_p) ;  /* 0x0000176000007944 */ /* 0x000fea0003c00000 */
[----:B------:R-:W-:Y:S01]  /*2b9a0*/  MOV R8, R0 ;  /* 0x0000000000087202 */ /* 0x000fe20000000f00 */
[----:B------:R-:W-:Y:S05]  /*2b9b0*/  BRA `(.L_x_1259) ;  /* 0xffff7ca000007947 */ /* 0x000fea000383ffff */
.L_x_1147:
[----:B-1-34-:R-:W-:Y:S01]  /*2b9c0*/  IMAD.MOV.U32 R52, RZ, RZ, R5 ;  /* 0x000000ffff347224 */ /* 0x01afe200078e0005 */
[----:B------:R-:W-:Y:S01]  /*2b9d0*/  MOV R2, RZ ;  /* 0x000000ff00027202 */ /* 0x000fe20000000f00 */
[----:B------:R-:W-:Y:S01]  /*2b9e0*/  IMAD.MOV.U32 R71, RZ, RZ, 0x181f ;  /* 0x0000181fff477424 */ /* 0x000fe200078e00ff */
[----:B------:R-:W-:Y:S02]  /*2b9f0*/  MOV R3, 0x2ba10 ;  /* 0x0002ba1000037802 */ /* 0x000fe40000000f00 */
[----:B------:R-:W-:Y:S05]  /*2ba00*/  CALL.REL.NOINC `($__internal_13_$__cuda_sm70_shflsync_idx_p) ;  /* 0x0000175000007944 */ /* 0x000fea0003c00000 */
[----:B------:R-:W-:Y:S01]  /*2ba10*/  MOV R7, R234 ;  /* 0x000000ea00077202 */ /* 0x000fe20000000f00 */
[----:B------:R-:W-:Y:S05]  /*2ba20*/  BRA `(.L_x_1260) ;  /* 0xffff92b000007947 */ /* 0x000fea000383ffff */
.L_x_1148:
[----:B------:R-:W-:Y:S01]  /*2ba30*/  IMAD.MOV.U32 R52, RZ, RZ, R6 ;  /* 0x000000ffff347224 */ /* 0x000fe200078e0006 */
[----:B------:R-:W-:Y:S01]  /*2ba40*/  MOV R2, RZ ;  /* 0x000000ff00027202 */ /* 0x000fe20000000f00 */
[----:B------:R-:W-:Y:S01]  /*2ba50*/  IMAD.MOV.U32 R71, RZ, RZ, 0x181f ;  /* 0x0000181fff477424 */ /* 0x000fe200078e00ff */
[----:B------:R-:W-:-:S02]  /*2ba60*/  MOV R3, 0x2ba80 ;  /* 0x0002ba8000037802 */ /* 0x000fc40000000f00 */
[----:B-12---:R-:W-:Y:S05]  /*2ba70*/  CALL.REL.NOINC `($__internal_13_$__cuda_sm70_shflsync_idx_p) ;  /* 0x000016e000007944 */ /* 0x006fea0003c00000 */
[----:B------:R-:W-:Y:S01]  /*2ba80*/  MOV R2, R234 ;  /* 0x000000ea00027202 */ /* 0x000fe20000000f00 */
[----:B------:R-:W-:Y:S05]  /*2ba90*/  BRA `(.L_x_1261) ;  /* 0xffff926000007947 */ /* 0x000fea000383ffff */
.L_x_1149:
[----:B------:R-:W-:Y:S01]  /*2baa0*/  IMAD.MOV.U32 R52, RZ, RZ, R5 ;  /* 0x000000ffff347224 */ /* 0x000fe200078e0005 */
[----:B--2---:R-:W-:Y:S01]  /*2bab0*/  MOV R2, 0x1 ;  /* 0x0000000100027802 */ /* 0x004fe20000000f00 */
[----:B------:R-:W-:Y:S01]  /*2bac0*/  IMAD.MOV.U32 R71, RZ, RZ, 0x181f ;  /* 0x0000181fff477424 */ /* 0x000fe200078e00ff */
[----:B------:R-:W-:-:S02]  /*2bad0*/  MOV R3, 0x2baf0 ;  /* 0x0002baf000037802 */ /* 0x000fc40000000f00 */
[----:B-1-3--:R-:W-:Y:S05]  /*2bae0*/  CALL.REL.NOINC `($__internal_13_$__cuda_sm70_shflsync_idx_p) ;  /* 0x0000167000007944 */ /* 0x00afea0003c00000 */
        /* <DEDUP_REMOVED lines=8> */
.L_x_1150:
[----:B------:R-:W-:Y:S01]  /*2bb70*/  IMAD.MOV.U32 R52, RZ, RZ, R5 ;  /* 0x000000ffff347224 */ /* 0x000fe200078e0005 */
[----:B-1----:R-:W-:Y:S01]  /*2bb80*/  MOV R2, 0x2 ;  /* 0x0000000200027802 */ /* 0x002fe20000000f00 */
[----:B------:R-:W-:Y:S01]  /*2bb90*/  IMAD.MOV.U32 R71, RZ, RZ, 0x181f ;  /* 0x0000181fff477424 */ /* 0x000fe200078e00ff */
[----:B------:R-:W-:Y:S02]  /*2bba0*/  MOV R3, 0x2bbc0 ;  /* 0x0002bbc000037802 */ /* 0x000fe40000000f00 */
[----:B---34-:R-:W-:Y:S05]  /*2bbb0*/  CALL.REL.NOINC `($__internal_13_$__cuda_sm70_shflsync_idx_p) ;  /* 0x000015a000007944 */ /* 0x018fea0003c00000 */
[----:B------:R-:W-:Y:S01]  /*2bbc0*/  MOV R7, R234 ;  /* 0x000000ea00077202 */ /* 0x000fe20000000f00 */
[----:B------:R-:W-:Y:S05]  /*2bbd0*/  BRA `(.L_x_1263) ;  /* 0xffff920000007947 */ /* 0x000fea000383ffff */
.L_x_1151:
[----:B------:R-:W-:Y:S01]  /*2bbe0*/  IMAD.MOV.U32 R52, RZ, RZ, R6 ;  /* 0x000000ffff347224 */ /* 0x000fe200078e0006 */
[----:B-1----:R-:W-:Y:S01]  /*2bbf0*/  MOV R2, 0x2 ;  /* 0x0000000200027802 */ /* 0x002fe20000000f00 */
[----:B------:R-:W-:Y:S01]  /*2bc00*/  IMAD.MOV.U32 R71, RZ, RZ, 0x181f ;  /* 0x0000181fff477424 */ /* 0x000fe200078e00ff */
[----:B------:R-:W-:Y:S02]  /*2bc10*/  MOV R3, 0x2bc30 ;  /* 0x0002bc3000037802 */ /* 0x000fe40000000f00 */
[----:B--234-:R-:W-:Y:S05]  /*2bc20*/  CALL.REL.NOINC `($__internal_13_$__cuda_sm70_shflsync_idx_p) ;  /* 0x0000153000007944 */ /* 0x01cfea0003c00000 */
[----:B------:R-:W-:Y:S01]  /*2bc30*/  MOV R2, R234 ;  /* 0x000000ea00027202 */ /* 0x000fe20000000f00 */
[----:B------:R-:W-:Y:S05]  /*2bc40*/  BRA `(.L_x_1264) ;  /* 0xffff91b000007947 */ /* 0x000fea000383ffff */
.L_x_1152:
[----:B------:R-:W-:Y:S01]  /*2bc50*/  IMAD.MOV.U32 R52, RZ, RZ, R5 ;  /* 0x000000ffff347224 */ /* 0x000fe200078e0005 */
[----:B--2---:R-:W-:Y:S01]  /*2bc60*/  MOV R2, 0x3 ;  /* 0x0000000300027802 */ /* 0x004fe20000000f00 */
[----:B------:R-:W-:Y:S01]  /*2bc70*/  IMAD.MOV.U32 R71, RZ, RZ, 0x181f ;  /* 0x0000181fff477424 */ /* 0x000fe200078e00ff */
[----:B------:R-:W-:-:S02]  /*2bc80*/  MOV R3, 0x2bca0 ;  /* 0x0002bca000037802 */ /* 0x000fc40000000f00 */
[----:B-1-34-:R-:W-:Y:S05]  /*2bc90*/  CALL.REL.NOINC `($__internal_13_$__cuda_sm70_shflsync_idx_p) ;  /* 0x000014c000007944 */ /* 0x01afea0003c00000 */
        /* <DEDUP_REMOVED lines=8> */
.L_x_1153:
[----:B------:R-:W-:Y:S01]  /*2bd20*/  IMAD.MOV.U32 R52, RZ, RZ, R5 ;  /* 0x000000ffff347224 */ /* 0x000fe200078e0005 */
[----:B--2---:R-:W-:Y:S01]  /*2bd30*/  MOV R2, 0x4 ;  /* 0x0000000400027802 */ /* 0x004fe20000000f00 */
[----:B------:R-:W-:Y:S01]  /*2bd40*/  IMAD.MOV.U32 R71, RZ, RZ, 0x181f ;  /* 0x0000181fff477424 */ /* 0x000fe200078e00ff */
[----:B------:R-:W-:Y:S02]  /*2bd50*/  MOV R3, 0x2bd70 ;  /* 0x0002bd7000037802 */ /* 0x000fe40000000f00 */
[----:B-1-34-:R-:W-:Y:S05]  /*2bd60*/  CALL.REL.NOINC `($__internal_13_$__cuda_sm70_shflsync_idx_p) ;  /* 0x000013f000007944 */ /* 0x01afea0003c00000 */
[----:B------:R-:W-:Y:S01]  /*2bd70*/  MOV R7, R234 ;  /* 0x000000ea00077202 */ /* 0x000fe20000000f00 */
[----:B------:R-:W-:Y:S05]  /*2bd80*/  BRA `(.L_x_1266) ;  /* 0xffff916000007947 */ /* 0x000fea000383ffff */
.L_x_1154:
[----:B------:R-:W-:Y:S01]  /*2bd90*/  IMAD.MOV.U32 R52, RZ, RZ, R6 ;  /* 0x000000ffff347224 */ /* 0x000fe200078e0006 */
[----:B--2---:R-:W-:Y:S01]  /*2bda0*/  MOV R2, 0x4 ;  /* 0x0000000400027802 */ /* 0x004fe20000000f00 */
[----:B------:R-:W-:Y:S01]  /*2bdb0*/  IMAD.MOV.U32 R71, RZ, RZ, 0x181f ;  /* 0x0000181fff477424 */ /* 0x000fe200078e00ff */
[----:B------:R-:W-:Y:S02]  /*2bdc0*/  MOV R3, 0x2bde0 ;  /* 0x0002bde000037802 */ /* 0x000fe40000000f00 */
[----:B-1-34-:R-:W-:Y:S05]  /*2bdd0*/  CALL.REL.NOINC `($__internal_13_$__cuda_sm70_shflsync_idx_p) ;  /* 0x0000138000007944 */ /* 0x01afea0003c00000 */
[----:B------:R-:W-:Y:S01]  /*2bde0*/  MOV R2, R234 ;  /* 0x000000ea00027202 */ /* 0x000fe20000000f00 */
[----:B------:R-:W-:Y:S05]  /*2bdf0*/  BRA `(.L_x_1267) ;  /* 0xffff911000007947 */ /* 0x000fea000383ffff */
.L_x_1155:
[----:B------:R-:W-:Y:S01]  /*2be00*/  IMAD.MOV.U32 R52, RZ, RZ, R5 ;  /* 0x000000ffff347224 */ /* 0x000fe200078e0005 */
[----:B-1----:R-:W-:Y:S01]  /*2be10*/  MOV R2, 0x5 ;  /* 0x0000000500027802 */ /* 0x002fe20000000f00 */
[----:B------:R-:W-:Y:S01]  /*2be20*/  IMAD.MOV.U32 R71, RZ, RZ, 0x181f ;  /* 0x0000181fff477424 */ /* 0x000fe200078e00ff */
[----:B------:R-:W-:-:S02]  /*2be30*/  MOV R3, 0x2be50 ;  /* 0x0002be5000037802 */ /* 0x000fc40000000f00 */
[----:B--234-:R-:W-:Y:S05]  /*2be40*/  CALL.REL.NOINC `($__internal_13_$__cuda_sm70_shflsync_idx_p) ;  /* 0x0000131000007944 */ /* 0x01cfea0003c00000 */
        /* <DEDUP_REMOVED lines=8> */
.L_x_1156:
[----:B------:R-:W-:Y:S01]  /*2bed0*/  IMAD.MOV.U32 R52, RZ, RZ, R5 ;  /* 0x000000ffff347224 */ /* 0x000fe200078e0005 */
[----:B--2---:R-:W-:Y:S01]  /*2bee0*/  MOV R2, 0x6 ;  /* 0x0000000600027802 */ /* 0x004fe20000000f00 */
[----:B------:R-:W-:Y:S01]  /*2bef0*/  IMAD.MOV.U32 R71, RZ, RZ, 0x181f ;  /* 0x0000181fff477424 */ /* 0x000fe200078e00ff */
[----:B------:R-:W-:Y:S02]  /*2bf00*/  MOV R3, 0x2bf20 ;  /* 0x0002bf2000037802 */ /* 0x000fe40000000f00 */
[----:B-1--4-:R-:W-:Y:S05]  /*2bf10*/  CALL.REL.NOINC `($__internal_13_$__cuda_sm70_shflsync_idx_p) ;  /* 0x0000124000007944 */ /* 0x012fea0003c00000 */
[----:B------:R-:W-:Y:S01]  /*2bf20*/  MOV R7, R234 ;  /* 0x000000ea00077202 */ /* 0x000fe20000000f00 */
[----:B------:R-:W-:Y:S05]  /*2bf30*/  BRA `(.L_x_1269) ;  /* 0xffff90c000007947 */ /* 0x000fea000383ffff */
.L_x_1157:
[----:B------:R-:W-:Y:S01]  /*2bf40*/  IMAD.MOV.U32 R52, RZ, RZ, R6 ;  /* 0x000000ffff347224 */ /* 0x000fe200078e0006 */
[----:B--2---:R-:W-:Y:S01]  /*2bf50*/  MOV R2, 0x6 ;  /* 0x0000000600027802 */ /* 0x004fe20000000f00 */
[----:B------:R-:W-:Y:S01]  /*2bf60*/  IMAD.MOV.U32 R71, RZ, RZ, 0x181f ;  /* 0x0000181fff477424 */ /* 0x000fe200078e00ff */
[----:B------:R-:W-:Y:S02]  /*2bf70*/  MOV R3, 0x2bf90 ;  /* 0x0002bf9000037802 */ /* 0x000fe40000000f00 */
[----:B-1-34-:R-:W-:Y:S05]  /*2bf80*/  CALL.REL.NOINC `($__internal_13_$__cuda_sm70_shflsync_idx_p) ;  /* 0x000011d000007944 */ /* 0x01afea0003c00000 */
[----:B------:R-:W-:Y:S01]  /*2bf90*/  MOV R2, R234 ;  /* 0x000000ea00027202 */ /* 0x000fe20000000f00 */
[----:B------:R-:W-:Y:S05]  /*2bfa0*/  BRA `(.L_x_1270) ;  /* 0xffff907000007947 */ /* 0x000fea000383ffff */
.L_x_1158:
[----:B------:R-:W-:Y:S01]  /*2bfb0*/  IMAD.MOV.U32 R52, RZ, RZ, R5 ;  /* 0x000000ffff347224 */ /* 0x000fe200078e0005 */
[----:B-1----:R-:W-:Y:S01]  /*2bfc0*/  MOV R2, 0x7 ;  /* 0x0000000700027802 */ /* 0x002fe20000000f00 */
[----:B------:R-:W-:Y:S01]  /*2bfd0*/  IMAD.MOV.U32 R71, RZ, RZ, 0x181f ;  /* 0x0000181fff477424 */ /* 0x000fe200078e00ff */
[----:B------:R-:W-:-:S02]  /*2bfe0*/  MOV R3, 0x2c000 ;  /* 0x0002c00000037802 */ /* 0x000fc40000000f00 */
[----:B--2-4-:R-:W-:Y:S05]  /*2bff0*/  CALL.REL.NOINC `($__internal_13_$__cuda_sm70_shflsync_idx_p) ;  /* 0x0000116000007944 */ /* 0x014fea0003c00000 */
        /* <DEDUP_REMOVED lines=8> */
.L_x_1160:
[----:B------:R-:W-:Y:S01]  /*2c080*/  IMAD.MOV.U32 R52, RZ, RZ, R5 ;  /* 0x000000ffff347224 */ /* 0x000fe200078e0005 */
[----:B------:R-:W-:Y:S01]  /*2c090*/  MOV R2, RZ ;  /* 0x000000ff00027202 */ /* 0x000fe20000000f00 */
[----:B------:R-:W-:Y:S01]  /*2c0a0*/  IMAD.MOV.U32 R71, RZ, RZ, 0x1c1f ;  /* 0x00001c1fff477424 */ /* 0x000fe200078e00ff */
[----:B------:R-:W-:Y:S02]  /*2c0b0*/  MOV R3, 0x2c0d0 ;  /* 0x0002c0d000037802 */ /* 0x000fe40000000f00 */
[----:B------:R-:W-:Y:S05]  /*2c0c0*/  CALL.REL.NOINC `($__internal_13_$__cuda_sm70_shflsync_idx_p) ;  /* 0x0000109000007944 */ /* 0x000fea0003c00000 */
[----:B------:R-:W-:Y:S01]  /*2c0d0*/  MOV R4, R234 ;  /* 0x000000ea00047202 */ /* 0x000fe20000000f00 */
[----:B------:R-:W-:Y:S05]  /*2c0e0*/  BRA `(.L_x_1272) ;  /* 0xffff923000007947 */ /* 0x000fea000383ffff */
.L_x_1161:
[----:B------:R-:W-:Y:S01]  /*2c0f0*/  IMAD.MOV.U32 R52, RZ, RZ, R12 ;  /* 0x000000ffff347224 */ /* 0x000fe200078e000c */
[----:B------:R-:W-:Y:S01]  /*2c100*/  MOV R2, RZ ;  /* 0x000000ff00027202 */ /* 0x000fe20000000f00 */
[----:B------:R-:W-:Y:S01]  /*2c110*/  IMAD.MOV.U32 R71, RZ, RZ, 0x1c1f ;  /* 0x00001c1fff477424 */ /* 0x000fe200078e00ff */
[----:B------:R-:W-:Y:S02]  /*2c120*/  MOV R3, 0x2c140 ;  /* 0x0002c14000037802 */ /* 0x000fe40000000f00 */
[----:B-12---:R-:W-:Y:S05]  /*2c130*/  CALL.REL.NOINC `($__internal_13_$__cuda_sm70_shflsync_idx_p) ;  /* 0x0000102000007944 */ /* 0x006fea0003c00000 */
[----:B------:R-:W-:Y:S01]  /*2c140*/  MOV R0, R234 ;  /* 0x000000ea00007202 */ /* 0x000fe20000000f00 */
[----:B------:R-:W-:Y:S05]  /*2c150*/  BRA `(.L_x_1273) ;  /* 0xffff91e000007947 */ /* 0x000fea000383ffff */
.L_x_1164:
[----:B------:R-:W-:Y:S01]  /*2c160*/  IMAD.MOV.U32 R52, RZ, RZ, R5 ;  /* 0x000000ffff347224 */ /* 0x000fe200078e0005 */
[----:B----4-:R-:W-:Y:S01]  /*2c170*/  MOV R2, 0x1 ;  /* 0x0000000100027802 */ /* 0x010fe20000000f00 */
[----:B------:R-:W-:Y:S01]  /*2c180*/  IMAD.MOV.U32 R71, RZ, RZ, 0x1c1f ;  /* 0x00001c1fff477424 */ /* 0x000fe200078e00ff */
[----:B------:R-:W-:-:S02]  /*2c190*/  MOV R3, 0x2c1b0 ;  /* 0x0002c1b000037802 */ /* 0x000fc40000000f00 */
[----:B-123--:R-:W-:Y:S05]  /*2c1a0*/  CALL.REL.NOINC `($__internal_13_$__cuda_sm70_shflsync_idx_p) ;  /* 0x00000fb000007944 */ /* 0x00efea0003c00000 */
        /* <DEDUP_REMOVED lines=8> */
.L_x_1167:
[----:B------:R-:W-:Y:S01]  /*2c230*/  IMAD.MOV.U32 R52, RZ, RZ, R5 ;  /* 0x000000ffff347224 */ /* 0x000fe200078e0005 */
[----:B----4-:R-:W-:Y:S01]  /*2c240*/  MOV R2, 0x2 ;  /* 0x0000000200027802 */ /* 0x010fe20000000f00 */
[----:B------:R-:W-:Y:S01]  /*2c250*/  IMAD.MOV.U32 R71, RZ, RZ, 0x1c1f ;  /* 0x00001c1fff477424 */ /* 0x000fe200078e00ff */
[----:B------:R-:W-:Y:S02]  /*2c260*/  MOV R3, 0x2c280 ;  /* 0x0002c28000037802 */ /* 0x000fe40000000f00 */
[----:B-123--:R-:W-:Y:S05]  /*2c270*/  CALL.REL.NOINC `($__internal_13_$__cuda_sm70_shflsync_idx_p) ;  /* 0x00000ee000007944 */ /* 0x00efea0003c00000 */
[----:B------:R-:W-:Y:S01]  /*2c280*/  MOV R4, R234 ;  /* 0x000000ea00047202 */ /* 0x000fe20000000f00 */
[----:B------:R-:W-:Y:S05]  /*2c290*/  BRA `(.L_x_1275) ;  /* 0xffff981000007947 */ /* 0x000fea000383ffff */
.L_x_1168:
[----:B------:R-:W-:Y:S01]  /*2c2a0*/  IMAD.MOV.U32 R52, RZ, RZ, R12 ;  /* 0x000000ffff347224 */ /* 0x000fe200078e000c */
[----:B----4-:R-:W-:Y:S01]  /*2c2b0*/  MOV R2, 0x2 ;  /* 0x0000000200027802 */ /* 0x010fe20000000f00 */
[----:B------:R-:W-:Y:S01]  /*2c2c0*/  IMAD.MOV.U32 R71, RZ, RZ, 0x1c1f ;  /* 0x00001c1fff477424 */ /* 0x000fe200078e00ff */
[----:B------:R-:W-:Y:S02]  /*2c2d0*/  MOV R3, 0x2c2f0 ;  /* 0x0002c2f000037802 */ /* 0x000fe40000000f00 */
[----:B-123--:R-:W-:Y:S05]  /*2c2e0*/  CALL.REL.NOINC `($__internal_13_$__cuda_sm70_shflsync_idx_p) ;  /* 0x00000e7000007944 */ /* 0x00efea0003c00000 */
[----:B------:R-:W-:Y:S01]  /*2c2f0*/  MOV R0, R234 ;  /* 0x000000ea00007202 */ /* 0x000fe20000000f00 */
[----:B------:R-:W-:Y:S05]  /*2c300*/  BRA `(.L_x_1276) ;  /* 0xffff97c000007947 */ /* 0x000fea000383ffff */
.L_x_1171:
        /* <DEDUP_REMOVED lines=13> */
.L_x_1175:
[----:B------:R-:W-:Y:S01]  /*2c3e0*/  IMAD.MOV.U32 R52, RZ, RZ, R5 ;  /* 0x000000ffff347224 */ /* 0x000fe200078e0005 */
[----:B------:R-:W-:Y:S01]  /*2c3f0*/  MOV R2, RZ ;  /* 0x000000ff00027202 */ /* 0x000fe20000000f00 */
[----:B------:R-:W-:Y:S01]  /*2c400*/  IMAD.MOV.U32 R71, RZ, RZ, 0x181f ;  /* 0x0000181fff477424 */ /* 0x000fe200078e00ff */
[----:B------:R-:W-:Y:S02]  /*2c410*/  MOV R3, 0x2c430 ;  /* 0x0002c43000037802 */ /* 0x000fe40000000f00 */
[----:B------:R-:W-:Y:S05]  /*2c420*/  CALL.REL.NOINC `($__internal_13_$__cuda_sm70_shflsync_idx_p) ;  /* 0x00000d3000007944 */ /* 0x000fea0003c00000 */
[----:B------:R-:W-:Y:S01]  /*2c430*/  MOV R7, R234 ;  /* 0x000000ea00077202 */ /* 0x000fe20000000f00 */
[----:B------:R-:W-:Y:S05]  /*2c440*/  BRA `(.L_x_1278) ;  /* 0xffffa5c000007947 */ /* 0x000fea000383ffff */
.L_x_1176:
[----:B------:R-:W-:Y:S01]  /*2c450*/  IMAD.MOV.U32 R52, RZ, RZ, R6 ;  /* 0x000000ffff347224 */ /* 0x000fe200078e0006 */
[----:B------:R-:W-:Y:S01]  /*2c460*/  MOV R2, RZ ;  /* 0x000000ff00027202 */ /* 0x000fe20000000f00 */
[----:B------:R-:W-:Y:S01]  /*2c470*/  IMAD.MOV.U32 R71, RZ, RZ, 0x181f ;  /* 0x0000181fff477424 */ /* 0x000fe200078e00ff */
[----:B------:R-:W-:Y:S02]  /*2c480*/  MOV R3, 0x2c4a0 ;  /* 0x0002c4a000037802 */ /* 0x000fe40000000f00 */
[----:B-12---:R-:W-:Y:S05]  /*2c490*/  CALL.REL.NOINC `($__internal_13_$__cuda_sm70_shflsync_idx_p) ;  /* 0x00000cc000007944 */ /* 0x006fea0003c00000 */
[----:B------:R-:W-:Y:S01]  /*2c4a0*/  MOV R2, R234 ;  /* 0x000000ea00027202 */ /* 0x000fe20000000f00 */
[----:B------:R-:W-:Y:S05]  /*2c4b0*/  BRA `(.L_x_1279) ;  /* 0xffffa57000007947 */ /* 0x000fea000383ffff */
.L_x_1177:
        /* <DEDUP_REMOVED lines=13> */
.L_x_1178:
[----:B------:R-:W-:Y:S01]  /*2c590*/  IMAD.MOV.U32 R52, RZ, RZ, R5 ;  /* 0x000000ffff347224 */ /* 0x000fe200078e0005 */
[----:B-1----:R-:W-:Y:S01]  /*2c5a0*/  MOV R2, 0x2 ;  /* 0x0000000200027802 */ /* 0x002fe20000000f00 */
[----:B------:R-:W-:Y:S01]  /*2c5b0*/  IMAD.MOV.U32 R71, RZ, RZ, 0x181f ;  /* 0x0000181fff477424 */ /* 0x000fe200078e00ff */
[----:B------:R-:W-:Y:S02]  /*2c5c0*/  MOV R3, 0x2c5e0 ;  /* 0x0002c5e000037802 */ /* 0x000fe40000000f00 */
[----:B---34-:R-:W-:Y:S05]  /*2c5d0*/  CALL.REL.NOINC `($__internal_13_$__cuda_sm70_shflsync_idx_p) ;  /* 0x00000b8000007944 */ /* 0x018fea0003c00000 */
[----:B------:R-:W-:Y:S01]  /*2c5e0*/  MOV R7, R234 ;  /* 0x000000ea00077202 */ /* 0x000fe20000000f00 */
[----:B------:R-:W-:Y:S05]  /*2c5f0*/  BRA `(.L_x_1281) ;  /* 0xffffa52000007947 */ /* 0x000fea000383ffff */
.L_x_1179:
[----:B------:R-:W-:Y:S01]  /*2c600*/  IMAD.MOV.U32 R52, RZ, RZ, R6 ;  /* 0x000000ffff347224 */ /* 0x000fe200078e0006 */
[----:B-1----:R-:W-:Y:S01]  /*2c610*/  MOV R2, 0x2 ;  /* 0x0000000200027802 */ /* 0x002fe20000000f00 */
[----:B------:R-:W-:Y:S01]  /*2c620*/  IMAD.MOV.U32 R71, RZ, RZ, 0x181f ;  /* 0x0000181fff477424 */ /* 0x000fe200078e00ff */
[----:B------:R-:W-:Y:S02]  /*2c630*/  MOV R3, 0x2c650 ;  /* 0x0002c65000037802 */ /* 0x000fe40000000f00 */
[----:B--234-:R-:W-:Y:S05]  /*2c640*/  CALL.REL.NOINC `($__internal_13_$__cuda_sm70_shflsync_idx_p) ;  /* 0x00000b1000007944 */ /* 0x01cfea0003c00000 */
[----:B------:R-:W-:Y:S01]  /*2c650*/  MOV R2, R234 ;  /* 0x000000ea00027202 */ /* 0x000fe20000000f00 */
[----:B------:R-:W-:Y:S05]  /*2c660*/  BRA `(.L_x_1282) ;  /* 0xffffa4d000007947 */ /* 0x000fea000383ffff */
.L_x_1180:
        /* <DEDUP_REMOVED lines=13> */
.L_x_1181:
[----:B------:R-:W-:Y:S01]  /*2c740*/  IMAD.MOV.U32 R52, RZ, RZ, R5 ;  /* 0x000000ffff347224 */ /* 0x000fe200078e0005 */
[----:B--2---:R-:W-:Y:S01]  /*2c750*/  MOV R2, 0x4 ;  /* 0x0000000400027802 */ /* 0x004fe20000000f00 */
[----:B------:R-:W-:Y:S01]  /*2c760*/  IMAD.MOV.U32 R71, RZ, RZ, 0x181f ;  /* 0x0000181fff477424 */ /* 0x000fe200078e00ff */
[----:B------:R-:W-:Y:S02]  /*2c770*/  MOV R3, 0x2c790 ;  /* 0x0002c79000037802 */ /* 0x000fe40000000f00 */
[----:B-1-34-:R-:W-:Y:S05]  /*2c780*/  CALL.REL.NOINC `($__internal_13_$__cuda_sm70_shflsync_idx_p) ;  /* 0x000009d000007944 */ /* 0x01afea0003c00000 */
[----:B------:R-:W-:Y:S01]  /*2c790*/  MOV R7, R234 ;  /* 0x000000ea00077202 */ /* 0x000fe20000000f00 */
[----:B------:R-:W-:Y:S05]  /*2c7a0*/  BRA `(.L_x_1284) ;  /* 0xffffa48000007947 */ /* 0x000fea000383ffff */
.L_x_1182:
[----:B------:R-:W-:Y:S01]  /*2c7b0*/  IMAD.MOV.U32 R52, RZ, RZ, R6 ;  /* 0x000000ffff347224 */ /* 0x000fe200078e0006 */
[----:B--2---:R-:W-:Y:S01]  /*2c7c0*/  MOV R2, 0x4 ;  /* 0x0000000400027802 */ /* 0x004fe20000000f00 */
[----:B------:R-:W-:Y:S01]  /*2c7d0*/  IMAD.MOV.U32 R71, RZ, RZ, 0x181f ;  /* 0x0000181fff477424 */ /* 0x000fe200078e00ff */
[----:B------:R-:W-:Y:S02]  /*2c7e0*/  MOV R3, 0x2c800 ;  /* 0x0002c80000037802 */ /* 0x000fe40000000f00 */
[----:B-1-34-:R-:W-:Y:S05]  /*2c7f0*/  CALL.REL.NOINC `($__internal_13_$__cuda_sm70_shflsync_idx_p) ;  /* 0x0000096000007944 */ /* 0x01afea0003c00000 */
[----:B------:R-:W-:Y:S01]  /*2c800*/  MOV R2, R234 ;  /* 0x000000ea00027202 */ /* 0x000fe20000000f00 */
[----:B------:R-:W-:Y:S05]  /*2c810*/  BRA `(.L_x_1285) ;  /* 0xffffa43000007947 */ /* 0x000fea000383ffff */
.L_x_1183:
        /* <DEDUP_REMOVED lines=13> */
.L_x_1184:
[----:B------:R-:W-:Y:S01]  /*2c8f0*/  IMAD.MOV.U32 R52, RZ, RZ, R5 ;  /* 0x000000ffff347224 */ /* 0x000fe200078e0005 */
[----:B--2---:R-:W-:Y:S01]  /*2c900*/  MOV R2, 0x6 ;  /* 0x0000000600027802 */ /* 0x004fe20000000f00 */
[----:B------:R-:W-:Y:S01]  /*2c910*/  IMAD.MOV.U32 R71, RZ, RZ, 0x181f ;  /* 0x0000181fff477424 */ /* 0x000fe200078e00ff */
[----:B------:R-:W-:Y:S02]  /*2c920*/  MOV R3, 0x2c940 ;  /* 0x0002c94000037802 */ /* 0x000fe40000000f00 */
[----:B-1--4-:R-:W-:Y:S05]  /*2c930*/  CALL.REL.NOINC `($__internal_13_$__cuda_sm70_shflsync_idx_p) ;  /* 0x0000082000007944 */ /* 0x012fea0003c00000 */
[----:B------:R-:W-:Y:S01]  /*2c940*/  MOV R7, R234 ;  /* 0x000000ea00077202 */ /* 0x000fe20000000f00 */
[----:B------:R-:W-:Y:S05]  /*2c950*/  BRA `(.L_x_1287) ;  /* 0xffffa3e000007947 */ /* 0x000fea000383ffff */
.L_x_1185:
[----:B------:R-:W-:Y:S01]  /*2c960*/  IMAD.MOV.U32 R52, RZ, RZ, R6 ;  /* 0x000000ffff347224 */ /* 0x000fe200078e0006 */
[----:B--2---:R-:W-:Y:S01]  /*2c970*/  MOV R2, 0x6 ;  /* 0x0000000600027802 */ /* 0x004fe20000000f00 */
[----:B------:R-:W-:Y:S01]  /*2c980*/  IMAD.MOV.U32 R71, RZ, RZ, 0x181f ;  /* 0x0000181fff477424 */ /* 0x000fe200078e00ff */
[----:B------:R-:W-:Y:S02]  /*2c990*/  MOV R3, 0x2c9b0 ;  /* 0x0002c9b000037802 */ /* 0x000fe40000000f00 */
[----:B-1-34-:R-:W-:Y:S05]  /*2c9a0*/  CALL.REL.NOINC `($__internal_13_$__cuda_sm70_shflsync_idx_p) ;  /* 0x000007b000007944 */ /* 0x01afea0003c00000 */
[----:B------:R-:W-:Y:S01]  /*2c9b0*/  MOV R2, R234 ;  /* 0x000000ea00027202 */ /* 0x000fe20000000f00 */
[----:B------:R-:W-:Y:S05]  /*2c9c0*/  BRA `(.L_x_1288) ;  /* 0xffffa39000007947 */ /* 0x000fea000383ffff */
.L_x_1186:
        /* <DEDUP_REMOVED lines=13> */
.L_x_1188:
[----:B------:R-:W-:Y:S01]  /*2caa0*/  IMAD.MOV.U32 R52, RZ, RZ, R53 ;  /* 0x000000ffff347224 */ /* 0x000fe200078e0035 */
[----:B------:R-:W-:Y:S01]  /*2cab0*/  MOV R2, RZ ;  /* 0x000000ff00027202 */ /* 0x000fe20000000f00 */
[----:B------:R-:W-:Y:S01]  /*2cac0*/  IMAD.MOV.U32 R71, RZ, RZ, 0x1f ;  /* 0x0000001fff477424 */ /* 0x000fe200078e00ff */
[----:B------:R-:W-:Y:S02]  /*2cad0*/  MOV R3, 0x2caf0 ;  /* 0x0002caf000037802 */ /* 0x000fe40000000f00 */
[----:B------:R-:W-:Y:S05]  /*2cae0*/  CALL.REL.NOINC `($__internal_13_$__cuda_sm70_shflsync_idx_p) ;  /* 0x0000067000007944 */ /* 0x000fea0003c00000 */
[----:B------:R-:W-:Y:S01]  /*2caf0*/  MOV R9, R234 ;  /* 0x000000ea00097202 */ /* 0x000fe20000000f00 */
[----:B------:R-:W-:Y:S05]  /*2cb00*/  BRA `(.L_x_1290) ;  /* 0xffffa42000007947 */ /* 0x000fea000383ffff */
.L_x_1189:
[----:B------:R-:W-:Y:S01]  /*2cb10*/  IMAD.MOV.U32 R52, RZ, RZ, R53 ;  /* 0x000000ffff347224 */ /* 0x000fe200078e0035 */
[----:B------:R-:W-:Y:S01]  /*2cb20*/  MOV R2, 0x1 ;  /* 0x0000000100027802 */ /* 0x000fe20000000f00 */
[----:B------:R-:W-:Y:S01]  /*2cb30*/  IMAD.MOV.U32 R71, RZ, RZ, 0x1f ;  /* 0x0000001fff477424 */ /* 0x000fe200078e00ff */
[----:B------:R-:W-:Y:S02]  /*2cb40*/  MOV R3, 0x2cb60 ;  /* 0x0002cb6000037802 */ /* 0x000fe40000000f00 */
[----:B-12---:R-:W-:Y:S05]  /*2cb50*/  CALL.REL.NOINC `($__internal_13_$__cuda_sm70_shflsync_idx_p) ;  /* 0x0000060000007944 */ /* 0x006fea0003c00000 */
[----:B------:R-:W-:Y:S01]  /*2cb60*/  MOV R8, R234 ;  /* 0x000000ea00087202 */ /* 0x000fe20000000f00 */
[----:B------:R-:W-:Y:S05]  /*2cb70*/  BRA `(.L_x_1291) ;  /* 0xffffa3d000007947 */ /* 0x000fea000383ffff */
.L_x_1190:
[----:B------:R-:W-:Y:S02]  /*2cb80*/  MOV R2, 0x1 ;  /* 0x0000000100027802 */ /* 0x000fe40000000f00 */
[----:B------:R-:W-:-:S02]  /*2cb90*/  MOV R3, 0x2cbb0 ;  /* 0x0002cbb000037802 */ /* 0x000fc40000000f00 */
[----:B-1234-:R-:W-:Y:S05]  /*2cba0*/  CALL.REL.NOINC `($__internal_14_$__cuda_sm70_shflsync_up_p) ;  /* 0x0000061000007944 */ /* 0x01efea0003c00000 */
[----:B------:R-:W-:Y:S05]  /*2cbb0*/  BRA `(.L_x_1292) ;  /* 0xffffa4c000007947 */ /* 0x000fea000383ffff */
.L_x_1191:
[----:B------:R-:W-:Y:S02]  /*2cbc0*/  MOV R2, 0x2 ;  /* 0x0000000200027802 */ /* 0x000fe40000000f00 */
[----:B------:R-:W-:-:S02]  /*2cbd0*/  MOV R3, 0x2cbf0 ;  /* 0x0002cbf000037802 */ /* 0x000fc40000000f00 */
[----:B--2-4-:R-:W-:Y:S05]  /*2cbe0*/  CALL.REL.NOINC `($__internal_14_$__cuda_sm70_shflsync_up_p) ;  /* 0x000005d000007944 */ /* 0x014fea0003c00000 */
        /* <DEDUP_REMOVED lines=24> */
.L_x_1195:
[----:B------:R-:W-:Y:S02]  /*2cd70*/  MOV R2, 0x1 ;  /* 0x0000000100027802 */ /* 0x000fe40000000f00 */
[----:B------:R-:W-:Y:S02]  /*2cd80*/  MOV R3, 0x2cda0 ;  /* 0x0002cda000037802 */ /* 0x000fe40000000f00 */
[----:B------:R-:W-:Y:S05]  /*2cd90*/  CALL.REL.NOINC `($__internal_14_$__cuda_sm70_shflsync_up_p) ;  /* 0x0000042000007944 */ /* 0x000fea0003c00000 */
[----:B------:R-:W-:Y:S01]  /*2cda0*/  MOV R2, R4 ;  /* 0x0000000400027202 */ /* 0x000fe20000000f00 */
[----:B------:R-:W-:Y:S05]  /*2cdb0*/  BRA `(.L_x_1294) ;  /* 0xffffa52000007947 */ /* 0x000fea000383ffff */
.L_x_1196:
        /* <DEDUP_REMOVED lines=27> */
.L_x_1198:
[----:B------:R-:W-:Y:S02]  /*2cf70*/  SEL R0, RZ, 0x1, P0 ;  /* 0x00000001ff007807 */ /* 0x000fe40000000000 */
[----:B------:R-:W-:Y:S02]  /*2cf80*/  MOV R2, 0x2cfa0 ;  /* 0x0002cfa000027802 */ /* 0x000fe40000000f00 */
[----:B-1----:R-:W-:Y:S05]  /*2cf90*/  CALL.REL.NOINC `($__internal_15_$__cuda_sm70_votesync_ballot) ;  /* 0x0000029000007944 */ /* 0x002fea0003c00000 */
[----:B------:R-:W-:Y:S01]  /*2cfa0*/  MOV R5, R0 ;  /* 0x0000000000057202 */ /* 0x000fe20000000f00 */
[----:B------:R-:W-:Y:S05]  /*2cfb0*/  BRA `(.L_x_1296) ;  /* 0xffffa4b000007947 */ /* 0x000fea000383ffff */
.L_x_1199:
[----:B------:R-:W-:Y:S01]  /*2cfc0*/  IMAD.MOV.U32 R52, RZ, RZ, R6 ;  /* 0x000000ffff347224 */ /* 0x000fe200078e0006 */
[----:B--2---:R-:W-:Y:S01]  /*2cfd0*/  MOV R2, R0 ;  /* 0x0000000000027202 */ /* 0x004fe20000000f00 */
[----:B------:R-:W-:Y:S01]  /*2cfe0*/  IMAD.MOV.U32 R71, RZ, RZ, 0x1f ;  /* 0x0000001fff477424 */ /* 0x000fe200078e00ff */
[----:B------:R-:W-:Y:S02]  /*2cff0*/  MOV R3, 0x2d010 ;  /* 0x0002d01000037802 */ /* 0x000fe40000000f00 */
[----:B-1----:R-:W-:Y:S05]  /*2d000*/  CALL.REL.NOINC `($__internal_13_$__cuda_sm70_shflsync_idx_p) ;  /* 0x0000015000007944 */ /* 0x002fea0003c00000 */
[----:B------:R-:W-:Y:S01]  /*2d010*/  IMAD.MOV.U32 R6, RZ, RZ, R234 ;  /* 0x000000ffff067224 */ /* 0x000fe200078e00ea */
[----:B------:R-:W-:Y:S01]  /*2d020*/  MOV R2, R0 ;  /* 0x0000000000027202 */ /* 0x000fe20000000f00 */
[----:B------:R-:W-:Y:S01]  /*2d030*/  IMAD.MOV.U32 R52, RZ, RZ, R7 ;  /* 0x000000ffff347224 */ /* 0x000fe200078e0007 */
[----:B------:R-:W-:-:S02]  /*2d040*/  MOV R71, 0x1f ;  /* 0x0000001f00477802 */ /* 0x000fc40000000f00 */
[----:B------:R-:W-:Y:S02]  /*2d050*/  MOV R3, 0x2d070 ;  /* 0x0002d07000037802 */ /* 0x000fe40000000f00 */
[----:B------:R-:W-:Y:S05]  /*2d060*/  CALL.REL.NOINC `($__internal_13_$__cuda_sm70_shflsync_idx_p) ;  /* 0x000000f000007944 */ /* 0x000fea0003c00000 */
[----:B------:R-:W-:Y:S01]  /*2d070*/  MOV R7, R234 ;  /* 0x000000ea00077202 */ /* 0x000fe20000000f00 */
[----:B------:R-:W-:Y:S05]  /*2d080*/  BRA `(.L_x_1297) ;  /* 0xffffa45000007947 */ /* 0x000fea000383ffff */
.L_x_1202:
[----:B------:R-:W-:Y:S01]  /*2d090*/  IMAD.MOV.U32 R52, RZ, RZ, R4 ;  /* 0x000000ffff347224 */ /* 0x000fe200078e0004 */
[----:B--2---:R-:W-:Y:S01]  /*2d0a0*/  MOV R2, R0 ;  /* 0x0000000000027202 */ /* 0x004fe20000000f00 */
[----:B------:R-:W-:Y:S01]  /*2d0b0*/  IMAD.MOV.U32 R71, RZ, RZ, 0x1f ;  /* 0x0000001fff477424 */ /* 0x000fe200078e00ff */
[----:B------:R-:W-:Y:S02]  /*2d0c0*/  MOV R3, 0x2d0e0 ;  /* 0x0002d0e000037802 */ /* 0x000fe40000000f00 */
[----:B-1--4-:R-:W-:Y:S05]  /*2d0d0*/  CALL.REL.NOINC `($__internal_13_$__cuda_sm70_shflsync_idx_p) ;  /* 0x0000008000007944 */ /* 0x012fea0003c00000 */
[----:B------:R-:W-:Y:S01]  /*2d0e0*/  MOV R10, R234 ;  /* 0x000000ea000a7202 */ /* 0x000fe20000000f00 */
[----:B------:R-:W-:Y:S05]  /*2d0f0*/  BRA `(.L_x_1201) ;  /* 0xffffa44000007947 */ /* 0x000fea000383ffff */
        .weak           $__internal_12_$__cuda_sm70_shflsync_bfly_p
        .type           $__internal_12_$__cuda_sm70_shflsync_bfly_p,@function
        .size           $__internal_12_$__cuda_sm70_shflsync_bfly_p,($__internal_13_$__cuda_sm70_shflsync_idx_p - $__internal_12_$__cuda_sm70_shflsync_bfly_p)
$__internal_12_$__cuda_sm70_shflsync_bfly_p:
[----:B------:R-:W-:Y:S02]  /*2d100*/  MOV R172, 0xffffffff ;  /* 0xffffffff00ac7802 */ /* 0x000fe40000000f00 */
[----:B------:R-:W-:Y:S02]  /*2d110*/  MOV R3, 0x1f ;  /* 0x0000001f00037802 */ /* 0x000fe40000000f00 */
[----:B------:R-:W-:Y:S04]  /*2d120*/  WARPSYNC R172 ;  /* 0x000000ac00007348 */ /* 0x000fe80003800000 */
[----:B------:R1:W2:Y:S02]  /*2d130*/  SHFL.BFLY PT, R0, R4, R0, R3 ;  /* 0x0c00000004007389 */ /* 0x0002a400000e0003 */
[----:B-1----:R-:W-:-:S04]  /*2d140*/  MOV R3, 0x0 ;  /* 0x0000000000037802 */ /* 0x002fc80000000f00 */
[----:B--2---:R-:W-:Y:S05]  /*2d150*/  RET.REL.NODEC R2 `(_ZN7cutlass13device_kernelIN5flash19enable_sm80_to_sm89INS1_16FlashAttnFwdSm80INS1_25CollectiveMainloopFwdSm80ILi4ELi1ELb0EN4cute5tupleIJNS5_1CILi128EEENS7_ILi80EEENS7_ILi64EEEEEELi64ENS_10bfloat16_tEfNS_4arch4Sm80ELb0ELb1ELb1ELb1ELb1ELb1ELb1ELb1EEENS1_21CollectiveEpilogueFwdINS6_IJS8_SA_S9_EEENS6_IJNS7_ILi1EEESI_SI_EEESC_SE_Li128ELb1ELb1ELb1ELb0EEENS1_36VarlenDynamicPersistentTileSchedulerILi128ELi80ELi128ELi128ELb1ELb1ELb0ELb1ELb0ELb1EEEEEEEEEvNT_6ParamsE) ;  /* 0xfffd2ea002007950 */ /* 0x004fea0003c3ffff */
        .weak           $__internal_13_$__cuda_sm70_shflsync_idx_p
        .type           $__internal_13_$__cuda_sm70_shflsync_idx_p,@function
        .size           $__internal_13_$__cuda_sm70_shflsync_idx_p,($__internal_14_$__cuda_sm70_shflsync_up_p - $__internal_13_$__cuda_sm70_shflsync_idx_p)
$__internal_13_$__cuda_sm70_shflsync_idx_p:
[----:B------:R-:W-:-:S04]  /*2d160*/  MOV R233, 0xffffffff ;  /* 0xffffffff00e97802 */ /* 0x000fc80000000f00 */
[----:B------:R-:W-:Y:S04]  /*2d170*/  WARPSYNC R233 ;  /* 0x000000e900007348 */ /* 0x000fe80003800000 */
[----:B------:R1:W2:Y:S02]  /*2d180*/  SHFL.IDX PT, R234, R52, R2, R71 ;  /* 0x0000000234ea7389 */ /* 0x0002a400000e0047 */
[----:B-1----:R-:W-:Y:S02]  /*2d190*/  MOV R2, R3 ;  /* 0x0000000300027202 */ /* 0x002fe40000000f00 */
[----:B------:R-:W-:-:S04]  /*2d1a0*/  MOV R3, 0x0 ;  /* 0x0000000000037802 */ /* 0x000fc80000000f00 */
[----:B--2---:R-:W-:Y:S05]  /*2d1b0*/  RET.REL.NODEC R2 `(_ZN7cutlass13device_kernelIN5flash19enable_sm80_to_sm89INS1_16FlashAttnFwdSm80INS1_25CollectiveMainloopFwdSm80ILi4ELi1ELb0EN4cute5tupleIJNS5_1CILi128EEENS7_ILi80EEENS7_ILi64EEEEEELi64ENS_10bfloat16_tEfNS_4arch4Sm80ELb0ELb1ELb1ELb1ELb1ELb1ELb1ELb1EEENS1_21CollectiveEpilogueFwdINS6_IJS8_SA_S9_EEENS6_IJNS7_ILi1EEESI_SI_EEESC_SE_Li128ELb1ELb1ELb1ELb0EEENS1_36VarlenDynamicPersistentTileSchedulerILi128ELi80ELi128ELi128ELb1ELb1ELb0ELb1ELb0ELb1EEEEEEEEEvNT_6ParamsE) ;  /* 0xfffd2e4002007950 */ /* 0x004fea0003c3ffff */
        .weak           $__internal_14_$__cuda_sm70_shflsync_up_p
        .type           $__internal_14_$__cuda_sm70_shflsync_up_p,@function
        .size           $__internal_14_$__cuda_sm70_shflsync_up_p,($__internal_15_$__cuda_sm70_votesync_ballot - $__internal_14_$__cuda_sm70_shflsync_up_p)
$__internal_14_$__cuda_sm70_shflsync_up_p:
[----:B------:R-:W-:Y:S02]  /*2d1c0*/  IMAD.MOV.U32 R4, RZ, RZ, RZ ;  /* 0x000000ffff047224 */ /* 0x000fe400078e00ff */
[----:B------:R-:W-:-:S04]  /*2d1d0*/  IMAD.MOV.U32 R11, RZ, RZ, -0x1 ;  /* 0xffffffffff0b7424 */ /* 0x000fc800078e00ff */
[----:B------:R-:W-:Y:S04]  /*2d1e0*/  WARPSYNC R11 ;  /* 0x0000000b00007348 */ /* 0x000fe80003800000 */
[----:B------:R1:W2:Y:S02]  /*2d1f0*/  SHFL.UP PT, R4, R0, R2, R4 ;  /* 0x0400000200047389 */ /* 0x0002a400000e0004 */
[----:B-1----:R-:W-:Y:S02]  /*2d200*/  MOV R2, R3 ;  /* 0x0000000300027202 */ /* 0x002fe40000000f00 */
[----:B------:R-:W-:-:S04]  /*2d210*/  MOV R3, 0x0 ;  /* 0x0000000000037802 */ /* 0x000fc80000000f00 */
[----:B--2---:R-:W-:Y:S05]  /*2d220*/  RET.REL.NODEC R2 `(_ZN7cutlass13device_kernelIN5flash19enable_sm80_to_sm89INS1_16FlashAttnFwdSm80INS1_25CollectiveMainloopFwdSm80ILi4ELi1ELb0EN4cute5tupleIJNS5_1CILi128EEENS7_ILi80EEENS7_ILi64EEEEEELi64ENS_10bfloat16_tEfNS_4arch4Sm80ELb0ELb1ELb1ELb1ELb1ELb1ELb1ELb1EEENS1_21CollectiveEpilogueFwdINS6_IJS8_SA_S9_EEENS6_IJNS7_ILi1EEESI_SI_EEESC_SE_Li128ELb1ELb1ELb1ELb0EEENS1_36VarlenDynamicPersistentTileSchedulerILi128ELi80ELi128ELi128ELb1ELb1ELb0ELb1ELb0ELb1EEEEEEEEEvNT_6ParamsE) ;  /* 0xfffd2dd002007950 */ /* 0x004fea0003c3ffff */
        .weak           $__internal_15_$__cuda_sm70_votesync_ballot
        .type           $__internal_15_$__cuda_sm70_votesync_ballot,@function
        .size           $__internal_15_$__cuda_sm70_votesync_ballot,(.L_x_1926 - $__internal_15_$__cuda_sm70_votesync_ballot)
$__internal_15_$__cuda_sm70_votesync_ballot:
[----:B------:R-:W-:Y:S01]  /*2d230*/  ISETP.NE.U32.AND P0, PT, R0, 0x1, PT ;  /* 0x000000010000780c */ /* 0x000fe20003f05070 */
[----:B------:R-:W-:-:S04]  /*2d240*/  IMAD.MOV.U32 R3, RZ, RZ, -0x1 ;  /* 0xffffffffff037424 */ /* 0x000fc800078e00ff */
[----:B------:R-:W-:Y:S08]  /*2d250*/  WARPSYNC R3 ;  /* 0x0000000300007348 */ /* 0x000ff00003800000 */
[----:B------:R-:W-:-:S04]  /*2d260*/  VOTE.ANY R0, PT, !P0 ;  /* 0x0000000000007806 */ /* 0x000fc800040e0100 */
[----:B------:R-:W-:Y:S01]  /*2d270*/  LOP3.LUT R0, R0, R3, RZ, 0xc0, !PT ;  /* 0x0000000300007212 */ /* 0x000fe200078ec0ff */
[----:B------:R-:W-:-:S04]  /*2d280*/  IMAD.MOV.U32 R3, RZ, RZ, 0x0 ;  /* 0x00000000ff037424 */ /* 0x000fc800078e00ff */
[----:B------:R-:W-:Y:S05]  /*2d290*/  RET.REL.NODEC R2 `(_ZN7cutlass13device_kernelIN5flash19enable_sm80_to_sm89INS1_16FlashAttnFwdSm80INS1_25CollectiveMainloopFwdSm80ILi4ELi1ELb0EN4cute5tupleIJNS5_1CILi128EEENS7_ILi80EEENS7_ILi64EEEEEELi64ENS_10bfloat16_tEfNS_4arch4Sm80ELb0ELb1ELb1ELb1ELb1ELb1ELb1ELb1EEENS1_21CollectiveEpilogueFwdINS6_IJS8_SA_S9_EEENS6_IJNS7_ILi1EEESI_SI_EEESC_SE_Li128ELb1ELb1ELb1ELb0EEENS1_36VarlenDynamicPersistentTileSchedulerILi128ELi80ELi128ELi128ELb1ELb1ELb0ELb1ELb0ELb1EEEEEEEEEvNT_6ParamsE) ;  /* 0xfffd2d6002007950 */ /* 0x000fea0003c3ffff */
.L_x_1298:
        /* <DEDUP_REMOVED lines=14> */
.L_x_1926:


//--------------------- .text._ZN7cutlass13device_kernelIN5flash19enable_sm80_to_sm89INS1_16FlashAttnFwdSm80INS1_25CollectiveMainloopFwdSm80ILi4ELi1ELb0EN4cute5tupleIJNS5_1CILi128EEENS7_ILi112EEENS7_ILi64EEEEEELi64ENS_10bfloat16_tEfNS_4arch4Sm80ELb1ELb0ELb1ELb0ELb1ELb0ELb1ELb1EEENS1_21CollectiveEpilogueFwdINS6_IJS8_SA_S9_EEENS6_IJNS7_ILi1EEESI_SI_EEESC_SE_Li128ELb0ELb1ELb1ELb0EEENS1_30DynamicPersistentTileSchedulerILi128ELi128ELb1ELb1ELb0EEEEEEEEEvNT_6ParamsE --------------------------
	.section	.text._ZN7cutlass13device_kernelIN5flash19enable_sm80_to_sm89INS1_16FlashAttnFwdSm80INS1_25CollectiveMainloopFwdSm80ILi4ELi1ELb0EN4cute5tupleIJNS5_1CILi128EEENS7_ILi112EEENS7_ILi64EEEEEELi64ENS_10bfloat16_tEfNS_4arch4Sm80ELb1ELb0ELb1ELb0ELb1ELb0ELb1ELb1EEENS1_21CollectiveEpilogueFwdINS6_IJS8_SA_S9_EEENS6_IJNS7_ILi1EEESI_SI_EEESC_SE_Li128ELb0ELb1ELb1ELb0EEENS1_30DynamicPersistentTileSchedulerILi128ELi128ELb1ELb1ELb0EEEEEEEEEvNT_6ParamsE,"ax",@progbits
	.sectioninfo	@"SHI_REGISTERS=255"
	.align	128
.text._ZN7cutlass13device_kernelIN5flash19enable_sm80_to_sm89INS1_16FlashAttnFwdSm80INS1_25CollectiveMainloopFwdSm80ILi4ELi1ELb0EN4cute5tupleIJNS5_1CILi128EEENS7_ILi112EEENS7_ILi64EEEEEELi64ENS_10bfloat16_tEfNS_4arch4Sm80ELb1ELb0ELb1ELb0ELb1ELb0ELb1ELb1EEENS1_21CollectiveEpilogueFwdINS6_IJS8_SA_S9_EEENS6_IJNS7_ILi1EEESI_SI_EEESC_SE_Li128ELb0ELb1ELb1ELb0EEENS1_30DynamicPersistentTileSchedulerILi128ELi128ELb1ELb1ELb0EEEEEEEEEvNT_6ParamsE:
        .type           _ZN7cutlass13device_kernelIN5flash19enable_sm80_to_sm89INS1_16FlashAttnFwdSm80INS1_25CollectiveMainloopFwdSm80ILi4ELi1ELb0EN4cute5tupleIJNS5_1CILi128EEENS7_ILi112EEENS7_ILi64EEEEEELi64ENS_10bfloat16_tEfNS_4arch4Sm80ELb1ELb0ELb1ELb0ELb1ELb0ELb1ELb1EEENS1_21CollectiveEpilogueFwdINS6_IJS8_SA_S9_EEENS6_IJNS7_ILi1EEESI_SI_EEESC_SE_Li128ELb0ELb1ELb1ELb0EEENS1_30DynamicPersistentTileSchedulerILi128ELi128ELb1ELb1ELb0EEEEEEEEEvNT_6ParamsE,@function
        .size           _ZN7cutlass13device_kernelIN5flash19enable_sm80_to_sm89INS1_16FlashAttnFwdSm80INS1_25CollectiveMainloopFwdSm80ILi4ELi1ELb0EN4cute5tupleIJNS5_1CILi128EEENS7_ILi112EEENS7_ILi64EEEEEELi64ENS_10bfloat16_tEfNS_4arch4Sm80ELb1ELb0ELb1ELb0ELb1ELb0ELb1ELb1EEENS1_21CollectiveEpilogueFwdINS6_IJS8_SA_S9_EEENS6_IJNS7_ILi1EEESI_SI_EEESC_SE_Li128ELb0ELb1ELb1ELb0EEENS1_30DynamicPersistentTileSchedulerILi128ELi128ELb1ELb1ELb0EEEEEEEEEvNT_6ParamsE,(.L_x_1931 - _ZN7cutlass13device_kernelIN5flash19enable_sm80_to_sm89INS1_16FlashAttnFwdSm80INS1_25CollectiveMainloopFwdSm80ILi4ELi1ELb0EN4cute5tupleIJNS5_1CILi128EEENS7_ILi112EEENS7_ILi64EEEEEELi64ENS_10bfloat16_tEfNS_4arch4Sm80ELb1ELb0ELb1ELb0ELb1ELb0ELb1ELb1EEENS1_21CollectiveEpilogueFwdINS6_IJS8_SA_S9_EEENS6_IJNS7_ILi1EEESI_SI_EEESC_SE_Li128ELb0ELb1ELb1ELb0EEENS1_30DynamicPersistentTileSchedulerILi128ELi128ELb1ELb1ELb0EEEEEEEEEvNT_6ParamsE)
        .other          _ZN7cutlass13device_kernelIN5flash19enable_sm80_to_sm89INS1_16FlashAttnFwdSm80INS1_25CollectiveMainloopFwdSm80ILi4ELi1ELb0EN4cute5tupleIJNS5_1CILi128EEENS7_ILi112EEENS7_ILi64EEEEEELi64ENS_10bfloat16_tEfNS_4arch4Sm80ELb1ELb0ELb1ELb0ELb1ELb0ELb1ELb1EEENS1_21CollectiveEpilogueFwdINS6_IJS8_SA_S9_EEENS6_IJNS7_ILi1EEESI_SI_EEESC_SE_Li128ELb0ELb1ELb1ELb0EEENS1_30DynamicPersistentTileSchedulerILi128ELi128ELb1ELb1ELb0EEEEEEEEEvNT_6ParamsE,@"STO_CUDA_ENTRY STV_DEFAULT"
_ZN7cutlass13device_kernelIN5flash19enable_sm80_to_sm89INS1_16FlashAttnFwdSm80INS1_25CollectiveMainloopFwdSm80ILi4ELi1ELb0EN4cute5tupleIJNS5_1CILi128EEENS7_ILi112EEENS7_ILi64EEEEEELi64ENS_10bfloat16_tEfNS_4arch4Sm80ELb1ELb0ELb1ELb0ELb1ELb0ELb1ELb1EEENS1_21CollectiveEpilogueFwdINS6_IJS8_SA_S9_EEENS6_IJNS7_ILi1EEESI_SI_EEESC_SE_Li128ELb0ELb1ELb1ELb0EEENS1_30DynamicPersistentTileSchedulerILi128ELi128ELb1ELb1ELb0EEEEEEEEEvNT_6ParamsE:
[----:B------:R-:W-:-:S03]  /*0000*/  MOV R1, c[0x0][0x28] ;  /* 0x00000a0000017a02 */ /* 0x000fc60000000f00 */
[----:B------:R-:W1:Y:S01]  /*0010*/  S2R R243, SR_TID.X ;  /* 0x0000000000f37919 */ /* 0x000e620000002100 */
[----:B------:R-:W-:-:S03]  /*0020*/  IADD3 R1, R1, -0x68, RZ ;  /* 0xffffff9801017810 */ /* 0x000fc60007ffe0ff */
[----:B------:R-:W2:Y:S01]  /*0030*/  S2R R3, SR_CTAID.X ;  /* 0x0000000000037919 */ /* 0x000ea20000002500 */
[----:B-1----:R-:W-:-:S05]  /*0040*/  SHF.R.U32.HI R0, RZ, 0x5, R243 ;  /* 0x00000005ff007819 */ /* 0x002fca00000116f3 */
[----:B------:R-:W1:Y:S04]  /*0050*/  SHFL.IDX PT, R2, R0, RZ, 0x1f ;  /* 0x00001fff00027589 */ /* 0x000e6800000e0000 */
[----:B------:R-:W3:Y:S01]  /*0060*/  SHFL.IDX PT, R0, R0, RZ, 0x1f ;  /* 0x00001fff00007589 */ /* 0x000ee200000e0000 */
[----:B-1----:R-:W-:Y:S01]  /*0070*/  ISETP.GE.AND P0, PT, R2, 0x1, PT ;  /* 0x000000010200780c */ /* 0x002fe20003f06270 */
[----:B---3--:R1:W3:-:S12]  /*0080*/  R2UR UR6, R0 ;  /* 0x00000000000673c2 */ /* 0x0082d800000e0000 */
[----:B------:R-:W-:Y:S06]  /*0090*/  @P0 BAR.ARV 0x4, 0x80 ;  /* 0x0102000000000b1d */ /* 0x000fec0000002000 */
[----:B--2---:R-:W-:-:S13]  /*00a0*/  ISETP.GE.AND P0, PT, R3, c[0x0][0x538], PT ;  /* 0x00014e0003007a0c */ /* 0x004fda0003f06270 */
[----:B------:R-:W-:Y:S05]  /*00b0*/  @P0 EXIT ;  /* 0x000000000000094d */ /* 0x000fea0003800000 */
[----:B-1-3--:R-:W-:Y:S01]  /*00c0*/  SHF.R.S32.HI R2, RZ, 0x1f, R243 ;  /* 0x0000001fff027819 */ /* 0x00afe200000114f3 */
[----:B------:R-:W-:Y:S01]  /*00d0*/  IMAD.MOV.U32 R232, RZ, RZ, 0x40 ;  /* 0x00000040ffe87424 */ /* 0x000fe200078e00ff */
[----:B------:R1:W-:Y:S01]  /*00e0*/  STL [R1], R3 ;  /* 0x0000000301007387 */ /* 0x0003e20000100800 */
[----:B------:R-:W-:Y:S01]  /*00f0*/  IMAD.MOV.U32 R231, RZ, RZ, 0x20 ;  /* 0x00000020ffe77424 */ /* 0x000fe200078e00ff */
[CC--:B------:R-:W-:Y:S01]  /*0100*/  LEA.HI R7, R2.reuse, R243.reuse, RZ, 0x4 ;  /* 0x000000f302077211 */ /* 0x0c0fe200078f20ff */
[----:B------:R-:W-:Y:S01]  /*0110*/  ULDC.64 UR8, c[0x0][0x118] ;  /* 0x0000460000087ab9 */ /* 0x000fe20000000a00 */
[CC--:B------:R-:W-:Y:S02]  /*0120*/  LEA.HI R5, R2.reuse, R243.reuse, RZ, 0x2 ;  /* 0x000000f302057211 */ /* 0x0c0fe400078f10ff */
[----:B------:R-:W-:Y:S02]  /*0130*/  LEA.HI R4, R2, R243, RZ, 0x3 ;  /* 0x000000f302047211 */ /* 0x000fe400078f18ff */
[----:B------:R-:W-:-:S02]  /*0140*/  LOP3.LUT R0, R7, 0xfffffff0, RZ, 0xc0, !PT ;  /* 0xfffffff007007812 */ /* 0x000fc400078ec0ff */
[----:B------:R-:W-:Y:S02]  /*0150*/  LOP3.LUT R5, R5, 0xfffffffc, RZ, 0xc0, !PT ;  /* 0xfffffffc05057812 */ /* 0x000fe400078ec0ff */
[----:B------:R-:W-:Y:S01]  /*0160*/  LOP3.LUT R250, R4, 0xfffffff8, RZ, 0xc0, !PT ;  /* 0xfffffff804fa7812 */ /* 0x000fe200078ec0ff */
[C---:B------:R-:W-:Y:S01]  /*0170*/  IMAD.IADD R0, R243.reuse, 0x1, -R0 ;  /* 0x00000001f3007824 */ /* 0x040fe200078e0a00 */
[----:B------:R-:W-:Y:S01]  /*0180*/  SHF.R.S32.HI R8, RZ, 0x4, R7 ;  /* 0x00000004ff087819 */ /* 0x000fe20000011407 */
[C---:B------:R-:W-:Y:S01]  /*0190*/  IMAD.IADD R5, R243.reuse, 0x1, -R5 ;  /* 0x00000001f3057824 */ /* 0x040fe200078e0a05 */
[----:B------:R-:W-:Y:S01]  /*01a0*/  SHF.R.S32.HI R252, RZ, 0x3, R4 ;  /* 0x00000003fffc7819 */ /* 0x000fe20000011404 */
[----:B------:R-:W-:Y:S01]  /*01b0*/  IMAD.IADD R250, R243, 0x1, -R250 ;  /* 0x00000001f3fa7824 */ /* 0x000fe200078e0afa */
[----:B------:R-:W-:Y:S02]  /*01c0*/  LEA.HI R7, R7, R8, RZ, 0x1 ;  /* 0x0000000807077211 */ /* 0x000fe400078f08ff */
[----:B------:R-:W-:Y:S01]  /*01d0*/  SHF.R.S32.HI R234, RZ, 0x1f, R0 ;  /* 0x0000001fffea7819 */ /* 0x000fe20000011400 */
[----:B------:R-:W-:Y:S01]  /*01e0*/  IMAD.SHL.U32 R240, R250, 0x40, RZ ;  /* 0x00000040faf07824 */ /* 0x000fe200078e00ff */
[----:B------:R-:W-:Y:S01]  /*01f0*/  LOP3.LUT R7, R7, 0xfffffffe, RZ, 0xc0, !PT ;  /* 0xfffffffe07077812 */ /* 0x000fe200078ec0ff */
[----:B------:R-:W-:Y:S01]  /*0200*/  IMAD.SHL.U32 R244, R252, 0x40, RZ ;  /* 0x00000040fcf47824 */ /* 0x000fe200078e00ff */
[C---:B------:R-:W-:Y:S01]  /*0210*/  LEA.HI R246, R5.reuse, R5, RZ, 0x1 ;  /* 0x0000000505f67211 */ /* 0x040fe200078f08ff */
[----:B------:R-:W-:Y:S01]  /*0220*/  IMAD.SHL.U32 R251, R250, 0x8, RZ ;  /* 0x00000008fafb7824 */ /* 0x000fe200078e00ff */
[----:B------:R-:W-:Y:S01]  /*0230*/  LEA.HI R234, R234, R0, RZ, 0x3 ;  /* 0x00000000eaea7211 */ /* 0x000fe200078f18ff */
[----:B------:R-:W-:Y:S01]  /*0240*/  IMAD.IADD R7, R8, 0x1, -R7 ;  /* 0x0000000108077824 */ /* 0x000fe200078e0a07 */
[C---:B------:R-:W-:Y:S01]  /*0250*/  LOP3.LUT R10, R246.reuse, 0x1ffffffe, RZ, 0xc0, !PT ;  /* 0x1ffffffef60a7812 */ /* 0x040fe200078ec0ff */
[----:B------:R-:W-:Y:S01]  /*0260*/  IMAD.SHL.U32 R246, R246, 0x20, RZ ;  /* 0x00000020f6f67824 */ /* 0x000fe200078e00ff */
[C---:B------:R-:W-:Y:S01]  /*0270*/  LOP3.LUT R8, R234.reuse, 0xfffffff8, RZ, 0xc0, !PT ;  /* 0xfffffff8ea087812 */ /* 0x040fe200078ec0ff */
[----:B------:R-:W-:Y:S01]  /*0280*/  IMAD.SHL.U32 R234, R234, 0x40, RZ ;  /* 0x00000040eaea7824 */ /* 0x000fe200078e00ff */
[----:B------:R-:W-:Y:S01]  /*0290*/  LOP3.LUT R240, R240, 0x1c0, RZ, 0xc0, !PT ;  /* 0x000001c0f0f07812 */ /* 0x000fe200078ec0ff */
[----:B------:R-:W-:Y:S01]  /*02a0*/  IMAD.IADD R10, R5, 0x1, -R10 ;  /* 0x00000001050a7824 */ /* 0x000fe200078e0a0a */
[----:B------:R-:W-:Y:S01]  /*02b0*/  LEA.HI R248, R2, R243, RZ, 0x5 ;  /* 0x000000f302f87211 */ /* 0x000fe200078f28ff */
[----:B------:R-:W-:Y:S01]  /*02c0*/  IMAD.IADD R8, R0, 0x1, -R8 ;  /* 0x0000000100087824 */ /* 0x000fe200078e0a08 */
[----:B------:R-:W-:-:S02]  /*02d0*/  LOP3.LUT R244, R244, 0x1c0, RZ, 0xc0, !PT ;  /* 0x000001c0f4f47812 */ /* 0x000fc400078ec0ff */
[----:B------:R-:W-:Y:S02]  /*02e0*/  LOP3.LUT R4, R240, 0x8, R4, 0xf8, !PT ;  /* 0x00000008f0047812 */ /* 0x000fe400078ef804 */
[----:B------:R-:W-:Y:S02]  /*02f0*/  SHF.R.U32.HI R240, RZ, 0x3, R240 ;  /* 0x00000003fff07819 */ /* 0x000fe400000116f0 */
[----:B------:R-:W-:Y:S02]  /*0300*/  LEA.HI R0, R2, R243, RZ, 0x6 ;  /* 0x000000f302007211 */ /* 0x000fe400078f30ff */
[--C-:B------:R-:W-:Y:S02]  /*0310*/  SHF.R.S32.HI R5, RZ, 0x5, R248.reuse ;  /* 0x00000005ff057819 */ /* 0x100fe400000114f8 */
[----:B------:R-:W-:Y:S01]  /*0320*/  SHF.R.S32.HI R9, RZ, 0x1f, R248 ;  /* 0x0000001fff097819 */ /* 0x000fe200000114f8 */
[----:B------:R-:W-:Y:S01]  /*0330*/  IMAD.SHL.U32 R0, R0, 0x8, RZ ;  /* 0x0000000800007824 */ /* 0x000fe200078e00ff */
[----:B------:R-:W-:-:S02]  /*0340*/  LOP3.LUT R6, R244, 0x38, R251, 0xf8, !PT ;  /* 0x00000038f4067812 */ /* 0x000fc400078ef8fb */
[----:B------:R-:W-:Y:S02]  /*0350*/  LOP3.LUT R248, R248, 0xffffffe0, RZ, 0xc0, !PT ;  /* 0xffffffe0f8f87812 */ /* 0x000fe400078ec0ff */
[----:B------:R-:W-:Y:S02]  /*0360*/  SHF.R.U32.HI R244, RZ, 0x3, R244 ;  /* 0x00000003fff47819 */ /* 0x000fe400000116f4 */
[----:B------:R-:W-:Y:S01]  /*0370*/  LOP3.LUT R240, R4, R240, RZ, 0x3c, !PT ;  /* 0x000000f004f07212 */ /* 0x000fe200078e3cff */
[----:B------:R-:W-:Y:S01]  /*0380*/  IMAD.SHL.U32 R4, R8, 0x40, RZ ;  /* 0x0000004008047824 */ /* 0x000fe200078e00ff */
[----:B------:R-:W-:Y:S01]  /*0390*/  LOP3.LUT R244, R6, R244, RZ, 0x3c, !PT ;  /* 0x000000f406f47212 */ /* 0x000fe200078e3cff */
[----:B------:R-:W-:Y:S01]  /*03a0*/  IMAD.IADD R248, R243, 0x1, -R248 ;  /* 0x00000001f3f87824 */ /* 0x000fe200078e0af8 */
[----:B------:R-:W-:Y:S01]  /*03b0*/  LOP3.LUT R234, R234, 0xfffffe00, RZ, 0xc0, !PT ;  /* 0xfffffe00eaea7812 */ /* 0x000fe200078ec0ff */
[C---:B------:R-:W-:Y:S01]  /*03c0*/  IMAD.SHL.U32 R6, R7.reuse, 0x8, RZ ;  /* 0x0000000807067824 */ /* 0x040fe200078e00ff */
[----:B------:R-:W-:Y:S01]  /*03d0*/  LOP3.LUT R4, R4, 0x1c0, RZ, 0xc0, !PT ;  /* 0x000001c004047812 */ /* 0x000fe200078ec0ff */
[----:B------:R-:W-:Y:S01]  /*03e0*/  IMAD R240, R7, 0x200, R240 ;  /* 0x0000020007f07824 */ /* 0x000fe200078e02f0 */
[----:B------:R-:W-:Y:S01]  /*03f0*/  LOP3.LUT R244, R244, 0x7ffffe00, R0, 0xf8, !PT ;  /* 0x7ffffe00f4f47812 */ /* 0x000fe200078ef800 */
[----:B------:R-:W-:Y:S01]  /*0400*/  IMAD R241, R5, 0x400, R234 ;  /* 0x0000040005f17824 */ /* 0x000fe200078e02ea */
[----:B------:R-:W-:-:S02]  /*0410*/  SHF.R.S32.HI R0, RZ, 0x1f, R248 ;  /* 0x0000001fff007819 */ /* 0x000fc400000114f8 */
[----:B------:R-:W-:Y:S01]  /*0420*/  LOP3.LUT R6, R4, 0x8, R6, 0xf8, !PT ;  /* 0x0000000804067812 */ /* 0x000fe200078ef806 */
[----:B------:R-:W-:Y:S01]  /*0430*/  IMAD.SHL.U32 R244, R244, 0x2, RZ ;  /* 0x00000002f4f47824 */ /* 0x000fe200078e00ff */
[----:B------:R-:W-:Y:S02]  /*0440*/  SHF.R.U32.HI R4, RZ, 0x3, R4 ;  /* 0x00000003ff047819 */ /* 0x000fe40000011604 */
[----:B------:R-:W-:Y:S02]  /*0450*/  LEA.HI R0, R0, R248, RZ, 0x2 ;  /* 0x000000f800007211 */ /* 0x000fe400078f10ff */
[C---:B------:R-:W-:Y:S02]  /*0460*/  LOP3.LUT P3, RZ, R8.reuse, 0x2, RZ, 0xc0, !PT ;  /* 0x0000000208ff7812 */ /* 0x040fe4000786c0ff */
[----:B------:R-:W-:Y:S02]  /*0470*/  LOP3.LUT P0, RZ, R8, 0x4, RZ, 0xc0, !PT ;  /* 0x0000000408ff7812 */ /* 0x000fe4000780c0ff */
[----:B------:R-:W-:-:S02]  /*0480*/  LOP3.LUT R4, R6, R4, RZ, 0x3c, !PT ;  /* 0x0000000406047212 */ /* 0x000fc400078e3cff */
[----:B------:R-:W-:Y:S02]  /*0490*/  LOP3.LUT R245, R0, 0x7ffffffc, RZ, 0xc0, !PT ;  /* 0x7ffffffc00f57812 */ /* 0x000fe400078ec0ff */
[----:B------:R-:W-:Y:S01]  /*04a0*/  R2P PR, R250, 0x6 ;  /* 0x00000006fa007804 */ /* 0x000fe20000000000 */
[----:B------:R-:W-:Y:S01]  /*04b0*/  IMAD.IADD R241, R241, 0x1, R4 ;  /* 0x00000001f1f17824 */ /* 0x000fe200078e0204 */
[----:B------:R-:W-:Y:S01]  /*04c0*/  LEA.HI R9, R9, R5, RZ, 0x2 ;  /* 0x0000000509097211 */ /* 0x000fe200078f10ff */
[----:B------:R-:W-:Y:S01]  /*04d0*/  IMAD.IADD R245, R248, 0x1, -R245 ;  /* 0x00000001f8f57824 */ /* 0x000fe200078e0af5 */
[----:B------:R-:W-:Y:S01]  /*04e0*/  LOP3.LUT R234, R4, R234, RZ, 0xfc, !PT ;  /* 0x000000ea04ea7212 */ /* 0x000fe200078efcff */
[----:B------:R-:W-:Y:S01]  /*04f0*/  IMAD R250, R250, 0x10, R252 ;  /* 0x00000010fafa7824 */ /* 0x000fe200078e02fc */
[----:B------:R-:W-:Y:S01]  /*0500*/  LOP3.LUT R9, R9, 0xffffffc, RZ, 0xc0, !PT ;  /* 0x0ffffffc09097812 */ /* 0x000fe200078ec0ff */
[----:B------:R-:W-:Y:S01]  /*0510*/  IMAD.SHL.U32 R245, R245, 0x2, RZ ;  /* 0x00000002f5f57824 */ /* 0x000fe200078e00ff */
[----:B------:R-:W-:-:S02]  /*0520*/  SEL R224, R232, 0xffffffc0, !P2 ;  /* 0xffffffc0e8e07807 */ /* 0x000fc40005000000 */
[----:B------:R-:W-:Y:S01]  /*0530*/  LEA R240, R240, 0x3900, 0x1 ;  /* 0x00003900f0f07811 */ /* 0x000fe200078e08ff */
[----:B------:R-:W-:Y:S01]  /*0540*/  IMAD.IADD R9, R5, 0x1, -R9 ;  /* 0x0000000105097824 */ /* 0x000fe200078e0a09 */
[----:B------:R-:W-:Y:S02]  /*0550*/  SEL R232, R232, 0xffffffc0, !P0 ;  /* 0xffffffc0e8e87807 */ /* 0x000fe40004000000 */
[----:B------:R-:W-:Y:S01]  /*0560*/  LEA R241, R241, 0x7100, 0x1 ;  /* 0x00007100f1f17811 */ /* 0x000fe200078e08ff */
[----:B------:R-:W-:Y:S01]  /*0570*/  IMAD.IADD R236, R240, 0x1, R224 ;  /* 0x00000001f0ec7824 */ /* 0x000fe200078e02e0 */
[----:B------:R-:W-:Y:S02]  /*0580*/  LOP3.LUT R246, R246, 0xffffffc0, RZ, 0xc0, !PT ;  /* 0xffffffc0f6f67812 */ /* 0x000fe400078ec0ff */
[----:B------:R-:W-:Y:S01]  /*0590*/  SHF.R.S32.HI R247, RZ, 0x2, R0 ;  /* 0x00000002fff77819 */ /* 0x000fe20000011400 */
[----:B------:R-:W-:Y:S01]  /*05a0*/  IMAD.IADD R237, R241, 0x1, R232 ;  /* 0x00000001f1ed7824 */ /* 0x000fe200078e02e8 */
[----:B------:R-:W-:Y:S01]  /*05b0*/  LEA R234, R234, 0x100, 0x1 ;  /* 0x00000100eaea7811 */ /* 0x000fe200078e08ff */
[----:B------:R-:W-:Y:S01]  /*05c0*/  IMAD R246, R10, 0x8, R246 ;  /* 0x000000080af67824 */ /* 0x000fe200078e02f6 */
[----:B------:R-:W-:Y:S01]  /*05d0*/  SEL R231, R231, 0xffffffe0, !P3 ;  /* 0xffffffe0e7e77807 */ /* 0x000fe20005800000 */
[----:B------:R-:W-:Y:S01]  /*05e0*/  IMAD R247, R9, 0x10, R247 ;  /* 0x0000001009f77824 */ /* 0x000fe200078e02f7 */
[----:B------:R-:W-:Y:S01]  /*05f0*/  IADD3 R238, R240, 0x20, RZ ;  /* 0x00000020f0ee7810 */ /* 0x000fe20007ffe0ff */
[--C-:B------:R-:W-:Y:S01]  /*0600*/  IMAD.IADD R232, R232, 0x1, R234.reuse ;  /* 0x00000001e8e87824 */ /* 0x100fe200078e02ea */
[----:B------:R-:W-:Y:S01]  /*0610*/  LEA.HI R249, R2, R243, RZ, 0x7 ;  /* 0x000000f302f97211 */ /* 0x000fe200078f38ff */
[----:B------:R-:W-:Y:S01]  /*0620*/  IMAD.IADD R239, R241, 0x1, R231 ;  /* 0x00000001f1ef7824 */ /* 0x000fe200078e02e7 */
[----:B------:R-:W-:Y:S01]  /*0630*/  SHF.R.S32.HI R0, RZ, 0x1f, R245 ;  /* 0x0000001fff007819 */ /* 0x000fe200000114f5 */
[C---:B------:R-:W-:Y:S01]  /*0640*/  IMAD.IADD R233, R231.reuse, 0x1, R234 ;  /* 0x00000001e7e97824 */ /* 0x040fe200078e02ea */
[----:B------:R-:W-:Y:S01]  /*0650*/  @P1 IADD3 R238, R240, -0x20, RZ ;  /* 0xffffffe0f0ee1810 */ /* 0x000fe20007ffe0ff */
[----:B------:R-:W-:Y:S01]  /*0660*/  IMAD.IADD R235, R231, 0x1, R237 ;  /* 0x00000001e7eb7824 */ /* 0x000fe200078e02ed */
[----:B------:R-:W-:Y:S01]  /*0670*/  IADD3 R7, R245, 0x8, RZ ;  /* 0x00000008f5077810 */ /* 0x000fe20007ffe0ff */
[----:B------:R-:W-:Y:S01]  /*0680*/  IMAD.IADD R246, R247, 0x1, R246 ;  /* 0x00000001f7f67824 */ /* 0x000fe200078e02f6 */
[C---:B------:R-:W-:Y:S01]  /*0690*/  IADD3 R6, R245.reuse, 0x10, RZ ;  /* 0x00000010f5067810 */ /* 0x040fe20007ffe0ff */
[----:B------:R-:W-:Y:S01]  /*06a0*/  IMAD.IADD R224, R224, 0x1, R238 ;  /* 0x00000001e0e07824 */ /* 0x000fe200078e02ee */
[----:B------:R-:W-:Y:S01]  /*06b0*/  IADD3 R5, R245, 0x18, RZ ;  /* 0x00000018f5057810 */ /* 0x000fe20007ffe0ff */
[----:B------:R-:W-:Y:S01]  /*06c0*/  IMAD.IADD R231, R231, 0x1, R232 ;  /* 0x00000001e7e77824 */ /* 0x000fe200078e02e8 */
[----:B------:R-:W-:-:S02]  /*06d0*/  IADD3 R4, R245, 0x20, RZ ;  /* 0x00000020f5047810 */ /* 0x000fc40007ffe0ff */
[C---:B-1----:R-:W-:Y:S02]  /*06e0*/  IADD3 R3, R245.reuse, 0x28, RZ ;  /* 0x00000028f5037810 */ /* 0x042fe40007ffe0ff */
[C---:B------:R-:W-:Y:S02]  /*06f0*/  IADD3 R2, R245.reuse, 0x30, RZ ;  /* 0x00000030f5027810 */ /* 0x040fe40007ffe0ff */
[----:B------:R-:W-:Y:S02]  /*0700*/  IADD3 R0, R245, 0x38, RZ ;  /* 0x00000038f5007810 */ /* 0x000fe40007ffe0ff */
[----:B------:R-:W-:Y:S02]  /*0710*/  SHF.R.S32.HI R249, RZ, 0x7, R249 ;  /* 0x00000007fff97819 */ /* 0x000fe400000114f9 */
[----:B------:R-:W-:Y:S02]  /*0720*/  SHF.R.S32.HI R242, RZ, 0x1f, R251 ;  /* 0x0000001ffff27819 */ /* 0x000fe400000114fb */
[----:B------:R-:W-:-:S02]  /*0730*/  SHF.R.S32.HI R7, RZ, 0x1f, R7 ;  /* 0x0000001fff077819 */ /* 0x000fc40000011407 */
[----:B------:R-:W-:Y:S02]  /*0740*/  SHF.R.S32.HI R6, RZ, 0x1f, R6 ;  /* 0x0000001fff067819 */ /* 0x000fe40000011406 */
[----:B------:R-:W-:Y:S02]  /*0750*/  SHF.R.S32.HI R5, RZ, 0x1f, R5 ;  /* 0x0000001fff057819 */ /* 0x000fe40000011405 */
[----:B------:R-:W-:Y:S02]  /*0760*/  SHF.R.S32.HI R4, RZ, 0x1f, R4 ;  /* 0x0000001fff047819 */ /* 0x000fe40000011404 */
[----:B------:R-:W-:Y:S02]  /*0770*/  SHF.R.S32.HI R3, RZ, 0x1f, R3 ;  /* 0x0000001fff037819 */ /* 0x000fe40000011403 */
[----:B------:R-:W-:Y:S02]  /*0780*/  SHF.R.S32.HI R2, RZ, 0x1f, R2 ;  /* 0x0000001fff027819 */ /* 0x000fe40000011402 */
[----:B------:R-:W-:-:S02]  /*0790*/  SHF.R.S32.HI R0, RZ, 0x1f, R0 ;  /* 0x0000001fff007819 */ /* 0x000fc40000011400 */
[C---:B------:R-:W-:Y:S02]  /*07a0*/  IADD3 R230, R238.reuse, 0x800, RZ ;  /* 0x00000800eee67810 */ /* 0x040fe40007ffe0ff */
[C---:B------:R-:W-:Y:S02]  /*07b0*/  IADD3 R229, R238.reuse, 0x1000, RZ ;  /* 0x00001000eee57810 */ /* 0x040fe40007ffe0ff */
[C---:B------:R-:W-:Y:S02]  /*07c0*/  IADD3 R228, R238.reuse, 0x1800, RZ ;  /* 0x00001800eee47810 */ /* 0x040fe40007ffe0ff */
[C---:B------:R-:W-:Y:S02]  /*07d0*/  IADD3 R227, R238.reuse, 0x2000, RZ ;  /* 0x00002000eee37810 */ /* 0x040fe40007ffe0ff */
[C---:B------:R-:W-:Y:S02]  /*07e0*/  IADD3 R226, R238.reuse, 0x2800, RZ ;  /* 0x00002800eee27810 */ /* 0x040fe40007ffe0ff */
[----:B------:R-:W-:-:S02]  /*07f0*/  IADD3 R225, R238, 0x3000, RZ ;  /* 0x00003000eee17810 */ /* 0x000fc40007ffe0ff */
.L_x_1376:
[----:B------:R-:W2:Y:S01]  /*0800*/  LDL R2, [R1] ;  /* 0x0000000001027983 */ /* 0x000ea20000100800 */
[----:B------:R-:W-:Y:S01]  /*0810*/  IMAD.MOV.U32 R0, RZ, RZ, c[0x0][0x560] ;  /* 0x00015800ff007624 */ /* 0x000fe200078e00ff */
[----:B------:R-:W-:Y:S01]  /*0820*/  YIELD ;  /* 0x0000000000007946 */ /* 0x000fe20003800000 */
[----:B------:R-:W-:Y:S03]  /*0830*/  BSSY B0, `(.L_x_1299) ;  /* 0x0000016000007945 */ /* 0x000fe60003800000 */
[----:B------:R-:W-:-:S13]  /*0840*/  ISETP.NE.AND P0, PT, R0, 0x1, PT ;  /* 0x000000010000780c */ /* 0x000fda0003f05270 */
[----:B--2---:R-:W-:Y:S01]  /*0850*/  @P0 IMAD.HI.U32 R0, R2, c[0x0][0x564], RZ ;  /* 0x0001590002000a27 */ /* 0x004fe200078e00ff */
[----:B------:R-:W-:-:S04]  /*0860*/  MOV R5, R2 ;  /* 0x0000000200057202 */ /* 0x000fc80000000f00 */
[----:B------:R-:W-:-:S04]  /*0870*/  @P0 SHF.R.U32.HI R5, RZ, c[0x0][0x568], R0 ;  /* 0x00015a00ff050a19 */ /* 0x000fc80000011600 */
[----:B------:R-:W-:Y:S01]  /*0880*/  ISETP.GE.AND P0, PT, R5, c[0x0][0x578], PT ;  /* 0x00015e0005007a0c */ /* 0x000fe20003f06270 */
[----:B------:R-:W-:-:S04]  /*0890*/  IMAD.MOV R0, RZ, RZ, -R5 ;  /* 0x000000ffff007224 */ /* 0x000fc800078e0a05 */
[----:B------:R-:W-:-:S08]  /*08a0*/  IMAD R0, R0, c[0x0][0x560], R2 ;  /* 0x0001580000007a24 */ /* 0x000fd000078e0202 */
[----:B------:R-:W-:Y:S05]  /*08b0*/  @!P0 BRA `(.L_x_1300) ;  /* 0x0000007000008947 */ /* 0x000fea0003800000 */
[----:B------:R-:W-:Y:S02]  /*08c0*/  MOV R2, c[0x0][0x56c] ;  /* 0x00015b0000027a02 */ /* 0x000fe40000000f00 */
[----:B------:R-:W-:Y:S02]  /*08d0*/  MOV R4, R0 ;  /* 0x0000000000047202 */ /* 0x000fe40000000f00 */
[----:B------:R-:W-:-:S13]  /*08e0*/  ISETP.NE.AND P0, PT, R2, 0x1, PT ;  /* 0x000000010200780c */ /* 0x000fda0003f05270 */
[----:B------:R-:W-:-:S05]  /*08f0*/  @P0 IMAD.HI.U32 R2, R0, c[0x0][0x570], RZ ;  /* 0x00015c0000020a27 */ /* 0x000fca00078e00ff */
[----:B------:R-:W-:-:S05]  /*0900*/  @P0 SHF.R.U32.HI R4, RZ, c[0x0][0x574], R2 ;  /* 0x00015d00ff040a19 */ /* 0x000fca0000011602 */
[----:B------:R-:W-:Y:S01]  /*0910*/  IMAD R3, R4, c[0x0][0x56c], RZ ;  /* 0x00015b0004037a24 */ /* 0x000fe200078e02ff */
[----:B------:R-:W-:Y:S05]  /*0920*/  BRA `(.L_x_1301) ;  /* 0x0000006000007947 */ /* 0x000fea0003800000 */
.L_x_1300:
[----:B------:R-:W-:Y:S02]  /*0930*/  MOV R2, c[0x0][0x554] ;  /* 0x0001550000027a02 */ /* 0x000fe40000000f00 */
[----:B------:R-:W-:Y:S02]  /*0940*/  MOV R4, R0 ;  /* 0x0000000000047202 */ /* 0x000fe40000000f00 */
[----:B------:R-:W-:-:S13]  /*0950*/  ISETP.NE.AND P0, PT, R2, 0x1, PT ;  /* 0x000000010200780c */ /* 0x000fda0003f05270 */
[----:B------:R-:W-:-:S05]  /*0960*/  @P0 IMAD.HI.U32 R2, R0, c[0x0][0x558], RZ ;  /* 0x0001560000020a27 */ /* 0x000fca00078e00ff */
[----:B------:R-:W-:-:S05]  /*0970*/  @P0 SHF.R.U32.HI R4, RZ, c[0x0][0x55c], R2 ;  /* 0x00015700ff040a19 */ /* 0x000fca0000011602 */
[----:B------:R-:W-:Y:S02]  /*0980*/  IMAD R3, R4, c[0x0][0x554], RZ ;  /* 0x0001550004037a24 */ /* 0x000fe400078e02ff */
.L_x_1301:
[----:B------:R-:W-:Y:S05]  /*0990*/  BSYNC B0 ;  /* 0x0000000000007941 */ /* 0x000fea0003800000 */
.L_x_1299:
[----:B------:R-:W-:Y:S01]  /*09a0*/  IMAD.MOV.U32 R2, RZ, RZ, c[0x0][0x548] ;  /* 0x00015200ff027624 */ /* 0x000fe200078e00ff */
[----:B------:R-:W-:Y:S01]  /*09b0*/  ISETP.NE.U32.AND P0, PT, RZ, c[0x0][0x370], PT ;  /* 0x0000dc00ff007a0c */ /* 0x000fe20003f05070 */
[----:B------:R-:W-:Y:S01]  /*09c0*/  IMAD.IADD R0, R0, 0x1, -R3 ;  /* 0x0000000100007824 */ /* 0x000fe200078e0a03 */
[----:B------:R-:W-:Y:S02]  /*09d0*/  CS2R R6, SRZ ;  /* 0x0000000000067805 */ /* 0x000fe4000001ff00 */
[----:B------:R-:W-:Y:S01]  /*09e0*/  ISETP.NE.AND P1, PT, R2, 0x1, PT ;  /* 0x000000010200780c */ /* 0x000fe20003f25270 */
[----:B------:R-:W-:Y:S01]  /*09f0*/  IMAD R0, R5, c[0x0][0x554], R0 ;  /* 0x0001550005007a24 */ /* 0x000fe200078e0200 */
[----:B------:R-:W-:-:S03]  /*0a00*/  ISETP.NE.AND.EX P0, PT, RZ, c[0x0][0x374], PT, P0 ;  /* 0x0000dd00ff007a0c */ /* 0x000fc60003f05300 */
[----:B------:R-:W-:-:S08]  /*0a10*/  IMAD.MOV.U32 R12, RZ, RZ, R0 ;  /* 0x000000ffff0c7224 */ /* 0x000fd000078e0000 */
[----:B------:R-:W-:Y:S02]  /*0a20*/  @P1 IMAD.HI.U32 R3, R0, c[0x0][0x54c], RZ ;  /* 0x0001530000031a27 */ /* 0x000fe400078e00ff */
[----:B------:R-:W-:-:S03]  /*0a30*/  @P0 MOV R2, 0x4 ;  /* 0x0000000400020802 */ /* 0x000fc60000000f00 */
[----:B------:R-:W-:-:S05]  /*0a40*/  @P1 SHF.R.U32.HI R12, RZ, c[0x0][0x550], R3 ;  /* 0x00015400ff0c1a19 */ /* 0x000fca0000011603 */
[----:B------:R-:W-:Y:S01]  /*0a50*/  @P0 IMAD.WIDE R2, R12, R2, c[0x0][0x370] ;  /* 0x0000dc000c020625 */ /* 0x000fe200078e0202 */
[----:B------:R-:W-:Y:S04]  /*0a60*/  STL [R1+0x2c], R12 ;  /* 0x00002c0c01007387 */ /* 0x000fe80000100800 */
[----:B------:R1:W2:Y:S01]  /*0a70*/  @P0 LDG.E R7, [R2.64] ;  /* 0x0000000802070981 */ /* 0x0002a2000c1e1900 */
[----:B------:R-:W-:Y:S01]  /*0a80*/  IMAD.MOV.U32 R10, RZ, RZ, R4 ;  /* 0x000000ffff0a7224 */ /* 0x000fe200078e0004 */
[----:B------:R-:W-:Y:S01]  /*0a90*/  BSSY B0, `(.L_x_1302) ;  /* 0x0000043000007945 */ /* 0x000fe20003800000 */
[----:B-1----:R-:W-:-:S05]  /*0aa0*/  IMAD.MOV.U32 R2, RZ, RZ, c[0x0][0x53c] ;  /* 0x00014f00ff027624 */ /* 0x002fca00078e00ff */
[----:B------:R-:W-:Y:S02]  /*0ab0*/  ISETP.NE.AND P0, PT, R2, 0x1, PT ;  /* 0x000000010200780c */ /* 0x000fe40003f05270 */
[----:B------:R-:W-:-:S04]  /*0ac0*/  LOP3.LUT R2, R4, 0x1ffffff, RZ, 0x3c, !PT ;  /* 0x01ffffff04027812 */ /* 0x000fc800078e3cff */
[----:B------:R-:W-:-:S07]  /*0ad0*/  IADD3 R2, R2, c[0x0][0x53c], RZ ;  /* 0x00014f0002027a10 */ /* 0x000fce0007ffe0ff */
[----:B------:R-:W-:-:S05]  /*0ae0*/  @P0 IMAD.HI.U32 R3, R4, c[0x0][0x540], RZ ;  /* 0x0001500004030a27 */ /* 0x000fca00078e00ff */
[----:B------:R-:W-:Y:S02]  /*0af0*/  @P0 SHF.R.U32.HI R10, RZ, c[0x0][0x544], R3 ;  /* 0x00015100ff0a0a19 */ /* 0x000fe40000011603 */
[----:B------:R-:W-:-:S03]  /*0b00*/  MOV R3, c[0x0][0x2c4] ;  /* 0x0000b10000037a02 */ /* 0x000fc60000000f00 */
[----:B------:R-:W-:Y:S01]  /*0b10*/  IMAD R2, R10, c[0x0][0x53c], R2 ;  /* 0x00014f000a027a24 */ /* 0x000fe200078e0202 */
[----:B------:R-:W-:Y:S01]  /*0b20*/  ISETP.NE.AND P2, PT, R3, 0x1, PT ;  /* 0x000000010300780c */ /* 0x000fe20003f45270 */
[----:B------:R-:W-:Y:S01]  /*0b30*/  IMAD.MOV.U32 R3, RZ, RZ, c[0x0][0x168] ;  /* 0x00005a00ff037624 */ /* 0x000fe200078e00ff */
[----:B------:R-:W-:Y:S01]  /*0b40*/  STL [R1+0x28], R10 ;  /* 0x0000280a01007387 */ /* 0x000fe20000100800 */
[----:B------:R-:W-:Y:S01]  /*0b50*/  IMAD.SHL.U32 R14, R2, 0x80, RZ ;  /* 0x00000080020e7824 */ /* 0x000fe200078e00ff */
[----:B------:R-:W-:Y:S02]  /*0b60*/  MOV R2, c[0x0][0x2ac] ;  /* 0x0000ab0000027a02 */ /* 0x000fe40000000f00 */
[----:B------:R-:W-:Y:S02]  /*0b70*/  IADD3 R3, -R3, 0x70, RZ ;  /* 0x0000007003037810 */ /* 0x000fe40007ffe1ff */
[----:B------:R-:W-:Y:S01]  /*0b80*/  IADD3 R5, R14, 0x7f, RZ ;  /* 0x0000007f0e057810 */ /* 0x000fe20007ffe0ff */
[C---:B------:R-:W-:Y:S01]  /*0b90*/  IMAD R181, R2.reuse, c[0x0][0x1d0], RZ ;  /* 0x0000740002b57a24 */ /* 0x040fe200078e02ff */
[----:B------:R-:W-:Y:S01]  /*0ba0*/  STL [R1+0x14], R14 ;  /* 0x0000140e01007387 */ /* 0x000fe20000100800 */
[----:B------:R-:W-:-:S02]  /*0bb0*/  IMAD R3, R2, c[0x0][0x1d0], R3 ;  /* 0x0000740002037a24 */ /* 0x000fc400078e0203 */
[----:B------:R-:W-:-:S04]  /*0bc0*/  @P2 IMAD.HI.U32 R4, R5, c[0x0][0x2c8], RZ ;  /* 0x0000b20005042a27 */ /* 0x000fc800078e00ff */
[----:B------:R-:W-:Y:S01]  /*0bd0*/  IMAD.MOV.U32 R2, RZ, RZ, RZ ;  /* 0x000000ffff027224 */ /* 0x000fe200078e00ff */
[----:B------:R-:W-:-:S05]  /*0be0*/  @P2 SHF.R.U32.HI R5, RZ, c[0x0][0x2cc], R4 ;  /* 0x0000b300ff052a19 */ /* 0x000fca0000011604 */
[----:B------:R-:W-:-:S04]  /*0bf0*/  IMAD.IADD R3, R3, 0x1, R5 ;  /* 0x0000000103037824 */ /* 0x000fc800078e0205 */
[----:B------:R-:W-:-:S05]  /*0c00*/  IMAD.HI R3, R3, -0x6db6db6d, R2 ;  /* 0x9249249303037827 */ /* 0x000fca00078e0202 */
[----:B------:R-:W-:-:S04]  /*0c10*/  SHF.R.U32.HI R2, RZ, 0x1f, R3 ;  /* 0x0000001fff027819 */ /* 0x000fc80000011603 */
[----:B------:R-:W-:Y:S01]  /*0c20*/  LEA.HI.SX32 R2, R3, R2, 0x1a ;  /* 0x0000000203027211 */ /* 0x000fe200078fd2ff */
[----:B------:R-:W-:Y:S01]  /*0c30*/  IMAD.MOV.U32 R3, RZ, RZ, RZ ;  /* 0x000000ffff037224 */ /* 0x000fe200078e00ff */
[----:B--2---:R1:W-:Y:S02]  /*0c40*/  STL [R1+0x24], R7 ;  /* 0x0000240701007387 */ /* 0x0043e40000100800 */
[----:B-1----:R-:W-:-:S05]  /*0c50*/  IADD3 R7, R181, 0x6f, RZ ;  /* 0x0000006fb5077810 */ /* 0x002fca0007ffe0ff */
[----:B------:R-:W-:-:S05]  /*0c60*/  IMAD.HI R5, R7, -0x6db6db6d, R6 ;  /* 0x9249249307057827 */ /* 0x000fca00078e0206 */
[----:B------:R-:W-:-:S04]  /*0c70*/  SHF.R.U32.HI R4, RZ, 0x1f, R5 ;  /* 0x0000001fff047819 */ /* 0x000fc80000011605 */
[----:B------:R-:W-:-:S04]  /*0c80*/  LEA.HI.SX32 R4, R5, R4, 0x1a ;  /* 0x0000000405047211 */ /* 0x000fc800078fd2ff */
[----:B------:R-:W-:Y:S02]  /*0c90*/  IMNMX R180, R4, R2, PT ;  /* 0x0000000204b47217 */ /* 0x000fe40003800200 */
[----:B------:R-:W-:Y:S02]  /*0ca0*/  IADD3 R2, -R12, RZ, RZ ;  /* 0x000000ff0c027210 */ /* 0x000fe40007ffe1ff */
[----:B------:R-:W-:-:S03]  /*0cb0*/  ISETP.GE.AND P0, PT, R180, 0x1, PT ;  /* 0x00000001b400780c */ /* 0x000fc60003f06270 */
[----:B------:R-:W-:-:S05]  /*0cc0*/  IMAD R13, R2, c[0x0][0x548], R0 ;  /* 0x00015200020d7a24 */ /* 0x000fca00078e0200 */
[----:B------:R1:W-:Y:S05]  /*0cd0*/  STL [R1+0x18], R13 ;  /* 0x0000180d01007387 */ /* 0x0003ea0000100800 */
[----:B------:R-:W-:Y:S05]  /*0ce0*/  @!P0 BRA `(.L_x_1303) ;  /* 0x000001d000008947 */ /* 0x000fea0003800000 */
[----:B------:R-:W-:-:S04]  /*0cf0*/  SHF.R.U32.HI R3, RZ, 0x10, R10 ;  /* 0x00000010ff037819 */ /* 0x000fc8000001160a */
[----:B------:R-:W-:-:S04]  /*0d00*/  ISETP.NE.AND P0, PT, R3, RZ, PT ;  /* 0x000000ff0300720c */ /* 0x000fc80003f05270 */
[----:B------:R-:W-:-:S04]  /*0d10*/  SEL R3, R3, c[0x0][0x338], P0 ;  /* 0x0000ce0003037a07 */ /* 0x000fc80000000000 */
[-C--:B------:R-:W-:Y:S02]  /*0d20*/  IABS R5, R3.reuse ;  /* 0x0000000300057213 */ /* 0x080fe40000000000 */
[----:B------:R-:W-:Y:S02]  /*0d30*/  IADD3 R6, R3, -0x1, R180 ;  /* 0xffffffff03067810 */ /* 0x000fe40007ffe0b4 */
[----:B------:R-:W2:Y:S01]  /*0d40*/  I2F.RP R8, R5 ;  /* 0x0000000500087306 */ /* 0x000ea20000209400 */
[-C--:B------:R-:W-:Y:S02]  /*0d50*/  IABS R0, R3.reuse ;  /* 0x0000000300007213 */ /* 0x080fe40000000000 */
[----:B------:R-:W-:Y:S02]  /*0d60*/  IABS R2, R6 ;  /* 0x0000000600027213 */ /* 0x000fe40000000000 */
[----:B------:R-:W-:Y:S01]  /*0d70*/  LOP3.LUT R6, R6, R3, RZ, 0x3c, !PT ;  /* 0x0000000306067212 */ /* 0x000fe200078e3cff */
[----:B------:R-:W-:-:S03]  /*0d80*/  IMAD.MOV R0, RZ, RZ, -R0 ;  /* 0x000000ffff007224 */ /* 0x000fc600078e0a00 */
[----:B------:R-:W-:Y:S01]  /*0d90*/  ISETP.GE.AND P0, PT, R6, RZ, PT ;  /* 0x000000ff0600720c */ /* 0x000fe20003f06270 */
[----:B--2---:R-:W2:Y:S02]  /*0da0*/  MUFU.RCP R8, R8 ;  /* 0x0000000800087308 */ /* 0x004ea40000001000 */
[----:B--2---:R-:W-:-:S06]  /*0db0*/  IADD3 R8, R8, 0xffffffe, RZ ;  /* 0x0ffffffe08087810 */ /* 0x004fcc0007ffe0ff */
[----:B------:R-:W2:Y:S02]  /*0dc0*/  F2I.FTZ.U32.TRUNC.NTZ R9, R8 ;  /* 0x0000000800097305 */ /* 0x000ea4000021f000 */
[----:B--2---:R-:W-:Y:S02]  /*0dd0*/  IMAD.MOV R4, RZ, RZ, -R9 ;  /* 0x000000ffff047224 */ /* 0x004fe400078e0a09 */
[----:B------:R-:W-:Y:S02]  /*0de0*/  IMAD.MOV.U32 R8, RZ, RZ, RZ ;  /* 0x000000ffff087224 */ /* 0x000fe400078e00ff */
[----:B------:R-:W-:-:S04]  /*0df0*/  IMAD R4, R4, R5, RZ ;  /* 0x0000000504047224 */ /* 0x000fc800078e02ff */
[----:B------:R-:W-:-:S06]  /*0e00*/  IMAD.HI.U32 R4, R9, R4, R8 ;  /* 0x0000000409047227 */ /* 0x000fcc00078e0008 */
[----:B------:R-:W-:-:S04]  /*0e10*/  IMAD.HI.U32 R4, R4, R2, RZ ;  /* 0x0000000204047227 */ /* 0x000fc800078e00ff */
[----:B------:R-:W-:-:S05]  /*0e20*/  IMAD R0, R4, R0, R2 ;  /* 0x0000000004007224 */ /* 0x000fca00078e0202 */
[----:B------:R-:W-:-:S13]  /*0e30*/  ISETP.GT.U32.AND P1, PT, R5, R0, PT ;  /* 0x000000000500720c */ /* 0x000fda0003f24070 */
[----:B------:R-:W-:Y:S01]  /*0e40*/  @!P1 IMAD.IADD R0, R0, 0x1, -R5 ;  /* 0x0000000100009824 */ /* 0x000fe200078e0a05 */
[----:B------:R-:W-:Y:S02]  /*0e50*/  @!P1 IADD3 R4, R4, 0x1, RZ ;  /* 0x0000000104049810 */ /* 0x000fe40007ffe0ff */
[----:B------:R-:W-:Y:S02]  /*0e60*/  ISETP.NE.AND P1, PT, R3, RZ, PT ;  /* 0x000000ff0300720c */ /* 0x000fe40003f25270 */
[----:B------:R-:W-:-:S13]  /*0e70*/  ISETP.GE.U32.AND P3, PT, R0, R5, PT ;  /* 0x000000050000720c */ /* 0x000fda0003f66070 */
[----:B------:R-:W-:-:S05]  /*0e80*/  @P3 IADD3 R4, R4, 0x1, RZ ;  /* 0x0000000104043810 */ /* 0x000fca0007ffe0ff */
[----:B------:R-:W-:Y:S01]  /*0e90*/  @!P0 IMAD.MOV R4, RZ, RZ, -R4 ;  /* 0x000000ffff048224 */ /* 0x000fe200078e0a04 */
[----:B------:R-:W-:-:S05]  /*0ea0*/  @!P1 LOP3.LUT R4, RZ, R3, RZ, 0x33, !PT ;  /* 0x00000003ff049212 */ /* 0x000fca00078e33ff */
[----:B------:R-:W-:Y:S02]  /*0eb0*/  IMAD.MOV.U32 R3, RZ, RZ, R4 ;  /* 0x000000ffff037224 */ /* 0x000fe400078e0004 */
.L_x_1303:
[----:B------:R-:W-:Y:S05]  /*0ec0*/  BSYNC B0 ;  /* 0x0000000000007941 */ /* 0x000fea0003800000 */
.L_x_1302:
[----:B------:R-:W-:Y:S01]  /*0ed0*/  LOP3.LUT R0, R10, 0xffff, RZ, 0xc0, !PT ;  /* 0x0000ffff0a007812 */ /* 0x000fe200078ec0ff */
[----:B------:R-:W-:Y:S01]  /*0ee0*/  IMAD.MOV.U32 R7, RZ, RZ, RZ ;  /* 0x000000ffff077224 */ /* 0x000fe200078e00ff */
[----:B------:R-:W-:Y:S01]  /*0ef0*/  PRMT R2, RZ, 0x7610, R2 ;  /* 0x00007610ff027816 */ /* 0x000fe20000000002 */
[----:B------:R-:W-:Y:S01]  /*0f00*/  CS2R R10, SRZ ;  /* 0x00000000000a7805 */ /* 0x000fe2000001ff00 */
[----:B------:R-:W-:Y:S01]  /*0f10*/  CS2R R178, SRZ ;  /* 0x0000000000b27805 */ /* 0x000fe2000001ff00 */
[----:B------:R-:W-:Y:S01]  /*0f20*/  IMAD R4, R0, R3, RZ ;  /* 0x0000000300047224 */ /* 0x000fe200078e02ff */
[----:B------:R-:W-:Y:S01]  /*0f30*/  CS2R R176, SRZ ;  /* 0x0000000000b07805 */ /* 0x000fe2000001ff00 */
[----:B------:R-:W-:Y:S01]  /*0f40*/  IMAD.MOV.U32 R0, RZ, RZ, RZ ;  /* 0x000000ffff007224 */ /* 0x000fe200078e00ff */
        /* <DEDUP_REMOVED lines=35> */
[----:B--2---:R-:W-:-:S04]  /*1180*/  ISETP.NE.U32.AND P0, PT, RZ, c[0x0][0x340], PT ;  /* 0x0000d000ff007a0c */ /* 0x004fc80003f05070 */
[----:B------:R-:W-:-:S13]  /*1190*/  ISETP.NE.AND.EX P0, PT, RZ, c[0x0][0x344], PT, P0 ;  /* 0x0000d100ff007a0c */ /* 0x000fda0003f05300 */
[----:B------:R-:W-:Y:S05]  /*11a0*/  @!P0 BRA `(.L_x_1305) ;  /* 0x0000004000008947 */ /* 0x000fea0003800000 */
[----:B------:R-:W-:-:S05]  /*11b0*/  MOV R0, 0x4 ;  /* 0x0000000400007802 */ /* 0x000fca0000000f00 */
[----:B------:R-:W-:-:S05]  /*11c0*/  IMAD.WIDE R2, R12, R0, c[0x0][0x340] ;  /* 0x0000d0000c027625 */ /* 0x000fca00078e0200 */
[----:B------:R2:W5:Y:S01]  /*11d0*/  LDG.E R0, [R2.64] ;  /* 0x0000000802007981 */ /* 0x000562000c1e1900 */
[----:B------:R-:W-:Y:S05]  /*11e0*/  BRA `(.L_x_1306) ;  /* 0x0000001000007947 */ /* 0x000fea0003800000 */
.L_x_1305:
[----:B------:R-:W-:Y:S02]  /*11f0*/  MOV R0, R12 ;  /* 0x0000000c00007202 */ /* 0x000fe40000000f00 */
.L_x_1306:
[----:B------:R-:W-:Y:S01]  /*1200*/  SHF.R.S32.HI R7, RZ, 0x1f, R13 ;  /* 0x0000001fff077819 */ /* 0x000fe2000001140d */
[----:B------:R-:W-:Y:S01]  /*1210*/  IMAD.WIDE.U32 R8, R13, c[0x0][0x1b8], RZ ;  /* 0x00006e000d087a25 */ /* 0x000fe200078e00ff */
[----:B--2---:R-:W-:Y:S02]  /*1220*/  IADD3 R2, R250, R14, RZ ;  /* 0x0000000efa027210 */ /* 0x004fe40007ffe0ff */
[----:B------:R-:W-:Y:S01]  /*1230*/  SHF.R.S32.HI R4, RZ, 0x1f, R12 ;  /* 0x0000001fff047819 */ /* 0x000fe2000001140c */
[----:B------:R-:W-:Y:S01]  /*1240*/  IMAD R3, R7, c[0x0][0x1b8], RZ ;  /* 0x00006e0007037a24 */ /* 0x000fe200078e02ff */
[----:B------:R-:W-:Y:S01]  /*1250*/  MOV R5, R2 ;  /* 0x0000000200057202 */ /* 0x000fe20000000f00 */
[----:B------:R-:W-:Y:S01]  /*1260*/  @P2 IMAD.HI.U32 R6, R2, c[0x0][0x2c8], RZ ;  /* 0x0000b20002062a27 */ /* 0x000fe200078e00ff */
[----:B------:R-:W-:-:S03]  /*1270*/  ISETP.GE.AND P3, PT, R251, c[0x0][0x198], PT ;  /* 0x00006600fb007a0c */ /* 0x000fc60003f66270 */
[----:B------:R-:W-:Y:S01]  /*1280*/  IMAD R3, R13, c[0x0][0x1bc], R3 ;  /* 0x00006f000d037a24 */ /* 0x000fe200078e0203 */
[----:B------:R-:W-:Y:S01]  /*1290*/  @P2 SHF.R.U32.HI R5, RZ, c[0x0][0x2cc], R6 ;  /* 0x0000b300ff052a19 */ /* 0x000fe20000011606 */
[----:B------:R-:W-:-:S03]  /*12a0*/  IMAD R4, R4, c[0x0][0x1c0], RZ ;  /* 0x0000700004047a24 */ /* 0x000fc600078e02ff */
[----:B------:R-:W-:Y:S01]  /*12b0*/  IADD3 R9, R9, R3, RZ ;  /* 0x0000000309097210 */ /* 0x000fe20007ffe0ff */
[C---:B------:R-:W-:Y:S01]  /*12c0*/  IMAD R6, R12.reuse, c[0x0][0x1c4], R4 ;  /* 0x000071000c067a24 */ /* 0x040fe200078e0204 */
[----:B------:R-:W-:Y:S02]  /*12d0*/  SHF.R.S32.HI R4, RZ, 0x1f, R5 ;  /* 0x0000001fff047819 */ /* 0x000fe40000011405 */
[----:B------:R-:W-:Y:S01]  /*12e0*/  IADD3 R3, -R5, RZ, RZ ;  /* 0x000000ff05037210 */ /* 0x000fe20007ffe1ff */
[----:B------:R-:W-:-:S04]  /*12f0*/  IMAD.WIDE.U32 R8, R12, c[0x0][0x1c0], R8 ;  /* 0x000070000c087a25 */ /* 0x000fc800078e0008 */
[----:B------:R-:W-:Y:S01]  /*1300*/  IMAD R4, R4, c[0x0][0x1b0], RZ ;  /* 0x00006c0004047a24 */ /* 0x000fe200078e02ff */
[----:B------:R-:W-:Y:S01]  /*1310*/  IADD3 R9, R9, R6, RZ ;  /* 0x0000000609097210 */ /* 0x000fe20007ffe0ff */
[----:B------:R-:W-:Y:S02]  /*1320*/  IMAD R3, R3, c[0x0][0x2c4], R2 ;  /* 0x0000b10003037a24 */ /* 0x000fe400078e0202 */
[C---:B------:R-:W-:Y:S02]  /*1330*/  IMAD R4, R5.reuse, c[0x0][0x1b4], R4 ;  /* 0x00006d0005047a24 */ /* 0x040fe400078e0204 */
[----:B------:R-:W-:Y:S01]  /*1340*/  IMAD.WIDE.U32 R8, R5, c[0x0][0x1b0], R8 ;  /* 0x00006c0005087a25 */ /* 0x000fe200078e0008 */
[----:B------:R-:W-:-:S04]  /*1350*/  SHF.R.S32.HI R2, RZ, 0x1f, R3 ;  /* 0x0000001fff027819 */ /* 0x000fc80000011403 */
[----:B------:R-:W-:Y:S01]  /*1360*/  IADD3 R5, R9, R4, RZ ;  /* 0x0000000409057210 */ /* 0x000fe20007ffe0ff */
[----:B------:R-:W-:Y:S01]  /*1370*/  IMAD R2, R2, c[0x0][0x1a8], RZ ;  /* 0x00006a0002027a24 */ /* 0x000fe200078e02ff */
[----:B------:R-:W-:-:S03]  /*1380*/  MOV R4, R8 ;  /* 0x0000000800047202 */ /* 0x000fc60000000f00 */
[C---:B------:R-:W-:Y:S02]  /*1390*/  IMAD R2, R3.reuse, c[0x0][0x1ac], R2 ;  /* 0x00006b0003027a24 */ /* 0x040fe400078e0202 */
[----:B------:R-:W-:Y:S01]  /*13a0*/  IMAD.WIDE.U32 R4, R3, c[0x0][0x1a8], R4 ;  /* 0x00006a0003047a25 */ /* 0x000fe200078e0004 */
[----:B------:R-:W-:-:S04]  /*13b0*/  IADD3 R3, R180, -0x1, RZ ;  /* 0xffffffffb4037810 */ /* 0x000fc80007ffe0ff */
[----:B------:R-:W-:Y:S02]  /*13c0*/  LEA R12, P0, R4, c[0x0][0x160], 0x1 ;  /* 0x00005800040c7a11 */ /* 0x000fe400078008ff */
[----:B------:R-:W-:-:S04]  /*13d0*/  IADD3 R11, R5, R2, RZ ;  /* 0x00000002050b7210 */ /* 0x000fc80007ffe0ff */
[----:B------:R-:W-:Y:S01]  /*13e0*/  LEA.HI.X R11, R4, c[0x0][0x164], R11, 0x1, P0 ;  /* 0x00005900040b7a11 */ /* 0x000fe200000f0c0b */
[----:B------:R-:W-:Y:S05]  /*13f0*/  BRA.DIV ~URZ, `(.L_x_1307) ;  /* 0x00013a327f007947 */ /* 0x000fea000b800000 */
[----:B-1----:R1:W2:Y:S02]  /*1400*/  SHFL.IDX PT, R13, R11, RZ, 0x181f ;  /* 0x00181fff0b0d7589 */ /* 0x0022a400000e0000 */
.L_x_1377:
[----:B------:R-:W-:Y:S05]  /*1410*/  BRA.DIV ~URZ, `(.L_x_1308) ;  /* 0x00013a827f007947 */ /* 0x000fea000b800000 */
[----:B------:R3:W4:Y:S02]  /*1420*/  SHFL.IDX PT, R4, R12, RZ, 0x181f ;  /* 0x00181fff0c047589 */ /* 0x00072400000e0000 */
.L_x_1378:
[----:B---3--:R-:W3:Y:S01]  /*1430*/  LDL R2, [R1+0x14] ;  /* 0x0000140001027983 */ /* 0x008ee20000100800 */
[----:B------:R-:W-:Y:S01]  /*1440*/  MOV R14, c[0x0][0x2c4] ;  /* 0x0000b100000e7a02 */ /* 0x000fe20000000f00 */
[----:B------:R-:W-:Y:S04]  /*1450*/  BSSY B0, `(.L_x_1309) ;  /* 0x000000b000007945 */ /* 0x000fe80003800000 */
[----:B------:R-:W-:Y:S01]  /*1460*/  IMAD R14, R14, c[0x0][0x168], RZ ;  /* 0x00005a000e0e7a24 */ /* 0x000fe200078e02ff */
[----:B---3--:R-:W-:-:S04]  /*1470*/  IADD3 R10, R252, R2, RZ ;  /* 0x00000002fc0a7210 */ /* 0x008fc80007ffe0ff */
        /* <DEDUP_REMOVED lines=8> */
.L_x_1310:
[----:B------:R-:W-:Y:S05]  /*1500*/  BSYNC B0 ;  /* 0x0000000000007941 */ /* 0x000fea0003800000 */
.L_x_1309:
[----:B------:R-:W-:Y:S05]  /*1510*/  BRA.DIV ~URZ, `(.L_x_1311) ;  /* 0x000139e27f007947 */ /* 0x000fea000b800000 */
[----:B--2---:R2:W3:Y:S04]  /*1520*/  SHFL.IDX PT, R13, R11, 0x1, 0x181f ;  /* 0x00381f000b0d7f89 */ /* 0x0044e800000e0000 */
[----:B----4-:R2:W4:Y:S02]  /*1530*/  SHFL.IDX PT, R4, R12, 0x1, 0x181f ;  /* 0x00381f000c047f89 */ /* 0x01052400000e0000 */
.L_x_1379:
[----:B------:R-:W-:Y:S01]  /*1540*/  IADD3 R2, R10, 0x10, RZ ;  /* 0x000000100a027810 */ /* 0x000fe20007ffe0ff */
[----:B------:R-:W-:Y:S03]  /*1550*/  BSSY B0, `(.L_x_1312) ;  /* 0x0000009000007945 */ /* 0x000fe60003800000 */
[----:B------:R-:W-:-:S13]  /*1560*/  ISETP.GE.AND P0, PT, R2, R14, PT ;  /* 0x0000000e0200720c */ /* 0x000fda0003f06270 */
[----:B------:R-:W-:Y:S05]  /*1570*/  @P0 BRA `(.L_x_1313) ;  /* 0x0000006000000947 */ /* 0x000fea0003800000 */
[----:B----4-:R-:W-:-:S04]  /*1580*/  LEA R4, P0, R251, R4, 0x1 ;  /* 0x00000004fb047211 */ /* 0x010fc800078008ff */
[----:B---3--:R-:W-:-:S05]  /*1590*/  LEA.HI.X R5, R251, R13, R242, 0x1, P0 ;  /* 0x0000000dfb057211 */ /* 0x008fca00000f0cf2 */
[----:B------:R-:W-:Y:S01]  /*15a0*/  @!PT LDS RZ, [RZ] ;  /* 0x00000000fffff984 */ /* 0x000fe20000000800 */
[----:B------:R-:W-:Y:S01]  /*15b0*/  @!PT LDS RZ, [RZ] ;  /* 0x00000000fffff984 */ /* 0x000fe20000000800 */
[----:B------:R-:W-:Y:S01]  /*15c0*/  @!PT LDS RZ, [RZ] ;  /* 0x00000000fffff984 */ /* 0x000fe20000000800 */
[----:B------:R3:W-:Y:S04]  /*15d0*/  LDGSTS.E.BYPASS.LTC128B.128 [R244+0x7900], [R4.64], !P3 ;  /* 0x0790000004f47fae */ /* 0x0007e8000d901d48 */
.L_x_1313:
[----:B------:R-:W-:Y:S05]  /*15e0*/  BSYNC B0 ;  /* 0x0000000000007941 */ /* 0x000fea0003800000 */
.L_x_1312:
[----:B------:R-:W-:Y:S05]  /*15f0*/  BRA.DIV ~URZ, `(.L_x_1314) ;  /* 0x000139c27f007947 */ /* 0x000fea000b800000 */
[----:B---3--:R3:W1:Y:S02]  /*1600*/  SHFL.IDX PT, R13, R11, 0x2, 0x181f ;  /* 0x00581f000b0d7f89 */ /* 0x00866400000e0000 */
.L_x_1380:
[----:B------:R-:W-:Y:S05]  /*1610*/  BRA.DIV ~URZ, `(.L_x_1315) ;  /* 0x00013a127f007947 */ /* 0x000fea000b800000 */
[----:B----4-:R4:W2:Y:S02]  /*1620*/  SHFL.IDX PT, R4, R12, 0x2, 0x181f ;  /* 0x00581f000c047f89 */ /* 0x0108a400000e0000 */
.L_x_1381:
[----:B------:R-:W-:Y:S01]  /*1630*/  IADD3 R2, R10, 0x20, RZ ;  /* 0x000000200a027810 */ /* 0x000fe20007ffe0ff */
[----:B------:R-:W-:Y:S03]  /*1640*/  BSSY B0, `(.L_x_1316) ;  /* 0x0000009000007945 */ /* 0x000fe60003800000 */
[----:B------:R-:W-:-:S13]  /*1650*/  ISETP.GE.AND P0, PT, R2, R14, PT ;  /* 0x0000000e0200720c */ /* 0x000fda0003f06270 */
[----:B------:R-:W-:Y:S05]  /*1660*/  @P0 BRA `(.L_x_1317) ;  /* 0x0000006000000947 */ /* 0x000fea0003800000 */
[----:B--2---:R-:W-:-:S04]  /*1670*/  LEA R4, P0, R251, R4, 0x1 ;  /* 0x00000004fb047211 */ /* 0x004fc800078008ff */
[----:B-1----:R-:W-:-:S05]  /*1680*/  LEA.HI.X R5, R251, R13, R242, 0x1, P0 ;  /* 0x0000000dfb057211 */ /* 0x002fca00000f0cf2 */
[----:B------:R-:W-:Y:S01]  /*1690*/  @!PT LDS RZ, [RZ] ;  /* 0x00000000fffff984 */ /* 0x000fe20000000800 */
[----:B------:R-:W-:Y:S01]  /*16a0*/  @!PT LDS RZ, [RZ] ;  /* 0x00000000fffff984 */ /* 0x000fe20000000800 */
[----:B------:R-:W-:Y:S01]  /*16b0*/  @!PT LDS RZ, [RZ] ;  /* 0x00000000fffff984 */ /* 0x000fe20000000800 */
[----:B------:R1:W-:Y:S04]  /*16c0*/  LDGSTS.E.BYPASS.LTC128B.128 [R244+0x8100], [R4.64], !P3 ;  /* 0x0810000004f47fae */ /* 0x0003e8000d901d48 */
.L_x_1317:
[----:B------:R-:W-:Y:S05]  /*16d0*/  BSYNC B0 ;  /* 0x0000000000007941 */ /* 0x000fea0003800000 */
.L_x_1316:
[----:B------:R-:W-:Y:S05]  /*16e0*/  BRA.DIV ~URZ, `(.L_x_1318) ;  /* 0x000139a27f007947 */ /* 0x000fea000b800000 */
[----:B-1----:R1:W3:Y:S04]  /*16f0*/  SHFL.IDX PT, R13, R11, 0x3, 0x181f ;  /* 0x00781f000b0d7f89 */ /* 0x0022e800000e0000 */
[----:B--2---:R1:W2:Y:S02]  /*1700*/  SHFL.IDX PT, R4, R12, 0x3, 0x181f ;  /* 0x00781f000c047f89 */ /* 0x0042a400000e0000 */
.L_x_1382:
[----:B------:R-:W-:Y:S01]  /*1710*/  IADD3 R2, R10, 0x30, RZ ;  /* 0x000000300a027810 */ /* 0x000fe20007ffe0ff */
[----:B------:R-:W-:Y:S03]  /*1720*/  BSSY B0, `(.L_x_1319) ;  /* 0x0000009000007945 */ /* 0x000fe60003800000 */
[----:B------:R-:W-:-:S13]  /*1730*/  ISETP.GE.AND P0, PT, R2, R14, PT ;  /* 0x0000000e0200720c */ /* 0x000fda0003f06270 */
[----:B------:R-:W-:Y:S05]  /*1740*/  @P0 BRA `(.L_x_1320) ;  /* 0x0000006000000947 */ /* 0x000fea0003800000 */
[----:B--2---:R-:W-:-:S04]  /*1750*/  LEA R4, P0, R251, R4, 0x1 ;  /* 0x00000004fb047211 */ /* 0x004fc800078008ff */
[----:B---3--:R-:W-:-:S05]  /*1760*/  LEA.HI.X R5, R251, R13, R242, 0x1, P0 ;  /* 0x0000000dfb057211 */ /* 0x008fca00000f0cf2 */
[----:B------:R-:W-:Y:S01]  /*1770*/  @!PT LDS RZ, [RZ] ;  /* 0x00000000fffff984 */ /* 0x000fe20000000800 */
[----:B------:R-:W-:Y:S01]  /*1780*/  @!PT LDS RZ, [RZ] ;  /* 0x00000000fffff984 */ /* 0x000fe20000000800 */
[----:B------:R-:W-:Y:S01]  /*1790*/  @!PT LDS RZ, [RZ] ;  /* 0x00000000fffff984 */ /* 0x000fe20000000800 */
[----:B------:R2:W-:Y:S04]  /*17a0*/  LDGSTS.E.BYPASS.LTC128B.128 [R244+0x8900], [R4.64], !P3 ;  /* 0x0890000004f47fae */ /* 0x0005e8000d901d48 */
.L_x_1320:
[----:B------:R-:W-:Y:S05]  /*17b0*/  BSYNC B0 ;  /* 0x0000000000007941 */ /* 0x000fea0003800000 */
.L_x_1319:
[----:B------:R-:W-:Y:S05]  /*17c0*/  BRA.DIV ~URZ, `(.L_x_1321) ;  /* 0x000139827f007947 */ /* 0x000fea000b800000 */
[----:B---3--:R3:W1:Y:S02]  /*17d0*/  SHFL.IDX PT, R13, R11, 0x4, 0x181f ;  /* 0x00981f000b0d7f89 */ /* 0x00866400000e0000 */
.L_x_1383:
[----:B------:R-:W-:Y:S05]  /*17e0*/  BRA.DIV ~URZ, `(.L_x_1322) ;  /* 0x000139d27f007947 */ /* 0x000fea000b800000 */
[----:B--2---:R2:W3:Y:S02]  /*17f0*/  SHFL.IDX PT, R4, R12, 0x4, 0x181f ;  /* 0x00981f000c047f89 */ /* 0x0044e400000e0000 */
.L_x_1384:
        /* <DEDUP_REMOVED lines=10> */
.L_x_1324:
[----:B------:R-:W-:Y:S05]  /*18a0*/  BSYNC B0 ;  /* 0x0000000000007941 */ /* 0x000fea0003800000 */
.L_x_1323:
[----:B------:R-:W-:Y:S05]  /*18b0*/  BRA.DIV ~URZ, `(.L_x_1325) ;  /* 0x000139627f007947 */ /* 0x000fea000b800000 */
[----:B-1----:R1:W2:Y:S04]  /*18c0*/  SHFL.IDX PT, R13, R11, 0x5, 0x181f ;  /* 0x00b81f000b0d7f89 */ /* 0x0022a800000e0000 */
[----:B---3--:R1:W3:Y:S02]  /*18d0*/  SHFL.IDX PT, R4, R12, 0x5, 0x181f ;  /* 0x00b81f000c047f89 */ /* 0x0082e400000e0000 */
.L_x_1385:
        /* <DEDUP_REMOVED lines=10> */
.L_x_1327:
[----:B------:R-:W-:Y:S05]  /*1980*/  BSYNC B0 ;  /* 0x0000000000007941 */ /* 0x000fea0003800000 */
.L_x_1326:
[----:B------:R-:W-:Y:S05]  /*1990*/  BRA.DIV ~URZ, `(.L_x_1328) ;  /* 0x000139427f007947 */ /* 0x000fea000b800000 */
[----:B--2---:R2:W1:Y:S02]  /*19a0*/  SHFL.IDX PT, R13, R11, 0x6, 0x181f ;  /* 0x00d81f000b0d7f89 */ /* 0x00446400000e0000 */
.L_x_1386:
[----:B------:R-:W-:Y:S05]  /*19b0*/  BRA.DIV ~URZ, `(.L_x_1329) ;  /* 0x000139927f007947 */ /* 0x000fea000b800000 */
[----:B---3--:R3:W2:Y:S02]  /*19c0*/  SHFL.IDX PT, R4, R12, 0x6, 0x181f ;  /* 0x00d81f000c047f89 */ /* 0x0086a400000e0000 */
.L_x_1387:
        /* <DEDUP_REMOVED lines=10> */
.L_x_1331:
[----:B------:R-:W-:Y:S05]  /*1a70*/  BSYNC B0 ;  /* 0x0000000000007941 */ /* 0x000fea0003800000 */
.L_x_1330:
[----:B------:R-:W-:Y:S05]  /*1a80*/  BRA.DIV ~URZ, `(.L_x_1332) ;  /* 0x000139227f007947 */ /* 0x000fea000b800000 */
[----:B-12---:R-:W1:Y:S04]  /*1a90*/  SHFL.IDX PT, R11, R11, 0x7, 0x181f ;  /* 0x00f81f000b0b7f89 */ /* 0x006e6800000e0000 */
[----:B---34-:R-:W2:Y:S02]  /*1aa0*/  SHFL.IDX PT, R12, R12, 0x7, 0x181f ;  /* 0x00f81f000c0c7f89 */ /* 0x018ea400000e0000 */
.L_x_1388:
[----:B-----5:R-:W-:Y:S01]  /*1ab0*/  SHF.R.S32.HI R2, RZ, 0x1f, R0 ;  /* 0x0000001fff027819 */ /* 0x020fe20000011400 */
[----:B------:R-:W-:Y:S01]  /*1ac0*/  IMAD.WIDE.U32 R162, R0, c[0x0][0x2b0], RZ ;  /* 0x0000ac0000a27a25 */ /* 0x000fe200078e00ff */
[----:B------:R-:W-:-:S03]  /*1ad0*/  IADD3 R10, R10, 0x70, RZ ;  /* 0x000000700a0a7810 */ /* 0x000fc60007ffe0ff */
[----:B------:R-:W-:Y:S01]  /*1ae0*/  IMAD R2, R2, c[0x0][0x2b0], RZ ;  /* 0x0000ac0002027a24 */ /* 0x000fe200078e02ff */
[----:B------:R-:W-:Y:S01]  /*1af0*/  ISETP.GE.AND P1, PT, R10, R14, PT ;  /* 0x0000000e0a00720c */ /* 0x000fe20003f26270 */
[----:B------:R3:W-:Y:S02]  /*1b00*/  STL.64 [R1+0x40], R162 ;  /* 0x000040a201007387 */ /* 0x0007e40000100a00 */
[----:B------:R-:W-:-:S04]  /*1b10*/  IMAD R2, R0, c[0x0][0x2b4], R2 ;  /* 0x0000ad0000027a24 */ /* 0x000fc800078e0202 */
[----:B------:R-:W-:-:S05]  /*1b20*/  IMAD.IADD R159, R163, 0x1, R2 ;  /* 0x00000001a39f7824 */ /* 0x000fca00078e0202 */
[----:B------:R3:W-:Y:S01]  /*1b30*/  STL [R1+0xc], R159 ;  /* 0x00000c9f01007387 */ /* 0x0007e20000100800 */
[----:B--2---:R-:W-:-:S04]  /*1b40*/  @!P1 LEA R12, P0, R251, R12, 0x1 ;  /* 0x0000000cfb0c9211 */ /* 0x004fc800078008ff */
[----:B-1----:R-:W-:-:S05]  /*1b50*/  @!P1 LEA.HI.X R13, R251, R11, R242, 0x1, P0 ;  /* 0x0000000bfb0d9211 */ /* 0x002fca00000f0cf2 */
[----:B------:R-:W-:Y:S01]  /*1b60*/  @!PT LDS RZ, [RZ] ;  /* 0x00000000fffff984 */ /* 0x000fe20000000800 */
[----:B------:R-:W-:Y:S01]  /*1b70*/  @!PT LDS RZ, [RZ] ;  /* 0x00000000fffff984 */ /* 0x000fe20000000800 */
[----:B------:R-:W-:Y:S01]  /*1b80*/  @!PT LDS RZ, [RZ] ;  /* 0x00000000fffff984 */ /* 0x000fe20000000800 */
[----:B------:R3:W-:Y:S04]  /*1b90*/  @!P1 LDGSTS.E.BYPASS.LTC128B.128 [R244+0xa900], [R12.64], !P3 ;  /* 0x0a9000000cf49fae */ /* 0x0007e8000d901d48 */
[----:B------:R-:W0:Y:S01]  /*1ba0*/  LDGDEPBAR ;  /* 0x00000000000079af */ /* 0x000e220000000000 */
[----:B------:R-:W-:Y:S02]  /*1bb0*/  WARPSYNC 0xffffffff ;  /* 0xffffffff00007948 */ /* 0x000fe40003800000 */
[----:B------:R-:W2:Y:S01]  /*1bc0*/  LDL R164, [R1+0x24] ;  /* 0x0000240001a47983 */ /* 0x000ea20000100800 */
[----:B------:R-:W-:Y:S01]  /*1bd0*/  MOV R4, 0x70 ;  /* 0x0000007000047802 */ /* 0x000fe20000000f00 */
[----:B------:R-:W-:Y:S02]  /*1be0*/  ULDC UR4, c[0x0][0x2b8] ;  /* 0x0000ae0000047ab9 */ /* 0x000fe40000000800 */
[----:B------:R-:W-:Y:S01]  /*1bf0*/  UISETP.NE.AND UP0, UPT, UR4, 0x1, UPT ;  /* 0x000000010400788c */ /* 0x000fe2000bf05270 */
[----:B------:R-:W4:Y:S01]  /*1c00*/  LDL R15, [R1+0x18] ;  /* 0x00001800010f7983 */ /* 0x000f220000100800 */
[----:B------:R-:W-:-:S04]  /*1c10*/  IMAD R2, R180, R4, -0x70 ;  /* 0xffffff90b4027424 */ /* 0x000fc800078e0204 */
[----:B------:R-:W-:Y:S02]  /*1c20*/  PLOP3.LUT P1, PT, PT, PT, UP0, 0x80, 0x0 ;  /* 0x000000000000781c */ /* 0x000fe40003f2f008 */
[----:B------:R-:W-:Y:S02]  /*1c30*/  IADD3 R0, R250, R2, RZ ;  /* 0x00000002fa007210 */ /* 0x000fe40007ffe0ff */
[----:B------:R-:W-:Y:S02]  /*1c40*/  PLOP3.LUT P0, PT, PT, PT, UP0, 0x80, 0x0 ;  /* 0x000000000000781c */ /* 0x000fe40003f0f008 */
[----:B------:R-:W-:-:S04]  /*1c50*/  ISETP.GE.AND P3, PT, R0, R181, PT ;  /* 0x000000b50000720c */ /* 0x000fc80003f66270 */
[----:B------:R-:W-:Y:S02]  /*1c60*/  ISETP.GT.OR P3, PT, R250, 0x6f, P3 ;  /* 0x0000006ffa00780c */ /* 0x000fe40001f64670 */
[----:B---3--:R-:W-:Y:S01]  /*1c70*/  MOV R12, RZ ;  /* 0x000000ff000c7202 */ /* 0x008fe20000000f00 */
[----:B------:R-:W-:Y:S01]  /*1c80*/  BAR.SYNC.DEFER_BLOCKING 0x0 ;  /* 0x0000000000007b1d */ /* 0x000fe20000010000 */
[----:B--2---:R-:W-:-:S05]  /*1c90*/  IADD3 R0, R0, R164, RZ ;  /* 0x000000a400007210 */ /* 0x004fca0007ffe0ff */
[----:B------:R-:W-:Y:S01]  /*1ca0*/  @P1 IMAD.HI.U32 R6, R0, c[0x0][0x2bc], RZ ;  /* 0x0000af0000061a27 */ /* 0x000fe200078e00ff */
[----:B------:R-:W-:-:S04]  /*1cb0*/  MOV R5, R0 ;  /* 0x0000000000057202 */ /* 0x000fc80000000f00 */
[----:B------:R-:W-:-:S04]  /*1cc0*/  @P0 SHF.R.U32.HI R5, RZ, c[0x0][0x2c0], R6 ;  /* 0x0000b000ff050a19 */ /* 0x000fc80000011606 */
[----:B------:R-:W-:-:S04]  /*1cd0*/  @!P3 IADD3 R8, P0, R5, R162, RZ ;  /* 0x000000a20508b210 */ /* 0x000fc80007f1e0ff */
[----:B------:R-:W-:Y:S02]  /*1ce0*/  @!P3 LEA.HI.X.SX32 R6, R5, R159, 0x1, P0 ;  /* 0x0000009f0506b211 */ /* 0x000fe400000f0eff */
[----:B------:R-:W-:-:S04]  /*1cf0*/  @!P3 LEA R10, P0, R8, c[0x0][0x2a0], 0x2 ;  /* 0x0000a800080aba11 */ /* 0x000fc800078010ff */
[----:B------:R-:W-:-:S05]  /*1d00*/  @!P3 LEA.HI.X R11, R8, c[0x0][0x2a4], R6, 0x2, P0 ;  /* 0x0000a900080bba11 */ /* 0x000fca00000f1406 */
[----:B------:R1:W2:Y:S01]  /*1d10*/  @!P3 LDG.E R12, [R10.64] ;  /* 0x000000080a0cb981 */ /* 0x0002a2000c1e1900 */
[----:B------:R-:W-:-:S05]  /*1d20*/  IADD3 R5, -R5, RZ, RZ ;  /* 0x000000ff05057210 */ /* 0x000fca0007ffe1ff */
[----:B------:R-:W-:-:S05]  /*1d30*/  IMAD R17, R5, c[0x0][0x2b8], R0 ;  /* 0x0000ae0005117a24 */ /* 0x000fca00078e0200 */
[----:B------:R-:W-:-:S05]  /*1d40*/  SHF.R.S32.HI R16, RZ, 0x1f, R17 ;  /* 0x0000001fff107819 */ /* 0x000fca0000011411 */
[----:B------:R-:W-:-:S04]  /*1d50*/  IMAD R8, R16, c[0x0][0x1e0], RZ ;  /* 0x0000780010087a24 */ /* 0x000fc800078e02ff */
[C---:B------:R-:W-:Y:S02]  /*1d60*/  IMAD R8, R17.reuse, c[0x0][0x1e4], R8 ;  /* 0x0000790011087a24 */ /* 0x040fe400078e0208 */
[----:B-1----:R-:W-:-:S05]  /*1d70*/  IMAD.WIDE.U32 R10, R17, c[0x0][0x1e0], RZ ;  /* 0x00007800110a7a25 */ /* 0x002fca00078e00ff */
[----:B------:R-:W-:Y:S01]  /*1d80*/  IADD3 R9, R11, R8, RZ ;  /* 0x000000080b097210 */ /* 0x000fe20007ffe0ff */
[----:B------:R-:W-:Y:S01]  /*1d90*/  IMAD R0, R7, c[0x0][0x1e8], RZ ;  /* 0x00007a0007007a24 */ /* 0x000fe200078e02ff */
[----:B------:R-:W-:Y:S01]  /*1da0*/  MOV R8, R10 ;  /* 0x0000000a00087202 */ /* 0x000fe20000000f00 */
[----:B----4-:R-:W-:-:S04]  /*1db0*/  IMAD.WIDE.U32 R160, R15, c[0x0][0x1e8], RZ ;  /* 0x00007a000fa07a25 */ /* 0x010fc800078e00ff */
[----:B------:R-:W-:-:S05]  /*1dc0*/  IMAD R0, R15, c[0x0][0x1ec], R0 ;  /* 0x00007b000f007a24 */ /* 0x000fca00078e0200 */
[----:B------:R-:W-:Y:S01]  /*1dd0*/  IADD3 R158, R161, R0, RZ ;  /* 0x00000000a19e7210 */ /* 0x000fe20007ffe0ff */
[----:B------:R-:W-:Y:S01]  /*1de0*/  IMAD R4, R180, -0x70, R4 ;  /* 0xffffff90b4047824 */ /* 0x000fe200078e0204 */
[----:B------:R-:W-:-:S05]  /*1df0*/  MOV R0, c[0x0][0x2ac] ;  /* 0x0000ab0000007a02 */ /* 0x000fca0000000f00 */
[----:B------:R-:W-:Y:S01]  /*1e00*/  IMAD R0, R0, c[0x0][0x1d0], R4 ;  /* 0x0000740000007a24 */ /* 0x000fe200078e0204 */
[----:B------:R-:W-:Y:S01]  /*1e10*/  ISETP.GE.AND P3, PT, R251, c[0x0][0x1d4], PT ;  /* 0x00007500fb007a0c */ /* 0x000fe20003f66270 */
[----:B------:R-:W-:Y:S02]  /*1e20*/  IMAD R16, R16, c[0x0][0x208], RZ ;  /* 0x0000820010107a24 */ /* 0x000fe400078e02ff */
[----:B------:R-:W-:-:S04]  /*1e30*/  IMAD.WIDE.U32 R22, R17, c[0x0][0x208], RZ ;  /* 0x0000820011167a25 */ /* 0x000fc800078e00ff */
[----:B------:R-:W-:Y:S01]  /*1e40*/  IMAD R16, R17, c[0x0][0x20c], R16 ;  /* 0x0000830011107a24 */ /* 0x000fe200078e0210 */
[----:B------:R1:W-:Y:S01]  /*1e50*/  STL [R1+0x20], R17 ;  /* 0x0000201101007387 */ /* 0x0003e20000100800 */
[----:B------:R-:W-:Y:S02]  /*1e60*/  IMAD R7, R7, c[0x0][0x210], RZ ;  /* 0x0000840007077a24 */ /* 0x000fe400078e02ff */
[----:B------:R-:W-:-:S04]  /*1e70*/  IMAD.WIDE.U32 R26, R15, c[0x0][0x210], RZ ;  /* 0x000084000f1a7a25 */ /* 0x000fc800078e00ff */
[----:B------:R-:W-:-:S05]  /*1e80*/  IMAD R7, R15, c[0x0][0x214], R7 ;  /* 0x000085000f077a24 */ /* 0x000fca00078e0207 */
[----:B------:R-:W-:Y:S02]  /*1e90*/  IADD3 R15, R27, R7, RZ ;  /* 0x000000071b0f7210 */ /* 0x000fe40007ffe0ff */
[----:B-1----:R-:W-:Y:S02]  /*1ea0*/  IADD3 R17, R23, R16, RZ ;  /* 0x0000001017117210 */ /* 0x002fe40007ffe0ff */
[----:B------:R-:W-:Y:S02]  /*1eb0*/  MOV R16, R22 ;  /* 0x0000001600107202 */ /* 0x000fe40000000f00 */
[C---:B------:R-:W-:Y:S02]  /*1ec0*/  SHF.L.U32 R121, R251.reuse, 0x1, RZ ;  /* 0x00000001fb797819 */ /* 0x040fe400000006ff */
[----:B------:R-:W-:Y:S02]  /*1ed0*/  SHF.L.U64.HI R120, R251, 0x1, R242 ;  /* 0x00000001fb787819 */ /* 0x000fe400000102f2 */
        /* <DEDUP_REMOVED lines=8> */
[----:B------:R-:W1:Y:S01]  /*1f60*/  SHFL.IDX PT, R8, R9, RZ, 0x181f ;  /* 0x00181fff09087589 */ /* 0x000e6200000e0000 */
[----:B------:R-:W-:-:S03]  /*1f70*/  IADD3 R5, -R252, R0, RZ ;  /* 0x00000000fc057210 */ /* 0x000fc60007ffe1ff */
[----:B------:R-:W2:Y:S04]  /*1f80*/  SHFL.IDX PT, R6, R13, RZ, 0x181f ;  /* 0x00181fff0d067589 */ /* 0x000ea800000e0000 */
[----:B------:R-:W3:Y:S01]  /*1f90*/  SHFL.IDX PT, R20, R9, 0x1, 0x181f ;  /* 0x00381f0009147f89 */ /* 0x000ee200000e0000 */
[----:B------:R-:W-:-:S03]  /*1fa0*/  ISETP.GE.AND P5, PT, R5, 0x1, PT ;  /* 0x000000010500780c */ /* 0x000fc60003fa6270 */
[----:B------:R-:W4:Y:S01]  /*1fb0*/  SHFL.IDX PT, R4, R13, 0x1, 0x181f ;  /* 0x00381f000d047f89 */ /* 0x000f2200000e0000 */
[----:B------:R-:W-:-:S03]  /*1fc0*/  ISETP.GE.AND P4, PT, R5, 0x11, PT ;  /* 0x000000110500780c */ /* 0x000fc60003f86270 */
[----:B------:R-:W5:Y:S04]  /*1fd0*/  SHFL.IDX PT, R18, R9, 0x2, 0x181f ;  /* 0x00581f0009127f89 */ /* 0x000f6800000e0000 */
[----:B------:R-:W5:Y:S02]  /*1fe0*/  SHFL.IDX PT, R10, R13, 0x2, 0x181f ;  /* 0x00581f000d0a7f89 */ /* 0x000f6400000e0000 */
[----:B-1----:R-:W-:Y:S02]  /*1ff0*/  @P5 LEA R24, P1, R251, R8, 0x1 ;  /* 0x00000008fb185211 */ /* 0x002fe400078208ff */
[----:B------:R-:W-:Y:S02]  /*2000*/  ISETP.GE.AND P0, PT, R5, 0x21, PT ;  /* 0x000000210500780c */ /* 0x000fe40003f06270 */
[----:B--2---:R-:W-:-:S02]  /*2010*/  @P5 LEA.HI.X R25, R251, R6, R242, 0x1, P1 ;  /* 0x00000006fb195211 */ /* 0x004fc400008f0cf2 */
[----:B------:R-:W1:Y:S01]  /*2020*/  SHFL.IDX PT, R6, R9, 0x3, 0x181f ;  /* 0x00781f0009067f89 */ /* 0x000e6200000e0000 */
[----:B---3--:R-:W-:-:S03]  /*2030*/  @P4 LEA R20, P1, R251, R20, 0x1 ;  /* 0x00000014fb144211 */ /* 0x008fc600078208ff */
[----:B------:R-:W-:Y:S01]  /*2040*/  SHFL.IDX PT, R11, R13, 0x3, 0x181f ;  /* 0x00781f000d0b7f89 */ /* 0x000fe200000e0000 */
[----:B----4-:R-:W-:-:S03]  /*2050*/  @P4 LEA.HI.X R21, R251, R4, R242, 0x1, P1 ;  /* 0x00000004fb154211 */ /* 0x010fc600008f0cf2 */
[----:B------:R-:W2:Y:S01]  /*2060*/  SHFL.IDX PT, R4, R9, 0x4, 0x181f ;  /* 0x00981f0009047f89 */ /* 0x000ea200000e0000 */
[----:B------:R-:W-:Y:S02]  /*2070*/  ISETP.GE.AND P6, PT, R5, 0x31, PT ;  /* 0x000000310500780c */ /* 0x000fe40003fc6270 */
[----:B-----5:R-:W-:Y:S01]  /*2080*/  @P0 LEA R18, P1, R251, R18, 0x1 ;  /* 0x00000012fb120211 */ /* 0x020fe200078208ff */
[----:B------:R-:W3:Y:S01]  /*2090*/  SHFL.IDX PT, R8, R13, 0x4, 0x181f ;  /* 0x00981f000d087f89 */ /* 0x000ee200000e0000 */
[----:B------:R-:W-:-:S03]  /*20a0*/  IMAD R14, R14, c[0x0][0x218], RZ ;  /* 0x000086000e0e7a24 */ /* 0x000fc600078e02ff */
[----:B------:R4:W-:Y:S01]  /*20b0*/  @P5 LDGSTS.E.BYPASS.LTC128B.128 [R244+0x3900], [R24.64], !P3 ;  /* 0x0390000018f45fae */ /* 0x0009e2000d901d48 */
[----:B------:R-:W-:Y:S01]  /*20c0*/  ISETP.GE.AND P5, PT, R5, 0x41, PT ;  /* 0x000000410500780c */ /* 0x000fe20003fa6270 */
[C---:B------:R-:W-:Y:S01]  /*20d0*/  IMAD.WIDE.U32 R16, R12.reuse, c[0x0][0x218], R16 ;  /* 0x000086000c107a25 */ /* 0x040fe200078e0010 */
[----:B------:R-:W-:Y:S01]  /*20e0*/  @P0 LEA.HI.X R19, R251, R10, R242, 0x1, P1 ;  /* 0x0000000afb130211 */ /* 0x000fe200008f0cf2 */
[----:B------:R5:W-:Y:S02]  /*20f0*/  @P4 LDGSTS.E.BYPASS.LTC128B.128 [R244+0x4100], [R20.64], !P3 ;  /* 0x0410000014f44fae */ /* 0x000be4000d901d48 */
[----:B------:R-:W-:Y:S02]  /*2100*/  IMAD R14, R12, c[0x0][0x21c], R14 ;  /* 0x000087000c0e7a24 */ /* 0x000fe400078e020e */
[----:B------:R-:W5:Y:S04]  /*2110*/  SHFL.IDX PT, R10, R9, 0x5, 0x181f ;  /* 0x00b81f00090a7f89 */ /* 0x000f6800000e0000 */
[----:B------:R-:W1:Y:S04]  /*2120*/  SHFL.IDX PT, R9, R9, 0x6, 0x181f ;  /* 0x00d81f0009097f89 */ /* 0x000e6800000e0000 */
[----:B------:R1:W-:Y:S04]  /*2130*/  STL [R1+0x1c], R12 ;  /* 0x00001c0c01007387 */ /* 0x0003e80000100800 */
[----:B------:R2:W-:Y:S04]  /*2140*/  @P0 LDGSTS.E.BYPASS.LTC128B.128 [R244+0x4900], [R18.64], !P3 ;  /* 0x0490000012f40fae */ /* 0x0005e8000d901d48 */
[----:B------:R-:W3:Y:S01]  /*2150*/  SHFL.IDX PT, R7, R13, 0x5, 0x181f ;  /* 0x00b81f000d077f89 */ /* 0x000ee200000e0000 */
[----:B-1----:R-:W-:-:S02]  /*2160*/  IADD3 R12, P0, R16, R26, RZ ;  /* 0x0000001a100c7210 */ /* 0x002fc40007f1e0ff */
[C---:B------:R-:W-:Y:S02]  /*2170*/  @P6 LEA R16, P4, R251.reuse, R6, 0x1 ;  /* 0x00000006fb106211 */ /* 0x040fe400078808ff */
[----:B------:R-:W1:Y:S01]  /*2180*/  SHFL.IDX PT, R6, R13, 0x6, 0x181f ;  /* 0x00d81f000d067f89 */ /* 0x000e6200000e0000 */
[----:B--2---:R-:W-:Y:S02]  /*2190*/  @P5 LEA R18, P1, R251, R4, 0x1 ;  /* 0x00000004fb125211 */ /* 0x004fe400078208ff */
[----:B------:R-:W-:Y:S02]  /*21a0*/  IADD3.X R4, R15, R17, R14, P0, !PT ;  /* 0x000000110f047210 */ /* 0x000fe400007fe40e */
[--C-:B------:R-:W-:Y:S02]  /*21b0*/  @P6 LEA.HI.X R17, R251, R11, R242.reuse, 0x1, P4 ;  /* 0x0000000bfb116211 */ /* 0x100fe400020f0cf2 */
[C---:B------:R-:W-:Y:S02]  /*21c0*/  ISETP.GE.AND P0, PT, R5.reuse, 0x51, PT ;  /* 0x000000510500780c */ /* 0x040fe40003f06270 */
[----:B------:R-:W-:Y:S01]  /*21d0*/  ISETP.GE.AND P4, PT, R5, 0x61, PT ;  /* 0x000000610500780c */ /* 0x000fe20003f86270 */
[----:B------:R2:W-:Y:S01]  /*21e0*/  @P6 LDGSTS.E.BYPASS.LTC128B.128 [R244+0x5100], [R16.64], !P3 ;  /* 0x0510000010f46fae */ /* 0x0005e2000d901d48 */
[----:B---3--:R-:W-:-:S02]  /*21f0*/  @P5 LEA.HI.X R19, R251, R8, R242, 0x1, P1 ;  /* 0x00000008fb135211 */ /* 0x008fc400008f0cf2 */
[----:B------:R-:W-:-:S03]  /*2200*/  LEA R8, P1, R12, c[0x0][0x1f8], 0x1 ;  /* 0x00007e000c087a11 */ /* 0x000fc600078208ff */
[----:B------:R3:W-:Y:S01]  /*2210*/  @P5 LDGSTS.E.BYPASS.LTC128B.128 [R244+0x5900], [R18.64], !P3 ;  /* 0x0590000012f45fae */ /* 0x0007e2000d901d48 */
[----:B------:R-:W-:-:S03]  /*2220*/  LEA.HI.X R4, R12, c[0x0][0x1fc], R4, 0x1, P1 ;  /* 0x00007f000c047a11 */ /* 0x000fc600008f0c04 */
[C---:B-----5:R-:W-:Y:S02]  /*2230*/  @P0 LEA R20, P5, R251.reuse, R10, 0x1 ;  /* 0x0000000afb140211 */ /* 0x060fe400078a08ff */
[C---:B------:R-:W-:Y:S02]  /*2240*/  @P4 LEA R22, P1, R251.reuse, R9, 0x1 ;  /* 0x00000009fb164211 */ /* 0x040fe400078208ff */
[C-C-:B------:R-:W-:Y:S02]  /*2250*/  @P0 LEA.HI.X R21, R251.reuse, R7, R242.reuse, 0x1, P5 ;  /* 0x00000007fb150211 */ /* 0x140fe400028f0cf2 */
[----:B-1----:R-:W-:-:S03]  /*2260*/  @P4 LEA.HI.X R23, R251, R6, R242, 0x1, P1 ;  /* 0x00000006fb174211 */ /* 0x002fc600008f0cf2 */
[----:B------:R1:W-:Y:S04]  /*2270*/  @P0 LDGSTS.E.BYPASS.LTC128B.128 [R244+0x6100], [R20.64], !P3 ;  /* 0x0610000014f40fae */ /* 0x0003e8000d901d48 */
[----:B------:R1:W-:Y:S04]  /*2280*/  @P4 LDGSTS.E.BYPASS.LTC128B.128 [R244+0x6900], [R22.64], !P3 ;  /* 0x0690000016f44fae */ /* 0x0003e8000d901d48 */
[----:B------:R-:W0:Y:S04]  /*2290*/  LDGDEPBAR ;  /* 0x00000000000079af */ /* 0x000e280000000000 */
[----:B---3--:R-:W3:Y:S04]  /*22a0*/  SHFL.IDX PT, R18, R8, RZ, 0x181f ;  /* 0x00181fff08127589 */ /* 0x008ee800000e0000 */
[----:B------:R-:W-:Y:S01]  /*22b0*/  STL.64 [R1+0x38], R160 ;  /* 0x000038a001007387 */ /* 0x000fe20000100a00 */
[----:B------:R-:W-:-:S04]  /*22c0*/  DEPBAR.LE SB0, 0x1 ;  /* 0x000080400000791a */ /* 0x000fc80000000000 */
[----:B------:R-:W-:-:S04]  /*22d0*/  DEPBAR.LE SB0, 0x0 ;  /* 0x000080000000791a */ /* 0x000fc80000000000 */
[----:B------:R-:W-:Y:S06]  /*22e0*/  BAR.SYNC.DEFER_BLOCKING 0x0 ;  /* 0x0000000000007b1d */ /* 0x000fec0000010000 */
[----:B--2---:R-:W2:Y:S04]  /*22f0*/  SHFL.IDX PT, R16, R8, 0x1, 0x181f ;  /* 0x00381f0008107f89 */ /* 0x004ea800000e0000 */
[----:B------:R-:W-:Y:S04]  /*2300*/  STL [R1+0x8], R158 ;  /* 0x0000089e01007387 */ /* 0x000fe80000100800 */
[----:B------:R-:W5:Y:S04]  /*2310*/  SHFL.IDX PT, R14, R8, 0x2, 0x181f ;  /* 0x00581f00080e7f89 */ /* 0x000f6800000e0000 */
[----:B------:R-:W1:Y:S04]  /*2320*/  SHFL.IDX PT, R17, R4, RZ, 0x181f ;  /* 0x00181fff04117589 */ /* 0x000e6800000e0000 */
[----:B------:R-:W-:Y:S04]  /*2330*/  STL.64 [R1+0x30], R26 ;  /* 0x0000301a01007387 */ /* 0x000fe80000100a00 */
[----:B------:R-:W1:Y:S04]  /*2340*/  SHFL.IDX PT, R12, R8, 0x3, 0x181f ;  /* 0x00781f00080c7f89 */ /* 0x000e6800000e0000 */
[----:B------:R-:W-:Y:S04]  /*2350*/  STL [R1+0x4], R15 ;  /* 0x0000040f01007387 */ /* 0x000fe80000100800 */
[----:B------:R-:W1:Y:S04]  /*2360*/  SHFL.IDX PT, R15, R4, 0x1, 0x181f ;  /* 0x00381f00040f7f89 */ /* 0x000e6800000e0000 */
[----:B------:R-:W2:Y:S04]  /*2370*/  SHFL.IDX PT, R13, R4, 0x2, 0x181f ;  /* 0x00581f00040d7f89 */ /* 0x000ea800000e0000 */
[----:B------:R-:W2:Y:S04]  /*2380*/  SHFL.IDX PT, R11, R4, 0x3, 0x181f ;  /* 0x00781f00040b7f89 */ /* 0x000ea800000e0000 */
[----:B------:R-:W4:Y:S04]  /*2390*/  SHFL.IDX PT, R10, R8, 0x4, 0x181f ;  /* 0x00981f00080a7f89 */ /* 0x000f2800000e0000 */
[----:B------:R-:W4:Y:S04]  /*23a0*/  SHFL.IDX PT, R9, R4, 0x4, 0x181f ;  /* 0x00981f0004097f89 */ /* 0x000f2800000e0000 */
[----:B------:R-:W-:Y:S04]  /*23b0*/  LDSM.16.M88.4 R100, [R241] ;  /* 0x00000000f164783b */ /* 0x000fe80000000200 */
[----:B-1----:R-:W-:Y:S04]  /*23c0*/  LDSM.16.M88.4 R20, [R240] ;  /* 0x00000000f014783b */ /* 0x002fe80000000200 */
[----:B------:R-:W1:Y:S01]  /*23d0*/  SHFL.IDX PT, R6, R8, 0x5, 0x181f ;  /* 0x00b81f0008067f89 */ /* 0x000e6200000e0000 */
[----:B---3--:R-:W-:-:S03]  /*23e0*/  IADD3 R18, P4, R18, R121, RZ ;  /* 0x0000007912127210 */ /* 0x008fc60007f9e0ff */
[----:B------:R-:W3:Y:S01]  /*23f0*/  SHFL.IDX PT, R7, R4, 0x5, 0x181f ;  /* 0x00b81f0004077f89 */ /* 0x000ee200000e0000 */
[-C--:B--2---:R-:W-:Y:S02]  /*2400*/  IADD3 R16, P0, R16, R121.reuse, RZ ;  /* 0x0000007910107210 */ /* 0x084fe40007f1e0ff */
[-C--:B-----5:R-:W-:Y:S01]  /*2410*/  IADD3 R14, P6, R14, R121.reuse, RZ ;  /* 0x000000790e0e7210 */ /* 0x0a0fe20007fde0ff */
[----:B------:R-:W2:Y:S01]  /*2420*/  SHFL.IDX PT, R8, R8, 0x6, 0x181f ;  /* 0x00d81f0008087f89 */ /* 0x000ea200000e0000 */
[-C--:B------:R-:W-:Y:S02]  /*2430*/  IADD3.X R19, R17, R120.reuse, RZ, P4, !PT ;  /* 0x0000007811137210 */ /* 0x080fe400027fe4ff */
[----:B------:R-:W-:Y:S01]  /*2440*/  ISETP.GE.AND P1, PT, R251, c[0x0][0x1d4], PT ;  /* 0x00007500fb007a0c */ /* 0x000fe20003f26270 */
[----:B------:R-:W-:Y:S01]  /*2450*/  LDSM.16.M88.4 R72, [R239] ;  /* 0x00000000ef48783b */ /* 0x000fe20000000200 */
[----:B------:R-:W-:Y:S02]  /*2460*/  IADD3 R12, P4, R12, R121, RZ ;  /* 0x000000790c0c7210 */ /* 0x000fe40007f9e0ff */
[-C--:B------:R-:W-:Y:S01]  /*2470*/  IADD3.X R17, R15, R120.reuse, RZ, P0, !PT ;  /* 0x000000780f117210 */ /* 0x080fe200007fe4ff */
[----:B------:R-:W5:Y:S01]  /*2480*/  SHFL.IDX PT, R4, R4, 0x6, 0x181f ;  /* 0x00d81f0004047f89 */ /* 0x000f6200000e0000 */
[----:B------:R-:W-:-:S02]  /*2490*/  IADD3.X R15, R13, R120, RZ, P6, !PT ;  /* 0x000000780d0f7210 */ /* 0x000fc400037fe4ff */
[----:B------:R-:W-:Y:S01]  /*24a0*/  ISETP.LT.OR P5, PT, R5, 0x1, P1 ;  /* 0x000000010500780c */ /* 0x000fe20000fa1670 */
[----:B----4-:R-:W4:Y:S01]  /*24b0*/  LDSM.16.M88.4 R24, [R238] ;  /* 0x00000000ee18783b */ /* 0x010f220000000200 */
[-C--:B------:R-:W-:Y:S02]  /*24c0*/  IADD3.X R13, R11, R120.reuse, RZ, P4, !PT ;  /* 0x000000780b0d7210 */ /* 0x080fe400027fe4ff */
[----:B------:R-:W-:Y:S01]  /*24d0*/  IADD3 R10, P0, R10, R121, RZ ;  /* 0x000000790a0a7210 */ /* 0x000fe20007f1e0ff */
[----:B------:R-:W2:Y:S01]  /*24e0*/  LDSM.16.M88.4 R96, [R241+0x2000] ;  /* 0x00200000f160783b */ /* 0x000ea20000000200 */
[----:B------:R-:W-:Y:S02]  /*24f0*/  ISETP.LT.OR P4, PT, R5, 0x11, P1 ;  /* 0x000000110500780c */ /* 0x000fe40000f81670 */
[----:B------:R-:W-:Y:S01]  /*2500*/  IADD3.X R11, R9, R120, RZ, P0, !PT ;  /* 0x00000078090b7210 */ /* 0x000fe200007fe4ff */
[----:B------:R-:W-:Y:S01]  /*2510*/  LDSM.16.M88.4 R108, [R240+0x800] ;  /* 0x00080000f06c783b */ /* 0x000fe20000000200 */
[----:B------:R-:W-:-:S02]  /*2520*/  ISETP.LT.OR P0, PT, R5, 0x21, P1 ;  /* 0x000000210500780c */ /* 0x000fc40000f01670 */
[----:B-1----:R-:W-:Y:S01]  /*2530*/  IADD3 R6, P6, R6, R121, RZ ;  /* 0x0000007906067210 */ /* 0x002fe20007fde0ff */
[----:B------:R-:W-:Y:S03]  /*2540*/  LDSM.16.M88.4 R92, [R240+0x1000] ;  /* 0x00100000f05c783b */ /* 0x000fe60000000200 */
[----:B---3--:R-:W-:Y:S01]  /*2550*/  IADD3.X R7, R7, R120, RZ, P6, !PT ;  /* 0x0000007807077210 */ /* 0x008fe200037fe4ff */
[----:B------:R-:W-:Y:S01]  /*2560*/  LDSM.16.M88.4 R88, [R240+0x1800] ;  /* 0x00180000f058783b */ /* 0x000fe20000000200 */
[----:B------:R-:W-:-:S03]  /*2570*/  ISETP.LT.OR P6, PT, R5, 0x31, P1 ;  /* 0x000000310500780c */ /* 0x000fc60000fc1670 */
[----:B------:R-:W-:Y:S04]  /*2580*/  LDSM.16.M88.4 R84, [R240+0x2000] ;  /* 0x00200000f054783b */ /* 0x000fe80000000200 */
[----:B------:R-:W-:Y:S04]  /*2590*/  LDSM.16.M88.4 R80, [R240+0x2800] ;  /* 0x00280000f050783b */ /* 0x000fe80000000200 */
[----:B------:R-:W-:Y:S04]  /*25a0*/  LDSM.16.M88.4 R76, [R240+0x3000] ;  /* 0x00300000f04c783b */ /* 0x000fe80000000200 */
[----:B------:R-:W-:Y:S04]  /*25b0*/  LDSM.16.M88.4 R68, [R239+0x2000] ;  /* 0x00200000ef44783b */ /* 0x000fe80000000200 */
[----:B------:R-:W-:Y:S04]  /*25c0*/  LDSM.16.M88.4 R64, [R230] ;  /* 0x00000000e640783b */ /* 0x000fe80000000200 */
[----:B------:R-:W-:Y:S04]  /*25d0*/  LDSM.16.M88.4 R60, [R229] ;  /* 0x00000000e53c783b */ /* 0x000fe80000000200 */
        /* <DEDUP_REMOVED lines=12> */
[----:B------:R3:W-:Y:S01]  /*26a0*/  LDGSTS.E.BYPASS.LTC128B.128 [R244+0x1100], [R14.64], !P0 ;  /* 0x011000000ef47fae */ /* 0x0007e2000c101d48 */
[----:B--2---:R-:W-:Y:S01]  /*26b0*/  IADD3 R8, P0, R8, R121, RZ ;  /* 0x0000007908087210 */ /* 0x004fe20007f1e0ff */
[----:B------:R-:W-:Y:S02]  /*26c0*/  HMMA.16816.F32.BF16 R104, R100, R20, RZ ;  /* 0x000000146468723c */ /* 0x000fe400000418ff */
[----:B------:R3:W-:Y:S01]  /*26d0*/  LDGSTS.E.BYPASS.LTC128B.128 [R244+0x1900], [R12.64], !P6 ;  /* 0x019000000cf47fae */ /* 0x0007e2000f101d48 */
[----:B-----5:R-:W-:-:S03]  /*26e0*/  IADD3.X R9, R4, R120, RZ, P0, !PT ;  /* 0x0000007804097210 */ /* 0x020fc600007fe4ff */
[----:B------:R2:W-:Y:S04]  /*26f0*/  LDGSTS.E.BYPASS.LTC128B.128 [R244+0x2100], [R10.64], !P5 ;  /* 0x021000000af47fae */ /* 0x0005e8000e901d48 */
[----:B------:R5:W-:Y:S04]  /*2700*/  LDGSTS.E.BYPASS.LTC128B.128 [R244+0x2900], [R6.64], !P4 ;  /* 0x0290000006f47fae */ /* 0x000be8000e101d48 */
[----:B------:R2:W-:Y:S04]  /*2710*/  LDGSTS.E.BYPASS.LTC128B.128 [R244+0x3100], [R8.64], !P1 ;  /* 0x0310000008f47fae */ /* 0x0005e8000c901d48 */
[----:B------:R-:W-:Y:S04]  /*2720*/  LDSM.16.M88.4 R116, [R236] ;  /* 0x00000000ec74783b */ /* 0x000fe80000000200 */
[----:B------:R-:W2:Y:S02]  /*2730*/  LDSM.16.M88.4 R32, [R237] ;  /* 0x00000000ed20783b */ /* 0x000ea40000000200 */
[----:B----4-:R-:W-:Y:S02]  /*2740*/  HMMA.16816.F32.BF16 R104, R72, R24, R104 ;  /* 0x000000184868723c */ /* 0x010fe40000041868 */
[----:B------:R-:W-:Y:S04]  /*2750*/  LDSM.16.M88.4 R112, [R224] ;  /* 0x00000000e070783b */ /* 0x000fe80000000200 */
[----:B-1----:R-:W1:Y:S04]  /*2760*/  LDSM.16.M88.4 R16, [R235] ;  /* 0x00000000eb10783b */ /* 0x002e680000000200 */
[----:B------:R-:W4:Y:S01]  /*2770*/  LDSM.16.M88.4 R28, [R237+0x2000] ;  /* 0x00200000ed1c783b */ /* 0x000f220000000200 */
[----:B-----5:R-:W-:Y:S03]  /*2780*/  HMMA.16816.F32.BF16 R4, R96, R20, RZ ;  /* 0x000000146004723c */ /* 0x020fe600000418ff */
[----:B---3--:R-:W3:Y:S04]  /*2790*/  LDSM.16.M88.4 R12, [R235+0x2000] ;  /* 0x00200000eb0c783b */ /* 0x008ee80000000200 */
[----:B------:R-:W5:Y:S01]  /*27a0*/  LDL R165, [R1+0x10] ;  /* 0x0000100001a57983 */ /* 0x000f620000100800 */
[-C--:B--2---:R-:W-:Y:S03]  /*27b0*/  HMMA.16816.F32.BF16 R8, R100, R22.reuse, RZ ;  /* 0x000000166408723c */ /* 0x084fe600000418ff */
[----:B------:R-:W0:Y:S05]  /*27c0*/  LDGDEPBAR ;  /* 0x00000000000079af */ /* 0x000e2a0000000000 */
[----:B------:R-:W-:Y:S08]  /*27d0*/  HMMA.16816.F32.BF16 R20, R96, R22, RZ ;  /* 0x000000166014723c */ /* 0x000ff000000418ff */
[----:B------:R-:W-:Y:S08]  /*27e0*/  HMMA.16816.F32.BF16 R104, R32, R116, R104 ;  /* 0x000000742068723c */ /* 0x000ff00000041868 */
[C---:B------:R-:W-:Y:S08]  /*27f0*/  HMMA.16816.F32.BF16 R4, R68.reuse, R24, R4 ;  /* 0x000000184404723c */ /* 0x040ff00000041804 */
[-C--:B------:R-:W-:Y:S08]  /*2800*/  HMMA.16816.F32.BF16 R20, R68, R26.reuse, R20 ;  /* 0x0000001a4414723c */ /* 0x080ff00000041814 */
[----:B------:R-:W-:Y:S01]  /*2810*/  HMMA.16816.F32.BF16 R8, R72, R26, R8 ;  /* 0x0000001a4808723c */ /* 0x000fe20000041808 */
[----:B------:R-:W2:Y:S07]  /*2820*/  LDSM.16.M88.4 R24, [R236+0x800] ;  /* 0x00080000ec18783b */ /* 0x000eae0000000200 */
[-C--:B------:R-:W-:Y:S08]  /*2830*/  HMMA.16816.F32.BF16 R40, R100, R108.reuse, RZ ;  /* 0x0000006c6428723c */ /* 0x080ff000000418ff */
[----:B------:R-:W-:Y:S08]  /*2840*/  HMMA.16816.F32.BF16 R36, R96, R108, RZ ;  /* 0x0000006c6024723c */ /* 0x000ff000000418ff */
[----:B-1----:R-:W-:Y:S08]  /*2850*/  HMMA.16816.F32.BF16 R104, R16, R112, R104 ;  /* 0x000000701068723c */ /* 0x002ff00000041868 */
[C---:B----4-:R-:W-:Y:S08]  /*2860*/  HMMA.16816.F32.BF16 R4, R28.reuse, R116, R4 ;  /* 0x000000741c04723c */ /* 0x050ff00000041804 */
[-C--:B------:R-:W-:Y:S08]  /*2870*/  HMMA.16816.F32.BF16 R20, R28, R118.reuse, R20 ;  /* 0x000000761c14723c */ /* 0x080ff00000041814 */
[----:B------:R-:W-:Y:S01]  /*2880*/  HMMA.16816.F32.BF16 R8, R32, R118, R8 ;  /* 0x000000762008723c */ /* 0x000fe20000041808 */
[----:B------:R-:W-:-:S02]  /*2890*/  FMUL.FTZ R104, R104, c[0x0][0x320] ;  /* 0x0000c80068687a20 */ /* 0x000fc40000410000 */
[----:B------:R-:W-:Y:S02]  /*28a0*/  FMUL.FTZ R105, R105, c[0x0][0x320] ;  /* 0x0000c80069697a20 */ /* 0x000fe40000410000 */
[----:B------:R-:W-:-:S03]  /*28b0*/  FMUL.FTZ R106, R106, c[0x0][0x320] ;  /* 0x0000c8006a6a7a20 */ /* 0x000fc60000410000 */
[----:B------:R-:W-:Y:S01]  /*28c0*/  HMMA.16816.F32.BF16 R40, R72, R64, R40 ;  /* 0x000000404828723c */ /* 0x000fe20000041828 */
[----:B------:R-:W-:-:S07]  /*28d0*/  FMUL.FTZ R107, R107, c[0x0][0x320] ;  /* 0x0000c8006b6b7a20 */ /* 0x000fce0000410000 */
[----:B------:R-:W-:Y:S01]  /*28e0*/  HMMA.16816.F32.BF16 R36, R68, R64, R36 ;  /* 0x000000404424723c */ /* 0x000fe20000041824 */
[----:B------:R-:W1:Y:S08]  /*28f0*/  MUFU.TANH R116, R104 ;  /* 0x0000006800747308 */ /* 0x000e700000002400 */
[----:B------:R-:W4:Y:S01]  /*2900*/  MUFU.TANH R117, R105 ;  /* 0x0000006900757308 */ /* 0x000f220000002400 */
[C---:B---3--:R-:W-:Y:S07]  /*2910*/  HMMA.16816.F32.BF16 R4, R12.reuse, R112, R4 ;  /* 0x000000700c04723c */ /* 0x048fee0000041804 */
[----:B------:R-:W3:Y:S08]  /*2920*/  MUFU.TANH R118, R106 ;  /* 0x0000006a00767308 */ /* 0x000ef00000002400 */
[----:B------:R1:W1:Y:S01]  /*2930*/  MUFU.TANH R119, R107 ;  /* 0x0000006b00777308 */ /* 0x0002620000002400 */
[-C--:B------:R-:W-:Y:S01]  /*2940*/  HMMA.16816.F32.BF16 R20, R12, R114.reuse, R20 ;  /* 0x000000720c14723c */ /* 0x080fe20000041814 */
[----:B-1----:R-:W1:Y:S07]  /*2950*/  LDSM.16.M88.4 R104, [R224+0x800] ;  /* 0x00080000e068783b */ /* 0x002e6e0000000200 */
[----:B------:R-:W-:Y:S08]  /*2960*/  HMMA.16816.F32.BF16 R8, R16, R114, R8 ;  /* 0x000000721008723c */ /* 0x000ff00000041808 */
[----:B------:R-:W-:Y:S08]  /*2970*/  HMMA.16816.F32.BF16 R112, R100, R110, RZ ;  /* 0x0000006e6470723c */ /* 0x000ff000000418ff */
[-C--:B--2---:R-:W-:Y:S08]  /*2980*/  HMMA.16816.F32.BF16 R40, R32, R24.reuse, R40 ;  /* 0x000000182028723c */ /* 0x084ff00000041828 */
[----:B------:R-:W-:Y:S08]  /*2990*/  HMMA.16816.F32.BF16 R36, R28, R24, R36 ;  /* 0x000000181c24723c */ /* 0x000ff00000041824 */
[----:B------:R-:W-:Y:S01]  /*29a0*/  HMMA.16816.F32.BF16 R108, R96, R110, RZ ;  /* 0x0000006e606c723c */ /* 0x000fe200000418ff */
[----:B------:R-:W-:-:S02]  /*29b0*/  FMUL.FTZ R4, R4, c[0x0][0x320] ;  /* 0x0000c80004047a20 */ /* 0x000fc40000410000 */
[----:B------:R-:W-:Y:S02]  /*29c0*/  FMUL.FTZ R5, R5, c[0x0][0x320] ;  /* 0x0000c80005057a20 */ /* 0x000fe40000410000 */
[----:B------:R-:W-:Y:S02]  /*29d0*/  FMUL.FTZ R6, R6, c[0x0][0x320] ;  /* 0x0000c80006067a20 */ /* 0x000fe40000410000 */
[----:B------:R-:W-:Y:S01]  /*29e0*/  FMUL.FTZ R7, R7, c[0x0][0x320] ;  /* 0x0000c80007077a20 */ /* 0x000fe20000410000 */
[----:B------:R-:W2:Y:S01]  /*29f0*/  MUFU.TANH R122, R4 ;  /* 0x00000004007a7308 */ /* 0x000ea20000002400 */
[----:B------:R-:W-:Y:S02]  /*2a00*/  FMUL.FTZ R20, R20, c[0x0][0x320] ;  /* 0x0000c80014147a20 */ /* 0x000fe40000410000 */
[----:B------:R-:W-:Y:S02]  /*2a10*/  FMUL.FTZ R21, R21, c[0x0][0x320] ;  /* 0x0000c80015157a20 */ /* 0x000fe40000410000 */
[----:B------:R-:W-:-:S03]  /*2a20*/  FMUL.FTZ R22, R22, c[0x0][0x320] ;  /* 0x0000c80016167a20 */ /* 0x000fc60000410000 */
[----:B------:R-:W2:Y:S01]  /*2a30*/  MUFU.TANH R123, R5 ;  /* 0x00000005007b7308 */ /* 0x000ea20000002400 */
[----:B------:R-:W-:-:S07]  /*2a40*/  FMUL.FTZ R23, R23, c[0x0][0x320] ;  /* 0x0000c80017177a20 */ /* 0x000fce0000410000 */
[----:B------:R-:W2:Y:S01]  /*2a50*/  MUFU.TANH R124, R6 ;  /* 0x00000006007c7308 */ /* 0x000ea20000002400 */
[-C--:B-1----:R-:W-:Y:S07]  /*2a60*/  HMMA.16816.F32.BF16 R40, R16, R104.reuse, R40 ;  /* 0x000000681028723c */ /* 0x082fee0000041828 */
[----:B------:R1:W1:Y:S01]  /*2a70*/  MUFU.TANH R125, R7 ;  /* 0x00000007007d7308 */ /* 0x0002620000002400 */
[----:B------:R-:W-:Y:S07]  /*2a80*/  HMMA.16816.F32.BF16 R36, R12, R104, R36 ;  /* 0x000000680c24723c */ /* 0x000fee0000041824 */
[----:B------:R-:W2:Y:S01]  /*2a90*/  MUFU.TANH R130, R20 ;  /* 0x0000001400827308 */ /* 0x000ea20000002400 */
[----:B------:R-:W-:Y:S08]  /*2aa0*/  HMMA.16816.F32.BF16 R112, R72, R66, R112 ;  /* 0x000000424870723c */ /* 0x000ff00000041870 */
[----:B-1----:R-:W-:Y:S01]  /*2ab0*/  HMMA.16816.F32.BF16 R4, R100, R92, RZ ;  /* 0x0000005c6404723c */ /* 0x002fe200000418ff */
[----:B------:R-:W1:Y:S07]  /*2ac0*/  MUFU.TANH R131, R21 ;  /* 0x0000001500837308 */ /* 0x000e6e0000002400 */
[----:B------:R-:W-:Y:S01]  /*2ad0*/  HMMA.16816.F32.BF16 R108, R68, R66, R108 ;  /* 0x00000042446c723c */ /* 0x000fe2000004186c */
[----:B------:R-:W1:Y:S08]  /*2ae0*/  MUFU.TANH R104, R22 ;  /* 0x0000001600687308 */ /* 0x000e700000002400 */
[----:B------:R1:W1:Y:S01]  /*2af0*/  MUFU.TANH R105, R23 ;  /* 0x0000001700697308 */ /* 0x0002620000002400 */
[----:B------:R-:W-:Y:S01]  /*2b00*/  HMMA.16816.F32.BF16 R112, R32, R26, R112 ;  /* 0x0000001a2070723c */ /* 0x000fe20000041870 */
[----:B------:R-:W-:Y:S01]  /*2b10*/  FMUL.FTZ R8, R8, c[0x0][0x320] ;  /* 0x0000c80008087a20 */ /* 0x000fe20000410000 */
[----:B------:R-:W-:Y:S04]  /*2b20*/  LDSM.16.M88.4 R64, [R236+0x1800] ;  /* 0x00180000ec40783b */ /* 0x000fe80000000200 */
[----:B-1----:R-:W1:Y:S02]  /*2b30*/  LDSM.16.M88.4 R20, [R236+0x1000] ;  /* 0x00100000ec14783b */ /* 0x002e640000000200 */
[----:B------:R-:W-:Y:S01]  /*2b40*/  HMMA.16816.F32.BF16 R4, R72, R60, R4 ;  /* 0x0000003c4804723c */ /* 0x000fe20000041804 */
[----:B------:R-:W-:-:S02]  /*2b50*/  FMUL.FTZ R9, R9, c[0x0][0x320] ;  /* 0x0000c80009097a20 */ /* 0x000fc40000410000 */
[----:B------:R-:W-:Y:S02]  /*2b60*/  FMUL.FTZ R10, R10, c[0x0][0x320] ;  /* 0x0000c8000a0a7a20 */ /* 0x000fe40000410000 */
[----:B------:R-:W-:-:S03]  /*2b70*/  FMUL.FTZ R11, R11, c[0x0][0x320] ;  /* 0x0000c8000b0b7a20 */ /* 0x000fc60000410000 */
[----:B------:R-:W-:Y:S01]  /*2b80*/  HMMA.16816.F32.BF16 R108, R28, R26, R108 ;  /* 0x0000001a1c6c723c */ /* 0x000fe2000004186c */
[----:B------:R-:W2:Y:S01]  /*2b90*/  LDSM.16.M88.4 R24, [R224+0x1000] ;  /* 0x00100000e018783b */ /* 0x000ea20000000200 */
[----:B------:R-:W1:Y:S01]  /*2ba0*/  MUFU.TANH R126, R8 ;  /* 0x00000008007e7308 */ /* 0x000e620000002400 */
[----:B------:R-:W-:Y:S02]  /*2bb0*/  FMUL.FTZ R40, R40, c[0x0][0x320] ;  /* 0x0000c80028287a20 */ /* 0x000fe40000410000 */
[----:B------:R-:W-:Y:S02]  /*2bc0*/  FMUL.FTZ R41, R41, c[0x0][0x320] ;  /* 0x0000c80029297a20 */ /* 0x000fe40000410000 */
[----:B------:R-:W-:-:S03]  /*2bd0*/  FMUL.FTZ R42, R42, c[0x0][0x320] ;  /* 0x0000c8002a2a7a20 */ /* 0x000fc60000410000 */
[----:B------:R-:W1:Y:S01]  /*2be0*/  MUFU.TANH R127, R9 ;  /* 0x00000009007f7308 */ /* 0x000e620000002400 */
[----:B------:R-:W-:-:S07]  /*2bf0*/  FMUL.FTZ R43, R43, c[0x0][0x320] ;  /* 0x0000c8002b2b7a20 */ /* 0x000fce0000410000 */
[----:B------:R-:W2:Y:S08]  /*2c00*/  MUFU.TANH R128, R10 ;  /* 0x0000000a00807308 */ /* 0x000eb00000002400 */
[----:B------:R2:W2:Y:S01]  /*2c10*/  MUFU.TANH R129, R11 ;  /* 0x0000000b00817308 */ /* 0x0004a20000002400 */
[----:B-1----:R-:W-:Y:S07]  /*2c20*/  HMMA.16816.F32.BF16 R4, R32, R20, R4 ;  /* 0x000000142004723c */ /* 0x002fee0000041804 */
[----:B------:R-:W1:Y:S01]  /*2c30*/  MUFU.TANH R132, R40 ;  /* 0x0000002800847308 */ /* 0x000e620000002400 */
[----:B--2---:R-:W-:Y:S07]  /*2c40*/  HMMA.16816.F32.BF16 R8, R96, R92, RZ ;  /* 0x0000005c6008723c */ /* 0x004fee00000418ff */
[----:B------:R-:W2:Y:S08]  /*2c50*/  MUFU.TANH R133, R41 ;  /* 0x0000002900857308 */ /* 0x000eb00000002400 */
[----:B------:R-:W1:Y:S08]  /*2c60*/  MUFU.TANH R134, R42 ;  /* 0x0000002a00867308 */ /* 0x000e700000002400 */
[----:B------:R1:W1:Y:S02]  /*2c70*/  MUFU.TANH R135, R43 ;  /* 0x0000002b00877308 */ /* 0x0002640000002400 */
[----:B-1----:R-:W-:Y:S01]  /*2c80*/  HMMA.16816.F32.BF16 R40, R100, R94, RZ ;  /* 0x0000005e6428723c */ /* 0x002fe200000418ff */
[----:B------:R-:W-:-:S02]  /*2c90*/  FMUL.FTZ R36, R36, c[0x0][0x320] ;  /* 0x0000c80024247a20 */ /* 0x000fc40000410000 */
[----:B------:R-:W-:-:S05]  /*2ca0*/  FMUL.FTZ R37, R37, c[0x0][0x320] ;  /* 0x0000c80025257a20 */ /* 0x000fca0000410000 */
[----:B------:R-:W-:Y:S01]  /*2cb0*/  HMMA.16816.F32.BF16 R92, R96, R94, RZ ;  /* 0x0000005e605c723c */ /* 0x000fe200000418ff */
[----:B------:R-:W-:Y:S02]  /*2cc0*/  FMUL.FTZ R38, R38, c[0x0][0x320] ;  /* 0x0000c80026267a20 */ /* 0x000fe40000410000 */
[----:B------:R-:W-:-:S05]  /*2cd0*/  FMUL.FTZ R39, R39, c[0x0][0x320] ;  /* 0x0000c80027277a20 */ /* 0x000fca0000410000 */
[----:B------:R-:W-:Y:S01]  /*2ce0*/  HMMA.16816.F32.BF16 R8, R68, R60, R8 ;  /* 0x0000003c4408723c */ /* 0x000fe20000041808 */
[----:B------:R-:W1:Y:S07]  /*2cf0*/  MUFU.TANH R136, R36 ;  /* 0x0000002400887308 */ /* 0x000e6e0000002400 */
[-C--:B------:R-:W-:Y:S01]  /*2d00*/  HMMA.16816.F32.BF16 R112, R16, R106.reuse, R112 ;  /* 0x0000006a1070723c */ /* 0x080fe20000041870 */
[----:B------:R-:W1:Y:S07]  /*2d10*/  MUFU.TANH R137, R37 ;  /* 0x0000002500897308 */ /* 0x000e6e0000002400 */
[----:B------:R-:W-:Y:S01]  /*2d20*/  HMMA.16816.F32.BF16 R108, R12, R106, R108 ;  /* 0x0000006a0c6c723c */ /* 0x000fe2000004186c */
[----:B------:R-:W1:Y:S07]  /*2d30*/  MUFU.TANH R106, R38 ;  /* 0x00000026006a7308 */ /* 0x000e6e0000002400 */
[----:B------:R-:W-:Y:S01]  /*2d40*/  HMMA.16816.F32.BF16 R40, R72, R62, R40 ;  /* 0x0000003e4828723c */ /* 0x000fe20000041828 */
[----:B------:R1:W1:Y:S07]  /*2d50*/  MUFU.TANH R107, R39 ;  /* 0x00000027006b7308 */ /* 0x00026e0000002400 */
[----:B------:R-:W-:Y:S08]  /*2d60*/  HMMA.16816.F32.BF16 R4, R16, R24, R4 ;  /* 0x000000181004723c */ /* 0x000ff00000041804 */
[----:B-1----:R-:W-:Y:S08]  /*2d70*/  HMMA.16816.F32.BF16 R36, R100, R88, RZ ;  /* 0x000000586424723c */ /* 0x002ff000000418ff */
[----:B------:R-:W-:Y:S08]  /*2d80*/  HMMA.16816.F32.BF16 R92, R68, R62, R92 ;  /* 0x0000003e445c723c */ /* 0x000ff0000004185c */
[----:B------:R-:W-:Y:S01]  /*2d90*/  HMMA.16816.F32.BF16 R8, R28, R20, R8 ;  /* 0x000000141c08723c */ /* 0x000fe20000041808 */
[----:B------:R-:W-:-:S02]  /*2da0*/  FMUL.FTZ R4, R4, c[0x0][0x320] ;  /* 0x0000c80004047a20 */ /* 0x000fc40000410000 */
[----:B------:R-:W-:Y:S02]  /*2db0*/  FMUL.FTZ R5, R5, c[0x0][0x320] ;  /* 0x0000c80005057a20 */ /* 0x000fe40000410000 */
[----:B------:R-:W-:-:S03]  /*2dc0*/  FMUL.FTZ R6, R6, c[0x0][0x320] ;  /* 0x0000c80006067a20 */ /* 0x000fc60000410000 */
[----:B------:R-:W-:Y:S01]  /*2dd0*/  HMMA.16816.F32.BF16 R40, R32, R22, R40 ;  /* 0x000000162028723c */ /* 0x000fe20000041828 */
[----:B------:R-:W-:-:S07]  /*2de0*/  FMUL.FTZ R7, R7, c[0x0][0x320] ;  /* 0x0000c80007077a20 */ /* 0x000fce0000410000 */
[----:B------:R-:W-:Y:S01]  /*2df0*/  HMMA.16816.F32.BF16 R36, R72, R56, R36 ;  /* 0x000000384824723c */ /* 0x000fe20000041824 */
[----:B------:R-:W1:Y:S07]  /*2e00*/  MUFU.TANH R138, R4 ;  /* 0x00000004008a7308 */ /* 0x000e6e0000002400 */
[----:B------:R-:W-:Y:S01]  /*2e10*/  HMMA.16816.F32.BF16 R60, R96, R88, RZ ;  /* 0x00000058603c723c */ /* 0x000fe200000418ff */
[----:B------:R-:W1:Y:S08]  /*2e20*/  MUFU.TANH R139, R5 ;  /* 0x00000005008b7308 */ /* 0x000e700000002400 */
[----:B------:R-:W1:Y:S01]  /*2e30*/  MUFU.TANH R140, R6 ;  /* 0x00000006008c7308 */ /* 0x000e620000002400 */
[----:B------:R-:W-:Y:S07]  /*2e40*/  HMMA.16816.F32.BF16 R92, R28, R22, R92 ;  /* 0x000000161c5c723c */ /* 0x000fee000004185c */
[----:B------:R1:W1:Y:S01]  /*2e50*/  MUFU.TANH R141, R7 ;  /* 0x00000007008d7308 */ /* 0x0002620000002400 */
[-C--:B------:R-:W-:Y:S01]  /*2e60*/  HMMA.16816.F32.BF16 R20, R100, R90.reuse, RZ ;  /* 0x0000005a6414723c */ /* 0x080fe200000418ff */
[----:B-1----:R-:W1:Y:S07]  /*2e70*/  LDSM.16.M88.4 R4, [R224+0x1800] ;  /* 0x00180000e004783b */ /* 0x002e6e0000000200 */
[----:B------:R-:W-:Y:S08]  /*2e80*/  HMMA.16816.F32.BF16 R88, R96, R90, RZ ;  /* 0x0000005a6058723c */ /* 0x000ff000000418ff */
[----:B------:R-:W-:Y:S08]  /*2e90*/  HMMA.16816.F32.BF16 R8, R12, R24, R8 ;  /* 0x000000180c08723c */ /* 0x000ff00000041808 */
[----:B------:R-:W-:Y:S08]  /*2ea0*/  HMMA.16816.F32.BF16 R40, R16, R26, R40 ;  /* 0x0000001a1028723c */ /* 0x000ff00000041828 */
[----:B------:R-:W-:Y:S08]  /*2eb0*/  HMMA.16816.F32.BF16 R36, R32, R64, R36 ;  /* 0x000000402024723c */ /* 0x000ff00000041824 */
[----:B------:R-:W-:Y:S01]  /*2ec0*/  HMMA.16816.F32.BF16 R60, R68, R56, R60 ;  /* 0x00000038443c723c */ /* 0x000fe2000004183c */
[----:B------:R-:W-:-:S02]  /*2ed0*/  FMUL.FTZ R8, R8, c[0x0][0x320] ;  /* 0x0000c80008087a20 */ /* 0x000fc40000410000 */
[----:B------:R-:W-:Y:S02]  /*2ee0*/  FMUL.FTZ R9, R9, c[0x0][0x320] ;  /* 0x0000c80009097a20 */ /* 0x000fe40000410000 */
[----:B------:R-:W-:-:S03]  /*2ef0*/  FMUL.FTZ R10, R10, c[0x0][0x320] ;  /* 0x0000c8000a0a7a20 */ /* 0x000fc60000410000 */
[-C--:B------:R-:W-:Y:S01]  /*2f00*/  HMMA.16816.F32.BF16 R20, R72, R58.reuse, R20 ;  /* 0x0000003a4814723c */ /* 0x080fe20000041814 */
[----:B------:R-:W-:Y:S01]  /*2f10*/  FMUL.FTZ R11, R11, c[0x0][0x320] ;  /* 0x0000c8000b0b7a20 */ /* 0x000fe20000410000 */
[----:B------:R-:W1:Y:S06]  /*2f20*/  MUFU.TANH R142, R8 ;  /* 0x00000008008e7308 */ /* 0x000e6c0000002400 */
[----:B------:R-:W-:Y:S01]  /*2f30*/  HMMA.16816.F32.BF16 R88, R68, R58, R88 ;  /* 0x0000003a4458723c */ /* 0x000fe20000041858 */
[----:B------:R-:W-:Y:S01]  /*2f40*/  FMUL.FTZ R40, R40, c[0x0][0x320] ;  /* 0x0000c80028287a20 */ /* 0x000fe20000410000 */
[----:B------:R-:W2:Y:S01]  /*2f50*/  MUFU.TANH R143, R9 ;  /* 0x00000009008f7308 */ /* 0x000ea20000002400 */
[----:B------:R-:W-:Y:S01]  /*2f60*/  FMUL.FTZ R41, R41, c[0x0][0x320] ;  /* 0x0000c80029297a20 */ /* 0x000fe20000410000 */
[----:B------:R-:W-:Y:S01]  /*2f70*/  LDSM.16.M88.4 R56, [R236+0x2800] ;  /* 0x00280000ec38783b */ /* 0x000fe20000000200 */
[----:B------:R-:W-:-:S02]  /*2f80*/  FMUL.FTZ R42, R42, c[0x0][0x320] ;  /* 0x0000c8002a2a7a20 */ /* 0x000fc40000410000 */
[----:B------:R-:W-:-:S03]  /*2f90*/  FMUL.FTZ R43, R43, c[0x0][0x320] ;  /* 0x0000c8002b2b7a20 */ /* 0x000fc60000410000 */
[----:B------:R-:W2:Y:S01]  /*2fa0*/  MUFU.TANH R144, R10 ;  /* 0x0000000a00907308 */ /* 0x000ea20000002400 */
[----:B-1----:R-:W-:Y:S07]  /*2fb0*/  HMMA.16816.F32.BF16 R36, R16, R4, R36 ;  /* 0x000000041024723c */ /* 0x002fee0000041824 */
[----:B------:R1:W1:Y:S01]  /*2fc0*/  MUFU.TANH R145, R11 ;  /* 0x0000000b00917308 */ /* 0x0002620000002400 */
[----:B------:R-:W-:Y:S07]  /*2fd0*/  HMMA.16816.F32.BF16 R60, R28, R64, R60 ;  /* 0x000000401c3c723c */ /* 0x000fee000004183c */
[----:B------:R-:W2:Y:S01]  /*2fe0*/  MUFU.TANH R146, R40 ;  /* 0x0000002800927308 */ /* 0x000ea20000002400 */
[----:B-1----:R-:W-:Y:S07]  /*2ff0*/  HMMA.16816.F32.BF16 R8, R100, R84, RZ ;  /* 0x000000546408723c */ /* 0x002fee00000418ff */
[----:B------:R-:W1:Y:S08]  /*3000*/  MUFU.TANH R147, R41 ;  /* 0x0000002900937308 */ /* 0x000e700000002400 */
[----:B------:R-:W1:Y:S08]  /*3010*/  MUFU.TANH R64, R42 ;  /* 0x0000002a00407308 */ /* 0x000e700000002400 */
[----:B------:R1:W1:Y:S01]  /*3020*/  MUFU.TANH R65, R43 ;  /* 0x0000002b00417308 */ /* 0x0002620000002400 */
[-C--:B------:R-:W-:Y:S01]  /*3030*/  HMMA.16816.F32.BF16 R20, R32, R66.reuse, R20 ;  /* 0x000000422014723c */ /* 0x080fe20000041814 */
[----:B-1----:R-:W1:Y:S07]  /*3040*/  LDSM.16.M88.4 R40, [R236+0x2000] ;  /* 0x00200000ec28783b */ /* 0x002e6e0000000200 */
[----:B------:R-:W-:Y:S01]  /*3050*/  HMMA.16816.F32.BF16 R88, R28, R66, R88 ;  /* 0x000000421c58723c */ /* 0x000fe20000041858 */
[----:B------:R-:W-:-:S02]  /*3060*/  FMUL.FTZ R36, R36, c[0x0][0x320] ;  /* 0x0000c80024247a20 */ /* 0x000fc40000410000 */
[----:B------:R-:W-:Y:S02]  /*3070*/  FMUL.FTZ R37, R37, c[0x0][0x320] ;  /* 0x0000c80025257a20 */ /* 0x000fe40000410000 */
[----:B------:R-:W-:-:S03]  /*3080*/  FMUL.FTZ R38, R38, c[0x0][0x320] ;  /* 0x0000c80026267a20 */ /* 0x000fc60000410000 */
[----:B------:R-:W-:Y:S01]  /*3090*/  HMMA.16816.F32.BF16 R8, R72, R52, R8 ;  /* 0x000000344808723c */ /* 0x000fe20000041808 */
[----:B------:R-:W-:Y:S01]  /*30a0*/  FMUL.FTZ R39, R39, c[0x0][0x320] ;  /* 0x0000c80027277a20 */ /* 0x000fe20000410000 */
[----:B------:R-:W1:Y:S08]  /*30b0*/  MUFU.TANH R148, R36 ;  /* 0x0000002400947308 */ /* 0x000e700000002400 */
[----:B------:R-:W1:Y:S01]  /*30c0*/  MUFU.TANH R149, R37 ;  /* 0x0000002500957308 */ /* 0x000e620000002400 */
[C---:B------:R-:W-:Y:S07]  /*30d0*/  HMMA.16816.F32.BF16 R92, R12.reuse, R26, R92 ;  /* 0x0000001a0c5c723c */ /* 0x040fee000004185c */
[----:B------:R-:W1:Y:S08]  /*30e0*/  MUFU.TANH R66, R38 ;  /* 0x0000002600427308 */ /* 0x000e700000002400 */
[----:B------:R1:W1:Y:S01]  /*30f0*/  MUFU.TANH R67, R39 ;  /* 0x0000002700437308 */ /* 0x0002620000002400 */
[----:B------:R-:W-:Y:S08]  /*3100*/  HMMA.16816.F32.BF16 R60, R12, R4, R60 ;  /* 0x000000040c3c723c */ /* 0x000ff0000004183c */
[----:B------:R-:W-:Y:S01]  /*3110*/  HMMA.16816.F32.BF16 R24, R96, R84, RZ ;  /* 0x000000546018723c */ /* 0x000fe200000418ff */
[----:B-1----:R-:W1:Y:S07]  /*3120*/  LDSM.16.M88.4 R36, [R224+0x2000] ;  /* 0x00200000e024783b */ /* 0x002e6e0000000200 */
[-C--:B------:R-:W-:Y:S08]  /*3130*/  HMMA.16816.F32.BF16 R20, R16, R6.reuse, R20 ;  /* 0x000000061014723c */ /* 0x080ff00000041814 */
[----:B------:R-:W-:Y:S08]  /*3140*/  HMMA.16816.F32.BF16 R88, R12, R6, R88 ;  /* 0x000000060c58723c */ /* 0x000ff00000041858 */
[----:B------:R-:W-:Y:S08]  /*3150*/  HMMA.16816.F32.BF16 R4, R100, R86, RZ ;  /* 0x000000566404723c */ /* 0x000ff000000418ff */
[----:B------:R-:W-:Y:S01]  /*3160*/  HMMA.16816.F32.BF16 R8, R32, R40, R8 ;  /* 0x000000282008723c */ /* 0x000fe20000041808 */
[----:B------:R-:W-:-:S02]  /*3170*/  FMUL.FTZ R62, R62, c[0x0][0x320] ;  /* 0x0000c8003e3e7a20 */ /* 0x000fc40000410000 */
[----:B------:R-:W-:Y:S02]  /*3180*/  FMUL.FTZ R63, R63, c[0x0][0x320] ;  /* 0x0000c8003f3f7a20 */ /* 0x000fe40000410000 */
[----:B------:R-:W-:-:S03]  /*3190*/  FMUL.FTZ R20, R20, c[0x0][0x320] ;  /* 0x0000c80014147a20 */ /* 0x000fc60000410000 */
[----:B------:R-:W-:Y:S01]  /*31a0*/  HMMA.16816.F32.BF16 R24, R68, R52, R24 ;  /* 0x000000344418723c */ /* 0x000fe20000041818 */
[----:B------:R-:W-:Y:S02]  /*31b0*/  FMUL.FTZ R21, R21, c[0x0][0x320] ;  /* 0x0000c80015157a20 */ /* 0x000fe40000410000 */
[----:B------:R-:W-:Y:S02]  /*31c0*/  FMUL.FTZ R22, R22, c[0x0][0x320] ;  /* 0x0000c80016167a20 */ /* 0x000fe40000410000 */
[----:B------:R-:W-:Y:S01]  /*31d0*/  FMUL.FTZ R23, R23, c[0x0][0x320] ;  /* 0x0000c80017177a20 */ /* 0x000fe20000410000 */
[----:B------:R-:W1:Y:S02]  /*31e0*/  MUFU.TANH R195, R62 ;  /* 0x0000003e00c37308 */ /* 0x000e640000002400 */
[----:B------:R-:W-:Y:S06]  /*31f0*/  HMMA.16816.F32.BF16 R84, R96, R86, RZ ;  /* 0x000000566054723c */ /* 0x000fec00000418ff */
[----:B------:R-:W2:Y:S02]  /*3200*/  MUFU.TANH R194, R63 ;  /* 0x0000003f00c27308 */ /* 0x000ea40000002400 */
[----:B------:R-:W-:Y:S06]  /*3210*/  HMMA.16816.F32.BF16 R4, R72, R54, R4 ;  /* 0x000000364804723c */ /* 0x000fec0000041804 */
[----:B------:R-:W2:Y:S02]  /*3220*/  MUFU.TANH R62, R20 ;  /* 0x00000014003e7308 */ /* 0x000ea40000002400 */
[----:B-1----:R-:W-:Y:S06]  /*3230*/  HMMA.16816.F32.BF16 R8, R16, R36, R8 ;  /* 0x000000241008723c */ /* 0x002fec0000041808 */
[----:B------:R-:W1:Y:S08]  /*3240*/  MUFU.TANH R63, R21 ;  /* 0x00000015003f7308 */ /* 0x000e700000002400 */
[----:B------:R-:W1:Y:S08]  /*3250*/  MUFU.TANH R150, R22 ;  /* 0x0000001600967308 */ /* 0x000e700000002400 */
[----:B------:R1:W1:Y:S02]  /*3260*/  MUFU.TANH R151, R23 ;  /* 0x0000001700977308 */ /* 0x0002640000002400 */
[----:B-1----:R-:W-:Y:S08]  /*3270*/  HMMA.16816.F32.BF16 R20, R100, R80, RZ ;  /* 0x000000506414723c */ /* 0x002ff000000418ff */
[----:B------:R-:W-:Y:S01]  /*3280*/  HMMA.16816.F32.BF16 R24, R28, R40, R24 ;  /* 0x000000281c18723c */ /* 0x000fe20000041818 */
[----:B------:R-:W-:-:S07]  /*3290*/  FMUL.FTZ R90, R90, c[0x0][0x320] ;  /* 0x0000c8005a5a7a20 */ /* 0x000fce0000410000 */
[----:B------:R-:W-:Y:S01]  /*32a0*/  HMMA.16816.F32.BF16 R84, R68, R54, R84 ;  /* 0x000000364454723c */ /* 0x000fe20000041854 */
[----:B------:R-:W-:Y:S02]  /*32b0*/  FMUL.FTZ R8, R8, c[0x0][0x320] ;  /* 0x0000c80008087a20 */ /* 0x000fe40000410000 */
[----:B------:R-:W-:-:S05]  /*32c0*/  FMUL.FTZ R9, R9, c[0x0][0x320] ;  /* 0x0000c80009097a20 */ /* 0x000fca0000410000 */
[----:B------:R-:W-:Y:S01]  /*32d0*/  HMMA.16816.F32.BF16 R4, R32, R42, R4 ;  /* 0x0000002a2004723c */ /* 0x000fe20000041804 */
[----:B------:R-:W-:Y:S02]  /*32e0*/  FMUL.FTZ R10, R10, c[0x0][0x320] ;  /* 0x0000c8000a0a7a20 */ /* 0x000fe40000410000 */
[----:B------:R-:W-:-:S05]  /*32f0*/  FMUL.FTZ R11, R11, c[0x0][0x320] ;  /* 0x0000c8000b0b7a20 */ /* 0x000fca0000410000 */
[----:B------:R-:W-:Y:S01]  /*3300*/  HMMA.16816.F32.BF16 R52, R96, R80, RZ ;  /* 0x000000506034723c */ /* 0x000fe200000418ff */
[----:B------:R1:W1:Y:S07]  /*3310*/  MUFU.TANH R193, R90 ;  /* 0x0000005a00c17308 */ /* 0x00026e0000002400 */
[----:B------:R-:W-:Y:S01]  /*3320*/  HMMA.16816.F32.BF16 R20, R72, R48, R20 ;  /* 0x000000304814723c */ /* 0x000fe20000041814 */
[----:B------:R-:W2:Y:S01]  /*3330*/  MUFU.TANH R152, R9 ;  /* 0x0000000900987308 */ /* 0x000ea20000002400 */
[----:B-1----:R-:W-:-:S07]  /*3340*/  FMUL.FTZ R90, R91, c[0x0][0x320] ;  /* 0x0000c8005b5a7a20 */ /* 0x002fce0000410000 */
[----:B------:R-:W1:Y:S08]  /*3350*/  MUFU.TANH R153, R10 ;  /* 0x0000000a00997308 */ /* 0x000e700000002400 */
[----:B------:R-:W1:Y:S08]  /*3360*/  MUFU.TANH R91, R8 ;  /* 0x00000008005b7308 */ /* 0x000e700000002400 */
[----:B------:R1:W1:Y:S01]  /*3370*/  MUFU.TANH R154, R11 ;  /* 0x0000000b009a7308 */ /* 0x0002620000002400 */
[----:B------:R-:W-:Y:S01]  /*3380*/  HMMA.16816.F32.BF16 R24, R12, R36, R24 ;  /* 0x000000240c18723c */ /* 0x000fe20000041818 */
[----:B-1----:R-:W1:Y:S07]  /*3390*/  LDSM.16.M88.4 R8, [R224+0x2800] ;  /* 0x00280000e008783b */ /* 0x002e6e0000000200 */
[----:B------:R-:W-:Y:S01]  /*33a0*/  HMMA.16816.F32.BF16 R84, R28, R42, R84 ;  /* 0x0000002a1c54723c */ /* 0x000fe20000041854 */
[----:B------:R-:W1:Y:S07]  /*33b0*/  LDSM.16.M88.4 R40, [R236+0x3000] ;  /* 0x00300000ec28783b */ /* 0x000e6e0000000200 */
[----:B------:R-:W-:Y:S08]  /*33c0*/  HMMA.16816.F32.BF16 R4, R16, R38, R4 ;  /* 0x000000261004723c */ /* 0x000ff00000041804 */
[----:B------:R-:W-:Y:S08]  /*33d0*/  HMMA.16816.F32.BF16 R52, R68, R48, R52 ;  /* 0x000000304434723c */ /* 0x000ff00000041834 */
[----:B------:R-:W-:Y:S01]  /*33e0*/  HMMA.16816.F32.BF16 R20, R32, R56, R20 ;  /* 0x000000382014723c */ /* 0x000fe20000041814 */
[----:B------:R-:W-:-:S02]  /*33f0*/  FMUL.FTZ R24, R24, c[0x0][0x320] ;  /* 0x0000c80018187a20 */ /* 0x000fc40000410000 */
[----:B------:R-:W-:Y:S02]  /*3400*/  FMUL.FTZ R25, R25, c[0x0][0x320] ;  /* 0x0000c80019197a20 */ /* 0x000fe40000410000 */
[----:B------:R-:W-:Y:S02]  /*3410*/  FMUL.FTZ R26, R26, c[0x0][0x320] ;  /* 0x0000c8001a1a7a20 */ /* 0x000fe40000410000 */
[----:B------:R-:W-:Y:S01]  /*3420*/  FMUL.FTZ R27, R27, c[0x0][0x320] ;  /* 0x0000c8001b1b7a20 */ /* 0x000fe20000410000 */
[----:B------:R-:W-:Y:S01]  /*3430*/  HMMA.16816.F32.BF16 R84, R12, R38, R84 ;  /* 0x000000260c54723c */ /* 0x000fe20000041854 */
[----:B------:R-:W1:Y:S01]  /*3440*/  MUFU.TANH R155, R24 ;  /* 0x00000018009b7308 */ /* 0x000e620000002400 */
[----:B------:R-:W-:Y:S02]  /*3450*/  FMUL.FTZ R4, R4, c[0x0][0x320] ;  /* 0x0000c80004047a20 */ /* 0x000fe40000410000 */
[----:B------:R-:W-:Y:S02]  /*3460*/  FMUL.FTZ R5, R5, c[0x0][0x320] ;  /* 0x0000c80005057a20 */ /* 0x000fe40000410000 */
[----:B------:R-:W-:-:S02]  /*3470*/  FMUL.FTZ R6, R6, c[0x0][0x320] ;  /* 0x0000c80006067a20 */ /* 0x000fc40000410000 */
[----:B------:R-:W-:Y:S01]  /*3480*/  HMMA.16816.F32.BF16 R36, R100, R82, RZ ;  /* 0x000000526424723c */ /* 0x000fe200000418ff */
[----:B------:R-:W1:Y:S01]  /*3490*/  MUFU.TANH R156, R25 ;  /* 0x00000019009c7308 */ /* 0x000e620000002400 */
[----:B------:R-:W-:-:S07]  /*34a0*/  FMUL.FTZ R7, R7, c[0x0][0x320] ;  /* 0x0000c80007077a20 */ /* 0x000fce0000410000 */
[----:B------:R-:W2:Y:S01]  /*34b0*/  MUFU.TANH R49, R26 ;  /* 0x0000001a00317308 */ /* 0x000ea20000002400 */
[----:B------:R-:W-:Y:S07]  /*34c0*/  HMMA.16816.F32.BF16 R52, R28, R56, R52 ;  /* 0x000000381c34723c */ /* 0x000fee0000041834 */
[----:B------:R2:W2:Y:S01]  /*34d0*/  MUFU.TANH R48, R27 ;  /* 0x0000001b00307308 */ /* 0x0004a20000002400 */
[----:B-1----:R-:W-:Y:S07]  /*34e0*/  HMMA.16816.F32.BF16 R20, R16, R8, R20 ;  /* 0x000000081014723c */ /* 0x002fee0000041814 */
[----:B------:R-:W1:Y:S01]  /*34f0*/  MUFU.TANH R186, R4 ;  /* 0x0000000400ba7308 */ /* 0x000e620000002400 */
[C---:B------:R-:W-:Y:S08]  /*3500*/  HMMA.16816.F32.BF16 R80, R96.reuse, R82, RZ ;  /* 0x000000526050723c */ /* 0x040ff000000418ff */
[C---:B--2---:R-:W-:Y:S01]  /*3510*/  HMMA.16816.F32.BF16 R24, R96.reuse, R76, RZ ;  /* 0x0000004c6018723c */ /* 0x044fe200000418ff */
[----:B------:R-:W2:Y:S07]  /*3520*/  MUFU.TANH R185, R5 ;  /* 0x0000000500b97308 */ /* 0x000eae0000002400 */
[----:B------:R-:W-:Y:S01]  /*3530*/  HMMA.16816.F32.BF16 R96, R96, R78, RZ ;  /* 0x0000004e6060723c */ /* 0x000fe200000418ff */
[----:B------:R-:W1:Y:S08]  /*3540*/  MUFU.TANH R56, R6 ;  /* 0x0000000600387308 */ /* 0x000e700000002400 */
[----:B------:R1:W1:Y:S02]  /*3550*/  MUFU.TANH R57, R7 ;  /* 0x0000000700397308 */ /* 0x0002640000002400 */
[C---:B-1----:R-:W-:Y:S08]  /*3560*/  HMMA.16816.F32.BF16 R4, R100.reuse, R76, RZ ;  /* 0x0000004c6404723c */ /* 0x042ff000000418ff */
[----:B------:R-:W-:Y:S01]  /*3570*/  HMMA.16816.F32.BF16 R100, R100, R78, RZ ;  /* 0x0000004e6464723c */ /* 0x000fe200000418ff */
[----:B------:R-:W-:-:S02]  /*3580*/  FMUL.FTZ R84, R84, c[0x0][0x320] ;  /* 0x0000c80054547a20 */ /* 0x000fc40000410000 */
[----:B------:R-:W-:Y:S02]  /*3590*/  FMUL.FTZ R20, R20, c[0x0][0x320] ;  /* 0x0000c80014147a20 */ /* 0x000fe40000410000 */
[----:B------:R-:W-:-:S03]  /*35a0*/  FMUL.FTZ R21, R21, c[0x0][0x320] ;  /* 0x0000c80015157a20 */ /* 0x000fc60000410000 */
[----:B------:R-:W-:Y:S01]  /*35b0*/  HMMA.16816.F32.BF16 R36, R72, R50, R36 ;  /* 0x000000324824723c */ /* 0x000fe20000041824 */
[----:B------:R-:W-:Y:S02]  /*35c0*/  FMUL.FTZ R22, R22, c[0x0][0x320] ;  /* 0x0000c80016167a20 */ /* 0x000fe40000410000 */
[----:B------:R-:W-:-:S05]  /*35d0*/  FMUL.FTZ R23, R23, c[0x0][0x320] ;  /* 0x0000c80017177a20 */ /* 0x000fca0000410000 */
[C---:B------:R-:W-:Y:S01]  /*35e0*/  HMMA.16816.F32.BF16 R24, R68.reuse, R44, R24 ;  /* 0x0000002c4418723c */ /* 0x040fe20000041818 */
[----:B------:R1:W1:Y:S07]  /*35f0*/  MUFU.TANH R157, R84 ;  /* 0x00000054009d7308 */ /* 0x00026e0000002400 */
[C---:B------:R-:W-:Y:S01]  /*3600*/  HMMA.16816.F32.BF16 R96, R68.reuse, R46, R96 ;  /* 0x0000002e4460723c */ /* 0x040fe20000041860 */
[----:B------:R-:W2:Y:S07]  /*3610*/  MUFU.TANH R77, R22 ;  /* 0x00000016004d7308 */ /* 0x000eae0000002400 */
[----:B------:R-:W-:Y:S01]  /*3620*/  HMMA.16816.F32.BF16 R80, R68, R50, R80 ;  /* 0x000000324450723c */ /* 0x000fe20000041850 */
[----:B-1----:R-:W-:Y:S01]  /*3630*/  FMUL.FTZ R84, R86, c[0x0][0x320] ;  /* 0x0000c80056547a20 */ /* 0x002fe20000410000 */
[----:B------:R-:W1:Y:S05]  /*3640*/  MUFU.TANH R76, R23 ;  /* 0x00000017004c7308 */ /* 0x000e6a0000002400 */
[----:B------:R-:W-:Y:S01]  /*3650*/  FMUL.FTZ R51, R85, c[0x0][0x320] ;  /* 0x0000c80055337a20 */ /* 0x000fe20000410000 */
[C---:B------:R-:W-:Y:S02]  /*3660*/  HMMA.16816.F32.BF16 R100, R72.reuse, R46, R100 ;  /* 0x0000002e4864723c */ /* 0x040fe40000041864 */
[----:B------:R-:W1:Y:S06]  /*3670*/  MUFU.TANH R85, R20 ;  /* 0x0000001400557308 */ /* 0x000e6c0000002400 */
[----:B------:R-:W-:Y:S02]  /*3680*/  HMMA.16816.F32.BF16 R4, R72, R44, R4 ;  /* 0x0000002c4804723c */ /* 0x000fe40000041804 */
[----:B------:R1:W1:Y:S02]  /*3690*/  MUFU.TANH R86, R21 ;  /* 0x0000001500567308 */ /* 0x0002640000002400 */
[----:B-1----:R-:W1:Y:S04]  /*36a0*/  LDSM.16.M88.4 R20, [R224+0x3000] ;  /* 0x00300000e014783b */ /* 0x002e680000000200 */
[----:B------:R-:W-:Y:S08]  /*36b0*/  HMMA.16816.F32.BF16 R36, R32, R58, R36 ;  /* 0x0000003a2024723c */ /* 0x000ff00000041824 */
[C---:B------:R-:W-:Y:S08]  /*36c0*/  HMMA.16816.F32.BF16 R24, R28.reuse, R40, R24 ;  /* 0x000000281c18723c */ /* 0x040ff00000041818 */
[C---:B------:R-:W-:Y:S08]  /*36d0*/  HMMA.16816.F32.BF16 R96, R28.reuse, R42, R96 ;  /* 0x0000002a1c60723c */ /* 0x040ff00000041860 */
[----:B------:R-:W-:Y:S08]  /*36e0*/  HMMA.16816.F32.BF16 R80, R28, R58, R80 ;  /* 0x0000003a1c50723c */ /* 0x000ff00000041850 */
[----:B------:R-:W-:Y:S01]  /*36f0*/  HMMA.16816.F32.BF16 R52, R12, R8, R52 ;  /* 0x000000080c34723c */ /* 0x000fe20000041834 */
[----:B------:R-:W-:-:S02]  /*3700*/  FMUL.FTZ R112, R112, c[0x0][0x320] ;  /* 0x0000c80070707a20 */ /* 0x000fc40000410000 */
[----:B------:R-:W-:Y:S02]  /*3710*/  FMUL.FTZ R113, R113, c[0x0][0x320] ;  /* 0x0000c80071717a20 */ /* 0x000fe40000410000 */
[----:B------:R-:W-:Y:S02]  /*3720*/  FMUL.FTZ R114, R114, c[0x0][0x320] ;  /* 0x0000c80072727a20 */ /* 0x000fe40000410000 */
[----:B------:R-:W-:Y:S01]  /*3730*/  FMUL.FTZ R115, R115, c[0x0][0x320] ;  /* 0x0000c80073737a20 */ /* 0x000fe20000410000 */
[----:B------:R-:W-:Y:S01]  /*3740*/  HMMA.16816.F32.BF16 R100, R32, R42, R100 ;  /* 0x0000002a2064723c */ /* 0x000fe20000041864 */
[----:B------:R-:W-:Y:S02]  /*3750*/  FMUL.FTZ R108, R108, c[0x0][0x320] ;  /* 0x0000c8006c6c7a20 */ /* 0x000fe40000410000 */
[----:B------:R-:W-:Y:S02]  /*3760*/  FMUL.FTZ R109, R109, c[0x0][0x320] ;  /* 0x0000c8006d6d7a20 */ /* 0x000fe40000410000 */
[----:B------:R-:W-:-:S02]  /*3770*/  FMUL.FTZ R110, R110, c[0x0][0x320] ;  /* 0x0000c8006e6e7a20 */ /* 0x000fc40000410000 */
[----:B------:R-:W-:Y:S01]  /*3780*/  FMUL.FTZ R111, R111, c[0x0][0x320] ;  /* 0x0000c8006f6f7a20 */ /* 0x000fe20000410000 */
[----:B------:R-:W-:Y:S01]  /*3790*/  HMMA.16816.F32.BF16 R4, R32, R40, R4 ;  /* 0x000000282004723c */ /* 0x000fe20000041804 */
[----:B------:R-:W-:Y:S02]  /*37a0*/  FMUL.FTZ R92, R92, c[0x0][0x320] ;  /* 0x0000c8005c5c7a20 */ /* 0x000fe40000410000 */
[----:B------:R-:W-:Y:S02]  /*37b0*/  FMUL.FTZ R93, R93, c[0x0][0x320] ;  /* 0x0000c8005d5d7a20 */ /* 0x000fe40000410000 */
[----:B------:R-:W-:Y:S02]  /*37c0*/  FMUL.FTZ R94, R94, c[0x0][0x320] ;  /* 0x0000c8005e5e7a20 */ /* 0x000fe40000410000 */
[----:B------:R-:W-:Y:S01]  /*37d0*/  FMUL.FTZ R95, R95, c[0x0][0x320] ;  /* 0x0000c8005f5f7a20 */ /* 0x000fe20000410000 */
[----:B------:R-:W-:Y:S01]  /*37e0*/  HMMA.16816.F32.BF16 R36, R16, R10, R36 ;  /* 0x0000000a1024723c */ /* 0x000fe20000041824 */
[----:B------:R-:W-:-:S02]  /*37f0*/  FMUL.FTZ R60, R60, c[0x0][0x320] ;  /* 0x0000c8003c3c7a20 */ /* 0x000fc40000410000 */
[----:B------:R-:W-:Y:S02]  /*3800*/  FMUL.FTZ R61, R61, c[0x0][0x320] ;  /* 0x0000c8003d3d7a20 */ /* 0x000fe40000410000 */
[----:B------:R-:W-:Y:S02]  /*3810*/  FMUL.FTZ R88, R88, c[0x0][0x320] ;  /* 0x0000c80058587a20 */ /* 0x000fe40000410000 */
[----:B------:R-:W-:Y:S01]  /*3820*/  FMUL.FTZ R89, R89, c[0x0][0x320] ;  /* 0x0000c80059597a20 */ /* 0x000fe20000410000 */
[----:B-1----:R-:W-:Y:S01]  /*3830*/  HMMA.16816.F32.BF16 R24, R12, R20, R24 ;  /* 0x000000140c18723c */ /* 0x002fe20000041818 */
[----:B------:R-:W-:Y:S01]  /*3840*/  FMUL.FTZ R50, R87, c[0x0][0x320] ;  /* 0x0000c80057327a20 */ /* 0x000fe20000410000 */
[----:B-----5:R-:W-:Y:S01]  /*3850*/  ISETP.GT.AND P0, PT, R3, R165, PT ;  /* 0x000000a50300720c */ /* 0x020fe20003f04270 */
[----:B------:R-:W1:Y:S01]  /*3860*/  MUFU.TANH R90, R90 ;  /* 0x0000005a005a7308 */ /* 0x000e620000002400 */
[----:B------:R-:W-:-:S04]  /*3870*/  DEPBAR.LE SB0, 0x0 ;  /* 0x000080000000791a */ /* 0x000fc80000000000 */
[C---:B------:R-:W-:Y:S08]  /*3880*/  HMMA.16816.F32.BF16 R96, R12.reuse, R22, R96 ;  /* 0x000000160c60723c */ /* 0x040ff00000041860 */
[----:B------:R-:W-:Y:S08]  /*3890*/  HMMA.16816.F32.BF16 R80, R12, R10, R80 ;  /* 0x0000000a0c50723c */ /* 0x000ff00000041850 */
[C---:B------:R-:W-:Y:S08]  /*38a0*/  HMMA.16816.F32.BF16 R100, R16.reuse, R22, R100 ;  /* 0x000000161064723c */ /* 0x040ff00000041864 */
[----:B------:R-:W-:Y:S01]  /*38b0*/  HMMA.16816.F32.BF16 R4, R16, R20, R4 ;  /* 0x000000141004723c */ /* 0x000fe20000041804 */
[----:B------:R-:W-:-:S02]  /*38c0*/  FMUL.FTZ R37, R37, c[0x0][0x320] ;  /* 0x0000c80025257a20 */ /* 0x000fc40000410000 */
[----:B------:R-:W-:Y:S02]  /*38d0*/  FMUL.FTZ R24, R24, c[0x0][0x320] ;  /* 0x0000c80018187a20 */ /* 0x000fe40000410000 */
[----:B------:R-:W-:Y:S01]  /*38e0*/  FMUL.FTZ R10, R36, c[0x0][0x320] ;  /* 0x0000c800240a7a20 */ /* 0x000fe20000410000 */
[----:B------:R5:W1:Y:S01]  /*38f0*/  MUFU.TANH R78, R37 ;  /* 0x00000025004e7308 */ /* 0x000a620000002400 */
[----:B------:R-:W-:Y:S02]  /*3900*/  FMUL.FTZ R36, R38, c[0x0][0x320] ;  /* 0x0000c80026247a20 */ /* 0x000fe40000410000 */
[----:B------:R-:W-:Y:S02]  /*3910*/  FMUL.FTZ R28, R97, c[0x0][0x320] ;  /* 0x0000c800611c7a20 */ /* 0x000fe40000410000 */
[----:B------:R-:W-:Y:S02]  /*3920*/  FMUL.FTZ R52, R52, c[0x0][0x320] ;  /* 0x0000c80034347a20 */ /* 0x000fe40000410000 */
[----:B------:R-:W-:Y:S01]  /*3930*/  FMUL.FTZ R45, R53, c[0x0][0x320] ;  /* 0x0000c800352d7a20 */ /* 0x000fe20000410000 */
[----:B------:R1:W1:Y:S01]  /*3940*/  MUFU.TANH R31, R24 ;  /* 0x00000018001f7308 */ /* 0x0002620000002400 */
[----:B------:R-:W-:-:S02]  /*3950*/  FMUL.FTZ R44, R80, c[0x0][0x320] ;  /* 0x0000c800502c7a20 */ /* 0x000fc40000410000 */
[----:B------:R-:W-:Y:S02]  /*3960*/  FMUL.FTZ R41, R81, c[0x0][0x320] ;  /* 0x0000c80051297a20 */ /* 0x000fe40000410000 */
[----:B------:R-:W-:Y:S02]  /*3970*/  FMUL.FTZ R21, R27, c[0x0][0x320] ;  /* 0x0000c8001b157a20 */ /* 0x000fe40000410000 */
[----:B------:R-:W-:Y:S02]  /*3980*/  FMUL.FTZ R38, R101, c[0x0][0x320] ;  /* 0x0000c80065267a20 */ /* 0x000fe40000410000 */
[----:B-----5:R-:W-:Y:S02]  /*3990*/  FMUL.FTZ R37, R39, c[0x0][0x320] ;  /* 0x0000c80027257a20 */ /* 0x020fe40000410000 */
[----:B------:R-:W-:Y:S02]  /*39a0*/  FMUL.FTZ R39, R100, c[0x0][0x320] ;  /* 0x0000c80064277a20 */ /* 0x000fe40000410000 */
[----:B------:R-:W-:-:S02]  /*39b0*/  FMUL.FTZ R22, R102, c[0x0][0x320] ;  /* 0x0000c80066167a20 */ /* 0x000fc40000410000 */
[----:B------:R-:W-:Y:S02]  /*39c0*/  FMUL.FTZ R15, R103, c[0x0][0x320] ;  /* 0x0000c800670f7a20 */ /* 0x000fe40000410000 */
[----:B-1----:R-:W-:Y:S02]  /*39d0*/  FMUL.FTZ R24, R26, c[0x0][0x320] ;  /* 0x0000c8001a187a20 */ /* 0x002fe40000410000 */
[----:B------:R-:W-:Y:S02]  /*39e0*/  FMUL.FTZ R29, R96, c[0x0][0x320] ;  /* 0x0000c800601d7a20 */ /* 0x000fe40000410000 */
[----:B------:R-:W-:Y:S02]  /*39f0*/  FMUL.FTZ R97, R98, c[0x0][0x320] ;  /* 0x0000c80062617a20 */ /* 0x000fe40000410000 */
[----:B------:R-:W-:Y:S02]  /*3a00*/  FMUL.FTZ R70, R99, c[0x0][0x320] ;  /* 0x0000c80063467a20 */ /* 0x000fe40000410000 */
[----:B------:R-:W-:-:S02]  /*3a10*/  FMUL.FTZ R54, R54, c[0x0][0x320] ;  /* 0x0000c80036367a20 */ /* 0x000fc40000410000 */
[----:B------:R-:W-:Y:S02]  /*3a20*/  FMUL.FTZ R55, R55, c[0x0][0x320] ;  /* 0x0000c80037377a20 */ /* 0x000fe40000410000 */
[----:B------:R-:W-:Y:S02]  /*3a30*/  FMUL.FTZ R82, R82, c[0x0][0x320] ;  /* 0x0000c80052527a20 */ /* 0x000fe40000410000 */
[----:B------:R-:W-:Y:S02]  /*3a40*/  FMUL.FTZ R83, R83, c[0x0][0x320] ;  /* 0x0000c80053537a20 */ /* 0x000fe40000410000 */
[----:B------:R-:W-:Y:S02]  /*3a50*/  FMUL.FTZ R4, R4, c[0x0][0x320] ;  /* 0x0000c80004047a20 */ /* 0x000fe40000410000 */
[----:B------:R-:W-:Y:S02]  /*3a60*/  FMUL.FTZ R5, R5, c[0x0][0x320] ;  /* 0x0000c80005057a20 */ /* 0x000fe40000410000 */
[----:B------:R-:W-:-:S02]  /*3a70*/  FMUL.FTZ R6, R6, c[0x0][0x320] ;  /* 0x0000c80006067a20 */ /* 0x000fc40000410000 */
[----:B------:R-:W-:Y:S02]  /*3a80*/  FMUL.FTZ R7, R7, c[0x0][0x320] ;  /* 0x0000c80007077a20 */ /* 0x000fe40000410000 */
[----:B------:R-:W-:Y:S01]  /*3a90*/  FMUL.FTZ R25, R25, c[0x0][0x320] ;  /* 0x0000c80019197a20 */ /* 0x000fe20000410000 */
[----:B------:R-:W1:Y:S08]  /*3aa0*/  MUFU.TANH R112, R112 ;  /* 0x0000007000707308 */ /* 0x000e700000002400 */
        /* <DEDUP_REMOVED lines=20> */
[----:B------:R1:W1:Y:S08]  /*3bf0*/  MUFU.TANH R192, R54 ;  /* 0x0000003600c07308 */ /* 0x0002700000002400 */
[----:B------:R1:W1:Y:S08]  /*3c00*/  MUFU.TANH R191, R55 ;  /* 0x0000003700bf7308 */ /* 0x0002700000002400 */
[----:B------:R-:W1:Y:S08]  /*3c10*/  MUFU.TANH R10, R10 ;  /* 0x0000000a000a7308 */ /* 0x000e700000002400 */
[----:B------:R-:W1:Y:S08]  /*3c20*/  MUFU.TANH R36, R36 ;  /* 0x0000002400247308 */ /* 0x000e700000002400 */
[----:B------:R-:W1:Y:S08]  /*3c30*/  MUFU.TANH R37, R37 ;  /* 0x0000002500257308 */ /* 0x000e700000002400 */
[----:B------:R-:W1:Y:S08]  /*3c40*/  MUFU.TANH R44, R44 ;  /* 0x0000002c002c7308 */ /* 0x000e700000002400 */
        /* <DEDUP_REMOVED lines=17> */
[----:B------:R-:W1:Y:S01]  /*3d60*/  MUFU.TANH R70, R70 ;  /* 0x0000004600467308 */ /* 0x000e620000002400 */
[----:B------:R-:W-:Y:S01]  /*3d70*/  BSSY B0, `(.L_x_1333) ;  /* 0x000004a000007945 */ /* 0x000fe20003800000 */
[----:B------:R-:W-:Y:S01]  /*3d80*/  BAR.SYNC.DEFER_BLOCKING 0x0 ;  /* 0x0000000000007b1d */ /* 0x000fe20000010000 */
[----:B------:R-:W-:-:S05]  /*3d90*/  ISETP.GT.AND P1, PT, R250, 0x6f, PT ;  /* 0x0000006ffa00780c */ /* 0x000fca0003f24270 */
[----:B------:R-:W-:Y:S05]  /*3da0*/  @!P0 BRA `(.L_x_1334) ;  /* 0x0000046000008947 */ /* 0x000fea0003800000 */
[----:B--234-:R-:W-:Y:S01]  /*3db0*/  PLOP3.LUT P4, PT, PT, PT, UP0, 0x80, 0x0 ;  /* 0x000000000000781c */ /* 0x01cfe20003f8f008 */
[----:B------:R-:W-:Y:S01]  /*3dc0*/  IMAD.MOV.U32 R8, RZ, RZ, RZ ;  /* 0x000000ffff087224 */ /* 0x000fe200078e00ff */
[----:B------:R-:W-:Y:S02]  /*3dd0*/  IADD3 R2, R250, R2, R164 ;  /* 0x00000002fa027210 */ /* 0x000fe40007ffe0a4 */
[----:B------:R-:W-:Y:S02]  /*3de0*/  PLOP3.LUT P0, PT, PT, PT, UP0, 0x80, 0x0 ;  /* 0x000000000000781c */ /* 0x000fe40003f0f008 */
[----:B------:R-:W-:-:S05]  /*3df0*/  IADD3 R2, R2, -0x70, RZ ;  /* 0xffffff9002027810 */ /* 0x000fca0007ffe0ff */
[----:B------:R-:W-:Y:S02]  /*3e00*/  IMAD.MOV.U32 R3, RZ, RZ, R2 ;  /* 0x000000ffff037224 */ /* 0x000fe400078e0002 */
[----:B-1----:R-:W-:-:S05]  /*3e10*/  @P4 IMAD.HI.U32 R4, R2, c[0x0][0x2bc], RZ ;  /* 0x0000af0002044a27 */ /* 0x002fca00078e00ff */
        /* <DEDUP_REMOVED lines=9> */
[----:B------:R-:W-:Y:S01]  /*3eb0*/  SHF.R.S32.HI R2, RZ, 0x1f, R9 ;  /* 0x0000001fff027819 */ /* 0x000fe20000011409 */
[----:B------:R1:W-:Y:S04]  /*3ec0*/  STL [R1+0x20], R9 ;  /* 0x0000200901007387 */ /* 0x0003e80000100800 */
[----:B------:R-:W-:-:S04]  /*3ed0*/  IMAD R2, R2, c[0x0][0x1e0], RZ ;  /* 0x0000780002027a24 */ /* 0x000fc800078e02ff */
[----:B------:R-:W-:-:S04]  /*3ee0*/  IMAD R2, R9, c[0x0][0x1e4], R2 ;  /* 0x0000790009027a24 */ /* 0x000fc800078e0202 */
[----:B------:R-:W-:Y:S01]  /*3ef0*/  IMAD.IADD R5, R5, 0x1, R2 ;  /* 0x0000000105057824 */ /* 0x000fe200078e0202 */
[----:B--2---:R1:W-:Y:S01]  /*3f00*/  STL [R1+0x1c], R8 ;  /* 0x00001c0801007387 */ /* 0x0043e20000100800 */
[----:B------:R-:W-:Y:S02]  /*3f10*/  SHF.R.S32.HI R2, RZ, 0x1f, R8 ;  /* 0x0000001fff027819 */ /* 0x000fe40000011408 */
        /* <DEDUP_REMOVED lines=9> */
.L_x_1389:
[----:B------:R-:W-:Y:S05]  /*3fb0*/  BRA.DIV ~URZ, `(.L_x_1336) ;  /* 0x000115327f007947 */ /* 0x000fea000b800000 */
[----:B------:R-:W4:Y:S04]  /*3fc0*/  SHFL.IDX PT, R18, R7, RZ, 0x181f ;  /* 0x00181fff07127589 */ /* 0x000f2800000e0000 */
[----:B------:R-:W5:Y:S04]  /*3fd0*/  SHFL.IDX PT, R16, R7, 0x1, 0x181f ;  /* 0x00381f0007107f89 */ /* 0x000f6800000e0000 */
[----:B------:R-:W1:Y:S04]  /*3fe0*/  SHFL.IDX PT, R13, R7, 0x2, 0x181f ;  /* 0x00581f00070d7f89 */ /* 0x000e6800000e0000 */
[----:B------:R-:W2:Y:S04]  /*3ff0*/  SHFL.IDX PT, R17, R3, 0x1, 0x181f ;  /* 0x00381f0003117f89 */ /* 0x000ea800000e0000 */
[----:B-1----:R-:W1:Y:S04]  /*4000*/  SHFL.IDX PT, R8, R7, 0x3, 0x181f ;  /* 0x00781f0007087f89 */ /* 0x002e6800000e0000 */
[----:B------:R-:W3:Y:S04]  /*4010*/  SHFL.IDX PT, R14, R3, 0x2, 0x181f ;  /* 0x00581f00030e7f89 */ /* 0x000ee800000e0000 */
[----:B------:R-:W-:Y:S01]  /*4020*/  SHFL.IDX PT, R5, R7, 0x4, 0x181f ;  /* 0x00981f0007057f89 */ /* 0x000fe200000e0000 */
[----:B----4-:R-:W-:-:S03]  /*4030*/  IADD3 R18, P0, R18, R121, RZ ;  /* 0x0000007912127210 */ /* 0x010fc60007f1e0ff */
[----:B------:R-:W-:Y:S01]  /*4040*/  SHFL.IDX PT, R2, R7, 0x5, 0x181f ;  /* 0x00b81f0007027f89 */ /* 0x000fe200000e0000 */
[-C--:B-----5:R-:W-:Y:S01]  /*4050*/  IADD3 R16, P4, R16, R121.reuse, RZ ;  /* 0x0000007910107210 */ /* 0x0a0fe20007f9e0ff */
[----:B---3--:R-:W-:Y:S02]  /*4060*/  IMAD.X R19, R12, 0x1, R120, P0 ;  /* 0x000000010c137824 */ /* 0x008fe400000e0678 */
[----:B------:R-:W3:Y:S01]  /*4070*/  SHFL.IDX PT, R9, R3, 0x3, 0x181f ;  /* 0x00781f0003097f89 */ /* 0x000ee200000e0000 */
[----:B------:R-:W-:-:S03]  /*4080*/  IADD3 R12, P0, R13, R121, RZ ;  /* 0x000000790d0c7210 */ /* 0x000fc60007f1e0ff */
[----:B------:R-:W4:Y:S01]  /*4090*/  SHFL.IDX PT, R6, R3, 0x4, 0x181f ;  /* 0x00981f0003067f89 */ /* 0x000f2200000e0000 */
[----:B--2---:R-:W-:-:S03]  /*40a0*/  IMAD.X R17, R17, 0x1, R120, P4 ;  /* 0x0000000111117824 */ /* 0x004fc600020e0678 */
[----:B------:R-:W2:Y:S01]  /*40b0*/  SHFL.IDX PT, R4, R3, 0x5, 0x181f ;  /* 0x00b81f0003047f89 */ /* 0x000ea200000e0000 */
[----:B-1----:R-:W-:-:S03]  /*40c0*/  IADD3 R8, P5, R8, R121, RZ ;  /* 0x0000007908087210 */ /* 0x002fc60007fbe0ff */
[----:B------:R1:W-:Y:S01]  /*40d0*/  LDGSTS.E.BYPASS.LTC128B.128 [R244+0x3900], [R18.64], !P3 ;  /* 0x0390000012f47fae */ /* 0x0003e2000d901d48 */
[----:B------:R-:W-:-:S03]  /*40e0*/  IMAD.X R13, R14, 0x1, R120, P0 ;  /* 0x000000010e0d7824 */ /* 0x000fc600000e0678 */
[----:B------:R5:W-:Y:S04]  /*40f0*/  LDGSTS.E.BYPASS.LTC128B.128 [R244+0x4100], [R16.64], !P3 ;  /* 0x0410000010f47fae */ /* 0x000be8000d901d48 */
[----:B------:R2:W-:Y:S01]  /*4100*/  LDGSTS.E.BYPASS.LTC128B.128 [R244+0x4900], [R12.64], !P3 ;  /* 0x049000000cf47fae */ /* 0x0005e2000d901d48 */
[----:B---3--:R-:W-:-:S03]  /*4110*/  IMAD.X R9, R9, 0x1, R120, P5 ;  /* 0x0000000109097824 */ /* 0x008fc600028e0678 */
[----:B------:R-:W3:Y:S04]  /*4120*/  SHFL.IDX PT, R7, R7, 0x6, 0x181f ;  /* 0x00d81f0007077f89 */ /* 0x000ee800000e0000 */
[----:B------:R3:W-:Y:S04]  /*4130*/  LDGSTS.E.BYPASS.LTC128B.128 [R244+0x5100], [R8.64], !P3 ;  /* 0x0510000008f47fae */ /* 0x0007e8000d901d48 */
[----:B------:R-:W3:Y:S01]  /*4140*/  SHFL.IDX PT, R3, R3, 0x6, 0x181f ;  /* 0x00d81f0003037f89 */ /* 0x000ee200000e0000 */
[-C--:B-1----:R-:W-:Y:S02]  /*4150*/  IADD3 R18, P4, R5, R121.reuse, RZ ;  /* 0x0000007905127210 */ /* 0x082fe40007f9e0ff */
[----:B-----5:R-:W-:-:S03]  /*4160*/  IADD3 R16, P0, R2, R121, RZ ;  /* 0x0000007902107210 */ /* 0x020fc60007f1e0ff */
[--C-:B----4-:R-:W-:Y:S02]  /*4170*/  IMAD.X R19, R6, 0x1, R120.reuse, P4 ;  /* 0x0000000106137824 */ /* 0x110fe400020e0678 */
[----:B--2---:R-:W-:-:S03]  /*4180*/  IMAD.X R17, R4, 0x1, R120, P0 ;  /* 0x0000000104117824 */ /* 0x004fc600000e0678 */
[----:B------:R1:W-:Y:S04]  /*4190*/  LDGSTS.E.BYPASS.LTC128B.128 [R244+0x5900], [R18.64], !P3 ;  /* 0x0590000012f47fae */ /* 0x0003e8000d901d48 */
[----:B------:R1:W-:Y:S02]  /*41a0*/  LDGSTS.E.BYPASS.LTC128B.128 [R244+0x6100], [R16.64], !P3 ;  /* 0x0610000010f47fae */ /* 0x0003e4000d901d48 */
.L_x_1390:
[----:B---3--:R-:W-:-:S04]  /*41b0*/  IADD3 R2, P0, R7, R121, RZ ;  /* 0x0000007907027210 */ /* 0x008fc80007f1e0ff */
[----:B------:R-:W-:-:S05]  /*41c0*/  IADD3.X R3, R3, R120, RZ, P0, !PT ;  /* 0x0000007803037210 */ /* 0x000fca00007fe4ff */
[----:B------:R-:W-:Y:S01]  /*41d0*/  @!PT LDS RZ, [RZ] ;  /* 0x00000000fffff984 */ /* 0x000fe20000000800 */
[----:B------:R-:W-:Y:S01]  /*41e0*/  @!PT LDS RZ, [RZ] ;  /* 0x00000000fffff984 */ /* 0x000fe20000000800 */
[----:B------:R-:W-:Y:S01]  /*41f0*/  @!PT LDS RZ, [RZ] ;  /* 0x00000000fffff984 */ /* 0x000fe20000000800 */
[----:B------:R2:W-:Y:S04]  /*4200*/  LDGSTS.E.BYPASS.LTC128B.128 [R244+0x6900], [R2.64], !P3 ;  /* 0x0690000002f47fae */ /* 0x0005e8000d901d48 */
.L_x_1334:
[----:B--234-:R-:W-:Y:S05]  /*4210*/  BSYNC B0 ;  /* 0x0000000000007941 */ /* 0x01cfea0003800000 */
.L_x_1333:
[----:B------:R-:W2:Y:S04]  /*4220*/  LDL R2, [R1+0x14] ;  /* 0x0000140001027983 */ /* 0x000ea80000100800 */
[----:B------:R-:W0:Y:S01]  /*4230*/  LDGDEPBAR ;  /* 0x00000000000079af */ /* 0x000e220000000000 */
[----:B--2---:R-:W-:-:S04]  /*4240*/  IMAD.IADD R2, R246, 0x1, R2 ;  /* 0x00000001f6027824 */ /* 0x004fc800078e0202 */
[----:B------:R-:W-:Y:S01]  /*4250*/  @P2 IMAD.HI.U32 R3, R2, c[0x0][0x2c8], RZ ;  /* 0x0000b20002032a27 */ /* 0x000fe200078e00ff */
[----:B------:R2:W-:Y:S01]  /*4260*/  STL [R1+0x5c], R2 ;  /* 0x00005c0201007387 */ /* 0x0005e20000100800 */
[----:B-1----:R-:W-:-:S03]  /*4270*/  MOV R6, R2 ;  /* 0x0000000200067202 */ /* 0x002fc60000000f00 */
[----:B------:R-:W-:Y:S01]  /*4280*/  @P2 SHF.R.U32.HI R6, RZ, c[0x0][0x2cc], R3 ;  /* 0x0000b300ff062a19 */ /* 0x000fe20000011603 */
[----:B------:R-:W-:Y:S01]  /*4290*/  IMAD.IADD R3, R0, 0x1, -R245 ;  /* 0x0000000100037824 */ /* 0x000fe200078e0af5 */
[----:B--2---:R-:W-:-:S04]  /*42a0*/  IADD3 R2, -R245, 0x1, R0 ;  /* 0x00000001f5027810 */ /* 0x004fc80007ffe100 */
[----:B------:R-:W-:Y:S01]  /*42b0*/  IADD3 R0, R2, -c[0x0][0x168], RZ ;  /* 0x80005a0002007a10 */ /* 0x000fe20007ffe0ff */
[----:B------:R-:W-:Y:S05]  /*42c0*/  BRA.DIV ~URZ, `(.L_x_1337) ;  /* 0x000118f27f007947 */ /* 0x000fea000b800000 */
[----:B------:R1:W2:Y:S02]  /*42d0*/  SHFL.IDX PT, R2, R6, RZ, 0x1c1f ;  /* 0x001c1fff06027589 */ /* 0x0002a400000e0000 */
.L_x_1391:
[----:B--2---:R-:W-:-:S05]  /*42e0*/  IMAD.IADD R2, R0, 0x1, R2 ;  /* 0x0000000100027824 */ /* 0x004fca00078e0202 */
[----:B------:R-:W-:-:S04]  /*42f0*/  IMNMX R2, R3, R2, PT ;  /* 0x0000000203027217 */ /* 0x000fc80003800200 */
[C---:B------:R-:W-:Y:S02]  /*4300*/  ISETP.GT.AND P6, PT, R2.reuse, RZ, PT ;  /* 0x000000ff0200720c */ /* 0x040fe40003fc4270 */
        /* <DEDUP_REMOVED lines=19> */
[----:B------:R-:W-:Y:S02]  /*4440*/  FSEL R162, R138, -INF , P6 ;  /* 0xff8000008aa27808 */ /* 0x000fe40003000000 */
        /* <DEDUP_REMOVED lines=34> */
[----:B------:R-:W-:Y:S01]  /*4670*/  FSEL R38, R38, -INF , P0 ;  /* 0xff80000026267808 */ /* 0x000fe20000000000 */
[----:B------:R-:W-:Y:S05]  /*4680*/  BRA.DIV ~URZ, `(.L_x_1338) ;  /* 0x000115927f007947 */ /* 0x000fea000b800000 */
[----:B------:R-:W2:Y:S04]  /*4690*/  SHFL.IDX PT, R2, R6, 0x2, 0x1c1f ;  /* 0x005c1f0006027f89 */ /* 0x000ea800000e0000 */
[----:B------:R-:W3:Y:S04]  /*46a0*/  SHFL.IDX PT, R5, R6, 0x1, 0x1c1f ;  /* 0x003c1f0006057f89 */ /* 0x000ee800000e0000 */
[----:B------:R-:W4:Y:S01]  /*46b0*/  SHFL.IDX PT, R4, R6, 0x3, 0x1c1f ;  /* 0x007c1f0006047f89 */ /* 0x000f2200000e0000 */
[----:B--2---:R-:W-:-:S02]  /*46c0*/  IMAD.IADD R2, R0, 0x1, R2 ;  /* 0x0000000100027824 */ /* 0x004fc400078e0202 */
[----:B---3--:R-:W-:-:S03]  /*46d0*/  IMAD.IADD R5, R0, 0x1, R5 ;  /* 0x0000000100057824 */ /* 0x008fc600078e0205 */
[----:B------:R-:W-:Y:S01]  /*46e0*/  IMNMX R2, R3, R2, PT ;  /* 0x0000000203027217 */ /* 0x000fe20003800200 */
[----:B----4-:R-:W-:-:S03]  /*46f0*/  IMAD.IADD R4, R0, 0x1, R4 ;  /* 0x0000000100047824 */ /* 0x010fc600078e0204 */
[C---:B------:R-:W-:Y:S02]  /*4700*/  ISETP.GT.AND P6, PT, R2.reuse, RZ, PT ;  /* 0x000000ff0200720c */ /* 0x040fe40003fc4270 */
[C---:B------:R-:W-:Y:S02]  /*4710*/  ISETP.GT.AND P5, PT, R2.reuse, 0x1, PT ;  /* 0x000000010200780c */ /* 0x040fe40003fa4270 */
[C---:B------:R-:W-:Y:S02]  /*4720*/  ISETP.GT.AND P4, PT, R2.reuse, 0x8, PT ;  /* 0x000000080200780c */ /* 0x040fe40003f84270 */
[----:B------:R-:W-:Y:S02]  /*4730*/  ISETP.GT.AND P0, PT, R2, 0x9, PT ;  /* 0x000000090200780c */ /* 0x000fe40003f04270 */
[----:B------:R-:W-:Y:S02]  /*4740*/  FSEL R12, R122, -INF , P6 ;  /* 0xff8000007a0c7808 */ /* 0x000fe40003000000 */
[----:B------:R-:W-:-:S02]  /*4750*/  FSEL R123, R123, -INF , P5 ;  /* 0xff8000007b7b7808 */ /* 0x000fc40002800000 */
[C---:B------:R-:W-:Y:S02]  /*4760*/  ISETP.GT.AND P6, PT, R2.reuse, 0x10, PT ;  /* 0x000000100200780c */ /* 0x040fe40003fc4270 */
[----:B------:R-:W-:Y:S02]  /*4770*/  ISETP.GT.AND P5, PT, R2, 0x11, PT ;  /* 0x000000110200780c */ /* 0x000fe40003fa4270 */
[----:B------:R-:W-:Y:S02]  /*4780*/  FSEL R130, R130, -INF , P4 ;  /* 0xff80000082827808 */ /* 0x000fe40002000000 */
[----:B------:R-:W-:Y:S02]  /*4790*/  FSEL R131, R131, -INF , P0 ;  /* 0xff80000083837808 */ /* 0x000fe40000000000 */
[C---:B------:R-:W-:Y:S02]  /*47a0*/  ISETP.GT.AND P4, PT, R2.reuse, 0x18, PT ;  /* 0x000000180200780c */ /* 0x040fe40003f84270 */
[----:B------:R-:W-:-:S02]  /*47b0*/  ISETP.GT.AND P0, PT, R2, 0x19, PT ;  /* 0x000000190200780c */ /* 0x000fc40003f04270 */
[----:B------:R-:W-:Y:S02]  /*47c0*/  FSEL R136, R136, -INF , P6 ;  /* 0xff80000088887808 */ /* 0x000fe40003000000 */
[----:B------:R-:W-:Y:S02]  /*47d0*/  FSEL R137, R137, -INF , P5 ;  /* 0xff80000089897808 */ /* 0x000fe40002800000 */
        /* <DEDUP_REMOVED lines=34> */
[----:B------:R-:W-:Y:S02]  /*4a00*/  IMNMX R0, R3, R5, PT ;  /* 0x0000000503007217 */ /* 0x000fe40003800200 */
[----:B------:R-:W-:Y:S02]  /*4a10*/  FSEL R44, R44, -INF , P4 ;  /* 0xff8000002c2c7808 */ /* 0x000fe40002000000 */
[----:B------:R-:W-:Y:S02]  /*4a20*/  FSEL R43, R41, -INF , P0 ;  /* 0xff800000292b7808 */ /* 0x000fe40000000000 */
[C---:B------:R-:W-:Y:S02]  /*4a30*/  ISETP.GT.AND P4, PT, R2.reuse, 0x68, PT ;  /* 0x000000680200780c */ /* 0x040fe40003f84270 */
[----:B------:R-:W-:Y:S02]  /*4a40*/  ISETP.GT.AND P0, PT, R2, 0x69, PT ;  /* 0x000000690200780c */ /* 0x000fe40003f04270 */
[----:B------:R-:W-:-:S02]  /*4a50*/  FSEL R31, R31, -INF , P6 ;  /* 0xff8000001f1f7808 */ /* 0x000fc40003000000 */
[----:B------:R-:W-:Y:S02]  /*4a60*/  FSEL R30, R30, -INF , P5 ;  /* 0xff8000001e1e7808 */ /* 0x000fe40002800000 */
[C---:B------:R-:W-:Y:S02]  /*4a70*/  ISETP.GT.AND P6, PT, R0.reuse, RZ, PT ;  /* 0x000000ff0000720c */ /* 0x040fe40003fc4270 */
[----:B------:R-:W-:Y:S02]  /*4a80*/  ISETP.GT.AND P5, PT, R0, 0x1, PT ;  /* 0x000000010000780c */ /* 0x000fe40003fa4270 */
[----:B------:R-:W-:Y:S02]  /*4a90*/  FSEL R29, R29, -INF , P4 ;  /* 0xff8000001d1d7808 */ /* 0x000fe40002000000 */
[----:B------:R-:W-:Y:S02]  /*4aa0*/  FSEL R28, R28, -INF , P0 ;  /* 0xff8000001c1c7808 */ /* 0x000fe40000000000 */
[----:B------:R-:W-:-:S02]  /*4ab0*/  ISETP.GT.AND P4, PT, R0, 0x8, PT ;  /* 0x000000080000780c */ /* 0x000fc40003f84270 */
[----:B------:R-:W-:Y:S02]  /*4ac0*/  ISETP.GT.AND P0, PT, R0, 0x9, PT ;  /* 0x000000090000780c */ /* 0x000fe40003f04270 */
[----:B------:R-:W-:Y:S02]  /*4ad0*/  FSEL R118, R118, -INF , P6 ;  /* 0xff80000076767808 */ /* 0x000fe40003000000 */
[----:B------:R-:W-:Y:S02]  /*4ae0*/  FSEL R119, R119, -INF , P5 ;  /* 0xff80000077777808 */ /* 0x000fe40002800000 */
[C---:B------:R-:W-:Y:S02]  /*4af0*/  ISETP.GT.AND P6, PT, R0.reuse, 0x10, PT ;  /* 0x000000100000780c */ /* 0x040fe40003fc4270 */
[----:B------:R-:W-:Y:S02]  /*4b00*/  ISETP.GT.AND P5, PT, R0, 0x11, PT ;  /* 0x000000110000780c */ /* 0x000fe40003fa4270 */
[----:B------:R-:W-:-:S02]  /*4b10*/  FSEL R128, R128, -INF , P4 ;  /* 0xff80000080807808 */ /* 0x000fc40002000000 */
[----:B------:R-:W-:Y:S02]  /*4b20*/  FSEL R129, R129, -INF , P0 ;  /* 0xff80000081817808 */ /* 0x000fe40000000000 */
[C---:B------:R-:W-:Y:S02]  /*4b30*/  ISETP.GT.AND P4, PT, R0.reuse, 0x18, PT ;  /* 0x000000180000780c */ /* 0x040fe40003f84270 */
        /* <DEDUP_REMOVED lines=37> */
[----:B------:R-:W-:Y:S02]  /*4d90*/  IMNMX R3, R3, R4, PT ;  /* 0x0000000403037217 */ /* 0x000fe40003800200 */
[----:B------:R-:W-:Y:S02]  /*4da0*/  FSEL R16, R36, -INF , P4 ;  /* 0xff80000024107808 */ /* 0x000fe40002000000 */
[----:B------:R-:W-:-:S02]  /*4db0*/  FSEL R62, R37, -INF , P0 ;  /* 0xff800000253e7808 */ /* 0x000fc40000000000 */
[----:B------:R-:W-:Y:S02]  /*4dc0*/  FMNMX.FTZ R4, R116, R117, !PT ;  /* 0x0000007574047209 */ /* 0x000fe40007810000 */
[----:B------:R-:W-:Y:S02]  /*4dd0*/  ISETP.GT.AND P4, PT, R0, 0x68, PT ;  /* 0x000000680000780c */ /* 0x000fe40003f84270 */
[----:B------:R-:W-:Y:S02]  /*4de0*/  FSEL R37, R20, -INF , P6 ;  /* 0xff80000014257808 */ /* 0x000fe40003000000 */
[----:B------:R-:W-:Y:S02]  /*4df0*/  FSEL R36, R32, -INF , P5 ;  /* 0xff80000020247808 */ /* 0x000fe40002800000 */
[C---:B------:R-:W-:Y:S02]  /*4e00*/  ISETP.GT.AND P6, PT, R3.reuse, RZ, PT ;  /* 0x000000ff0300720c */ /* 0x040fe40003fc4270 */
[----:B------:R-:W-:-:S02]  /*4e10*/  ISETP.GT.AND P5, PT, R3, 0x1, PT ;  /* 0x000000010300780c */ /* 0x000fc40003fa4270 */
[----:B------:R-:W-:Y:S02]  /*4e20*/  FMNMX.FTZ R2, R126, R4, !PT ;  /* 0x000000047e027209 */ /* 0x000fe40007810000 */
[----:B------:R-:W-:Y:S02]  /*4e30*/  ISETP.GT.AND P0, PT, R0, 0x69, PT ;  /* 0x000000690000780c */ /* 0x000fe40003f04270 */
[----:B------:R-:W-:Y:S02]  /*4e40*/  FSEL R57, R22, -INF , P4 ;  /* 0xff80000016397808 */ /* 0x000fe40002000000 */
[----:B------:R-:W-:Y:S02]  /*4e50*/  ISETP.GT.AND P4, PT, R3, 0x8, PT ;  /* 0x000000080300780c */ /* 0x000fe40003f84270 */
[----:B------:R-:W-:Y:S02]  /*4e60*/  FSEL R124, R124, -INF , P6 ;  /* 0xff8000007c7c7808 */ /* 0x000fe40003000000 */
[----:B------:R-:W-:-:S02]  /*4e70*/  FSEL R125, R125, -INF , P5 ;  /* 0xff8000007d7d7808 */ /* 0x000fc40002800000 */
[----:B------:R-:W-:Y:S02]  /*4e80*/  FMNMX.FTZ R5, R118, R119, !PT ;  /* 0x0000007776057209 */ /* 0x000fe40007810000 */
[----:B------:R-:W-:Y:S02]  /*4e90*/  FMNMX.FTZ R4, R12, R123, !PT ;  /* 0x0000007b0c047209 */ /* 0x000fe40007810000 */
[----:B------:R-:W-:Y:S02]  /*4ea0*/  FSEL R56, R15, -INF , P0 ;  /* 0xff8000000f387808 */ /* 0x000fe40000000000 */
[----:B------:R-:W-:Y:S02]  /*4eb0*/  ISETP.GT.AND P0, PT, R3, 0x9, PT ;  /* 0x000000090300780c */ /* 0x000fe40003f04270 */
[----:B------:R-:W-:Y:S02]  /*4ec0*/  FSEL R104, R104, -INF , P4 ;  /* 0xff80000068687808 */ /* 0x000fe40002000000 */
[----:B------:R-:W-:-:S02]  /*4ed0*/  FMNMX.FTZ R5, R128, R5, !PT ;  /* 0x0000000580057209 */ /* 0x000fc40007810000 */
[----:B------:R-:W-:Y:S02]  /*4ee0*/  FMNMX.FTZ R4, R130, R4, !PT ;  /* 0x0000000482047209 */ /* 0x000fe40007810000 */
[----:B-1----:R-:W-:Y:S02]  /*4ef0*/  FMNMX.FTZ R6, R124, R125, !PT ;  /* 0x0000007d7c067209 */ /* 0x002fe40007810000 */
[----:B------:R-:W-:Y:S02]  /*4f00*/  FMNMX.FTZ R2, R127, R2, !PT ;  /* 0x000000027f027209 */ /* 0x000fe40007810000 */
[----:B------:R-:W-:Y:S02]  /*4f10*/  ISETP.GT.AND P6, PT, R3, 0x10, PT ;  /* 0x000000100300780c */ /* 0x000fe40003fc4270 */
[----:B------:R-:W-:Y:S02]  /*4f20*/  FSEL R22, R105, -INF , P0 ;  /* 0xff80000069167808 */ /* 0x000fe40000000000 */
[----:B------:R-:W-:-:S02]  /*4f30*/  FMNMX.FTZ R5, R129, R5, !PT ;  /* 0x0000000581057209 */ /* 0x000fc40007810000 */
[----:B------:R-:W-:Y:S02]  /*4f40*/  FMNMX.FTZ R4, R131, R4, !PT ;  /* 0x0000000483047209 */ /* 0x000fe40007810000 */
[----:B------:R-:W-:Y:S02]  /*4f50*/  FMNMX.FTZ R6, R104, R6, !PT ;  /* 0x0000000668067209 */ /* 0x000fe40007810000 */
[----:B------:R-:W-:Y:S02]  /*4f60*/  ISETP.GT.AND P5, PT, R3, 0x11, PT ;  /* 0x000000110300780c */ /* 0x000fe40003fa4270 */
[----:B------:R-:W-:Y:S02]  /*4f70*/  FSEL R15, R106, -INF , P6 ;  /* 0xff8000006a0f7808 */ /* 0x000fe40003000000 */
[----:B------:R-:W-:Y:S02]  /*4f80*/  FMNMX.FTZ R2, R132, R2, !PT ;  /* 0x0000000284027209 */ /* 0x000fe40007810000 */
        /* <DEDUP_REMOVED lines=135> */
[----:B------:R-:W-:Y:S02]  /*5800*/  FMNMX.FTZ R8, R38, R8, !PT ;  /* 0x0000000826087209 */ /* 0x000fe40007810000 */
[----:B------:R-:W-:Y:S02]  /*5810*/  FMNMX.FTZ R5, R56, R5, !PT ;  /* 0x0000000538057209 */ /* 0x000fe40007810000 */
[----:B------:R-:W-:Y:S01]  /*5820*/  FMNMX.FTZ R4, R28, R4, !PT ;  /* 0x000000041c047209 */ /* 0x000fe20007810000 */
[----:B------:R-:W1:Y:S01]  /*5830*/  SHFL.BFLY PT, R3, R8, 0x2, 0x1f ;  /* 0x0c401f0008037f89 */ /* 0x000e6200000e0000 */
[----:B------:R-:W-:-:S02]  /*5840*/  FSEL R70, R70, -INF , P0 ;  /* 0xff80000046467808 */ /* 0x000fc40000000000 */
[----:B------:R-:W-:Y:S01]  /*5850*/  FMNMX.FTZ R6, R97, R6, !PT ;  /* 0x0000000661067209 */ /* 0x000fe20007810000 */
[----:B------:R-:W2:Y:S03]  /*5860*/  SHFL.BFLY PT, R2, R5, 0x2, 0x1f ;  /* 0x0c401f0005027f89 */ /* 0x000ea600000e0000 */
[----:B------:R-:W-:Y:S01]  /*5870*/  FMNMX.FTZ R6, R70, R6, !PT ;  /* 0x0000000646067209 */ /* 0x000fe20007810000 */
        /* <DEDUP_REMOVED lines=13> */
.L_x_1392:
[C---:B------:R-:W-:Y:S01]  /*5950*/  FMUL.FTZ R9, R3.reuse, c[0x0][0x2d0] ;  /* 0x0000b40003097a20 */ /* 0x040fe20000410000 */
[----:B------:R-:W-:Y:S01]  /*5960*/  FSETP.NEU.FTZ.AND P0, PT, R3, -INF , PT ;  /* 0xff8000000300780b */ /* 0x000fe20003f1d000 */
[----:B------:R-:W-:Y:S01]  /*5970*/  FMUL.FTZ R8, R2, c[0x0][0x2d0] ;  /* 0x0000b40002087a20 */ /* 0x000fe20000410000 */
[----:B------:R-:W2:Y:S01]  /*5980*/  LDL R208, [R1+0x14] ;  /* 0x0000140001d07983 */ /* 0x000ea20000100800 */
[----:B------:R-:W-:Y:S01]  /*5990*/  FMUL.FTZ R122, R0, c[0x0][0x2d0] ;  /* 0x0000b400007a7a20 */ /* 0x000fe20000410000 */
[----:B------:R-:W-:Y:S01]  /*59a0*/  FSEL R9, R9, RZ, P0 ;  /* 0x000000ff09097208 */ /* 0x000fe20000000000 */
[----:B------:R-:W-:Y:S01]  /*59b0*/  WARPSYNC 0xffffffff ;  /* 0xffffffff00007948 */ /* 0x000fe20003800000 */
[----:B------:R-:W-:Y:S01]  /*59c0*/  FSETP.NEU.FTZ.AND P0, PT, R2, -INF , PT ;  /* 0xff8000000200780b */ /* 0x000fe20003f1d000 */
[----:B------:R-:W-:Y:S01]  /*59d0*/  LDSM.16.MT88.4 R140, [R234] ;  /* 0x00000000ea8c783b */ /* 0x000fe20000004200 */
[----:B----4-:R-:W-:Y:S01]  /*59e0*/  FMNMX.FTZ R68, R6, R68, !PT ;  /* 0x0000004406447209 */ /* 0x010fe20007810000 */
[--C-:B------:R-:W-:Y:S01]  /*59f0*/  FFMA.FTZ R182, R126, c[0x0][0x2d0], -R9.reuse ;  /* 0x0000b4007eb67a23 */ /* 0x100fe20000010809 */
[----:B------:R-:W-:Y:S01]  /*5a00*/  FSEL R8, R8, RZ, P0 ;  /* 0x000000ff08087208 */ /* 0x000fe20000000000 */
[--C-:B------:R-:W-:Y:S01]  /*5a10*/  FFMA.FTZ R115, R127, c[0x0][0x2d0], -R9.reuse ;  /* 0x0000b4007f737a23 */ /* 0x100fe20000010809 */
[----:B------:R-:W-:Y:S01]  /*5a20*/  FSETP.NEU.FTZ.AND P0, PT, R0, -INF , PT ;  /* 0xff8000000000780b */ /* 0x000fe20003f1d000 */
[----:B------:R-:W-:Y:S01]  /*5a30*/  FMUL.FTZ R96, R68, c[0x0][0x2d0] ;  /* 0x0000b40044607a20 */ /* 0x000fe20000410000 */
[----:B------:R-:W-:Y:S01]  /*5a40*/  LDSM.16.MT88.4 R24, [R233+0x800] ;  /* 0x00080000e918783b */ /* 0x000fe20000004200 */
[--C-:B------:R-:W-:Y:S01]  /*5a50*/  FFMA.FTZ R107, R132, c[0x0][0x2d0], -R9.reuse ;  /* 0x0000b400846b7a23 */ /* 0x100fe20000010809 */
[----:B------:R-:W-:Y:S01]  /*5a60*/  FSEL R122, R122, RZ, P0 ;  /* 0x000000ff7a7a7208 */ /* 0x000fe20000000000 */
[----:B------:R-:W-:Y:S01]  /*5a70*/  FFMA.FTZ R76, R133, c[0x0][0x2d0], -R9 ;  /* 0x0000b400854c7a23 */ /* 0x000fe20000010809 */
[----:B------:R-:W-:Y:S01]  /*5a80*/  FSETP.NEU.FTZ.AND P0, PT, R68, -INF , PT ;  /* 0xff8000004400780b */ /* 0x000fe20003f1d000 */
[--C-:B------:R-:W-:Y:S01]  /*5a90*/  FFMA.FTZ R106, R134, c[0x0][0x2d0], -R8.reuse ;  /* 0x0000b400866a7a23 */ /* 0x100fe20000010808 */
[----:B------:R-:W-:Y:S01]  /*5aa0*/  MUFU.EX2 R182, R182 ;  /* 0x000000b600b67308 */ /* 0x000fe20000000800 */
[----:B------:R-:W-:Y:S01]  /*5ab0*/  FFMA.FTZ R75, R135, c[0x0][0x2d0], -R8 ;  /* 0x0000b400874b7a23 */ /* 0x000fe20000010808 */
[----:B------:R-:W-:Y:S01]  /*5ac0*/  FSEL R96, R96, RZ, P0 ;  /* 0x000000ff60607208 */ /* 0x000fe20000000000 */
[----:B------:R-:W1:Y:S01]  /*5ad0*/  LDSM.16.MT88.4 R132, [R233] ;  /* 0x00000000e984783b */ /* 0x000e620000004200 */
[----:B------:R-:W-:-:S02]  /*5ae0*/  FFMA.FTZ R49, R108, c[0x0][0x2d0], -R122 ;  /* 0x0000b4006c317a23 */ /* 0x000fc4000001087a */
[--C-:B------:R-:W-:Y:S01]  /*5af0*/  FFMA.FTZ R53, R112, c[0x0][0x2d0], -R9.reuse ;  /* 0x0000b40070357a23 */ /* 0x100fe20000010809 */
[----:B------:R-:W-:Y:S01]  /*5b00*/  LDSM.16.MT88.4 R32, [R234+0x800] ;  /* 0x00080000ea20783b */ /* 0x000fe20000004200 */
[--C-:B------:R-:W-:Y:S01]  /*5b10*/  FFMA.FTZ R110, R124, c[0x0][0x2d0], -R96.reuse ;  /* 0x0000b4007c6e7a23 */ /* 0x100fe20000010860 */
[----:B------:R-:W3:Y:S01]  /*5b20*/  MUFU.EX2 R115, R115 ;  /* 0x0000007300737308 */ /* 0x000ee20000000800 */
[--C-:B------:R-:W-:Y:S02]  /*5b30*/  FFMA.FTZ R109, R125, c[0x0][0x2d0], -R96.reuse ;  /* 0x0000b4007d6d7a23 */ /* 0x100fe40000010860 */
[----:B------:R-:W4:Y:S01]  /*5b40*/  LDSM.16.MT88.4 R124, [R232] ;  /* 0x00000000e87c783b */ /* 0x000f220000004200 */
[--C-:B------:R-:W-:Y:S02]  /*5b50*/  FFMA.FTZ R52, R113, c[0x0][0x2d0], -R9.reuse ;  /* 0x0000b40071347a23 */ /* 0x100fe40000010809 */
[----:B------:R-:W-:Y:S02]  /*5b60*/  FFMA.FTZ R108, R104, c[0x0][0x2d0], -R96 ;  /* 0x0000b400686c7a23 */ /* 0x000fe40000010860 */
[--C-:B------:R-:W-:Y:S01]  /*5b70*/  FFMA.FTZ R69, R116, c[0x0][0x2d0], -R9.reuse ;  /* 0x0000b40074457a23 */ /* 0x100fe20000010809 */
[----:B------:R-:W-:Y:S01]  /*5b80*/  MUFU.EX2 R110, R110 ;  /* 0x0000006e006e7308 */ /* 0x000fe20000000800 */
[----:B------:R-:W-:-:S02]  /*5b90*/  FFMA.FTZ R67, R117, c[0x0][0x2d0], -R9 ;  /* 0x0000b40075437a23 */ /* 0x000fc40000010809 */
[--C-:B------:R-:W-:Y:S02]  /*5ba0*/  FFMA.FTZ R66, R118, c[0x0][0x2d0], -R8.reuse ;  /* 0x0000b40076427a23 */ /* 0x100fe40000010808 */
[--C-:B------:R-:W-:Y:S02]  /*5bb0*/  FFMA.FTZ R65, R119, c[0x0][0x2d0], -R8.reuse ;  /* 0x0000b40077417a23 */ /* 0x100fe40000010808 */
[--C-:B------:R-:W-:Y:S01]  /*5bc0*/  FFMA.FTZ R114, R128, c[0x0][0x2d0], -R8.reuse ;  /* 0x0000b40080727a23 */ /* 0x100fe20000010808 */
[----:B------:R-:W-:Y:S01]  /*5bd0*/  MUFU.EX2 R69, R69 ;  /* 0x0000004500457308 */ /* 0x000fe20000000800 */
[----:B------:R-:W-:Y:S01]  /*5be0*/  FFMA.FTZ R113, R129, c[0x0][0x2d0], -R8 ;  /* 0x0000b40081717a23 */ /* 0x000fe20000010808 */
[----:B---3--:R-:W-:Y:S01]  /*5bf0*/  F2FP.BF16.PACK_AB R118, R115, R182 ;  /* 0x000000b67376723e */ /* 0x008fe200000010ff */
[--C-:B------:R-:W-:Y:S02]  /*5c00*/  FFMA.FTZ R64, R12, c[0x0][0x2d0], -R122.reuse ;  /* 0x0000b4000c407a23 */ /* 0x100fe4000001087a */
[----:B------:R-:W-:-:S02]  /*5c10*/  FFMA.FTZ R63, R123, c[0x0][0x2d0], -R122 ;  /* 0x0000b4007b3f7a23 */ /* 0x000fc4000001087a */
[--C-:B------:R-:W-:Y:S01]  /*5c20*/  FFMA.FTZ R112, R130, c[0x0][0x2d0], -R122.reuse ;  /* 0x0000b40082707a23 */ /* 0x100fe2000001087a */
[----:B------:R-:W3:Y:S01]  /*5c30*/  MUFU.EX2 R67, R67 ;  /* 0x0000004300437308 */ /* 0x000ee20000000800 */
[----:B------:R-:W-:Y:S02]  /*5c40*/  FFMA.FTZ R111, R131, c[0x0][0x2d0], -R122 ;  /* 0x0000b400836f7a23 */ /* 0x000fe4000001087a */
[--C-:B------:R-:W-:Y:S02]  /*5c50*/  FFMA.FTZ R104, R22, c[0x0][0x2d0], -R96.reuse ;  /* 0x0000b40016687a23 */ /* 0x100fe40000010860 */
[----:B------:R-:W-:Y:S02]  /*5c60*/  FFMA.FTZ R47, R20, c[0x0][0x2d0], -R96 ;  /* 0x0000b400142f7a23 */ /* 0x000fe40000010860 */
[----:B------:R-:W5:Y:S01]  /*5c70*/  LDSM.16.MT88.4 R20, [R232+0x800] ;  /* 0x00080000e814783b */ /* 0x000f620000004200 */
[----:B------:R-:W-:Y:S01]  /*5c80*/  MUFU.EX2 R66, R66 ;  /* 0x0000004200427308 */ /* 0x000fe20000000800 */
[----:B------:R-:W-:-:S02]  /*5c90*/  FFMA.FTZ R51, R14, c[0x0][0x2d0], -R8 ;  /* 0x0000b4000e337a23 */ /* 0x000fc40000010808 */
[----:B------:R-:W-:Y:S02]  /*5ca0*/  FFMA.FTZ R50, R13, c[0x0][0x2d0], -R8 ;  /* 0x0000b4000d327a23 */ /* 0x000fe40000010808 */
[----:B------:R-:W-:Y:S02]  /*5cb0*/  FFMA.FTZ R73, R15, c[0x0][0x2d0], -R96 ;  /* 0x0000b4000f497a23 */ /* 0x000fe40000010860 */
[--C-:B------:R-:W-:Y:S01]  /*5cc0*/  FFMA.FTZ R105, R136, c[0x0][0x2d0], -R122.reuse ;  /* 0x0000b40088697a23 */ /* 0x100fe2000001087a */
[----:B------:R-:W1:Y:S01]  /*5cd0*/  MUFU.EX2 R65, R65 ;  /* 0x0000004100417308 */ /* 0x000e620000000800 */
[----:B---3--:R-:W-:Y:S01]  /*5ce0*/  F2FP.BF16.PACK_AB R116, R67, R69 ;  /* 0x000000454374723e */ /* 0x008fe200000010ff */
[--C-:B------:R-:W-:Y:S02]  /*5cf0*/  FFMA.FTZ R74, R137, c[0x0][0x2d0], -R122.reuse ;  /* 0x0000b400894a7a23 */ /* 0x100fe4000001087a */
[----:B------:R-:W-:Y:S02]  /*5d00*/  FFMA.FTZ R48, R7, c[0x0][0x2d0], -R122 ;  /* 0x0000b40007307a23 */ /* 0x000fe4000001087a */
[----:B------:R-:W-:-:S02]  /*5d10*/  FFMA.FTZ R54, R54, c[0x0][0x2d0], -R96 ;  /* 0x0000b40036367a23 */ /* 0x000fc40000010860 */
[----:B------:R-:W-:Y:S01]  /*5d20*/  MUFU.EX2 R114, R114 ;  /* 0x0000007200727308 */ /* 0x000fe20000000800 */
[----:B------:R-:W-:Y:S02]  /*5d30*/  FFMA.FTZ R41, R41, c[0x0][0x2d0], -R96 ;  /* 0x0000b40029297a23 */ /* 0x000fe40000010860 */
[----:B------:R-:W-:Y:S02]  /*5d40*/  FFMA.FTZ R90, R19, c[0x0][0x2d0], -R8 ;  /* 0x0000b400135a7a23 */ /* 0x000fe40000010808 */
[--C-:B------:R-:W-:Y:S02]  /*5d50*/  FFMA.FTZ R95, R162, c[0x0][0x2d0], -R9.reuse ;  /* 0x0000b400a25f7a23 */ /* 0x100fe40000010809 */
[--C-:B------:R-:W-:Y:S01]  /*5d60*/  FFMA.FTZ R94, R161, c[0x0][0x2d0], -R9.reuse ;  /* 0x0000b400a15e7a23 */ /* 0x100fe20000010809 */
[----:B------:R-:W3:Y:S01]  /*5d70*/  MUFU.EX2 R113, R113 ;  /* 0x0000007100717308 */ /* 0x000ee20000000800 */
[----:B-1----:R-:W-:Y:S01]  /*5d80*/  F2FP.BF16.PACK_AB R117, R65, R66 ;  /* 0x000000424175723e */ /* 0x002fe200000010ff */
[----:B------:R-:W-:-:S02]  /*5d90*/  FFMA.FTZ R61, R160, c[0x0][0x2d0], -R9 ;  /* 0x0000b400a03d7a23 */ /* 0x000fc40000010809 */
[--C-:B------:R-:W-:Y:S02]  /*5da0*/  FFMA.FTZ R60, R121, c[0x0][0x2d0], -R9.reuse ;  /* 0x0000b400793c7a23 */ /* 0x100fe40000010809 */
[--C-:B------:R-:W-:Y:S02]  /*5db0*/  FFMA.FTZ R93, R120, c[0x0][0x2d0], -R9.reuse ;  /* 0x0000b400785d7a23 */ /* 0x100fe40000010809 */
[----:B------:R-:W-:Y:S01]  /*5dc0*/  MUFU.EX2 R64, R64 ;  /* 0x0000004000407308 */ /* 0x000fe20000000800 */
[--C-:B------:R-:W-:Y:S02]  /*5dd0*/  FFMA.FTZ R92, R102, c[0x0][0x2d0], -R9.reuse ;  /* 0x0000b400665c7a23 */ /* 0x100fe40000010809 */
[--C-:B------:R-:W-:Y:S02]  /*5de0*/  FFMA.FTZ R72, R72, c[0x0][0x2d0], -R9.reuse ;  /* 0x0000b40048487a23 */ /* 0x100fe40000010809 */
[--C-:B------:R-:W-:Y:S02]  /*5df0*/  FFMA.FTZ R71, R71, c[0x0][0x2d0], -R9.reuse ;  /* 0x0000b40047477a23 */ /* 0x100fe40000010809 */
[--C-:B------:R-:W-:Y:S01]  /*5e00*/  FFMA.FTZ R188, R188, c[0x0][0x2d0], -R9.reuse ;  /* 0x0000b400bcbc7a23 */ /* 0x100fe20000010809 */
[----:B------:R-:W1:Y:S01]  /*5e10*/  MUFU.EX2 R63, R63 ;  /* 0x0000003f003f7308 */ /* 0x000e620000000800 */
[----:B---3--:R-:W-:Y:S01]  /*5e20*/  F2FP.BF16.PACK_AB R119, R113, R114 ;  /* 0x000000727177723e */ /* 0x008fe200000010ff */
[----:B------:R-:W-:-:S02]  /*5e30*/  FFMA.FTZ R187, R152, c[0x0][0x2d0], -R9 ;  /* 0x0000b40098bb7a23 */ /* 0x000fc40000010809 */
[--C-:B------:R-:W-:Y:S02]  /*5e40*/  FFMA.FTZ R186, R186, c[0x0][0x2d0], -R9.reuse ;  /* 0x0000b400baba7a23 */ /* 0x100fe40000010809 */
[--C-:B------:R-:W-:Y:S02]  /*5e50*/  FFMA.FTZ R185, R185, c[0x0][0x2d0], -R9.reuse ;  /* 0x0000b400b9b97a23 */ /* 0x100fe40000010809 */
[----:B------:R-:W-:Y:S01]  /*5e60*/  MUFU.EX2 R112, R112 ;  /* 0x0000007000707308 */ /* 0x000fe20000000800 */
[----:B------:R-:W-:Y:S01]  /*5e70*/  HMMA.16816.F32.BF16 R136, R116, R132, RZ ;  /* 0x000000847488723c */ /* 0x000fe200000418ff */
[--C-:B------:R-:W-:Y:S02]  /*5e80*/  FFMA.FTZ R81, R81, c[0x0][0x2d0], -R9.reuse ;  /* 0x0000b40051517a23 */ /* 0x100fe40000010809 */
[--C-:B------:R-:W-:Y:S02]  /*5e90*/  FFMA.FTZ R80, R80, c[0x0][0x2d0], -R9.reuse ;  /* 0x0000b40050507a23 */ /* 0x100fe40000010809 */
[----:B------:R-:W-:-:S02]  /*5ea0*/  FFMA.FTZ R79, R79, c[0x0][0x2d0], -R9 ;  /* 0x0000b4004f4f7a23 */ /* 0x000fc40000010809 */
[----:B------:R-:W3:Y:S01]  /*5eb0*/  MUFU.EX2 R111, R111 ;  /* 0x0000006f006f7308 */ /* 0x000ee20000000800 */
[----:B-1----:R-:W-:Y:S01]  /*5ec0*/  F2FP.BF16.PACK_AB R12, R63, R64 ;  /* 0x000000403f0c723e */ /* 0x002fe200000010ff */
[C---:B----4-:R-:W-:Y:S01]  /*5ed0*/  HMMA.16816.F32.BF16 R128, R116.reuse, R124, RZ ;  /* 0x0000007c7480723c */ /* 0x050fe200000418ff */
[--C-:B------:R-:W-:Y:S02]  /*5ee0*/  FFMA.FTZ R78, R78, c[0x0][0x2d0], -R9.reuse ;  /* 0x0000b4004e4e7a23 */ /* 0x100fe40000010809 */
[--C-:B------:R-:W-:Y:S02]  /*5ef0*/  FFMA.FTZ R42, R42, c[0x0][0x2d0], -R9.reuse ;  /* 0x0000b4002a2a7a23 */ /* 0x100fe40000010809 */
[--C-:B------:R-:W-:Y:S01]  /*5f00*/  FFMA.FTZ R40, R40, c[0x0][0x2d0], -R9.reuse ;  /* 0x0000b40028287a23 */ /* 0x100fe20000010809 */
[----:B------:R-:W1:Y:S01]  /*5f10*/  MUFU.EX2 R109, R109 ;  /* 0x0000006d006d7308 */ /* 0x000e620000000800 */
[--C-:B------:R-:W-:Y:S01]  /*5f20*/  FFMA.FTZ R39, R39, c[0x0][0x2d0], -R9.reuse ;  /* 0x0000b40027277a23 */ /* 0x100fe20000010809 */
[----:B------:R-:W-:Y:S01]  /*5f30*/  HMMA.16816.F32.BF16 R144, R116, R140, RZ ;  /* 0x0000008c7490723c */ /* 0x000fe200000418ff */
[----:B------:R-:W-:-:S02]  /*5f40*/  FFMA.FTZ R38, R38, c[0x0][0x2d0], -R9 ;  /* 0x0000b40026267a23 */ /* 0x000fc40000010809 */
[--C-:B------:R-:W-:Y:S02]  /*5f50*/  FFMA.FTZ R91, R91, c[0x0][0x2d0], -R8.reuse ;  /* 0x0000b4005b5b7a23 */ /* 0x100fe40000010808 */
[--C-:B------:R-:W-:Y:S01]  /*5f60*/  FFMA.FTZ R59, R59, c[0x0][0x2d0], -R8.reuse ;  /* 0x0000b4003b3b7a23 */ /* 0x100fe20000010808 */
[----:B------:R-:W-:Y:S01]  /*5f70*/  MUFU.EX2 R108, R108 ;  /* 0x0000006c006c7308 */ /* 0x000fe20000000800 */
[----:B---3--:R-:W-:Y:S01]  /*5f80*/  F2FP.BF16.PACK_AB R14, R111, R112 ;  /* 0x000000706f0e723e */ /* 0x008fe200000010ff */
[--C-:B------:R-:W-:Y:S02]  /*5f90*/  FFMA.FTZ R58, R58, c[0x0][0x2d0], -R8.reuse ;  /* 0x0000b4003a3a7a23 */ /* 0x100fe40000010808 */
[--C-:B------:R-:W-:Y:S02]  /*5fa0*/  FFMA.FTZ R203, R203, c[0x0][0x2d0], -R8.reuse ;  /* 0x0000b400cbcb7a23 */ /* 0x100fe40000010808 */
[--C-:B------:R-:W-:Y:S02]  /*5fb0*/  FFMA.FTZ R202, R202, c[0x0][0x2d0], -R8.reuse ;  /* 0x0000b400caca7a23 */ /* 0x100fe40000010808 */
        /* <DEDUP_REMOVED lines=10> */
[----:B---3--:R-:W-:Y:S01]  /*6060*/  F2FP.BF16.PACK_AB R15, R104, R108 ;  /* 0x0000006c680f723e */ /* 0x008fe200000010ff */
[----:B------:R-:W1:Y:S01]  /*6070*/  MUFU.EX2 R76, R76 ;  /* 0x0000004c004c7308 */ /* 0x000e620000000800 */
[----:B------:R-:W-:-:S02]  /*6080*/  FFMA.FTZ R36, R36, c[0x0][0x2d0], -R8 ;  /* 0x0000b40024247a23 */ /* 0x000fc40000010808 */
[--C-:B------:R-:W-:Y:S02]  /*6090*/  FFMA.FTZ R207, R10, c[0x0][0x2d0], -R122.reuse ;  /* 0x0000b4000acf7a23 */ /* 0x100fe4000001087a */
[--C-:B------:R-:W-:Y:S01]  /*60a0*/  FFMA.FTZ R206, R11, c[0x0][0x2d0], -R122.reuse ;  /* 0x0000b4000bce7a23 */ /* 0x100fe2000001087a */
[C---:B------:R-:W-:Y:S01]  /*60b0*/  HMMA.16816.F32.BF16 R156, R12.reuse, R132, RZ ;  /* 0x000000840c9c723c */ /* 0x040fe200000418ff */
[--C-:B------:R-:W-:Y:S01]  /*60c0*/  FFMA.FTZ R102, R155, c[0x0][0x2d0], -R122.reuse ;  /* 0x0000b4009b667a23 */ /* 0x100fe2000001087a */
[----:B------:R-:W-:Y:S01]  /*60d0*/  MUFU.EX2 R53, R53 ;  /* 0x0000003500357308 */ /* 0x000fe20000000800 */
[--C-:B------:R-:W-:Y:S02]  /*60e0*/  FFMA.FTZ R199, R199, c[0x0][0x2d0], -R122.reuse ;  /* 0x0000b400c7c77a23 */ /* 0x100fe4000001087a */
[--C-:B------:R-:W-:Y:S02]  /*60f0*/  FFMA.FTZ R198, R198, c[0x0][0x2d0], -R122.reuse ;  /* 0x0000b400c6c67a23 */ /* 0x100fe4000001087a */
[--C-:B------:R-:W-:Y:S01]  /*6100*/  FFMA.FTZ R197, R197, c[0x0][0x2d0], -R122.reuse ;  /* 0x0000b400c5c57a23 */ /* 0x100fe2000001087a */
[----:B------:R-:W-:Y:S01]  /*6110*/  HMMA.16816.F32.BF16 R164, R12, R124, RZ ;  /* 0x0000007c0ca4723c */ /* 0x000fe200000418ff */
[--C-:B------:R-:W-:Y:S01]  /*6120*/  FFMA.FTZ R196, R196, c[0x0][0x2d0], -R122.reuse ;  /* 0x0000b400c4c47a23 */ /* 0x100fe2000001087a */
[----:B------:R-:W3:Y:S01]  /*6130*/  MUFU.EX2 R52, R52 ;  /* 0x0000003400347308 */ /* 0x000ee20000000800 */
[----:B-1----:R-:W-:Y:S01]  /*6140*/  F2FP.BF16.PACK_AB R4, R76, R107 ;  /* 0x0000006b4c04723e */ /* 0x002fe200000010ff */
[----:B------:R-:W-:-:S02]  /*6150*/  FFMA.FTZ R101, R101, c[0x0][0x2d0], -R122 ;  /* 0x0000b40065657a23 */ /* 0x000fc4000001087a */
[--C-:B------:R-:W-:Y:S02]  /*6160*/  FFMA.FTZ R100, R100, c[0x0][0x2d0], -R122.reuse ;  /* 0x0000b40064647a23 */ /* 0x100fe4000001087a */
        /* <DEDUP_REMOVED lines=8> */
[----:B------:R-:W1:Y:S01]  /*61f0*/  MUFU.EX2 R75, R75 ;  /* 0x0000004b004b7308 */ /* 0x000e620000000800 */
[----:B---3--:R-:W-:Y:S01]  /*6200*/  F2FP.BF16.PACK_AB R6, R52, R53 ;  /* 0x000000353406723e */ /* 0x008fe200000010ff */
[----:B------:R-:W-:-:S02]  /*6210*/  FFMA.FTZ R31, R31, c[0x0][0x2d0], -R122 ;  /* 0x0000b4001f1f7a23 */ /* 0x000fc4000001087a */
[--C-:B------:R-:W-:Y:S02]  /*6220*/  FFMA.FTZ R30, R30, c[0x0][0x2d0], -R122.reuse ;  /* 0x0000b4001e1e7a23 */ /* 0x100fe4000001087a */
[--C-:B------:R-:W-:Y:S01]  /*6230*/  FFMA.FTZ R29, R29, c[0x0][0x2d0], -R122.reuse ;  /* 0x0000b4001d1d7a23 */ /* 0x100fe2000001087a */
[----:B------:R-:W-:Y:S01]  /*6240*/  HMMA.16816.F32.BF16 R168, R12, R126, RZ ;  /* 0x0000007e0ca8723c */ /* 0x000fe200000418ff */
[----:B------:R-:W-:Y:S01]  /*6250*/  MUFU.EX2 R51, R51 ;  /* 0x0000003300337308 */ /* 0x000fe20000000800 */
[----:B------:R-:W-:Y:S02]  /*6260*/  FFMA.FTZ R28, R28, c[0x0][0x2d0], -R122 ;  /* 0x0000b4001c1c7a23 */ /* 0x000fe4000001087a */
[--C-:B------:R-:W-:Y:S02]  /*6270*/  FFMA.FTZ R83, R83, c[0x0][0x2d0], -R96.reuse ;  /* 0x0000b40053537a23 */ /* 0x100fe40000010860 */
[--C-:B------:R-:W-:Y:S02]  /*6280*/  FFMA.FTZ R55, R55, c[0x0][0x2d0], -R96.reuse ;  /* 0x0000b40037377a23 */ /* 0x100fe40000010860 */
[----:B------:R-:W-:Y:S01]  /*6290*/  HMMA.16816.F32.BF16 R132, R116, R134, RZ ;  /* 0x000000867484723c */ /* 0x000fe200000418ff */
[----:B------:R-:W3:Y:S01]  /*62a0*/  MUFU.EX2 R50, R50 ;  /* 0x0000003200327308 */ /* 0x000ee20000000800 */
[----:B-1----:R-:W-:Y:S01]  /*62b0*/  F2FP.BF16.PACK_AB R5, R75, R106 ;  /* 0x0000006a4b05723e */ /* 0x002fe200000010ff */
[----:B------:R-:W-:-:S02]  /*62c0*/  FFMA.FTZ R195, R195, c[0x0][0x2d0], -R96 ;  /* 0x0000b400c3c37a23 */ /* 0x000fc40000010860 */
[--C-:B------:R-:W-:Y:S02]  /*62d0*/  FFMA.FTZ R192, R192, c[0x0][0x2d0], -R96.reuse ;  /* 0x0000b400c0c07a23 */ /* 0x100fe40000010860 */
[--C-:B------:R-:W-:Y:S01]  /*62e0*/  FFMA.FTZ R191, R191, c[0x0][0x2d0], -R96.reuse ;  /* 0x0000b400bfbf7a23 */ /* 0x100fe20000010860 */
[----:B------:R-:W-:Y:S01]  /*62f0*/  HMMA.16816.F32.BF16 R124, R116, R126, RZ ;  /* 0x0000007e747c723c */ /* 0x000fe200000418ff */
[----:B------:R-:W-:Y:S01]  /*6300*/  MUFU.EX2 R105, R105 ;  /* 0x0000006900697308 */ /* 0x000fe20000000800 */
[--C-:B------:R-:W-:Y:S02]  /*6310*/  FFMA.FTZ R190, R190, c[0x0][0x2d0], -R96.reuse ;  /* 0x0000b400bebe7a23 */ /* 0x100fe40000010860 */
[--C-:B------:R-:W-:Y:S02]  /*6320*/  FFMA.FTZ R189, R189, c[0x0][0x2d0], -R96.reuse ;  /* 0x0000b400bdbd7a23 */ /* 0x100fe40000010860 */
[--C-:B------:R-:W-:Y:S02]  /*6330*/  FFMA.FTZ R103, R103, c[0x0][0x2d0], -R96.reuse ;  /* 0x0000b40067677a23 */ /* 0x100fe40000010860 */
[--C-:B------:R-:W-:Y:S01]  /*6340*/  FFMA.FTZ R98, R98, c[0x0][0x2d0], -R96.reuse ;  /* 0x0000b40062627a23 */ /* 0x100fe20000010860 */
[----:B------:R-:W1:Y:S01]  /*6350*/  MUFU.EX2 R74, R74 ;  /* 0x0000004a004a7308 */ /* 0x000e620000000800 */
[----:B---3--:R-:W-:Y:S01]  /*6360*/  F2FP.BF16.PACK_AB R7, R50, R51 ;  /* 0x000000333207723e */ /* 0x008fe200000010ff */
[----:B------:R-:W-:-:S06]  /*6370*/  FFMA.FTZ R97, R97, c[0x0][0x2d0], -R96 ;  /* 0x0000b40061617a23 */ /* 0x000fcc0000010860 */
[----:B------:R-:W-:Y:S01]  /*6380*/  MUFU.EX2 R49, R49 ;  /* 0x0000003100317308 */ /* 0x000fe20000000800 */
[C---:B------:R-:W-:Y:S07]  /*6390*/  HMMA.16816.F32.BF16 R136, R4.reuse, R24, R136 ;  /* 0x000000180488723c */ /* 0x040fee0000041888 */
[----:B------:R-:W3:Y:S01]  /*63a0*/  MUFU.EX2 R48, R48 ;  /* 0x0000003000307308 */ /* 0x000ee20000000800 */
[----:B-1----:R-:W-:Y:S01]  /*63b0*/  F2FP.BF16.PACK_AB R176, R74, R105 ;  /* 0x000000694ab0723e */ /* 0x002fe200000010ff */
[C---:B-----5:R-:W-:Y:S06]  /*63c0*/  HMMA.16816.F32.BF16 R128, R4.reuse, R20, R128 ;  /* 0x000000140480723c */ /* 0x060fec0000041880 */
[----:B------:R-:W-:Y:S02]  /*63d0*/  MUFU.EX2 R73, R73 ;  /* 0x0000004900497308 */ /* 0x000fe40000000800 */
[C---:B------:R-:W-:Y:S06]  /*63e0*/  HMMA.16816.F32.BF16 R144, R4.reuse, R32, R144 ;  /* 0x000000200490723c */ /* 0x040fec0000041890 */
[----:B------:R-:W1:Y:S01]  /*63f0*/  MUFU.EX2 R47, R47 ;  /* 0x0000002f002f7308 */ /* 0x000e620000000800 */
[----:B---3--:R-:W-:Y:S01]  /*6400*/  F2FP.BF16.PACK_AB R178, R48, R49 ;  /* 0x0000003130b2723e */ /* 0x008fe200000010ff */
[C---:B------:R-:W-:Y:S06]  /*6410*/  HMMA.16816.F32.BF16 R132, R4.reuse, R26, R132 ;  /* 0x0000001a0484723c */ /* 0x040fec0000041884 */
[----:B------:R-:W-:Y:S02]  /*6420*/  MUFU.EX2 R54, R54 ;  /* 0x0000003600367308 */ /* 0x000fe40000000800 */
[----:B------:R-:W-:Y:S06]  /*6430*/  HMMA.16816.F32.BF16 R124, R4, R22, R124 ;  /* 0x00000016047c723c */ /* 0x000fec000004187c */
[----:B------:R-:W3:Y:S01]  /*6440*/  MUFU.EX2 R41, R41 ;  /* 0x0000002900297308 */ /* 0x000ee20000000800 */
[----:B-1----:R-:W-:-:S07]  /*6450*/  F2FP.BF16.PACK_AB R177, R47, R73 ;  /* 0x000000492fb1723e */ /* 0x002fce00000010ff */
[----:B------:R-:W-:Y:S01]  /*6460*/  MUFU.EX2 R95, R95 ;  /* 0x0000005f005f7308 */ /* 0x000fe20000000800 */
[----:B---3--:R-:W-:-:S07]  /*6470*/  F2FP.BF16.PACK_AB R179, R41, R54 ;  /* 0x0000003629b3723e */ /* 0x008fce00000010ff */
[----:B------:R-:W-:Y:S01]  /*6480*/  MUFU.EX2 R94, R94 ;  /* 0x0000005e005e7308 */ /* 0x000fe20000000800 */
[C---:B------:R-:W-:Y:S07]  /*6490*/  HMMA.16816.F32.BF16 R156, R176.reuse, R24, R156 ;  /* 0x00000018b09c723c */ /* 0x040fee000004189c */
[----:B------:R-:W-:Y:S01]  /*64a0*/  MUFU.EX2 R61, R61 ;  /* 0x0000003d003d7308 */ /* 0x000fe20000000800 */
[--C-:B------:R-:W-:Y:S01]  /*64b0*/  FFMA.FTZ R25, R17, c[0x0][0x2d0], -R8.reuse ;  /* 0x0000b40011197a23 */ /* 0x100fe20000010808 */
[----:B------:R-:W-:Y:S01]  /*64c0*/  HMMA.16816.F32.BF16 R164, R176, R20, R164 ;  /* 0x00000014b0a4723c */ /* 0x000fe200000418a4 */
[----:B------:R-:W-:-:S05]  /*64d0*/  FFMA.FTZ R24, R16, c[0x0][0x2d0], -R8 ;  /* 0x0000b40010187a23 */ /* 0x000fca0000010808 */
[----:B------:R-:W-:Y:S01]  /*64e0*/  MUFU.EX2 R60, R60 ;  /* 0x0000003c003c7308 */ /* 0x000fe20000000800 */
[--C-:B------:R-:W-:Y:S01]  /*64f0*/  FFMA.FTZ R20, R18, c[0x0][0x2d0], -R8.reuse ;  /* 0x0000b40012147a23 */ /* 0x100fe20000010808 */
[----:B------:R-:W-:Y:S01]  /*6500*/  HMMA.16816.F32.BF16 R148, R176, R32, R148 ;  /* 0x00000020b094723c */ /* 0x000fe20000041894 */
[----:B------:R-:W1:Y:S01]  /*6510*/  LDSM.16.MT88.4 R16, [R231] ;  /* 0x00000000e710783b */ /* 0x000e620000004200 */
[----:B------:R-:W-:-:S04]  /*6520*/  FFMA.FTZ R21, R154, c[0x0][0x2d0], -R8 ;  /* 0x0000b4009a157a23 */ /* 0x000fc80000010808 */
[----:B------:R-:W-:Y:S01]  /*6530*/  MUFU.EX2 R91, R91 ;  /* 0x0000005b005b7308 */ /* 0x000fe20000000800 */
[--C-:B------:R-:W-:Y:S01]  /*6540*/  FFMA.FTZ R33, R57, c[0x0][0x2d0], -R8.reuse ;  /* 0x0000b40039217a23 */ /* 0x100fe20000010808 */
[-C--:B------:R-:W-:Y:S01]  /*6550*/  HMMA.16816.F32.BF16 R152, R12, R142.reuse, RZ ;  /* 0x0000008e0c98723c */ /* 0x080fe200000418ff */
[----:B------:R-:W-:Y:S02]  /*6560*/  FFMA.FTZ R32, R56, c[0x0][0x2d0], -R8 ;  /* 0x0000b40038207a23 */ /* 0x000fe40000010808 */
[----:B------:R-:W3:Y:S01]  /*6570*/  LDSM.16.MT88.4 R8, [R231+0x800] ;  /* 0x00080000e708783b */ /* 0x000ee20000004200 */
[--C-:B------:R-:W-:Y:S02]  /*6580*/  FFMA.FTZ R57, R86, c[0x0][0x2d0], -R122.reuse ;  /* 0x0000b40056397a23 */ /* 0x100fe4000001087a */
[----:B------:R-:W-:Y:S01]  /*6590*/  MUFU.EX2 R90, R90 ;  /* 0x0000005a005a7308 */ /* 0x000fe20000000800 */
[----:B------:R-:W-:Y:S01]  /*65a0*/  FFMA.FTZ R56, R87, c[0x0][0x2d0], -R122 ;  /* 0x0000b40057387a23 */ /* 0x000fe2000001087a */
[----:B------:R-:W-:Y:S06]  /*65b0*/  HMMA.16816.F32.BF16 R140, R116, R142, RZ ;  /* 0x0000008e748c723c */ /* 0x000fec00000418ff */
[----:B------:R-:W-:Y:S02]  /*65c0*/  MUFU.EX2 R59, R59 ;  /* 0x0000003b003b7308 */ /* 0x000fe40000000800 */
[C---:B------:R-:W-:Y:S06]  /*65d0*/  HMMA.16816.F32.BF16 R160, R176.reuse, R26, R160 ;  /* 0x0000001ab0a0723c */ /* 0x040fec00000418a0 */
[----:B------:R-:W-:Y:S01]  /*65e0*/  MUFU.EX2 R58, R58 ;  /* 0x0000003a003a7308 */ /* 0x000fe20000000800 */
[--C-:B------:R-:W-:Y:S01]  /*65f0*/  FFMA.FTZ R27, R84, c[0x0][0x2d0], -R96.reuse ;  /* 0x0000b400541b7a23 */ /* 0x100fe20000010860 */
[----:B------:R-:W-:Y:S01]  /*6600*/  HMMA.16816.F32.BF16 R152, R176, R34, R152 ;  /* 0x00000022b098723c */ /* 0x000fe20000041898 */
[----:B------:R-:W-:-:S05]  /*6610*/  FFMA.FTZ R26, R82, c[0x0][0x2d0], -R96 ;  /* 0x0000b400521a7a23 */ /* 0x000fca0000010860 */
[----:B------:R-:W-:Y:S02]  /*6620*/  MUFU.EX2 R87, R207 ;  /* 0x000000cf00577308 */ /* 0x000fe40000000800 */
[----:B------:R-:W-:Y:S06]  /*6630*/  HMMA.16816.F32.BF16 R168, R176, R22, R168 ;  /* 0x00000016b0a8723c */ /* 0x000fec00000418a8 */
[----:B------:R-:W4:Y:S02]  /*6640*/  MUFU.EX2 R86, R206 ;  /* 0x000000ce00567308 */ /* 0x000f240000000800 */
[-C--:B-1----:R-:W-:Y:S06]  /*6650*/  HMMA.16816.F32.BF16 R120, R116, R16.reuse, RZ ;  /* 0x000000107478723c */ /* 0x082fec00000418ff */
[----:B------:R-:W-:Y:S02]  /*6660*/  MUFU.EX2 R57, R57 ;  /* 0x0000003900397308 */ /* 0x000fe40000000800 */
[C---:B------:R-:W-:Y:S06]  /*6670*/  HMMA.16816.F32.BF16 R172, R12.reuse, R16, RZ ;  /* 0x000000100cac723c */ /* 0x040fec00000418ff */
[----:B------:R-:W-:Y:S01]  /*6680*/  MUFU.EX2 R56, R56 ;  /* 0x0000003800387308 */ /* 0x000fe20000000800 */
[----:B------:R-:W-:Y:S01]  /*6690*/  FADD.FTZ R16, R69, R67 ;  /* 0x0000004345107221 */ /* 0x000fe20000010000 */
[----:B------:R-:W-:Y:S01]  /*66a0*/  HMMA.16816.F32.BF16 R12, R12, R18, RZ ;  /* 0x000000120c0c723c */ /* 0x000fe200000418ff */
[----:B------:R-:W-:-:S02]  /*66b0*/  FADD.FTZ R17, R66, R65 ;  /* 0x0000004142117221 */ /* 0x000fc40000010000 */
[----:B------:R-:W-:-:S03]  /*66c0*/  FADD.FTZ R16, R182, R16 ;  /* 0x00000010b6107221 */ /* 0x000fc60000010000 */
[----:B------:R-:W-:Y:S01]  /*66d0*/  MUFU.EX2 R83, R83 ;  /* 0x0000005300537308 */ /* 0x000fe20000000800 */
[----:B------:R-:W-:Y:S01]  /*66e0*/  FADD.FTZ R17, R114, R17 ;  /* 0x0000001172117221 */ /* 0x000fe20000010000 */
[----:B------:R-:W-:Y:S01]  /*66f0*/  HMMA.16816.F32.BF16 R116, R116, R18, RZ ;  /* 0x000000127474723c */ /* 0x000fe200000418ff */
[----:B------:R-:W-:-:S05]  /*6700*/  FADD.FTZ R115, R115, R16 ;  /* 0x0000001073737221 */ /* 0x000fca0000010000 */
[----:B------:R-:W1:Y:S01]  /*6710*/  MUFU.EX2 R55, R55 ;  /* 0x0000003700377308 */ /* 0x000e620000000800 */
[----:B------:R-:W-:Y:S01]  /*6720*/  FADD.FTZ R18, R64, R63 ;  /* 0x0000003f40127221 */ /* 0x000fe20000010000 */
[----:B---3--:R-:W-:Y:S03]  /*6730*/  HMMA.16816.F32.BF16 R172, R176, R8, R172 ;  /* 0x00000008b0ac723c */ /* 0x008fe600000418ac */
[----:B------:R-:W-:-:S03]  /*6740*/  FADD.FTZ R18, R112, R18 ;  /* 0x0000001270127221 */ /* 0x000fc60000010000 */
[----:B------:R-:W-:Y:S02]  /*6750*/  MUFU.EX2 R93, R93 ;  /* 0x0000005d005d7308 */ /* 0x000fe40000000800 */
[----:B------:R-:W-:Y:S06]  /*6760*/  HMMA.16816.F32.BF16 R120, R4, R8, R120 ;  /* 0x000000080478723c */ /* 0x000fec0000041878 */
[----:B------:R-:W-:Y:S02]  /*6770*/  MUFU.EX2 R92, R92 ;  /* 0x0000005c005c7308 */ /* 0x000fe40000000800 */
[-C--:B------:R-:W-:Y:S06]  /*6780*/  HMMA.16816.F32.BF16 R176, R176, R10.reuse, R12 ;  /* 0x0000000ab0b0723c */ /* 0x080fec000004180c */
[----:B------:R-:W-:Y:S01]  /*6790*/  MUFU.EX2 R72, R72 ;  /* 0x0000004800487308 */ /* 0x000fe20000000800 */
[----:B----4-:R-:W-:Y:S01]  /*67a0*/  F2FP.BF16.PACK_AB R12, R86, R87 ;  /* 0x00000057560c723e */ /* 0x010fe200000010ff */
[----:B------:R-:W-:Y:S01]  /*67b0*/  HMMA.16816.F32.BF16 R116, R4, R10, R116 ;  /* 0x0000000a0474723c */ /* 0x000fe20000041874 */
[----:B------:R-:W3:Y:S01]  /*67c0*/  LDSM.16.MT88.4 R8, [R234+0x1000] ;  /* 0x00100000ea08783b */ /* 0x000ee20000004200 */
[----:B-1----:R-:W-:-:S02]  /*67d0*/  F2FP.BF16.PACK_AB R13, R55, R83 ;  /* 0x00000053370d723e */ /* 0x002fc400000010ff */
[----:B------:R-:W-:Y:S02]  /*67e0*/  F2FP.BF16.PACK_AB R14, R56, R57 ;  /* 0x00000039380e723e */ /* 0x000fe400000010ff */
[----:B------:R-:W-:Y:S02]  /*67f0*/  MUFU.EX2 R71, R71 ;  /* 0x0000004700477308 */ /* 0x000fe40000000800 */
[----:B------:R-:W-:Y:S06]  /*6800*/  HMMA.16816.F32.BF16 R140, R4, R34, R140 ;  /* 0x00000022048c723c */ /* 0x000fec000004188c */
[----:B------:R-:W-:Y:S01]  /*6810*/  MUFU.EX2 R69, R200 ;  /* 0x000000c800457308 */ /* 0x000fe20000000800 */
[--C-:B------:R-:W-:Y:S01]  /*6820*/  FFMA.FTZ R35, R205, c[0x0][0x2d0], -R96.reuse ;  /* 0x0000b400cd237a23 */ /* 0x100fe20000010860 */
[----:B------:R-:W-:Y:S01]  /*6830*/  F2FP.BF16.PACK_AB R4, R94, R95 ;  /* 0x0000005f5e04723e */ /* 0x000fe200000010ff */
[----:B------:R-:W-:Y:S01]  /*6840*/  FFMA.FTZ R34, R204, c[0x0][0x2d0], -R96 ;  /* 0x0000b400cc227a23 */ /* 0x000fe20000010860 */
[----:B------:R-:W-:-:S02]  /*6850*/  F2FP.BF16.PACK_AB R5, R90, R91 ;  /* 0x0000005b5a05723e */ /* 0x000fc400000010ff */
[----:B------:R-:W-:Y:S02]  /*6860*/  F2FP.BF16.PACK_AB R6, R60, R61 ;  /* 0x0000003d3c06723e */ /* 0x000fe400000010ff */
[----:B------:R-:W-:Y:S01]  /*6870*/  MUFU.EX2 R35, R35 ;  /* 0x0000002300237308 */ /* 0x000fe20000000800 */
[----:B------:R-:W-:-:S07]  /*6880*/  F2FP.BF16.PACK_AB R7, R58, R59 ;  /* 0x0000003b3a07723e */ /* 0x000fce00000010ff */
[----:B------:R-:W1:Y:S08]  /*6890*/  MUFU.EX2 R34, R34 ;  /* 0x0000002200227308 */ /* 0x000e700000000800 */
[----:B------:R-:W-:Y:S01]  /*68a0*/  MUFU.EX2 R84, R198 ;  /* 0x000000c600547308 */ /* 0x000fe20000000800 */
[----:B---3--:R-:W-:Y:S01]  /*68b0*/  HMMA.16816.F32.BF16 R144, R4, R8, R144 ;  /* 0x000000080490723c */ /* 0x008fe20000041890 */
[----:B-1----:R-:W-:-:S06]  /*68c0*/  F2FP.BF16.PACK_AB R15, R34, R35 ;  /* 0x00000023220f723e */ /* 0x002fcc00000010ff */
[----:B------:R-:W-:Y:S01]  /*68d0*/  MUFU.EX2 R67, R197 ;  /* 0x000000c500437308 */ /* 0x000fe20000000800 */
[----:B------:R-:W-:Y:S07]  /*68e0*/  HMMA.16816.F32.BF16 R140, R4, R10, R140 ;  /* 0x0000000a048c723c */ /* 0x000fee000004188c */
[----:B------:R-:W1:Y:S01]  /*68f0*/  MUFU.EX2 R66, R196 ;  /* 0x000000c400427308 */ /* 0x000e620000000800 */
[C---:B------:R-:W-:Y:S07]  /*6900*/  HMMA.16816.F32.BF16 R148, R12.reuse, R8, R148 ;  /* 0x000000080c94723c */ /* 0x040fee0000041894 */
[----:B------:R-:W-:Y:S01]  /*6910*/  MUFU.EX2 R82, R195 ;  /* 0x000000c300527308 */ /* 0x000fe20000000800 */
[----:B------:R-:W-:Y:S01]  /*6920*/  HMMA.16816.F32.BF16 R152, R12, R10, R152 ;  /* 0x0000000a0c98723c */ /* 0x000fe20000041898 */
[----:B------:R-:W3:Y:S06]  /*6930*/  LDSM.16.MT88.4 R8, [R233+0x1000] ;  /* 0x00100000e908783b */ /* 0x000eec0000004200 */
[----:B------:R-:W-:Y:S08]  /*6940*/  MUFU.EX2 R112, R21 ;  /* 0x0000001500707308 */ /* 0x000ff00000000800 */
[----:B------:R-:W-:Y:S08]  /*6950*/  MUFU.EX2 R188, R188 ;  /* 0x000000bc00bc7308 */ /* 0x000ff00000000800 */
[----:B------:R-:W-:Y:S08]  /*6960*/  MUFU.EX2 R187, R187 ;  /* 0x000000bb00bb7308 */ /* 0x000ff00000000800 */
[----:B------:R-:W-:Y:S08]  /*6970*/  MUFU.EX2 R186, R186 ;  /* 0x000000ba00ba7308 */ /* 0x000ff00000000800 */
[----:B------:R-:W-:Y:S01]  /*6980*/  MUFU.EX2 R185, R185 ;  /* 0x000000b900b97308 */ /* 0x000fe20000000800 */
[-C--:B---3--:R-:W-:Y:S07]  /*6990*/  HMMA.16816.F32.BF16 R136, R4, R8.reuse, R136 ;  /* 0x000000080488723c */ /* 0x088fee0000041888 */
[----:B------:R-:W-:Y:S01]  /*69a0*/  MUFU.EX2 R184, R184 ;  /* 0x000000b800b87308 */ /* 0x000fe20000000800 */
[C---:B------:R-:W-:Y:S07]  /*69b0*/  HMMA.16816.F32.BF16 R156, R12.reuse, R8, R156 ;  /* 0x000000080c9c723c */ /* 0x040fee000004189c */
[----:B------:R-:W-:Y:S01]  /*69c0*/  MUFU.EX2 R183, R183 ;  /* 0x000000b700b77308 */ /* 0x000fe20000000800 */
[-C--:B------:R-:W-:Y:S07]  /*69d0*/  HMMA.16816.F32.BF16 R160, R12, R10.reuse, R160 ;  /* 0x0000000a0ca0723c */ /* 0x080fee00000418a0 */
[----:B------:R-:W-:Y:S01]  /*69e0*/  MUFU.EX2 R102, R102 ;  /* 0x0000006600667308 */ /* 0x000fe20000000800 */
[C---:B------:R-:W-:Y:S01]  /*69f0*/  HMMA.16816.F32.BF16 R132, R4.reuse, R10, R132 ;  /* 0x0000000a0484723c */ /* 0x040fe20000041884 */
        /* <DEDUP_REMOVED lines=25> */
[----:B-1----:R-:W-:Y:S01]  /*6b90*/  F2FP.BF16.PACK_AB R14, R66, R67 ;  /* 0x00000043420e723e */ /* 0x002fe200000010ff */
[----:B------:R-:W-:Y:S01]  /*6ba0*/  HMMA.16816.F32.BF16 R116, R4, R10, R116 ;  /* 0x0000000a0474723c */ /* 0x000fe20000041874 */
[----:B------:R-:W1:Y:S05]  /*6bb0*/  LDSM.16.MT88.4 R8, [R234+0x1800] ;  /* 0x00180000ea08783b */ /* 0x000e6a0000004200 */
[----:B------:R-:W-:Y:S01]  /*6bc0*/  MUFU.EX2 R42, R42 ;  /* 0x0000002a002a7308 */ /* 0x000fe20000000800 */
[----:B------:R-:W-:-:S02]  /*6bd0*/  FFMA.FTZ R6, R194, c[0x0][0x2d0], -R96 ;  /* 0x0000b400c2067a23 */ /* 0x000fc40000010860 */
[----:B------:R-:W-:-:S05]  /*6be0*/  FFMA.FTZ R5, R193, c[0x0][0x2d0], -R96 ;  /* 0x0000b400c1057a23 */ /* 0x000fca0000010860 */
[----:B------:R-:W-:Y:S01]  /*6bf0*/  MUFU.EX2 R40, R40 ;  /* 0x0000002800287308 */ /* 0x000fe20000000800 */
[--C-:B------:R-:W-:Y:S02]  /*6c00*/  FFMA.FTZ R4, R89, c[0x0][0x2d0], -R96.reuse ;  /* 0x0000b40059047a23 */ /* 0x100fe40000010860 */
[--C-:B------:R-:W-:Y:S02]  /*6c10*/  FFMA.FTZ R194, R88, c[0x0][0x2d0], -R96.reuse ;  /* 0x0000b40058c27a23 */ /* 0x100fe40000010860 */
[--C-:B------:R-:W-:Y:S02]  /*6c20*/  FFMA.FTZ R193, R85, c[0x0][0x2d0], -R96.reuse ;  /* 0x0000b40055c17a23 */ /* 0x100fe40000010860 */
[----:B------:R-:W-:Y:S01]  /*6c30*/  FFMA.FTZ R96, R70, c[0x0][0x2d0], -R96 ;  /* 0x0000b40046607a23 */ /* 0x000fe20000010860 */
[----:B------:R-:W-:Y:S08]  /*6c40*/  MUFU.EX2 R89, R203 ;  /* 0x000000cb00597308 */ /* 0x000ff00000000800 */
[----:B------:R-:W-:Y:S08]  /*6c50*/  MUFU.EX2 R88, R202 ;  /* 0x000000ca00587308 */ /* 0x000ff00000000800 */
[----:B------:R-:W3:Y:S08]  /*6c60*/  MUFU.EX2 R70, R201 ;  /* 0x000000c900467308 */ /* 0x000ef00000000800 */
[----:B------:R-:W4:Y:S08]  /*6c70*/  MUFU.EX2 R85, R199 ;  /* 0x000000c700557308 */ /* 0x000f300000000800 */
[----:B------:R5:W1:Y:S01]  /*6c80*/  MUFU.EX2 R65, R6 ;  /* 0x0000000600417308 */ /* 0x000a620000000800 */
[----:B---3--:R-:W-:-:S07]  /*6c90*/  F2FP.BF16.PACK_AB R7, R69, R70 ;  /* 0x000000464507723e */ /* 0x008fce00000010ff */
[----:B------:R3:W-:Y:S01]  /*6ca0*/  MUFU.EX2 R64, R5 ;  /* 0x0000000500407308 */ /* 0x0007e20000000800 */
[----:B----4-:R-:W-:-:S07]  /*6cb0*/  F2FP.BF16.PACK_AB R12, R84, R85 ;  /* 0x00000055540c723e */ /* 0x010fce00000010ff */
[----:B------:R4:W2:Y:S01]  /*6cc0*/  MUFU.EX2 R63, R4 ;  /* 0x00000004003f7308 */ /* 0x0008a20000000800 */
[----:B-----5:R-:W-:Y:S02]  /*6cd0*/  F2FP.BF16.PACK_AB R6, R71, R72 ;  /* 0x000000484706723e */ /* 0x020fe400000010ff */
[----:B-1----:R-:W-:Y:S02]  /*6ce0*/  F2FP.BF16.PACK_AB R13, R65, R82 ;  /* 0x00000052410d723e */ /* 0x002fe400000010ff */
[----:B---3--:R-:W-:-:S03]  /*6cf0*/  F2FP.BF16.PACK_AB R5, R88, R89 ;  /* 0x000000595805723e */ /* 0x008fc600000010ff */
[----:B------:R-:W-:Y:S01]  /*6d00*/  MUFU.EX2 R39, R39 ;  /* 0x0000002700277308 */ /* 0x000fe20000000800 */
[----:B----4-:R-:W-:-:S07]  /*6d10*/  F2FP.BF16.PACK_AB R4, R92, R93 ;  /* 0x0000005d5c04723e */ /* 0x010fce00000010ff */
[----:B------:R-:W-:Y:S01]  /*6d20*/  MUFU.EX2 R38, R38 ;  /* 0x0000002600267308 */ /* 0x000fe20000000800 */
[----:B--2---:R-:W-:Y:S01]  /*6d30*/  F2FP.BF16.PACK_AB R15, R63, R64 ;  /* 0x000000403f0f723e */ /* 0x004fe200000010ff */
[-C--:B------:R-:W-:Y:S06]  /*6d40*/  HMMA.16816.F32.BF16 R144, R4, R8.reuse, R144 ;  /* 0x000000080490723c */ /* 0x080fec0000041890 */
[----:B------:R-:W-:Y:S02]  /*6d50*/  MUFU.EX2 R37, R37 ;  /* 0x0000002500257308 */ /* 0x000fe40000000800 */
[C---:B------:R-:W-:Y:S06]  /*6d60*/  HMMA.16816.F32.BF16 R148, R12.reuse, R8, R148 ;  /* 0x000000080c94723c */ /* 0x040fec0000041894 */
[----:B------:R-:W-:Y:S02]  /*6d70*/  MUFU.EX2 R36, R36 ;  /* 0x0000002400247308 */ /* 0x000fe40000000800 */
[-C--:B------:R-:W-:Y:S06]  /*6d80*/  HMMA.16816.F32.BF16 R152, R12, R10.reuse, R152 ;  /* 0x0000000a0c98723c */ /* 0x080fec0000041898 */
[----:B------:R-:W-:Y:S02]  /*6d90*/  MUFU.EX2 R33, R33 ;  /* 0x0000002100217308 */ /* 0x000fe40000000800 */
[C---:B------:R-:W-:Y:S01]  /*6da0*/  HMMA.16816.F32.BF16 R140, R4.reuse, R10, R140 ;  /* 0x0000000a048c723c */ /* 0x040fe2000004188c */
[----:B------:R-:W1:Y:S05]  /*6db0*/  LDSM.16.MT88.4 R8, [R233+0x1800] ;  /* 0x00180000e908783b */ /* 0x000e6a0000004200 */
[----:B------:R-:W-:Y:S08]  /*6dc0*/  MUFU.EX2 R32, R32 ;  /* 0x0000002000207308 */ /* 0x000ff00000000800 */
[----:B------:R-:W-:Y:S08]  /*6dd0*/  MUFU.EX2 R31, R31 ;  /* 0x0000001f001f7308 */ /* 0x000ff00000000800 */
[----:B------:R-:W-:Y:S08]  /*6de0*/  MUFU.EX2 R30, R30 ;  /* 0x0000001e001e7308 */ /* 0x000ff00000000800 */
[----:B------:R-:W-:Y:S08]  /*6df0*/  MUFU.EX2 R29, R29 ;  /* 0x0000001d001d7308 */ /* 0x000ff00000000800 */
[----:B------:R-:W-:Y:S01]  /*6e00*/  MUFU.EX2 R28, R28 ;  /* 0x0000001c001c7308 */ /* 0x000fe20000000800 */
[-C--:B-1----:R-:W-:Y:S07]  /*6e10*/  HMMA.16816.F32.BF16 R136, R4, R8.reuse, R136 ;  /* 0x000000080488723c */ /* 0x082fee0000041888 */
[----:B------:R-:W-:Y:S01]  /*6e20*/  MUFU.EX2 R103, R103 ;  /* 0x0000006700677308 */ /* 0x000fe20000000800 */
[C---:B------:R-:W-:Y:S07]  /*6e30*/  HMMA.16816.F32.BF16 R156, R12.reuse, R8, R156 ;  /* 0x000000080c9c723c */ /* 0x040fee000004189c */
[----:B------:R-:W-:Y:S01]  /*6e40*/  MUFU.EX2 R98, R98 ;  /* 0x0000006200627308 */ /* 0x000fe20000000800 */
[-C--:B------:R-:W-:Y:S07]  /*6e50*/  HMMA.16816.F32.BF16 R160, R12, R10.reuse, R160 ;  /* 0x0000000a0ca0723c */ /* 0x080fee00000418a0 */
[----:B------:R-:W-:Y:S01]  /*6e60*/  MUFU.EX2 R97, R97 ;  /* 0x0000006100617308 */ /* 0x000fe20000000800 */
[C---:B------:R-:W-:Y:S01]  /*6e70*/  HMMA.16816.F32.BF16 R132, R4.reuse, R10, R132 ;  /* 0x0000000a0484723c */ /* 0x040fe20000041884 */
[----:B------:R-:W1:Y:S06]  /*6e80*/  LDSM.16.MT88.4 R8, [R232+0x1800] ;  /* 0x00180000e808783b */ /* 0x000e6c0000004200 */
[----:B------:R-:W-:Y:S01]  /*6e90*/  MUFU.EX2 R96, R96 ;  /* 0x0000006000607308 */ /* 0x000fe20000000800 */
[-C--:B-1----:R-:W-:Y:S08]  /*6ea0*/  HMMA.16816.F32.BF16 R128, R4, R8.reuse, R128 ;  /* 0x000000080480723c */ /* 0x082ff00000041880 */
[C---:B------:R-:W-:Y:S08]  /*6eb0*/  HMMA.16816.F32.BF16 R164, R12.reuse, R8, R164 ;  /* 0x000000080ca4723c */ /* 0x040ff000000418a4 */
[-C--:B------:R-:W-:Y:S08]  /*6ec0*/  HMMA.16816.F32.BF16 R168, R12, R10.reuse, R168 ;  /* 0x0000000a0ca8723c */ /* 0x080ff000000418a8 */
[C---:B------:R-:W-:Y:S01]  /*6ed0*/  HMMA.16816.F32.BF16 R124, R4.reuse, R10, R124 ;  /* 0x0000000a047c723c */ /* 0x040fe2000004187c */
[----:B------:R-:W1:Y:S07]  /*6ee0*/  LDSM.16.MT88.4 R8, [R231+0x1800] ;  /* 0x00180000e708783b */ /* 0x000e6e0000004200 */
[C---:B-1----:R-:W-:Y:S08]  /*6ef0*/  HMMA.16816.F32.BF16 R120, R4.reuse, R8, R120 ;  /* 0x000000080478723c */ /* 0x042ff00000041878 */
[----:B------:R-:W-:Y:S07]  /*6f00*/  HMMA.16816.F32.BF16 R116, R4, R10, R116 ;  /* 0x0000000a0474723c */ /* 0x000fee0000041874 */
[----:B------:R-:W-:Y:S01]  /*6f10*/  FADD.FTZ R4, R110, R109 ;  /* 0x0000006d6e047221 */ /* 0x000fe20000010000 */
[C---:B------:R-:W-:Y:S01]  /*6f20*/  HMMA.16816.F32.BF16 R172, R12.reuse, R8, R172 ;  /* 0x000000080cac723c */ /* 0x040fe200000418ac */
[----:B------:R-:W-:Y:S01]  /*6f30*/  FADD.FTZ R110, R113, R17 ;  /* 0x00000011716e7221 */ /* 0x000fe20000010000 */
[----:B------:R-:W-:Y:S01]  /*6f40*/  F2FP.BF16.PACK_AB R5, R112, R184 ;  /* 0x000000b87005723e */ /* 0x000fe200000010ff */
[----:B------:R-:W-:Y:S01]  /*6f50*/  FADD.FTZ R113, R108, R4 ;  /* 0x000000046c717221 */ /* 0x000fe20000010000 */
[----:B------:R-:W-:Y:S01]  /*6f60*/  F2FP.BF16.PACK_AB R4, R187, R188 ;  /* 0x000000bcbb04723e */ /* 0x000fe200000010ff */
[----:B------:R-:W-:Y:S01]  /*6f70*/  FADD.FTZ R109, R111, R18 ;  /* 0x000000126f6d7221 */ /* 0x000fe20000010000 */
[----:B------:R1:W2:Y:S01]  /*6f80*/  MUFU.EX2 R108, R20 ;  /* 0x00000014006c7308 */ /* 0x0002a20000000800 */
[----:B------:R-:W3:Y:S01]  /*6f90*/  LDSM.16.MT88.4 R16, [R233+0x2000] ;  /* 0x00200000e910783b */ /* 0x000ee20000004200 */
[----:B------:R-:W-:Y:S01]  /*6fa0*/  HMMA.16816.F32.BF16 R176, R12, R10, R176 ;  /* 0x0000000a0cb0723c */ /* 0x000fe200000418b0 */
[----:B------:R-:W-:Y:S01]  /*6fb0*/  FADD.FTZ R111, R107, R115 ;  /* 0x000000736b6f7221 */ /* 0x000fe20000010000 */
[----:B------:R-:W-:Y:S01]  /*6fc0*/  F2FP.BF16.PACK_AB R6, R185, R186 ;  /* 0x000000bab906723e */ /* 0x000fe200000010ff */
[----:B------:R-:W-:Y:S01]  /*6fd0*/  LDSM.16.MT88.4 R12, [R232+0x2000] ;  /* 0x00200000e80c783b */ /* 0x000fe20000004200 */
[----:B------:R-:W-:-:S02]  /*6fe0*/  FADD.FTZ R110, R106, R110 ;  /* 0x0000006e6a6e7221 */ /* 0x000fc40000010000 */
[----:B------:R-:W-:Y:S01]  /*6ff0*/  FADD.FTZ R109, R105, R109 ;  /* 0x0000006d696d7221 */ /* 0x000fe20000010000 */
[----:B------:R-:W-:Y:S01]  /*7000*/  LDSM.16.MT88.4 R8, [R231+0x2000] ;  /* 0x00200000e708783b */ /* 0x000fe20000004200 */
[----:B------:R-:W-:Y:S01]  /*7010*/  FADD.FTZ R113, R104, R113 ;  /* 0x0000007168717221 */ /* 0x000fe20000010000 */
[----:B------:R-:W4:Y:S01]  /*7020*/  MUFU.EX2 R107, R99 ;  /* 0x00000063006b7308 */ /* 0x000f220000000800 */
[----:B------:R-:W-:Y:S02]  /*7030*/  FADD.FTZ R75, R75, R110 ;  /* 0x0000006e4b4b7221 */ /* 0x000fe40000010000 */
[----:B------:R-:W-:Y:S01]  /*7040*/  FADD.FTZ R109, R74, R109 ;  /* 0x0000006d4a6d7221 */ /* 0x000fe20000010000 */
[----:B-1----:R-:W1:Y:S01]  /*7050*/  LDSM.16.MT88.4 R20, [R234+0x2000] ;  /* 0x00200000ea14783b */ /* 0x002e620000004200 */
[----:B--2---:R-:W-:Y:S01]  /*7060*/  F2FP.BF16.PACK_AB R7, R183, R108 ;  /* 0x0000006cb707723e */ /* 0x004fe200000010ff */
[----:B------:R-:W-:Y:S02]  /*7070*/  FADD.FTZ R110, R73, R113 ;  /* 0x00000071496e7221 */ /* 0x000fe40000010000 */
[----:B------:R-:W-:Y:S01]  /*7080*/  MUFU.EX2 R106, R194 ;  /* 0x000000c2006a7308 */ /* 0x000fe20000000800 */
[----:B------:R-:W-:-:S02]  /*7090*/  FADD.FTZ R76, R76, R111 ;  /* 0x0000006f4c4c7221 */ /* 0x000fc40000010000 */
[----:B------:R-:W-:Y:S02]  /*70a0*/  FADD.FTZ R110, R47, R110 ;  /* 0x0000006e2f6e7221 */ /* 0x000fe40000010000 */
[----:B------:R-:W-:Y:S02]  /*70b0*/  FADD.FTZ R76, R53, R76 ;  /* 0x0000004c354c7221 */ /* 0x000fe40000010000 */
[----:B------:R-:W-:Y:S01]  /*70c0*/  FADD.FTZ R75, R51, R75 ;  /* 0x0000004b334b7221 */ /* 0x000fe20000010000 */
[----:B------:R-:W2:Y:S01]  /*70d0*/  MUFU.EX2 R105, R193 ;  /* 0x000000c100697308 */ /* 0x000ea20000000800 */
[----:B------:R-:W-:Y:S02]  /*70e0*/  FADD.FTZ R52, R52, R76 ;  /* 0x0000004c34347221 */ /* 0x000fe40000010000 */
[----:B------:R-:W-:Y:S02]  /*70f0*/  FADD.FTZ R54, R54, R110 ;  /* 0x0000006e36367221 */ /* 0x000fe40000010000 */
[----:B------:R-:W-:-:S02]  /*7100*/  FADD.FTZ R109, R49, R109 ;  /* 0x0000006d316d7221 */ /* 0x000fc40000010000 */
[----:B------:R-:W-:Y:S01]  /*7110*/  FADD.FTZ R52, R95, R52 ;  /* 0x000000345f347221 */ /* 0x000fe20000010000 */
[----:B------:R-:W-:Y:S01]  /*7120*/  MUFU.EX2 R104, R27 ;  /* 0x0000001b00687308 */ /* 0x000fe20000000800 */
[----:B------:R-:W-:Y:S02]  /*7130*/  FADD.FTZ R50, R50, R75 ;  /* 0x0000004b32327221 */ /* 0x000fe40000010000 */
[----:B------:R-:W-:Y:S02]  /*7140*/  FADD.FTZ R54, R41, R54 ;  /* 0x0000003629367221 */ /* 0x000fe40000010000 */
[----:B------:R-:W-:Y:S01]  /*7150*/  FADD.FTZ R48, R48, R109 ;  /* 0x0000006d30307221 */ /* 0x000fe20000010000 */
[----:B---3--:R-:W-:Y:S01]  /*7160*/  HMMA.16816.F32.BF16 R136, R4, R16, R136 ;  /* 0x000000100488723c */ /* 0x008fe20000041888 */
[----:B------:R-:W-:Y:S01]  /*7170*/  FADD.FTZ R94, R94, R52 ;  /* 0x000000345e5e7221 */ /* 0x000fe20000010000 */
[----:B------:R-:W3:Y:S01]  /*7180*/  MUFU.EX2 R99, R26 ;  /* 0x0000001a00637308 */ /* 0x000ee20000000800 */
[----:B------:R-:W-:-:S02]  /*7190*/  FADD.FTZ R50, R91, R50 ;  /* 0x000000325b327221 */ /* 0x000fc40000010000 */
[----:B------:R-:W-:Y:S02]  /*71a0*/  FADD.FTZ R83, R83, R54 ;  /* 0x0000003653537221 */ /* 0x000fe40000010000 */
[----:B------:R-:W-:Y:S01]  /*71b0*/  FADD.FTZ R48, R87, R48 ;  /* 0x0000003057307221 */ /* 0x000fe20000010000 */
[C---:B------:R-:W-:Y:S01]  /*71c0*/  HMMA.16816.F32.BF16 R132, R4.reuse, R18, R132 ;  /* 0x000000120484723c */ /* 0x040fe20000041884 */
[----:B------:R-:W-:Y:S01]  /*71d0*/  FADD.FTZ R94, R61, R94 ;  /* 0x0000005e3d5e7221 */ /* 0x000fe20000010000 */
[----:B------:R-:W5:Y:S01]  /*71e0*/  MUFU.EX2 R73, R25 ;  /* 0x0000001900497308 */ /* 0x000f620000000800 */
[----:B------:R-:W-:Y:S02]  /*71f0*/  FADD.FTZ R90, R90, R50 ;  /* 0x000000325a5a7221 */ /* 0x000fe40000010000 */
[----:B------:R-:W-:Y:S02]  /*7200*/  FADD.FTZ R83, R55, R83 ;  /* 0x0000005337537221 */ /* 0x000fe40000010000 */
[----:B------:R-:W-:Y:S01]  /*7210*/  FADD.FTZ R86, R86, R48 ;  /* 0x0000003056567221 */ /* 0x000fe20000010000 */
[----:B-1----:R-:W-:Y:S01]  /*7220*/  HMMA.16816.F32.BF16 R144, R4, R20, R144 ;  /* 0x000000140490723c */ /* 0x002fe20000041890 */
[----:B------:R-:W-:Y:S01]  /*7230*/  FADD.FTZ R60, R60, R94 ;  /* 0x0000005e3c3c7221 */ /* 0x000fe20000010000 */
[----:B------:R1:W1:Y:S01]  /*7240*/  MUFU.EX2 R74, R24 ;  /* 0x00000018004a7308 */ /* 0x0002620000000800 */
        /* <DEDUP_REMOVED lines=9> */
[----:B------:R-:W-:Y:S01]  /*72e0*/  FADD.FTZ R92, R92, R60 ;  /* 0x0000003c5c5c7221 */ /* 0x000fe20000010000 */
[----:B-1----:R-:W-:Y:S01]  /*72f0*/  LDSM.16.MT88.4 R24, [R231+0x2800] ;  /* 0x00280000e718783b */ /* 0x002fe20000004200 */
[----:B------:R-:W-:-:S02]  /*7300*/  FADD.FTZ R58, R89, R58 ;  /* 0x0000003a593a7221 */ /* 0x000fc40000010000 */
[----:B------:R-:W-:Y:S02]  /*7310*/  FADD.FTZ R82, R82, R35 ;  /* 0x0000002352527221 */ /* 0x000fe40000010000 */
[----:B------:R-:W-:Y:S01]  /*7320*/  FADD.FTZ R56, R85, R56 ;  /* 0x0000003855387221 */ /* 0x000fe20000010000 */
[C---:B------:R-:W-:Y:S08]  /*7330*/  HMMA.16816.F32.BF16 R124, R4.reuse, R14, R124 ;  /* 0x0000000e047c723c */ /* 0x040ff0000004187c */
[C---:B------:R-:W-:Y:S08]  /*7340*/  HMMA.16816.F32.BF16 R120, R4.reuse, R8, R120 ;  /* 0x000000080478723c */ /* 0x040ff00000041878 */
[----:B------:R-:W-:Y:S01]  /*7350*/  HMMA.16816.F32.BF16 R116, R4, R10, R116 ;  /* 0x0000000a0474723c */ /* 0x000fe20000041874 */
[----:B------:R-:W-:-:S02]  /*7360*/  FADD.FTZ R92, R72, R92 ;  /* 0x0000005c485c7221 */ /* 0x000fc40000010000 */
[----:B------:R-:W-:Y:S02]  /*7370*/  FADD.FTZ R88, R88, R58 ;  /* 0x0000003a58587221 */ /* 0x000fe40000010000 */
[----:B------:R-:W-:Y:S02]  /*7380*/  FADD.FTZ R82, R65, R82 ;  /* 0x0000005241527221 */ /* 0x000fe40000010000 */
[----:B------:R-:W-:Y:S01]  /*7390*/  F2FP.BF16.PACK_AB R4, R101, R102 ;  /* 0x000000666504723e */ /* 0x000fe200000010ff */
[----:B------:R-:W-:Y:S01]  /*73a0*/  FADD.FTZ R84, R84, R56 ;  /* 0x0000003854547221 */ /* 0x000fe20000010000 */
[----:B----4-:R-:W-:Y:S02]  /*73b0*/  F2FP.BF16.PACK_AB R6, R107, R100 ;  /* 0x000000646b06723e */ /* 0x010fe400000010ff */
[----:B--2---:R-:W-:Y:S02]  /*73c0*/  F2FP.BF16.PACK_AB R5, R105, R106 ;  /* 0x0000006a6905723e */ /* 0x004fe400000010ff */
[----:B---3--:R-:W-:-:S07]  /*73d0*/  F2FP.BF16.PACK_AB R7, R99, R104 ;  /* 0x000000686307723e */ /* 0x008fce00000010ff */
[C---:B------:R-:W-:Y:S08]  /*73e0*/  HMMA.16816.F32.BF16 R156, R4.reuse, R16, R156 ;  /* 0x00000010049c723c */ /* 0x040ff0000004189c */
[C---:B------:R-:W-:Y:S01]  /*73f0*/  HMMA.16816.F32.BF16 R160, R4.reuse, R18, R160 ;  /* 0x0000001204a0723c */ /* 0x040fe200000418a0 */
[----:B------:R-:W1:Y:S07]  /*7400*/  LDSM.16.MT88.4 R16, [R234+0x2800] ;  /* 0x00280000ea10783b */ /* 0x000e6e0000004200 */
[C---:B------:R-:W-:Y:S08]  /*7410*/  HMMA.16816.F32.BF16 R164, R4.reuse, R12, R164 ;  /* 0x0000000c04a4723c */ /* 0x040ff000000418a4 */
[C---:B------:R-:W-:Y:S01]  /*7420*/  HMMA.16816.F32.BF16 R168, R4.reuse, R14, R168 ;  /* 0x0000000e04a8723c */ /* 0x040fe200000418a8 */
[----:B------:R-:W2:Y:S07]  /*7430*/  LDSM.16.MT88.4 R12, [R233+0x2800] ;  /* 0x00280000e90c783b */ /* 0x000eae0000004200 */
[C---:B------:R-:W-:Y:S08]  /*7440*/  HMMA.16816.F32.BF16 R172, R4.reuse, R8, R172 ;  /* 0x0000000804ac723c */ /* 0x040ff000000418ac */
[C---:B------:R-:W-:Y:S01]  /*7450*/  HMMA.16816.F32.BF16 R176, R4.reuse, R10, R176 ;  /* 0x0000000a04b0723c */ /* 0x040fe200000418b0 */
[----:B------:R-:W3:Y:S07]  /*7460*/  LDSM.16.MT88.4 R8, [R232+0x2800] ;  /* 0x00280000e808783b */ /* 0x000eee0000004200 */
[C---:B------:R-:W-:Y:S08]  /*7470*/  HMMA.16816.F32.BF16 R148, R4.reuse, R20, R148 ;  /* 0x000000140494723c */ /* 0x040ff00000041894 */
[----:B------:R-:W-:Y:S01]  /*7480*/  HMMA.16816.F32.BF16 R152, R4, R22, R152 ;  /* 0x000000160498723c */ /* 0x000fe20000041898 */
[----:B------:R-:W4:Y:S06]  /*7490*/  LDSM.16.MT88.4 R20, [R234+0x3000] ;  /* 0x00300000ea14783b */ /* 0x000f2c0000004200 */
[----:B------:R-:W-:-:S02]  /*74a0*/  F2FP.BF16.PACK_AB R4, R80, R81 ;  /* 0x000000515004723e */ /* 0x000fc400000010ff */
[----:B-----5:R-:W-:Y:S02]  /*74b0*/  F2FP.BF16.PACK_AB R5, R73, R77 ;  /* 0x0000004d4905723e */ /* 0x020fe400000010ff */
[----:B------:R-:W-:Y:S02]  /*74c0*/  F2FP.BF16.PACK_AB R6, R78, R79 ;  /* 0x0000004f4e06723e */ /* 0x000fe400000010ff */
[----:B------:R-:W-:-:S07]  /*74d0*/  F2FP.BF16.PACK_AB R7, R62, R74 ;  /* 0x0000004a3e07723e */ /* 0x000fce00000010ff */
[C---:B-1----:R-:W-:Y:S08]  /*74e0*/  HMMA.16816.F32.BF16 R144, R4.reuse, R16, R144 ;  /* 0x000000100490723c */ /* 0x042ff00000041890 */
[C---:B------:R-:W-:Y:S08]  /*74f0*/  HMMA.16816.F32.BF16 R140, R4.reuse, R18, R140 ;  /* 0x00000012048c723c */ /* 0x040ff0000004188c */
[C---:B--2---:R-:W-:Y:S08]  /*7500*/  HMMA.16816.F32.BF16 R136, R4.reuse, R12, R136 ;  /* 0x0000000c0488723c */ /* 0x044ff00000041888 */
[C---:B------:R-:W-:Y:S08]  /*7510*/  HMMA.16816.F32.BF16 R132, R4.reuse, R14, R132 ;  /* 0x0000000e0484723c */ /* 0x040ff00000041884 */
[C---:B---3--:R-:W-:Y:S08]  /*7520*/  HMMA.16816.F32.BF16 R128, R4.reuse, R8, R128 ;  /* 0x000000080480723c */ /* 0x048ff00000041880 */
        /* <DEDUP_REMOVED lines=17> */
[----:B------:R-:W-:Y:S07]  /*7640*/  HMMA.16816.F32.BF16 R176, R4, R26, R176 ;  /* 0x0000001a04b0723c */ /* 0x000fee00000418b0 */
[----:B------:R-:W-:-:S02]  /*7650*/  F2FP.BF16.PACK_AB R4, R40, R42 ;  /* 0x0000002a2804723e */ /* 0x000fc400000010ff */
[----:B------:R-:W-:Y:S02]  /*7660*/  F2FP.BF16.PACK_AB R5, R36, R37 ;  /* 0x000000252405723e */ /* 0x000fe400000010ff */
[----:B------:R-:W-:Y:S02]  /*7670*/  F2FP.BF16.PACK_AB R6, R38, R39 ;  /* 0x000000272606723e */ /* 0x000fe400000010ff */
[----:B------:R-:W-:-:S07]  /*7680*/  F2FP.BF16.PACK_AB R7, R32, R33 ;  /* 0x000000212007723e */ /* 0x000fce00000010ff */
[C---:B----4-:R-:W-:Y:S08]  /*7690*/  HMMA.16816.F32.BF16 R144, R4.reuse, R20, R144 ;  /* 0x000000140490723c */ /* 0x050ff00000041890 */
[C---:B------:R-:W-:Y:S08]  /*76a0*/  HMMA.16816.F32.BF16 R140, R4.reuse, R22, R140 ;  /* 0x00000016048c723c */ /* 0x040ff0000004188c */
[C---:B-1----:R-:W-:Y:S08]  /*76b0*/  HMMA.16816.F32.BF16 R136, R4.reuse, R16, R136 ;  /* 0x000000100488723c */ /* 0x042ff00000041888 */
[C---:B------:R-:W-:Y:S08]  /*76c0*/  HMMA.16816.F32.BF16 R132, R4.reuse, R18, R132 ;  /* 0x000000120484723c */ /* 0x040ff00000041884 */
[C---:B--2---:R-:W-:Y:S08]  /*76d0*/  HMMA.16816.F32.BF16 R128, R4.reuse, R12, R128 ;  /* 0x0000000c0480723c */ /* 0x044ff00000041880 */
[C---:B------:R-:W-:Y:S08]  /*76e0*/  HMMA.16816.F32.BF16 R124, R4.reuse, R14, R124 ;  /* 0x0000000e047c723c */ /* 0x040ff0000004187c */
[C---:B---3--:R-:W-:Y:S08]  /*76f0*/  HMMA.16816.F32.BF16 R120, R4.reuse, R8, R120 ;  /* 0x000000080478723c */ /* 0x048ff00000041878 */
[----:B------:R-:W-:Y:S07]  /*7700*/  HMMA.16816.F32.BF16 R116, R4, R10, R116 ;  /* 0x0000000a0474723c */ /* 0x000fee0000041874 */
[----:B------:R-:W-:-:S02]  /*7710*/  F2FP.BF16.PACK_AB R4, R30, R31 ;  /* 0x0000001f1e04723e */ /* 0x000fc400000010ff */
[----:B------:R-:W-:Y:S02]  /*7720*/  F2FP.BF16.PACK_AB R6, R28, R29 ;  /* 0x0000001d1c06723e */ /* 0x000fe400000010ff */
[----:B------:R-:W-:Y:S02]  /*7730*/  F2FP.BF16.PACK_AB R5, R98, R103 ;  /* 0x000000676205723e */ /* 0x000fe400000010ff */
[----:B------:R-:W-:-:S07]  /*7740*/  F2FP.BF16.PACK_AB R7, R96, R97 ;  /* 0x000000616007723e */ /* 0x000fce00000010ff */
[C---:B------:R-:W-:Y:S01]  /*7750*/  HMMA.16816.F32.BF16 R160, R4.reuse, R18, R160 ;  /* 0x0000001204a0723c */ /* 0x040fe200000418a0 */
[----:B------:R-:W2:Y:S01]  /*7760*/  LDL R19, [R1+0x10] ;  /* 0x0000100001137983 */ /* 0x000ea20000100800 */
        /* <DEDUP_REMOVED lines=9> */
[----:B------:R-:W-:Y:S01]  /*7800*/  MOV R16, R208 ;  /* 0x000000d000107202 */ /* 0x000fe20000000f00 */
        /* <DEDUP_REMOVED lines=15> */
[----:B------:R-:W-:Y:S01]  /*7900*/  @P2 IMAD.HI.U32 R17, R208, c[0x0][0x2c8], RZ ;  /* 0x0000b200d0112a27 */ /* 0x000fe200078e00ff */
[----:B------:R-:W-:Y:S03]  /*7910*/  HMMA.16816.F32.BF16 R152, R4, R22, R152 ;  /* 0x000000160498723c */ /* 0x000fe60000041898 */
[----:B------:R-:W-:Y:S02]  /*7920*/  FADD.FTZ R92, R81, R92 ;  /* 0x0000005c515c7221 */ /* 0x000fe40000010000 */
[----:B------:R-:W-:-:S02]  /*7930*/  FADD.FTZ R88, R183, R88 ;  /* 0x00000058b7587221 */ /* 0x000fc40000010000 */
[----:B------:R-:W-:Y:S02]  /*7940*/  FADD.FTZ R82, R99, R82 ;  /* 0x0000005263527221 */ /* 0x000fe40000010000 */
[----:B------:R-:W-:Y:S01]  /*7950*/  FADD.FTZ R84, R107, R84 ;  /* 0x000000546b547221 */ /* 0x000fe20000010000 */
[----:B------:R-:W-:Y:S01]  /*7960*/  @P2 SHF.R.U32.HI R16, RZ, c[0x0][0x2cc], R17 ;  /* 0x0000b300ff102a19 */ /* 0x000fe20000011611 */
[----:B------:R-:W-:Y:S02]  /*7970*/  FADD.FTZ R92, R80, R92 ;  /* 0x0000005c505c7221 */ /* 0x000fe40000010000 */
[----:B------:R-:W-:Y:S02]  /*7980*/  FADD.FTZ R88, R77, R88 ;  /* 0x000000584d587221 */ /* 0x000fe40000010000 */
[----:B------:R-:W-:Y:S02]  /*7990*/  FADD.FTZ R82, R192, R82 ;  /* 0x00000052c0527221 */ /* 0x000fe40000010000 */
[----:B------:R-:W-:Y:S01]  /*79a0*/  FADD.FTZ R84, R46, R84 ;  /* 0x000000542e547221 */ /* 0x000fe20000010000 */
[----:B------:R-:W-:Y:S01]  /*79b0*/  IADD3 R13, R16, -c[0x0][0x168], R181 ;  /* 0x80005a00100d7a10 */ /* 0x000fe20007ffe0b5 */
[----:B------:R-:W-:Y:S01]  /*79c0*/  FADD.FTZ R92, R79, R92 ;  /* 0x0000005c4f5c7221 */ /* 0x000fe20000010000 */
[----:B------:R-:W-:Y:S01]  /*79d0*/  MOV R12, RZ ;  /* 0x000000ff000c7202 */ /* 0x000fe20000000f00 */
[----:B------:R-:W-:-:S02]  /*79e0*/  FADD.FTZ R88, R73, R88 ;  /* 0x0000005849587221 */ /* 0x000fc40000010000 */
[----:B------:R-:W-:Y:S02]  /*79f0*/  FADD.FTZ R82, R191, R82 ;  /* 0x00000052bf527221 */ /* 0x000fe40000010000 */
[----:B------:R-:W-:Y:S02]  /*7a00*/  FADD.FTZ R84, R45, R84 ;  /* 0x000000542d547221 */ /* 0x000fe40000010000 */
[----:B------:R-:W-:Y:S02]  /*7a10*/  FADD.FTZ R92, R78, R92 ;  /* 0x0000005c4e5c7221 */ /* 0x000fe40000010000 */
[----:B------:R-:W-:Y:S02]  /*7a20*/  FADD.FTZ R88, R74, R88 ;  /* 0x000000584a587221 */ /* 0x000fe40000010000 */
[----:B------:R-:W-:-:S04]  /*7a30*/  IMAD.HI R12, R13, -0x6db6db6d, R12 ;  /* 0x924924930d0c7827 */ /* 0x000fc800078e020c */
[----:B------:R-:W-:Y:S02]  /*7a40*/  FADD.FTZ R82, R190, R82 ;  /* 0x00000052be527221 */ /* 0x000fe40000010000 */
[----:B------:R-:W-:Y:S02]  /*7a50*/  FADD.FTZ R84, R44, R84 ;  /* 0x000000542c547221 */ /* 0x000fe40000010000 */
[----:B------:R-:W-:Y:S02]  /*7a60*/  FADD.FTZ R92, R42, R92 ;  /* 0x0000005c2a5c7221 */ /* 0x000fe40000010000 */
[----:B------:R-:W-:Y:S01]  /*7a70*/  FADD.FTZ R88, R62, R88 ;  /* 0x000000583e587221 */ /* 0x000fe20000010000 */
[----:B------:R-:W-:Y:S01]  /*7a80*/  SHF.R.U32.HI R8, RZ, 0x1f, R12 ;  /* 0x0000001fff087819 */ /* 0x000fe2000001160c */
[----:B------:R-:W-:Y:S02]  /*7a90*/  FADD.FTZ R82, R189, R82 ;  /* 0x00000052bd527221 */ /* 0x000fe40000010000 */
[----:B------:R-:W-:-:S02]  /*7aa0*/  FADD.FTZ R84, R43, R84 ;  /* 0x000000542b547221 */ /* 0x000fc40000010000 */
[----:B------:R-:W-:Y:S02]  /*7ab0*/  FADD.FTZ R92, R40, R92 ;  /* 0x0000005c285c7221 */ /* 0x000fe40000010000 */
[----:B------:R-:W-:Y:S01]  /*7ac0*/  FADD.FTZ R88, R37, R88 ;  /* 0x0000005825587221 */ /* 0x000fe20000010000 */
[----:B------:R-:W-:Y:S01]  /*7ad0*/  LEA.HI.SX32 R12, R12, R8, 0x1a ;  /* 0x000000080c0c7211 */ /* 0x000fe200078fd2ff */
[----:B------:R-:W-:Y:S02]  /*7ae0*/  FADD.FTZ R82, R103, R82 ;  /* 0x0000005267527221 */ /* 0x000fe40000010000 */
[----:B------:R-:W-:Y:S02]  /*7af0*/  FADD.FTZ R84, R31, R84 ;  /* 0x000000541f547221 */ /* 0x000fe40000010000 */
[----:B------:R-:W-:Y:S01]  /*7b00*/  FADD.FTZ R92, R39, R92 ;  /* 0x0000005c275c7221 */ /* 0x000fe20000010000 */
[----:B------:R-:W-:Y:S01]  /*7b10*/  IADD3 R18, R180, -0x2, RZ ;  /* 0xfffffffeb4127810 */ /* 0x000fe20007ffe0ff */
[----:B------:R-:W-:Y:S01]  /*7b20*/  FADD.FTZ R88, R36, R88 ;  /* 0x0000005824587221 */ /* 0x000fe20000010000 */
[----:B------:R-:W-:Y:S01]  /*7b30*/  HMMA.16816.F32.BF16 R168, R4, R14, R168 ;  /* 0x0000000e04a8723c */ /* 0x000fe200000418a8 */
[----:B------:R-:W-:-:S02]  /*7b40*/  FADD.FTZ R82, R98, R82 ;  /* 0x0000005262527221 */ /* 0x000fc40000010000 */
[----:B------:R-:W-:Y:S02]  /*7b50*/  FADD.FTZ R84, R30, R84 ;  /* 0x000000541e547221 */ /* 0x000fe40000010000 */
[----:B------:R-:W-:-:S03]  /*7b60*/  FADD.FTZ R88, R33, R88 ;  /* 0x0000005821587221 */ /* 0x000fc60000010000 */
[----:B------:R-:W-:Y:S01]  /*7b70*/  HMMA.16816.F32.BF16 R176, R4, R10, R176 ;  /* 0x0000000a04b0723c */ /* 0x000fe200000418b0 */
[----:B------:R-:W-:Y:S01]  /*7b80*/  FADD.FTZ R82, R97, R82 ;  /* 0x0000005261527221 */ /* 0x000fe20000010000 */
[----:B------:R-:W-:Y:S01]  /*7b90*/  STL [R1+0x50], R18 ;  /* 0x0000501201007387 */ /* 0x000fe20000100800 */
[----:B------:R-:W-:-:S04]  /*7ba0*/  FADD.FTZ R84, R29, R84 ;  /* 0x000000541d547221 */ /* 0x000fc80000010000 */
[----:B------:R-:W-:Y:S02]  /*7bb0*/  FADD.FTZ R4, R38, R92 ;  /* 0x0000005c26047221 */ /* 0x000fe40000010000 */
[----:B------:R-:W-:Y:S02]  /*7bc0*/  FADD.FTZ R6, R32, R88 ;  /* 0x0000005820067221 */ /* 0x000fe40000010000 */
[----:B------:R-:W-:Y:S01]  /*7bd0*/  FADD.FTZ R5, R28, R84 ;  /* 0x000000541c057221 */ /* 0x000fe20000010000 */
[----:B--2---:R-:W-:-:S05]  /*7be0*/  IMNMX R19, R19, R12, !PT ;  /* 0x0000000c13137217 */ /* 0x004fca0007800200 */
[----:B------:R-:W-:Y:S04]  /*7bf0*/  STL [R1+0x58], R19 ;  /* 0x0000581301007387 */ /* 0x000fe80000100800 */
[----:B------:R1:W-:Y:S04]  /*7c00*/  STL [R1+0x48], R4 ;  /* 0x0000480401007387 */ /* 0x0003e80000100800 */
[----:B------:R2:W-:Y:S01]  /*7c10*/  STL [R1+0x60], R6 ;  /* 0x0000600601007387 */ /* 0x0005e20000100800 */
[----:B------:R-:W-:Y:S01]  /*7c20*/  ISETP.GE.AND P0, PT, R18, R19, PT ;  /* 0x000000131200720c */ /* 0x000fe20003f06270 */
[----:B-1----:R-:W-:-:S05]  /*7c30*/  FADD.FTZ R4, R96, R82 ;  /* 0x0000005260047221 */ /* 0x002fca0000010000 */
[----:B------:R2:W-:Y:S04]  /*7c40*/  STL [R1+0x4c], R4 ;  /* 0x00004c0401007387 */ /* 0x0005e80000100800 */
[----:B------:R2:W-:Y:S03]  /*7c50*/  STL [R1+0x54], R5 ;  /* 0x0000540501007387 */ /* 0x0005e60000100800 */
[----:B------:R-:W-:Y:S05]  /*7c60*/  @!P0 BRA `(.L_x_1339) ;  /* 0x0000618000008947 */ /* 0x000fea0003800000 */
[----:B------:R-:W-:Y:S01]  /*7c70*/  MOV R180, R0 ;  /* 0x0000000000b47202 */ /* 0x000fe20000000f00 */
[----:B------:R-:W-:Y:S01]  /*7c80*/  IMAD.MOV.U32 R0, RZ, RZ, R18 ;  /* 0x000000ffff007224 */ /* 0x000fe200078e0012 */
[----:B------:R-:W-:Y:S01]  /*7c90*/  MOV R183, R2 ;  /* 0x0000000200b77202 */ /* 0x000fe20000000f00 */
[----:B------:R-:W-:Y:S01]  /*7ca0*/  IMAD.MOV.U32 R181, RZ, RZ, R68 ;  /* 0x000000ffffb57224 */ /* 0x000fe200078e0044 */
[----:B------:R-:W-:-:S02]  /*7cb0*/  MOV R182, R3 ;  /* 0x0000000300b67202 */ /* 0x000fc40000000f00 */
[----:B------:R1:W-:Y:S04]  /*7cc0*/  STL [R1+0x50], R0 ;  /* 0x0000500001007387 */ /* 0x0003e80000100800 */
.L_x_1350:
[----:B------:R-:W3:Y:S01]  /*7cd0*/  LDL R2, [R1+0x50] ;  /* 0x0000500001027983 */ /* 0x000ee20000100800 */
[----:B------:R-:W-:Y:S04]  /*7ce0*/  DEPBAR.LE SB0, 0x0 ;  /* 0x000080000000791a */ /* 0x000fe80000000000 */
[----:B-1----:R-:W3:Y:S01]  /*7cf0*/  LDL R0, [R1+0x10] ;  /* 0x0000100001007983 */ /* 0x002ee20000100800 */
[----:B------:R-:W-:Y:S01]  /*7d00*/  WARPSYNC 0xffffffff ;  /* 0xffffffff00007948 */ /* 0x000fe20003800000 */
[----:B------:R-:W-:Y:S02]  /*7d10*/  BSSY B0, `(.L_x_1340) ;  /* 0x0000051000007945 */ /* 0x000fe40003800000 */
[----:B------:R-:W-:Y:S06]  /*7d20*/  BAR.SYNC.DEFER_BLOCKING 0x0 ;  /* 0x0000000000007b1d */ /* 0x000fec0000010000 */
[----:B------:R1:W4:Y:S04]  /*7d30*/  LDSM.16.M88.4 R112, [R241] ;  /* 0x00000000f170783b */ /* 0x0003280000000200 */
[----:B------:R1:W2:Y:S04]  /*7d40*/  LDSM.16.M88.4 R108, [R241+0x2000] ;  /* 0x00200000f16c783b */ /* 0x0002a80000000200 */
[----:B------:R1:W1:Y:S04]  /*7d50*/  LDSM.16.M88.4 R16, [R240] ;  /* 0x00000000f010783b */ /* 0x0002680000000200 */
[----:B------:R1:W1:Y:S04]  /*7d60*/  LDSM.16.M88.4 R32, [R240+0x800] ;  /* 0x00080000f020783b */ /* 0x0002680000000200 */
[----:B------:R1:W1:Y:S04]  /*7d70*/  LDSM.16.M88.4 R48, [R240+0x1000] ;  /* 0x00100000f030783b */ /* 0x0002680000000200 */
        /* <DEDUP_REMOVED lines=10> */
[----:B------:R1:W1:Y:S04]  /*7e20*/  LDSM.16.M88.4 R212, [R227] ;  /* 0x00000000e3d4783b */ /* 0x0002680000000200 */
[----:B------:R1:W1:Y:S04]  /*7e30*/  LDSM.16.M88.4 R216, [R226] ;  /* 0x00000000e2d8783b */ /* 0x0002680000000200 */
[----:B------:R1:W1:Y:S01]  /*7e40*/  LDSM.16.M88.4 R220, [R225] ;  /* 0x00000000e1dc783b */ /* 0x0002620000000200 */
[----:B---3--:R-:W-:-:S13]  /*7e50*/  ISETP.GT.AND P0, PT, R0, R2, PT ;  /* 0x000000020000720c */ /* 0x008fda0003f04270 */
[----:B------:R-:W-:-:S05]  /*7e60*/  @P0 BRA `(.L_x_1341) ;  /* 0x000003b000000947 */ /* 0x000fca0003800000 */
[----:B-12-4-:R-:W2:Y:S04]  /*7e70*/  LDL R6, [R1+0x20] ;  /* 0x0000200001067983 */ /* 0x016ea80000100800 */
[----:B------:R-:W3:Y:S04]  /*7e80*/  LDL R5, [R1+0x1c] ;  /* 0x00001c0001057983 */ /* 0x000ee80000100800 */
[----:B------:R-:W4:Y:S04]  /*7e90*/  LDL.64 R8, [R1+0x30] ;  /* 0x0000300001087983 */ /* 0x000f280000100a00 */
[----:B------:R-:W5:Y:S01]  /*7ea0*/  LDL R4, [R1+0x4] ;  /* 0x0000040001047983 */ /* 0x000f620000100800 */
[----:B--2---:R-:W-:Y:S01]  /*7eb0*/  IMAD.WIDE.U32 R2, R6, c[0x0][0x208], RZ ;  /* 0x0000820006027a25 */ /* 0x004fe200078e00ff */
[----:B------:R-:W-:Y:S02]  /*7ec0*/  SHF.R.S32.HI R0, RZ, 0x1f, R6 ;  /* 0x0000001fff007819 */ /* 0x000fe40000011406 */
[----:B---3--:R-:W-:Y:S03]  /*7ed0*/  SHF.R.S32.HI R7, RZ, 0x1f, R5 ;  /* 0x0000001fff077819 */ /* 0x008fe60000011405 */
[----:B------:R-:W-:Y:S02]  /*7ee0*/  IMAD R0, R0, c[0x0][0x208], RZ ;  /* 0x0000820000007a24 */ /* 0x000fe400078e02ff */
[----:B------:R-:W-:Y:S02]  /*7ef0*/  IMAD R7, R7, c[0x0][0x218], RZ ;  /* 0x0000860007077a24 */ /* 0x000fe400078e02ff */
[----:B------:R-:W-:Y:S02]  /*7f00*/  IMAD R0, R6, c[0x0][0x20c], R0 ;  /* 0x0000830006007a24 */ /* 0x000fe400078e0200 */
[----:B------:R-:W-:Y:S02]  /*7f10*/  IMAD R7, R5, c[0x0][0x21c], R7 ;  /* 0x0000870005077a24 */ /* 0x000fe400078e0207 */
[----:B------:R-:W-:Y:S01]  /*7f20*/  IMAD.IADD R3, R3, 0x1, R0 ;  /* 0x0000000103037824 */ /* 0x000fe200078e0200 */
[----:B------:R-:W-:Y:S03]  /*7f30*/  SHF.L.U32 R0, R251, 0x1, RZ ;  /* 0x00000001fb007819 */ /* 0x000fe600000006ff */
[----:B------:R-:W-:Y:S05]  /*7f40*/  IMAD.WIDE.U32 R2, R5, c[0x0][0x218], R2 ;  /* 0x0000860005027a25 */ /* 0x000fea00078e0002 */
[----:B----4-:R-:W-:Y:S04]  /*7f50*/  IADD3 R2, P4, R8, R2, RZ ;  /* 0x0000000208027210 */ /* 0x010fe80007f9e0ff */
[----:B------:R-:W-:Y:S02]  /*7f60*/  LEA R10, P0, R2, c[0x0][0x1f8], 0x1 ;  /* 0x00007e00020a7a11 */ /* 0x000fe400078008ff */
[----:B-----5:R-:W-:Y:S02]  /*7f70*/  IADD3.X R7, R4, R3, R7, P4, !PT ;  /* 0x0000000304077210 */ /* 0x020fe400027fe407 */
[----:B------:R-:W-:Y:S02]  /*7f80*/  SHF.L.U64.HI R3, R251, 0x1, R242 ;  /* 0x00000001fb037819 */ /* 0x000fe400000102f2 */
[----:B------:R-:W-:Y:S01]  /*7f90*/  LEA.HI.X R7, R2, c[0x0][0x1fc], R7, 0x1, P0 ;  /* 0x00007f0002077a11 */ /* 0x000fe200000f0c07 */
[----:B------:R-:W-:-:S05]  /*7fa0*/  BRA.DIV ~URZ, `(.L_x_1342) ;  /* 0x0000f1527f007947 */ /* 0x000fca000b800000 */
[----:B------:R1:W2:Y:S02]  /*7fb0*/  SHFL.IDX PT, R11, R7, RZ, 0x181f ;  /* 0x00181fff070b7589 */ /* 0x0002a400000e0000 */
.L_x_1393:
[----:B------:R-:W-:-:S05]  /*7fc0*/  BRA.DIV ~URZ, `(.L_x_1343) ;  /* 0x0000f1a27f007947 */ /* 0x000fca000b800000 */
[----:B------:R-:W3:Y:S04]  /*7fd0*/  SHFL.IDX PT, R20, R10, RZ, 0x181f ;  /* 0x00181fff0a147589 */ /* 0x000ee800000e0000 */
[----:B------:R-:W4:Y:S04]  /*7fe0*/  SHFL.IDX PT, R14, R10, 0x1, 0x181f ;  /* 0x00381f000a0e7f89 */ /* 0x000f2800000e0000 */
[----:B------:R-:W-:Y:S04]  /*7ff0*/  SHFL.IDX PT, R15, R7, 0x1, 0x181f ;  /* 0x00381f00070f7f89 */ /* 0x000fe800000e0000 */
[----:B------:R-:W-:Y:S04]  /*8000*/  SHFL.IDX PT, R12, R10, 0x2, 0x181f ;  /* 0x00581f000a0c7f89 */ /* 0x000fe800000e0000 */
[----:B------:R-:W5:Y:S04]  /*8010*/  SHFL.IDX PT, R8, R10, 0x3, 0x181f ;  /* 0x00781f000a087f89 */ /* 0x000f6800000e0000 */
[----:B------:R-:W-:Y:S04]  /*8020*/  SHFL.IDX PT, R13, R7, 0x2, 0x181f ;  /* 0x00581f00070d7f89 */ /* 0x000fe800000e0000 */
[----:B------:R-:W-:Y:S04]  /*8030*/  SHFL.IDX PT, R5, R10, 0x4, 0x181f ;  /* 0x00981f000a057f89 */ /* 0x000fe800000e0000 */
[----:B------:R-:W1:Y:S04]  /*8040*/  SHFL.IDX PT, R9, R7, 0x3, 0x181f ;  /* 0x00781f0007097f89 */ /* 0x000e6800000e0000 */
[----:B------:R-:W2:Y:S04]  /*8050*/  SHFL.IDX PT, R2, R10, 0x5, 0x181f ;  /* 0x00b81f000a027f89 */ /* 0x000ea800000e0000 */
[----:B------:R-:W2:Y:S04]  /*8060*/  SHFL.IDX PT, R6, R7, 0x4, 0x181f ;  /* 0x00981f0007067f89 */ /* 0x000ea800000e0000 */
[----:B------:R-:W2:Y:S04]  /*8070*/  SHFL.IDX PT, R4, R7, 0x5, 0x181f ;  /* 0x00b81f0007047f89 */ /* 0x000ea800000e0000 */
[----:B-1----:R-:W1:Y:S01]  /*8080*/  SHFL.IDX PT, R7, R7, 0x6, 0x181f ;  /* 0x00d81f0007077f89 */ /* 0x002e6200000e0000 */
[-C--:B---3--:R-:W-:Y:S02]  /*8090*/  IADD3 R20, P0, R20, R0.reuse, RZ ;  /* 0x0000000014147210 */ /* 0x088fe40007f1e0ff */
[-C--:B----4-:R-:W-:Y:S02]  /*80a0*/  IADD3 R14, P4, R14, R0.reuse, RZ ;  /* 0x000000000e0e7210 */ /* 0x090fe40007f9e0ff */
[-C--:B-----5:R-:W-:Y:S01]  /*80b0*/  IADD3 R8, P5, R8, R0.reuse, RZ ;  /* 0x0000000008087210 */ /* 0x0a0fe20007fbe0ff */
[--C-:B--2---:R-:W-:Y:S01]  /*80c0*/  IMAD.X R21, R11, 0x1, R3.reuse, P0 ;  /* 0x000000010b157824 */ /* 0x104fe200000e0603 */
[-C--:B------:R-:W-:Y:S01]  /*80d0*/  IADD3 R12, P0, R12, R0.reuse, RZ ;  /* 0x000000000c0c7210 */ /* 0x080fe20007f1e0ff */
[--C-:B------:R-:W-:Y:S02]  /*80e0*/  IMAD.X R15, R15, 0x1, R3.reuse, P4 ;  /* 0x000000010f0f7824 */ /* 0x100fe400020e0603 */
[--C-:B------:R-:W-:Y:S01]  /*80f0*/  IMAD.X R9, R9, 0x1, R3.reuse, P5 ;  /* 0x0000000109097824 */ /* 0x100fe200028e0603 */
[----:B------:R2:W-:Y:S01]  /*8100*/  LDGSTS.E.BYPASS.LTC128B.128 [R244+0x100], [R20.64], !P3 ;  /* 0x0010000014f47fae */ /* 0x0005e2000d901d48 */
[--C-:B------:R-:W-:Y:S03]  /*8110*/  IMAD.X R13, R13, 0x1, R3.reuse, P0 ;  /* 0x000000010d0d7824 */ /* 0x100fe600000e0603 */
[----:B------:R3:W-:Y:S04]  /*8120*/  LDGSTS.E.BYPASS.LTC128B.128 [R244+0x900], [R14.64], !P3 ;  /* 0x009000000ef47fae */ /* 0x0007e8000d901d48 */
[----:B------:R4:W-:Y:S04]  /*8130*/  LDGSTS.E.BYPASS.LTC128B.128 [R244+0x1100], [R12.64], !P3 ;  /* 0x011000000cf47fae */ /* 0x0009e8000d901d48 */
[----:B------:R4:W-:Y:S01]  /*8140*/  LDGSTS.E.BYPASS.LTC128B.128 [R244+0x1900], [R8.64], !P3 ;  /* 0x0190000008f47fae */ /* 0x0009e2000d901d48 */
[-C--:B--2---:R-:W-:Y:S02]  /*8150*/  IADD3 R20, P4, R5, R0.reuse, RZ ;  /* 0x0000000005147210 */ /* 0x084fe40007f9e0ff */
[----:B---3--:R-:W-:Y:S03]  /*8160*/  IADD3 R14, P0, R2, R0, RZ ;  /* 0x00000000020e7210 */ /* 0x008fe60007f1e0ff */
[--C-:B------:R-:W-:Y:S02]  /*8170*/  IMAD.X R21, R6, 0x1, R3.reuse, P4 ;  /* 0x0000000106157824 */ /* 0x100fe400020e0603 */
[----:B------:R-:W-:Y:S03]  /*8180*/  IMAD.X R15, R4, 0x1, R3, P0 ;  /* 0x00000001040f7824 */ /* 0x000fe600000e0603 */
[----:B------:R4:W-:Y:S04]  /*8190*/  LDGSTS.E.BYPASS.LTC128B.128 [R244+0x2100], [R20.64], !P3 ;  /* 0x0210000014f47fae */ /* 0x0009e8000d901d48 */
[----:B------:R4:W2:Y:S04]  /*81a0*/  SHFL.IDX PT, R4, R10, 0x6, 0x181f ;  /* 0x00d81f000a047f89 */ /* 0x0008a800000e0000 */
[----:B------:R4:W-:Y:S02]  /*81b0*/  LDGSTS.E.BYPASS.LTC128B.128 [R244+0x2900], [R14.64], !P3 ;  /* 0x029000000ef47fae */ /* 0x0009e4000d901d48 */
.L_x_1394:
[----:B-12---:R-:W-:Y:S04]  /*81c0*/  IADD3 R4, P0, R4, R0, RZ ;  /* 0x0000000004047210 */ /* 0x006fe80007f1e0ff */
[----:B------:R-:W-:Y:S05]  /*81d0*/  IADD3.X R5, R7, R3, RZ, P0, !PT ;  /* 0x0000000307057210 */ /* 0x000fea00007fe4ff */
[----:B------:R-:W-:Y:S01]  /*81e0*/  @!PT LDS RZ, [RZ] ;  /* 0x00000000fffff984 */ /* 0x000fe20000000800 */
[----:B------:R-:W-:Y:S01]  /*81f0*/  @!PT LDS RZ, [RZ] ;  /* 0x00000000fffff984 */ /* 0x000fe20000000800 */
[----:B------:R-:W-:Y:S01]  /*8200*/  @!PT LDS RZ, [RZ] ;  /* 0x00000000fffff984 */ /* 0x000fe20000000800 */
[----:B------:R1:W-:Y:S04]  /*8210*/  LDGSTS.E.BYPASS.LTC128B.128 [R244+0x3100], [R4.64], !P3 ;  /* 0x0310000004f47fae */ /* 0x0003e8000d901d48 */
.L_x_1341:
[----:B-12-4-:R-:W-:Y:S05]  /*8220*/  BSYNC B0 ;  /* 0x0000000000007941 */ /* 0x016fea0003800000 */
.L_x_1340:
        /* <DEDUP_REMOVED lines=57> */
[----:B------:R-:W-:Y:S07]  /*85c0*/  LDSM.16.M88.4 R212, [R235] ;  /* 0x00000000ebd4783b */ /* 0x000fee0000000200 */
[-C--:B------:R-:W-:Y:S08]  /*85d0*/  HMMA.16816.F32.BF16 R84, R188, R216.reuse, R84 ;  /* 0x000000d8bc54723c */ /* 0x080ff00000041854 */
[C---:B------:R-:W-:Y:S08]  /*85e0*/  HMMA.16816.F32.BF16 R88, R196.reuse, R216, R88 ;  /* 0x000000d8c458723c */ /* 0x040ff00000041858 */
[-C--:B------:R-:W-:Y:S08]  /*85f0*/  HMMA.16816.F32.BF16 R92, R196, R218.reuse, R92 ;  /* 0x000000dac45c723c */ /* 0x080ff0000004185c */
[C---:B------:R-:W-:Y:S01]  /*8600*/  HMMA.16816.F32.BF16 R96, R188.reuse, R218, R96 ;  /* 0x000000dabc60723c */ /* 0x040fe20000041860 */
[----:B------:R-:W-:Y:S07]  /*8610*/  LDSM.16.M88.4 R216, [R224] ;  /* 0x00000000e0d8783b */ /* 0x000fee0000000200 */
[-C--:B------:R-:W-:Y:S08]  /*8620*/  HMMA.16816.F32.BF16 R100, R188, R220.reuse, R100 ;  /* 0x000000dcbc64723c */ /* 0x080ff00000041864 */
[C---:B------:R-:W-:Y:S01]  /*8630*/  HMMA.16816.F32.BF16 R104, R196.reuse, R220, R104 ;  /* 0x000000dcc468723c */ /* 0x040fe20000041868 */
[----:B------:R-:W2:Y:S07]  /*8640*/  LDL R221, [R1+0x10] ;  /* 0x0000100001dd7983 */ /* 0x000eae0000100800 */
[-C--:B------:R-:W-:Y:S01]  /*8650*/  HMMA.16816.F32.BF16 R108, R196, R222.reuse, R108 ;  /* 0x000000dec46c723c */ /* 0x080fe2000004186c */
[----:B------:R-:W-:Y:S07]  /*8660*/  LDSM.16.M88.4 R196, [R236+0x2800] ;  /* 0x00280000ecc4783b */ /* 0x000fee0000000200 */
[----:B------:R-:W-:Y:S01]  /*8670*/  HMMA.16816.F32.BF16 R112, R188, R222, R112 ;  /* 0x000000debc70723c */ /* 0x000fe20000041870 */
[----:B------:R-:W5:Y:S07]  /*8680*/  LDSM.16.M88.4 R188, [R236+0x1800] ;  /* 0x00180000ecbc783b */ /* 0x000f6e0000000200 */
        /* <DEDUP_REMOVED lines=27> */
[-C--:B---3--:R-:W-:Y:S08]  /*8840*/  HMMA.16816.F32.BF16 R100, R184, R204.reuse, R100 ;  /* 0x000000ccb864723c */ /* 0x088ff00000041864 */
[C---:B------:R-:W-:Y:S08]  /*8850*/  HMMA.16816.F32.BF16 R104, R200.reuse, R204, R104 ;  /* 0x000000ccc868723c */ /* 0x040ff00000041868 */
[-C--:B------:R-:W-:Y:S08]  /*8860*/  HMMA.16816.F32.BF16 R108, R200, R206.reuse, R108 ;  /* 0x000000cec86c723c */ /* 0x080ff0000004186c */
[----:B------:R-:W-:Y:S08]  /*8870*/  HMMA.16816.F32.BF16 R112, R184, R206, R112 ;  /* 0x000000ceb870723c */ /* 0x000ff00000041870 */
[-C--:B------:R-:W-:Y:S08]  /*8880*/  HMMA.16816.F32.BF16 R4, R212, R216.reuse, R4 ;  /* 0x000000d8d404723c */ /* 0x080ff00000041804 */
[C---:B----4-:R-:W-:Y:S08]  /*8890*/  HMMA.16816.F32.BF16 R8, R188.reuse, R216, R8 ;  /* 0x000000d8bc08723c */ /* 0x050ff00000041808 */
        /* <DEDUP_REMOVED lines=8> */
[----:B------:R3:W4:Y:S01]  /*8920*/  MUFU.TANH R185, R7 ;  /* 0x0000000700b97308 */ /* 0x0007220000002400 */
        /* <DEDUP_REMOVED lines=8> */
[----:B------:R-:W-:Y:S01]  /*89b0*/  FMUL.FTZ R16, R16, c[0x0][0x320] ;  /* 0x0000c80010107a20 */ /* 0x000fe20000410000 */
[----:B--2---:R-:W-:Y:S01]  /*89c0*/  ISETP.GT.AND P0, PT, R2, R221, PT ;  /* 0x000000dd0200720c */ /* 0x004fe20003f04270 */
[----:B------:R-:W-:Y:S02]  /*89d0*/  FMUL.FTZ R17, R17, c[0x0][0x320] ;  /* 0x0000c80011117a20 */ /* 0x000fe40000410000 */
[----:B------:R-:W-:Y:S01]  /*89e0*/  FMUL.FTZ R18, R18, c[0x0][0x320] ;  /* 0x0000c80012127a20 */ /* 0x000fe20000410000 */
[----:B------:R-:W2:Y:S01]  /*89f0*/  MUFU.TANH R187, R9 ;  /* 0x0000000900bb7308 */ /* 0x000ea20000002400 */
[----:B------:R-:W-:Y:S01]  /*8a00*/  FMUL.FTZ R19, R19, c[0x0][0x320] ;  /* 0x0000c80013137a20 */ /* 0x000fe20000410000 */
[----:B---3--:R-:W3:Y:S08]  /*8a10*/  LDSM.16.M88.4 R4, [R224+0x800] ;  /* 0x00080000e004783b */ /* 0x008ef00000000200 */
[----:B------:R-:W1:Y:S10]  /*8a20*/  MUFU.TANH R192, R10 ;  /* 0x0000000a00c07308 */ /* 0x000e740000002400 */
[----:B------:R5:W1:Y:S10]  /*8a30*/  MUFU.TANH R193, R11 ;  /* 0x0000000b00c17308 */ /* 0x000a740000002400 */
[----:B------:R-:W1:Y:S10]  /*8a40*/  MUFU.TANH R0, R0 ;  /* 0x0000000000007308 */ /* 0x000e740000002400 */
[----:B------:R-:W1:Y:S01]  /*8a50*/  MUFU.TANH R3, R3 ;  /* 0x0000000300037308 */ /* 0x000e620000002400 */
[----:B-----5:R-:W5:Y:S01]  /*8a60*/  LDSM.16.M88.4 R8, [R224+0x1000] ;  /* 0x00100000e008783b */ /* 0x020f620000000200 */
[-C--:B---3--:R-:W-:Y:S08]  /*8a70*/  HMMA.16816.F32.BF16 R20, R212, R4.reuse, R20 ;  /* 0x00000004d414723c */ /* 0x088ff00000041814 */
[----:B------:R-:W3:Y:S01]  /*8a80*/  MUFU.TANH R12, R12 ;  /* 0x0000000c000c7308 */ /* 0x000ee20000002400 */
        /* <DEDUP_REMOVED lines=43> */
[----:B------:R-:W1:Y:S03]  /*8d40*/  LDSM.16.M88.4 R4, [R224+0x2800] ;  /* 0x00280000e004783b */ /* 0x000e660000000200 */
[----:B------:R-:W-:Y:S02]  /*8d50*/  FMUL.FTZ R41, R41, c[0x0][0x320] ;  /* 0x0000c80029297a20 */ /* 0x000fe40000410000 */
[----:B------:R-:W-:Y:S02]  /*8d60*/  FMUL.FTZ R42, R42, c[0x0][0x320] ;  /* 0x0000c8002a2a7a20 */ /* 0x000fe40000410000 */
[----:B------:R-:W-:Y:S01]  /*8d70*/  FMUL.FTZ R43, R43, c[0x0][0x320] ;  /* 0x0000c8002b2b7a20 */ /* 0x000fe20000410000 */
[----:B------:R-:W1:Y:S01]  /*8d80*/  MUFU.TANH R22, R22 ;  /* 0x0000001600167308 */ /* 0x000e620000002400 */
[-C--:B-----5:R-:W-:Y:S03]  /*8d90*/  HMMA.16816.F32.BF16 R68, R212, R8.reuse, R68 ;  /* 0x00000008d444723c */ /* 0x0a0fe60000041844 */
[----:B------:R-:W-:Y:S02]  /*8da0*/  FMUL.FTZ R44, R44, c[0x0][0x320] ;  /* 0x0000c8002c2c7a20 */ /* 0x000fe40000410000 */
[----:B------:R-:W-:Y:S02]  /*8db0*/  FMUL.FTZ R45, R45, c[0x0][0x320] ;  /* 0x0000c8002d2d7a20 */ /* 0x000fe40000410000 */
[----:B------:R-:W-:Y:S01]  /*8dc0*/  FMUL.FTZ R46, R46, c[0x0][0x320] ;  /* 0x0000c8002e2e7a20 */ /* 0x000fe20000410000 */
[C---:B------:R-:W-:Y:S01]  /*8dd0*/  HMMA.16816.F32.BF16 R72, R188.reuse, R8, R72 ;  /* 0x00000008bc48723c */ /* 0x040fe20000041848 */
[----:B------:R-:W2:Y:S03]  /*8de0*/  MUFU.TANH R23, R23 ;  /* 0x0000001700177308 */ /* 0x000ea60000002400 */
[----:B------:R-:W-:Y:S02]  /*8df0*/  FMUL.FTZ R47, R47, c[0x0][0x320] ;  /* 0x0000c8002f2f7a20 */ /* 0x000fe40000410000 */
[----:B------:R-:W-:Y:S02]  /*8e00*/  FMUL.FTZ R48, R48, c[0x0][0x320] ;  /* 0x0000c80030307a20 */ /* 0x000fe40000410000 */
[-C--:B------:R-:W-:Y:S03]  /*8e10*/  HMMA.16816.F32.BF16 R76, R188, R10.reuse, R76 ;  /* 0x0000000abc4c723c */ /* 0x080fe6000004184c */
[----:B------:R-:W2:Y:S01]  /*8e20*/  MUFU.TANH R24, R24 ;  /* 0x0000001800187308 */ /* 0x000ea20000002400 */
[----:B------:R-:W-:Y:S02]  /*8e30*/  FMUL.FTZ R49, R49, c[0x0][0x320] ;  /* 0x0000c80031317a20 */ /* 0x000fe40000410000 */
[----:B------:R-:W-:Y:S02]  /*8e40*/  FMUL.FTZ R50, R50, c[0x0][0x320] ;  /* 0x0000c80032327a20 */ /* 0x000fe40000410000 */
[C---:B------:R-:W-:Y:S01]  /*8e50*/  HMMA.16816.F32.BF16 R80, R212.reuse, R10, R80 ;  /* 0x0000000ad450723c */ /* 0x040fe20000041850 */
[----:B------:R-:W5:Y:S01]  /*8e60*/  LDSM.16.M88.4 R8, [R224+0x3000] ;  /* 0x00300000e008783b */ /* 0x000f620000000200 */
[----:B------:R-:W-:Y:S04]  /*8e70*/  DEPBAR.LE SB0, 0x0 ;  /* 0x000080000000791a */ /* 0x000fe80000000000 */
[----:B------:R-:W2:Y:S01]  /*8e80*/  MUFU.TANH R25, R25 ;  /* 0x0000001900197308 */ /* 0x000ea20000002400 */
[----:B------:R-:W-:Y:S01]  /*8e90*/  FMUL.FTZ R68, R68, c[0x0][0x320] ;  /* 0x0000c80044447a20 */ /* 0x000fe20000410000 */
[-C--:B-1----:R-:W-:Y:S01]  /*8ea0*/  HMMA.16816.F32.BF16 R84, R212, R4.reuse, R84 ;  /* 0x00000004d454723c */ /* 0x082fe20000041854 */
[----:B------:R-:W-:Y:S04]  /*8eb0*/  BAR.SYNC.DEFER_BLOCKING 0x0 ;  /* 0x0000000000007b1d */ /* 0x000fe80000010000 */
        /* <DEDUP_REMOVED lines=16> */
[----:B------:R-:W1:Y:S01]  /*8fc0*/  MUFU.TANH R209, R81 ;  /* 0x0000005100d17308 */ /* 0x000e620000002400 */
[----:B------:R-:W-:Y:S02]  /*8fd0*/  FMUL.FTZ R57, R57, c[0x0][0x320] ;  /* 0x0000c80039397a20 */ /* 0x000fe40000410000 */
[C---:B------:R-:W-:Y:S04]  /*8fe0*/  HMMA.16816.F32.BF16 R104, R188.reuse, R8, R104 ;  /* 0x00000008bc68723c */ /* 0x040fe80000041868 */
[----:B------:R-:W-:Y:S02]  /*8ff0*/  FMUL.FTZ R58, R58, c[0x0][0x320] ;  /* 0x0000c8003a3a7a20 */ /* 0x000fe40000410000 */
[----:B------:R-:W-:Y:S01]  /*9000*/  FMUL.FTZ R59, R59, c[0x0][0x320] ;  /* 0x0000c8003b3b7a20 */ /* 0x000fe20000410000 */
[----:B------:R-:W1:Y:S01]  /*9010*/  MUFU.TANH R26, R26 ;  /* 0x0000001a001a7308 */ /* 0x000e620000002400 */
[-C--:B------:R-:W-:Y:S04]  /*9020*/  HMMA.16816.F32.BF16 R108, R188, R10.reuse, R108 ;  /* 0x0000000abc6c723c */ /* 0x080fe8000004186c */
[----:B------:R-:W-:Y:S02]  /*9030*/  FMUL.FTZ R96, R96, c[0x0][0x320] ;  /* 0x0000c80060607a20 */ /* 0x000fe40000410000 */
[----:B------:R-:W-:Y:S02]  /*9040*/  FMUL.FTZ R97, R97, c[0x0][0x320] ;  /* 0x0000c80061617a20 */ /* 0x000fe40000410000 */
[----:B------:R-:W-:Y:S01]  /*9050*/  FMUL.FTZ R98, R98, c[0x0][0x320] ;  /* 0x0000c80062627a20 */ /* 0x000fe20000410000 */
[----:B------:R-:W1:Y:S01]  /*9060*/  MUFU.TANH R206, R96 ;  /* 0x0000006000ce7308 */ /* 0x000e620000002400 */
[----:B------:R-:W-:Y:S04]  /*9070*/  HMMA.16816.F32.BF16 R112, R212, R10, R112 ;  /* 0x0000000ad470723c */ /* 0x000fe80000041870 */
[----:B------:R-:W-:Y:S02]  /*9080*/  FMUL.FTZ R99, R99, c[0x0][0x320] ;  /* 0x0000c80063637a20 */ /* 0x000fe40000410000 */
[----:B------:R-:W-:Y:S02]  /*9090*/  FMUL.FTZ R100, R100, c[0x0][0x320] ;  /* 0x0000c80064647a20 */ /* 0x000fe40000410000 */
[----:B------:R-:W-:Y:S01]  /*90a0*/  FMUL.FTZ R60, R60, c[0x0][0x320] ;  /* 0x0000c8003c3c7a20 */ /* 0x000fe20000410000 */
[----:B------:R-:W2:Y:S03]  /*90b0*/  MUFU.TANH R205, R97 ;  /* 0x0000006100cd7308 */ /* 0x000ea60000002400 */
[----:B------:R-:W-:Y:S02]  /*90c0*/  FMUL.FTZ R61, R61, c[0x0][0x320] ;  /* 0x0000c8003d3d7a20 */ /* 0x000fe40000410000 */
[----:B------:R-:W-:Y:S02]  /*90d0*/  FMUL.FTZ R62, R62, c[0x0][0x320] ;  /* 0x0000c8003e3e7a20 */ /* 0x000fe40000410000 */
[----:B------:R-:W-:Y:S02]  /*90e0*/  FMUL.FTZ R63, R63, c[0x0][0x320] ;  /* 0x0000c8003f3f7a20 */ /* 0x000fe40000410000 */
[----:B------:R-:W-:Y:S01]  /*90f0*/  FMUL.FTZ R64, R64, c[0x0][0x320] ;  /* 0x0000c80040407a20 */ /* 0x000fe20000410000 */
[----:B------:R5:W2:Y:S01]  /*9100*/  MUFU.TANH R204, R98 ;  /* 0x0000006200cc7308 */ /* 0x000aa20000002400 */
[----:B------:R-:W-:Y:S02]  /*9110*/  FMUL.FTZ R65, R65, c[0x0][0x320] ;  /* 0x0000c80041417a20 */ /* 0x000fe40000410000 */
[----:B------:R-:W-:Y:S02]  /*9120*/  FMUL.FTZ R66, R66, c[0x0][0x320] ;  /* 0x0000c80042427a20 */ /* 0x000fe40000410000 */
[----:B------:R-:W-:Y:S02]  /*9130*/  FMUL.FTZ R67, R67, c[0x0][0x320] ;  /* 0x0000c80043437a20 */ /* 0x000fe40000410000 */
[----:B-1----:R-:W-:Y:S02]  /*9140*/  FMUL.FTZ R68, R70, c[0x0][0x320] ;  /* 0x0000c80046447a20 */ /* 0x002fe40000410000 */
[----:B------:R-:W-:Y:S01]  /*9150*/  FMUL.FTZ R69, R71, c[0x0][0x320] ;  /* 0x0000c80047457a20 */ /* 0x000fe20000410000 */
[----:B------:R1:W1:Y:S01]  /*9160*/  MUFU.TANH R203, R99 ;  /* 0x0000006300cb7308 */ /* 0x0002620000002400 */
[----:B------:R-:W-:Y:S02]  /*9170*/  FMUL.FTZ R70, R72, c[0x0][0x320] ;  /* 0x0000c80048467a20 */ /* 0x000fe40000410000 */
        /* <DEDUP_REMOVED lines=14> */
[----:B-----5:R-:W-:Y:S02]  /*9260*/  FMUL.FTZ R98, R104, c[0x0][0x320] ;  /* 0x0000c80068627a20 */ /* 0x020fe40000410000 */
[----:B-1----:R-:W-:Y:S01]  /*9270*/  FMUL.FTZ R99, R105, c[0x0][0x320] ;  /* 0x0000c80069637a20 */ /* 0x002fe20000410000 */
[----:B------:R-:W1:Y:S01]  /*9280*/  MUFU.TANH R28, R28 ;  /* 0x0000001c001c7308 */ /* 0x000e620000002400 */
[----:B------:R-:W-:Y:S02]  /*9290*/  FMUL.FTZ R96, R106, c[0x0][0x320] ;  /* 0x0000c8006a607a20 */ /* 0x000fe40000410000 */
[----:B------:R-:W-:Y:S02]  /*92a0*/  FMUL.FTZ R81, R107, c[0x0][0x320] ;  /* 0x0000c8006b517a20 */ /* 0x000fe40000410000 */
[----:B--2---:R-:W-:Y:S02]  /*92b0*/  FMUL.FTZ R100, R108, c[0x0][0x320] ;  /* 0x0000c8006c647a20 */ /* 0x004fe40000410000 */
        /* <DEDUP_REMOVED lines=22> */
[----:B------:R-:W-:Y:S07]  /*9420*/  FMUL.FTZ R102, R102, c[0x0][0x320] ;  /* 0x0000c80066667a20 */ /* 0x000fee0000410000 */
        /* <DEDUP_REMOVED lines=73> */
[----:B------:R-:W1:Y:S01]  /*98c0*/  MUFU.TANH R11, R11 ;  /* 0x0000000b000b7308 */ /* 0x000e620000002400 */
[----:B------:R-:W-:-:S05]  /*98d0*/  @!P0 BRA `(.L_x_1345) ;  /* 0x000004e000008947 */ /* 0x000fca0003800000 */
[C---:B-1234-:R-:W-:Y:S01]  /*98e0*/  IMAD.SHL.U32 R84, R251.reuse, 0x2, RZ ;  /* 0x00000002fb547824 */ /* 0x05efe200078e00ff */
[----:B------:R-:W2:Y:S01]  /*98f0*/  LDL R218, [R1+0x24] ;  /* 0x0000240001da7983 */ /* 0x000ea20000100800 */
[----:B------:R-:W-:Y:S02]  /*9900*/  PLOP3.LUT P4, PT, PT, PT, UP0, 0x80, 0x0 ;  /* 0x000000000000781c */ /* 0x000fe40003f8f008 */
[----:B------:R-:W-:Y:S01]  /*9910*/  PLOP3.LUT P0, PT, PT, PT, UP0, 0x80, 0x0 ;  /* 0x000000000000781c */ /* 0x000fe20003f0f008 */
[----:B------:R-:W3:Y:S01]  /*9920*/  LDL.64 R82, [R1+0x40] ;  /* 0x0000400001527983 */ /* 0x000ee20000100a00 */
[----:B------:R-:W-:Y:S03]  /*9930*/  SHF.L.U64.HI R85, R251, 0x1, R242 ;  /* 0x00000001fb557819 */ /* 0x000fe600000102f2 */
[----:B------:R-:W4:Y:S04]  /*9940*/  LDL R217, [R1+0xc] ;  /* 0x00000c0001d97983 */ /* 0x000f280000100800 */
[----:B------:R-:W5:Y:S04]  /*9950*/  LDL.64 R222, [R1+0x38] ;  /* 0x0000380001de7983 */ /* 0x000f680000100a00 */
[----:B------:R-:W3:Y:S01]  /*9960*/  LDL R221, [R1+0x8] ;  /* 0x0000080001dd7983 */ /* 0x000ee20000100800 */
[----:B--2---:R-:W-:Y:S05]  /*9970*/  IMAD R5, R2, 0x70, R218 ;  /* 0x0000007002057824 */ /* 0x004fea00078e02da */
[----:B------:R-:W-:Y:S05]  /*9980*/  IADD3 R5, R5, -0x70, R250 ;  /* 0xffffff9005057810 */ /* 0x000fea0007ffe0fa */
[----:B------:R-:W-:Y:S04]  /*9990*/  @P4 IMAD.HI.U32 R2, R5, c[0x0][0x2bc], RZ ;  /* 0x0000af0005024a27 */ /* 0x000fe800078e00ff */
[--C-:B------:R-:W-:Y:S01]  /*99a0*/  IMAD.MOV.U32 R4, RZ, RZ, R5.reuse ;  /* 0x000000ffff047224 */ /* 0x100fe200078e0005 */
[----:B------:R-:W-:Y:S04]  /*99b0*/  @P0 SHF.R.U32.HI R4, RZ, c[0x0][0x2c0], R2 ;  /* 0x0000b000ff040a19 */ /* 0x000fe80000011602 */
[C---:B---3--:R-:W-:Y:S01]  /*99c0*/  @!P1 IADD3 R2, P0, R4.reuse, R82, RZ ;  /* 0x0000005204029210 */ /* 0x048fe20007f1e0ff */
[----:B------:R-:W-:Y:S03]  /*99d0*/  IMAD.MOV R6, RZ, RZ, -R4 ;  /* 0x000000ffff067224 */ /* 0x000fe600078e0a04 */
[----:B----4-:R-:W-:Y:S01]  /*99e0*/  @!P1 LEA.HI.X.SX32 R4, R4, R217, 0x1, P0 ;  /* 0x000000d904049211 */ /* 0x010fe200000f0eff */
[----:B------:R-:W-:Y:S01]  /*99f0*/  IMAD R82, R6, c[0x0][0x2b8], R5 ;  /* 0x0000ae0006527a24 */ /* 0x000fe200078e0205 */
[C---:B------:R-:W-:Y:S01]  /*9a00*/  @!P1 LEA R8, P0, R2.reuse, c[0x0][0x2a0], 0x2 ;  /* 0x0000a80002089a11 */ /* 0x040fe200078010ff */
[----:B------:R-:W-:Y:S03]  /*9a10*/  IMAD.MOV.U32 R6, RZ, RZ, RZ ;  /* 0x000000ffff067224 */ /* 0x000fe600078e00ff */
[----:B------:R-:W-:Y:S01]  /*9a20*/  @!P1 LEA.HI.X R9, R2, c[0x0][0x2a4], R4, 0x2, P0 ;  /* 0x0000a90002099a11 */ /* 0x000fe200000f1404 */
[----:B------:R-:W-:Y:S01]  /*9a30*/  IMAD.WIDE.U32 R4, R82, c[0x0][0x1e0], RZ ;  /* 0x0000780052047a25 */ /* 0x000fe200078e00ff */
[----:B------:R1:W-:Y:S01]  /*9a40*/  STL [R1+0x20], R82 ;  /* 0x0000205201007387 */ /* 0x0003e20000100800 */
[----:B------:R-:W-:Y:S03]  /*9a50*/  SHF.R.S32.HI R2, RZ, 0x1f, R82 ;  /* 0x0000001fff027819 */ /* 0x000fe60000011452 */
[----:B------:R-:W1:Y:S02]  /*9a60*/  @!P1 LDG.E R6, [R8.64] ;  /* 0x0000000808069981 */ /* 0x000e64000c1e1900 */
[----:B------:R-:W-:Y:S04]  /*9a70*/  IMAD R2, R2, c[0x0][0x1e0], RZ ;  /* 0x0000780002027a24 */ /* 0x000fe800078e02ff */
[----:B------:R-:W-:Y:S04]  /*9a80*/  IMAD R2, R82, c[0x0][0x1e4], R2 ;  /* 0x0000790052027a24 */ /* 0x000fe800078e0202 */
[----:B------:R-:W-:Y:S01]  /*9a90*/  IMAD.IADD R5, R5, 0x1, R2 ;  /* 0x0000000105057824 */ /* 0x000fe200078e0202 */
[----:B-1----:R-:W-:Y:S01]  /*9aa0*/  SHF.R.S32.HI R82, RZ, 0x1f, R6 ;  /* 0x0000001fff527819 */ /* 0x002fe20000011406 */
[----:B------:R1:W-:Y:S02]  /*9ab0*/  STL [R1+0x1c], R6 ;  /* 0x00001c0601007387 */ /* 0x0003e40000100800 */
[----:B------:R-:W-:Y:S04]  /*9ac0*/  IMAD.WIDE.U32 R4, R6, c[0x0][0x1f0], R4 ;  /* 0x00007c0006047a25 */ /* 0x000fe800078e0004 */
[----:B------:R-:W-:Y:S01]  /*9ad0*/  IMAD R82, R82, c[0x0][0x1f0], RZ ;  /* 0x00007c0052527a24 */ /* 0x000fe200078e02ff */
[----:B-----5:R-:W-:Y:S03]  /*9ae0*/  IADD3 R2, P0, R222, R4, RZ ;  /* 0x00000004de027210 */ /* 0x020fe60007f1e0ff */
[----:B------:R-:W-:Y:S05]  /*9af0*/  IMAD R82, R6, c[0x0][0x1f4], R82 ;  /* 0x00007d0006527a24 */ /* 0x000fea00078e0252 */
[----:B------:R-:W-:Y:S02]  /*9b00*/  IADD3.X R82, R221, R5, R82, P0, !PT ;  /* 0x00000005dd527210 */ /* 0x000fe400007fe452 */
[C---:B------:R-:W-:Y:S04]  /*9b10*/  LEA R83, P0, R2.reuse, c[0x0][0x1c8], 0x1 ;  /* 0x0000720002537a11 */ /* 0x040fe800078008ff */
[----:B------:R-:W-:Y:S01]  /*9b20*/  LEA.HI.X R82, R2, c[0x0][0x1cc], R82, 0x1, P0 ;  /* 0x0000730002527a11 */ /* 0x000fe200000f0c52 */
[----:B------:R-:W-:-:S06]  /*9b30*/  BRA.DIV ~URZ, `(.L_x_1346) ;  /* 0x0000dcf27f007947 */ /* 0x000fcc000b800000 */
[----:B------:R2:W3:Y:S02]  /*9b40*/  SHFL.IDX PT, R86, R82, RZ, 0x181f ;  /* 0x00181fff52567589 */ /* 0x0004e400000e0000 */
.L_x_1395:
[----:B------:R-:W-:-:S05]  /*9b50*/  BRA.DIV ~URZ, `(.L_x_1347) ;  /* 0x0000dd427f007947 */ /* 0x000fca000b800000 */
[----:B------:R-:W4:Y:S02]  /*9b60*/  SHFL.IDX PT, R2, R83, RZ, 0x181f ;  /* 0x00181fff53027589 */ /* 0x000f2400000e0000 */
[-C--:B----4-:R-:W-:Y:S02]  /*9b70*/  IADD3 R4, P0, R2, R84.reuse, RZ ;  /* 0x0000005402047210 */ /* 0x090fe40007f1e0ff */
[----:B------:R-:W4:Y:S03]  /*9b80*/  SHFL.IDX PT, R2, R83, 0x1, 0x181f ;  /* 0x00381f0053027f89 */ /* 0x000f2600000e0000 */
[--C-:B---3--:R-:W-:Y:S05]  /*9b90*/  IMAD.X R5, R86, 0x1, R85.reuse, P0 ;  /* 0x0000000156057824 */ /* 0x108fea00000e0655 */
[----:B------:R-:W-:Y:S01]  /*9ba0*/  @!PT LDS RZ, [RZ] ;  /* 0x00000000fffff984 */ /* 0x000fe20000000800 */
[----:B------:R3:W-:Y:S01]  /*9bb0*/  LDGSTS.E.BYPASS.LTC128B.128 [R244+0x3900], [R4.64], !P3 ;  /* 0x0390000004f47fae */ /* 0x0007e2000d901d48 */
[-C--:B----4-:R-:W-:Y:S03]  /*9bc0*/  IADD3 R8, P0, R2, R84.reuse, RZ ;  /* 0x0000005402087210 */ /* 0x090fe60007f1e0ff */
[----:B------:R-:W-:Y:S04]  /*9bd0*/  SHFL.IDX PT, R2, R83, 0x2, 0x181f ;  /* 0x00581f0053027f89 */ /* 0x000fe800000e0000 */
[----:B---3--:R-:W3:Y:S02]  /*9be0*/  SHFL.IDX PT, R4, R82, 0x1, 0x181f ;  /* 0x00381f0052047f89 */ /* 0x008ee400000e0000 */
[--C-:B---3--:R-:W-:Y:S02]  /*9bf0*/  IMAD.X R9, R4, 0x1, R85.reuse, P0 ;  /* 0x0000000104097824 */ /* 0x108fe400000e0655 */
[----:B------:R-:W3:Y:S04]  /*9c00*/  SHFL.IDX PT, R4, R82, 0x2, 0x181f ;  /* 0x00581f0052047f89 */ /* 0x000ee800000e0000 */
[----:B------:R4:W-:Y:S02]  /*9c10*/  LDGSTS.E.BYPASS.LTC128B.128 [R244+0x4100], [R8.64], !P3 ;  /* 0x0410000008f47fae */ /* 0x0009e4000d901d48 */
[-C--:B----4-:R-:W-:Y:S02]  /*9c20*/  IADD3 R8, P0, R2, R84.reuse, RZ ;  /* 0x0000005402087210 */ /* 0x090fe40007f1e0ff */
[----:B------:R-:W4:Y:S03]  /*9c30*/  SHFL.IDX PT, R2, R83, 0x3, 0x181f ;  /* 0x00781f0053027f89 */ /* 0x000f2600000e0000 */
        /* <DEDUP_REMOVED lines=12> */
[----:B------:R4:W-:Y:S04]  /*9d00*/  LDGSTS.E.BYPASS.LTC128B.128 [R244+0x5900], [R8.64], !P3 ;  /* 0x0590000008f47fae */ /* 0x0009e8000d901d48 */
[----:B--2---:R-:W2:Y:S01]  /*9d10*/  SHFL.IDX PT, R82, R82, 0x6, 0x181f ;  /* 0x00d81f0052527f89 */ /* 0x004ea200000e0000 */
[----:B----4-:R-:W-:Y:S05]  /*9d20*/  IADD3 R8, P0, R2, R84, RZ ;  /* 0x0000005402087210 */ /* 0x010fea0007f1e0ff */
[----:B---3--:R-:W-:Y:S02]  /*9d30*/  IMAD.X R9, R4, 0x1, R85, P0 ;  /* 0x0000000104097824 */ /* 0x008fe400000e0655 */
[----:B------:R3:W4:Y:S04]  /*9d40*/  SHFL.IDX PT, R4, R83, 0x6, 0x181f ;  /* 0x00d81f0053047f89 */ /* 0x00072800000e0000 */
[----:B------:R3:W-:Y:S02]  /*9d50*/  LDGSTS.E.BYPASS.LTC128B.128 [R244+0x6100], [R8.64], !P3 ;  /* 0x0610000008f47fae */ /* 0x0007e4000d901d48 */
.L_x_1396:
[----:B--2-4-:R-:W-:Y:S04]  /*9d60*/  IADD3 R4, P0, R4, R84, RZ ;  /* 0x0000005404047210 */ /* 0x014fe80007f1e0ff */
[----:B------:R-:W-:Y:S05]  /*9d70*/  IADD3.X R5, R82, R85, RZ, P0, !PT ;  /* 0x0000005552057210 */ /* 0x000fea00007fe4ff */
[----:B------:R-:W-:Y:S01]  /*9d80*/  @!PT LDS RZ, [RZ] ;  /* 0x00000000fffff984 */ /* 0x000fe20000000800 */
[----:B------:R-:W-:Y:S01]  /*9d90*/  @!PT LDS RZ, [RZ] ;  /* 0x00000000fffff984 */ /* 0x000fe20000000800 */
[----:B------:R-:W-:Y:S01]  /*9da0*/  @!PT LDS RZ, [RZ] ;  /* 0x00000000fffff984 */ /* 0x000fe20000000800 */
[----:B------:R2:W-:Y:S04]  /*9db0*/  LDGSTS.E.BYPASS.LTC128B.128 [R244+0x6900], [R4.64], !P3 ;  /* 0x0690000004f47fae */ /* 0x0005e8000d901d48 */
.L_x_1345:
[----:B--234-:R-:W-:Y:S05]  /*9dc0*/  BSYNC B0 ;  /* 0x0000000000007941 */ /* 0x01cfea0003800000 */
.L_x_1344:
[----:B------:R-:W2:Y:S04]  /*9dd0*/  LDL R5, [R1+0x5c] ;  /* 0x00005c0001057983 */ /* 0x000ea80000100800 */
[----:B------:R-:W3:Y:S04]  /*9de0*/  LDL R4, [R1+0x50] ;  /* 0x0000500001047983 */ /* 0x000ee80000100800 */
[----:B------:R-:W0:Y:S01]  /*9df0*/  LDGDEPBAR ;  /* 0x00000000000079af */ /* 0x000e220000000000 */
[----:B-12---:R-:W-:Y:S01]  /*9e00*/  MOV R6, R5 ;  /* 0x0000000500067202 */ /* 0x006fe20000000f00 */
[----:B------:R-:W-:Y:S04]  /*9e10*/  @P2 IMAD.HI.U32 R2, R5, c[0x0][0x2c8], RZ ;  /* 0x0000b20005022a27 */ /* 0x000fe800078e00ff */
[----:B---3--:R-:W-:Y:S01]  /*9e20*/  IMAD R4, R4, -0x70, RZ ;  /* 0xffffff9004047824 */ /* 0x008fe200078e02ff */
[----:B------:R-:W-:Y:S02]  /*9e30*/  @P2 SHF.R.U32.HI R6, RZ, c[0x0][0x2cc], R2 ;  /* 0x0000b300ff062a19 */ /* 0x000fe40000011602 */
[----:B------:R-:W-:Y:S02]  /*9e40*/  MOV R2, c[0x0][0x2ac] ;  /* 0x0000ab0000027a02 */ /* 0x000fe40000000f00 */
[----:B------:R-:W-:Y:S05]  /*9e50*/  IADD3 R4, -R245, 0x1, R4 ;  /* 0x00000001f5047810 */ /* 0x000fea0007ffe104 */
[----:B------:R-:W-:Y:S05]  /*9e60*/  IMAD R4, R2, c[0x0][0x1d0], R4 ;  /* 0x0000740002047a24 */ /* 0x000fea00078e0204 */
[----:B------:R-:W-:Y:S01]  /*9e70*/  IADD3 R101, R4, -c[0x0][0x168], RZ ;  /* 0x80005a0004657a10 */ /* 0x000fe20007ffe0ff */
[----:B------:R-:W-:-:S05]  /*9e80*/  BRA.DIV ~URZ, `(.L_x_1348) ;  /* 0x0000e0d27f007947 */ /* 0x000fca000b800000 */
[----:B------:R1:W2:Y:S02]  /*9e90*/  SHFL.IDX PT, R4, R6, RZ, 0x1c1f ;  /* 0x001c1fff06047589 */ /* 0x0002a400000e0000 */
.L_x_1397:
[----:B--2---:R-:W-:Y:S05]  /*9ea0*/  IMAD.IADD R4, R101, 0x1, R4 ;  /* 0x0000000165047824 */ /* 0x004fea00078e0204 */
[C---:B------:R-:W-:Y:S02]  /*9eb0*/  ISETP.GT.AND P6, PT, R4.reuse, RZ, PT ;  /* 0x000000ff0400720c */ /* 0x040fe40003fc4270 */
[C---:B------:R-:W-:Y:S02]  /*9ec0*/  ISETP.GT.AND P5, PT, R4.reuse, 0x1, PT ;  /* 0x000000010400780c */ /* 0x040fe40003fa4270 */
[C---:B------:R-:W-:Y:S02]  /*9ed0*/  ISETP.GT.AND P4, PT, R4.reuse, 0x8, PT ;  /* 0x000000080400780c */ /* 0x040fe40003f84270 */
[----:B------:R-:W-:Y:S02]  /*9ee0*/  ISETP.GT.AND P0, PT, R4, 0x9, PT ;  /* 0x000000090400780c */ /* 0x000fe40003f04270 */
[----:B------:R-:W-:Y:S02]  /*9ef0*/  FSEL R82, R0, -INF , P6 ;  /* 0xff80000000527808 */ /* 0x000fe40003000000 */
[C---:B------:R-:W-:Y:S02]  /*9f00*/  ISETP.GT.AND P6, PT, R4.reuse, 0x10, PT ;  /* 0x000000100400780c */ /* 0x040fe40003fc4270 */
[----:B------:R-:W-:Y:S02]  /*9f10*/  FSEL R83, R3, -INF , P5 ;  /* 0xff80000003537808 */ /* 0x000fe40002800000 */
        /* <DEDUP_REMOVED lines=32> */
[C---:B------:R-:W-:Y:S02]  /*a120*/  ISETP.GT.AND P5, PT, R4.reuse, 0x51, PT ;  /* 0x000000510400780c */ /* 0x040fe40003fa4270 */
        /* <DEDUP_REMOVED lines=13> */
[----:B------:R-:W-:Y:S02]  /*a200*/  FSEL R195, R195, -INF , P5 ;  /* 0xff800000c3c37808 */ /* 0x000fe40002800000 */
[----:B------:R-:W-:Y:S02]  /*a210*/  FSEL R64, R107, -INF , P4 ;  /* 0xff8000006b407808 */ /* 0x000fe40002000000 */
[----:B------:R-:W-:Y:S01]  /*a220*/  FSEL R53, R105, -INF , P0 ;  /* 0xff80000069357808 */ /* 0x000fe20000000000 */
[----:B------:R-:W-:-:S05]  /*a230*/  BRA.DIV ~URZ, `(.L_x_1349) ;  /* 0x0000dd727f007947 */ /* 0x000fca000b800000 */
[----:B------:R-:W2:Y:S08]  /*a240*/  SHFL.IDX PT, R2, R6, 0x1, 0x1c1f ;  /* 0x003c1f0006027f89 */ /* 0x000eb000000e0000 */
[----:B------:R-:W3:Y:S08]  /*a250*/  SHFL.IDX PT, R0, R6, 0x2, 0x1c1f ;  /* 0x005c1f0006007f89 */ /* 0x000ef000000e0000 */
[----:B------:R-:W4:Y:S01]  /*a260*/  SHFL.IDX PT, R3, R6, 0x3, 0x1c1f ;  /* 0x007c1f0006037f89 */ /* 0x000f2200000e0000 */
[C---:B--2---:R-:W-:Y:S05]  /*a270*/  IMAD.IADD R2, R101.reuse, 0x1, R2 ;  /* 0x0000000165027824 */ /* 0x044fea00078e0202 */
[C---:B------:R-:W-:Y:S02]  /*a280*/  ISETP.GT.AND P6, PT, R2.reuse, RZ, PT ;  /* 0x000000ff0200720c */ /* 0x040fe40003fc4270 */
[C---:B------:R-:W-:Y:S01]  /*a290*/  ISETP.GT.AND P5, PT, R2.reuse, 0x1, PT ;  /* 0x000000010200780c */ /* 0x040fe20003fa4270 */
[C---:B---3--:R-:W-:Y:S01]  /*a2a0*/  IMAD.IADD R0, R101.reuse, 0x1, R0 ;  /* 0x0000000165007824 */ /* 0x048fe200078e0200 */
[C---:B------:R-:W-:Y:S02]  /*a2b0*/  ISETP.GT.AND P4, PT, R2.reuse, 0x8, PT ;  /* 0x000000080200780c */ /* 0x040fe40003f84270 */
[----:B------:R-:W-:Y:S02]  /*a2c0*/  ISETP.GT.AND P0, PT, R2, 0x9, PT ;  /* 0x000000090200780c */ /* 0x000fe40003f04270 */
[----:B------:R-:W-:Y:S02]  /*a2d0*/  FSEL R32, R184, -INF , P6 ;  /* 0xff800000b8207808 */ /* 0x000fe40003000000 */
[C---:B------:R-:W-:Y:S01]  /*a2e0*/  ISETP.GT.AND P6, PT, R2.reuse, 0x10, PT ;  /* 0x000000100200780c */ /* 0x040fe20003fc4270 */
[----:B----4-:R-:W-:Y:S01]  /*a2f0*/  IMAD.IADD R101, R101, 0x1, R3 ;  /* 0x0000000165657824 */ /* 0x010fe200078e0203 */
        /* <DEDUP_REMOVED lines=35> */
[----:B------:R-:W-:Y:S02]  /*a530*/  ISETP.GT.AND P4, PT, R2, 0x58, PT ;  /* 0x000000580200780c */ /* 0x000fe40003f84270 */
        /* <DEDUP_REMOVED lines=11> */
[C---:B------:R-:W-:Y:S02]  /*a5f0*/  ISETP.GT.AND P6, PT, R0.reuse, RZ, PT ;  /* 0x000000ff0000720c */ /* 0x040fe40003fc4270 */
        /* <DEDUP_REMOVED lines=54> */
[----:B------:R-:W-:Y:S02]  /*a960*/  FMNMX.FTZ R0, R82, R182, !PT ;  /* 0x000000b652007209 */ /* 0x000fe40007810000 */
[----:B------:R-:W-:Y:S02]  /*a970*/  FSEL R105, R98, -INF , P6 ;  /* 0xff80000062697808 */ /* 0x000fe40003000000 */
[----:B------:R-:W-:Y:S02]  /*a980*/  FMNMX.FTZ R0, R83, R0, !PT ;  /* 0x0000000053007209 */ /* 0x000fe40007810000 */
[----:B------:R-:W-:Y:S02]  /*a990*/  FSEL R99, R99, -INF , P5 ;  /* 0xff80000063637808 */ /* 0x000fe40002800000 */
[----:B------:R-:W-:Y:S02]  /*a9a0*/  FMNMX.FTZ R0, R84, R0, !PT ;  /* 0x0000000054007209 */ /* 0x000fe40007810000 */
[----:B------:R-:W-:Y:S02]  /*a9b0*/  FSEL R98, R100, -INF , P4 ;  /* 0xff80000064627808 */ /* 0x000fe40002000000 */
[----:B------:R-:W-:Y:S02]  /*a9c0*/  FMNMX.FTZ R0, R85, R0, !PT ;  /* 0x0000000055007209 */ /* 0x000fe40007810000 */
[----:B------:R-:W-:Y:S02]  /*a9d0*/  FSEL R10, R10, -INF , P0 ;  /* 0xff8000000a0a7808 */ /* 0x000fe40000000000 */
[----:B------:R-:W-:Y:S02]  /*a9e0*/  FMNMX.FTZ R0, R94, R0, !PT ;  /* 0x000000005e007209 */ /* 0x000fe40007810000 */
[----:B------:R-:W-:Y:S02]  /*a9f0*/  ISETP.GT.AND P6, PT, R101, RZ, PT ;  /* 0x000000ff6500720c */ /* 0x000fe40003fc4270 */
[----:B------:R-:W-:Y:S02]  /*aa00*/  FMNMX.FTZ R0, R93, R0, !PT ;  /* 0x000000005d007209 */ /* 0x000fe40007810000 */
[C---:B------:R-:W-:Y:S02]  /*aa10*/  ISETP.GT.AND P5, PT, R101.reuse, 0x1, PT ;  /* 0x000000016500780c */ /* 0x040fe40003fa4270 */
[----:B------:R-:W-:Y:S02]  /*aa20*/  FMNMX.FTZ R0, R92, R0, !PT ;  /* 0x000000005c007209 */ /* 0x000fe40007810000 */
[----:B------:R-:W-:Y:S02]  /*aa30*/  FSEL R12, R192, -INF , P6 ;  /* 0xff800000c00c7808 */ /* 0x000fe40003000000 */
[----:B------:R-:W-:Y:S02]  /*aa40*/  FMNMX.FTZ R0, R90, R0, !PT ;  /* 0x000000005a007209 */ /* 0x000fe40007810000 */
[----:B------:R-:W-:Y:S02]  /*aa50*/  ISETP.GT.AND P4, PT, R101, 0x8, PT ;  /* 0x000000086500780c */ /* 0x000fe40003f84270 */
        /* <DEDUP_REMOVED lines=40> */
[----:B------:R-:W-:Y:S01]  /*ace0*/  FSEL R47, R47, -INF , P0 ;  /* 0xff8000002f2f7808 */ /* 0x000fe20000000000 */
[----:B------:R-:W2:Y:S01]  /*acf0*/  SHFL.BFLY PT, R2, R0, 0x2, 0x1f ;  /* 0x0c401f0000027f89 */ /* 0x000ea200000e0000 */
        /* <DEDUP_REMOVED lines=12> */
[----:B--2---:R-:W-:Y:S02]  /*adc0*/  FMNMX.FTZ R0, R2, R0, !PT ;  /* 0x0000000002007209 */ /* 0x004fe40007810000 */
[----:B------:R-:W-:Y:S02]  /*add0*/  FMNMX.FTZ R2, R32, R183, !PT ;  /* 0x000000b720027209 */ /* 0x000fe40007810000 */
[----:B------:R-:W-:Y:S01]  /*ade0*/  ISETP.GT.AND P0, PT, R101, 0x49, PT ;  /* 0x000000496500780c */ /* 0x000fe20003f04270 */
[----:B------:R-:W2:Y:S01]  /*adf0*/  SHFL.BFLY PT, R3, R0, 0x1, 0x1f ;  /* 0x0c201f0000037f89 */ /* 0x000ea200000e0000 */
        /* <DEDUP_REMOVED lines=13> */
[----:B--2---:R-:W-:Y:S02]  /*aed0*/  FMNMX.FTZ R3, R0, R3, !PT ;  /* 0x0000000300037209 */ /* 0x004fe40007810000 */
        /* <DEDUP_REMOVED lines=23> */
[----:B------:R-:W-:Y:S02]  /*b050*/  FSEL R7, R95, -INF , P0 ;  /* 0xff8000005f077808 */ /* 0x000fe40000000000 */
        /* <DEDUP_REMOVED lines=8> */
[----:B------:R-:W2:Y:S02]  /*b0e0*/  SHFL.BFLY PT, R0, R2, 0x2, 0x1f ;  /* 0x0c401f0002007f89 */ /* 0x000ea400000e0000 */
[----:B--2---:R-:W-:Y:S06]  /*b0f0*/  FMNMX.FTZ R0, R2, R0, !PT ;  /* 0x0000000002007209 */ /* 0x004fec0007810000 */
[----:B------:R-:W2:Y:S02]  /*b100*/  SHFL.BFLY PT, R2, R0, 0x1, 0x1f ;  /* 0x0c201f0000027f89 */ /* 0x000ea400000e0000 */
[----:B--2---:R-:W-:Y:S02]  /*b110*/  FMNMX.FTZ R2, R0, R2, !PT ;  /* 0x0000000200027209 */ /* 0x004fe40007810000 */
        /* <DEDUP_REMOVED lines=62> */
[----:B------:R2:W3:Y:S02]  /*b500*/  SHFL.BFLY PT, R68, R4, 0x1, 0x1f ;  /* 0x0c201f0004447f89 */ /* 0x0004e400000e0000 */
.L_x_1398:
[----:B-1----:R-:W4:Y:S01]  /*b510*/  LDL.LU R6, [R1+0x48] ;  /* 0x0000480001067983 */ /* 0x002f220000300800 */
[C---:B------:R-:W-:Y:S01]  /*b520*/  FMUL.FTZ R185, R3.reuse, c[0x0][0x2d0] ;  /* 0x0000b40003b97a20 */ /* 0x040fe20000410000 */
[----:B------:R-:W-:Y:S01]  /*b530*/  FSETP.NEU.FTZ.AND P0, PT, R3, -INF , PT ;  /* 0xff8000000300780b */ /* 0x000fe20003f1d000 */
[----:B------:R-:W-:Y:S01]  /*b540*/  FMUL.FTZ R109, R2, c[0x0][0x2d0] ;  /* 0x0000b400026d7a20 */ /* 0x000fe20000410000 */
[----:B---3--:R-:W-:Y:S01]  /*b550*/  FMNMX.FTZ R68, R68, R4, !PT ;  /* 0x0000000444447209 */ /* 0x008fe20007810000 */
[----:B------:R-:W-:Y:S01]  /*b560*/  FMUL.FTZ R97, R0, c[0x0][0x2d0] ;  /* 0x0000b40000617a20 */ /* 0x000fe20000410000 */
[----:B------:R-:W-:Y:S01]  /*b570*/  FSEL R185, R185, RZ, P0 ;  /* 0x000000ffb9b97208 */ /* 0x000fe20000000000 */
[----:B------:R-:W-:Y:S01]  /*b580*/  WARPSYNC 0xffffffff ;  /* 0xffffffff00007948 */ /* 0x000fe20003800000 */
[----:B--2---:R-:W-:Y:S02]  /*b590*/  FSEL R4, R3, RZ, P0 ;  /* 0x000000ff03047208 */ /* 0x004fe40000000000 */
[----:B------:R-:W-:Y:S01]  /*b5a0*/  FSETP.NEU.FTZ.AND P0, PT, R2, -INF , PT ;  /* 0xff8000000200780b */ /* 0x000fe20003f1d000 */
[--C-:B------:R-:W-:Y:S02]  /*b5b0*/  FFMA.FTZ R186, R64, c[0x0][0x2d0], -R185.reuse ;  /* 0x0000b40040ba7a23 */ /* 0x100fe400000108b9 */
[----:B------:R-:W2:Y:S01]  /*b5c0*/  LDL.LU R64, [R1+0x60] ;  /* 0x0000600001407983 */ /* 0x000ea20000300800 */
[----:B------:R-:W-:Y:S01]  /*b5d0*/  FSEL R109, R109, RZ, P0 ;  /* 0x000000ff6d6d7208 */ /* 0x000fe20000000000 */
[----:B------:R-:W-:Y:S02]  /*b5e0*/  FADD.FTZ R4, -R4, R182 ;  /* 0x000000b604047221 */ /* 0x000fe40000010100 */
[----:B------:R-:W-:Y:S01]  /*b5f0*/  MUFU.EX2 R186, R186 ;  /* 0x000000ba00ba7308 */ /* 0x000fe20000000800 */
[----:B------:R-:W-:Y:S02]  /*b600*/  FFMA.FTZ R95, R84, c[0x0][0x2d0], -R185 ;  /* 0x0000b400545f7a23 */ /* 0x000fe400000108b9 */
[----:B------:R-:W-:Y:S02]  /*b610*/  FFMA.FTZ R223, R39, c[0x0][0x2d0], -R109 ;  /* 0x0000b40027df7a23 */ /* 0x000fe4000001086d */
[----:B------:R-:W3:Y:S01]  /*b620*/  LDL.LU R39, [R1+0x54] ;  /* 0x0000540001277983 */ /* 0x000ee20000300800 */
[--C-:B------:R-:W-:Y:S02]  /*b630*/  FFMA.FTZ R84, R65, c[0x0][0x2d0], -R185.reuse ;  /* 0x0000b40041547a23 */ /* 0x100fe400000108b9 */
[----:B------:R-:W-:Y:S01]  /*b640*/  FMUL.FTZ R65, R4, c[0x0][0x2d0] ;  /* 0x0000b40004417a20 */ /* 0x000fe20000410000 */
[----:B------:R-:W-:Y:S01]  /*b650*/  FSEL R4, R2, RZ, P0 ;  /* 0x000000ff02047208 */ /* 0x000fe20000000000 */
[--C-:B------:R-:W-:Y:S01]  /*b660*/  FFMA.FTZ R82, R82, c[0x0][0x2d0], -R185.reuse ;  /* 0x0000b40052527a23 */ /* 0x100fe200000108b9 */
[----:B------:R-:W-:Y:S01]  /*b670*/  FSETP.NEU.FTZ.AND P0, PT, R0, -INF , PT ;  /* 0xff8000000000780b */ /* 0x000fe20003f1d000 */
[--C-:B------:R-:W-:Y:S02]  /*b680*/  FFMA.FTZ R81, R94, c[0x0][0x2d0], -R185.reuse ;  /* 0x0000b4005e517a23 */ /* 0x100fe400000108b9 */
[----:B------:R1:W-:Y:S01]  /*b690*/  MUFU.EX2 R72, R82 ;  /* 0x0000005200487308 */ /* 0x0003e20000000800 */
[--C-:B------:R-:W-:Y:S01]  /*b6a0*/  FFMA.FTZ R91, R91, c[0x0][0x2d0], -R185.reuse ;  /* 0x0000b4005b5b7a23 */ /* 0x100fe200000108b9 */
[----:B------:R-:W-:Y:S01]  /*b6b0*/  FSEL R97, R97, RZ, P0 ;  /* 0x000000ff61617208 */ /* 0x000fe20000000000 */
[--C-:B------:R-:W-:Y:S02]  /*b6c0*/  FFMA.FTZ R87, R87, c[0x0][0x2d0], -R185.reuse ;  /* 0x0000b40057577a23 */ /* 0x100fe400000108b9 */
[----:B------:R-:W-:Y:S02]  /*b6d0*/  FFMA.FTZ R86, R86, c[0x0][0x2d0], -R185 ;  /* 0x0000b40056567a23 */ /* 0x000fe400000108b9 */
[--C-:B------:R-:W-:Y:S02]  /*b6e0*/  FFMA.FTZ R37, R37, c[0x0][0x2d0], -R109.reuse ;  /* 0x0000b40025257a23 */ /* 0x100fe4000001086d */
[----:B------:R-:W-:Y:S01]  /*b6f0*/  FFMA.FTZ R38, R38, c[0x0][0x2d0], -R109 ;  /* 0x0000b40026267a23 */ /* 0x000fe2000001086d */
[----:B------:R-:W4:Y:S01]  /*b700*/  MUFU.EX2 R65, R65 ;  /* 0x0000004100417308 */ /* 0x000f220000000800 */
[----:B------:R-:W-:Y:S02]  /*b710*/  FFMA.FTZ R5, R89, c[0x0][0x2d0], -R185 ;  /* 0x0000b40059057a23 */ /* 0x000fe400000108b9 */
[----:B------:R-:W-:Y:S02]  /*b720*/  FADD.FTZ R4, -R4, R183 ;  /* 0x000000b704047221 */ /* 0x000fe40000010100 */
[----:B------:R-:W-:Y:S02]  /*b730*/  FFMA.FTZ R83, R83, c[0x0][0x2d0], -R185 ;  /* 0x0000b40053537a23 */ /* 0x000fe400000108b9 */
[--C-:B------:R-:W-:Y:S02]  /*b740*/  FFMA.FTZ R32, R32, c[0x0][0x2d0], -R109.reuse ;  /* 0x0000b40020207a23 */ /* 0x100fe4000001086d */
[----:B------:R-:W-:Y:S02]  /*b750*/  FMUL.FTZ R4, R4, c[0x0][0x2d0] ;  /* 0x0000b40004047a20 */ /* 0x000fe40000410000 */
[----:B------:R-:W5:Y:S01]  /*b760*/  MUFU.EX2 R83, R83 ;  /* 0x0000005300537308 */ /* 0x000f620000000800 */
[--C-:B------:R-:W-:Y:S02]  /*b770*/  FFMA.FTZ R100, R67, c[0x0][0x2d0], -R109.reuse ;  /* 0x0000b40043647a23 */ /* 0x100fe4000001086d */
[----:B------:R-:W-:Y:S02]  /*b780*/  FFMA.FTZ R182, R20, c[0x0][0x2d0], -R109 ;  /* 0x0000b40014b67a23 */ /* 0x000fe4000001086d */
[----:B------:R-:W-:Y:S02]  /*b790*/  FFMA.FTZ R20, R11, c[0x0][0x2d0], -R97 ;  /* 0x0000b4000b147a23 */ /* 0x000fe40000010861 */
[--C-:B------:R-:W-:Y:S02]  /*b7a0*/  FFMA.FTZ R33, R33, c[0x0][0x2d0], -R109.reuse ;  /* 0x0000b40021217a23 */ /* 0x100fe4000001086d */
[--C-:B-1----:R-:W-:Y:S01]  /*b7b0*/  FFMA.FTZ R82, R35, c[0x0][0x2d0], -R109.reuse ;  /* 0x0000b40023527a23 */ /* 0x102fe2000001086d */
[----:B------:R-:W-:Y:S01]  /*b7c0*/  MUFU.EX2 R67, R4 ;  /* 0x0000000400437308 */ /* 0x000fe20000000800 */
[--C-:B------:R-:W-:Y:S02]  /*b7d0*/  FFMA.FTZ R104, R54, c[0x0][0x2d0], -R109.reuse ;  /* 0x0000b40036687a23 */ /* 0x100fe4000001086d */
[----:B------:R-:W-:Y:S02]  /*b7e0*/  FFMA.FTZ R103, R55, c[0x0][0x2d0], -R109 ;  /* 0x0000b40037677a23 */ /* 0x000fe4000001086d */
[----:B------:R-:W-:Y:S02]  /*b7f0*/  FFMA.FTZ R80, R28, c[0x0][0x2d0], -R97 ;  /* 0x0000b4001c507a23 */ /* 0x000fe40000010861 */
[--C-:B------:R-:W-:Y:S02]  /*b800*/  FFMA.FTZ R8, R85, c[0x0][0x2d0], -R185.reuse ;  /* 0x0000b40055087a23 */ /* 0x100fe400000108b9 */
[----:B------:R-:W-:Y:S01]  /*b810*/  FFMA.FTZ R85, R88, c[0x0][0x2d0], -R185 ;  /* 0x0000b40058557a23 */ /* 0x000fe200000108b9 */
[----:B------:R-:W-:Y:S01]  /*b820*/  MUFU.EX2 R32, R32 ;  /* 0x0000002000207308 */ /* 0x000fe20000000800 */
[----:B------:R-:W-:Y:S02]  /*b830*/  FFMA.FTZ R214, R74, c[0x0][0x2d0], -R97 ;  /* 0x0000b4004ad67a23 */ /* 0x000fe40000010861 */
[--C-:B------:R-:W-:Y:S02]  /*b840*/  FFMA.FTZ R51, R93, c[0x0][0x2d0], -R185.reuse ;  /* 0x0000b4005d337a23 */ /* 0x100fe400000108b9 */
[--C-:B------:R-:W-:Y:S02]  /*b850*/  FFMA.FTZ R50, R92, c[0x0][0x2d0], -R185.reuse ;  /* 0x0000b4005c327a23 */ /* 0x100fe400000108b9 */
[--C-:B------:R-:W-:Y:S02]  /*b860*/  FFMA.FTZ R49, R90, c[0x0][0x2d0], -R185.reuse ;  /* 0x0000b4005a317a23 */ /* 0x100fe400000108b9 */
[--C-:B------:R-:W-:Y:S01]  /*b870*/  FFMA.FTZ R219, R219, c[0x0][0x2d0], -R185.reuse ;  /* 0x0000b400dbdb7a23 */ /* 0x100fe200000108b9 */
[----:B------:R-:W1:Y:S01]  /*b880*/  MUFU.EX2 R33, R33 ;  /* 0x0000002100217308 */ /* 0x000e620000000800 */
[----:B------:R-:W-:Y:S02]  /*b890*/  FFMA.FTZ R205, R205, c[0x0][0x2d0], -R185 ;  /* 0x0000b400cdcd7a23 */ /* 0x000fe400000108b9 */
[--C-:B------:R-:W-:Y:S02]  /*b8a0*/  FFMA.FTZ R36, R36, c[0x0][0x2d0], -R109.reuse ;  /* 0x0000b40024247a23 */ /* 0x100fe4000001086d */
[----:B------:R-:W-:Y:S02]  /*b8b0*/  FFMA.FTZ R187, R23, c[0x0][0x2d0], -R109 ;  /* 0x0000b40017bb7a23 */ /* 0x000fe4000001086d */
[----:B------:R-:W-:Y:S02]  /*b8c0*/  FFMA.FTZ R23, R29, c[0x0][0x2d0], -R97 ;  /* 0x0000b4001d177a23 */ /* 0x000fe40000010861 */
[----:B------:R-:W-:Y:S01]  /*b8d0*/  FFMA.FTZ R192, R22, c[0x0][0x2d0], -R109 ;  /* 0x0000b40016c07a23 */ /* 0x000fe2000001086d */
[----:B------:R1:W-:Y:S01]  /*b8e0*/  MUFU.EX2 R74, R95 ;  /* 0x0000005f004a7308 */ /* 0x0003e20000000800 */
[--C-:B------:R-:W-:Y:S02]  /*b8f0*/  FFMA.FTZ R22, R24, c[0x0][0x2d0], -R97.reuse ;  /* 0x0000b40018167a23 */ /* 0x100fe40000010861 */
[----:B------:R-:W-:Y:S02]  /*b900*/  FFMA.FTZ R212, R75, c[0x0][0x2d0], -R97 ;  /* 0x0000b4004bd47a23 */ /* 0x000fe40000010861 */
[--C-:B------:R-:W-:Y:S02]  /*b910*/  FFMA.FTZ R106, R106, c[0x0][0x2d0], -R185.reuse ;  /* 0x0000b4006a6a7a23 */ /* 0x100fe400000108b9 */
[--C-:B------:R-:W-:Y:S02]  /*b920*/  FFMA.FTZ R102, R102, c[0x0][0x2d0], -R185.reuse ;  /* 0x0000b40066667a23 */ /* 0x100fe400000108b9 */
[----:B------:R-:W-:Y:S01]  /*b930*/  FFMA.FTZ R220, R220, c[0x0][0x2d0], -R185 ;  /* 0x0000b400dcdc7a23 */ /* 0x000fe200000108b9 */
[----:B------:R-:W-:Y:S01]  /*b940*/  MUFU.EX2 R20, R20 ;  /* 0x0000001400147308 */ /* 0x000fe20000000800 */
[----:B------:R-:W-:Y:S02]  /*b950*/  FFMA.FTZ R215, R69, c[0x0][0x2d0], -R109 ;  /* 0x0000b40045d77a23 */ /* 0x000fe4000001086d */
[----:B------:R-:W-:Y:S02]  /*b960*/  FMUL.FTZ R69, R68, c[0x0][0x2d0] ;  /* 0x0000b40044457a20 */ /* 0x000fe40000410000 */
        /* <DEDUP_REMOVED lines=22> */
[----:B------:R-:W-:Y:S02]  /*bad0*/  FFMA.FTZ R184, R184, c[0x0][0x2d0], -R109 ;  /* 0x0000b400b8b87a23 */ /* 0x000fe4000001086d */
        /* <DEDUP_REMOVED lines=23> */
[----:B------:R-:W-:Y:S09]  /*bc50*/  FFMA.FTZ R98, R98, c[0x0][0x2d0], -R97 ;  /* 0x0000b40062627a23 */ /* 0x000ff20000010861 */
[----:B------:R-:W-:Y:S10]  /*bc60*/  MUFU.EX2 R100, R100 ;  /* 0x0000006400647308 */ /* 0x000ff40000000800 */
        /* <DEDUP_REMOVED lines=20> */
[----:B------:R-:W-:Y:S01]  /*bdb0*/  MUFU.EX2 R99, R99 ;  /* 0x0000006300637308 */ /* 0x000fe20000000800 */
[----:B----4-:R-:W-:Y:S01]  /*bdc0*/  FFMA.FTZ R9, R65, R6, R72 ;  /* 0x0000000641097223 */ /* 0x010fe20000010048 */
[C---:B-----5:R-:W-:Y:S01]  /*bdd0*/  F2FP.BF16.PACK_AB R72, R83.reuse, R72 ;  /* 0x000000485348723e */ /* 0x060fe200000010ff */
[----:B------:R-:W-:Y:S01]  /*bde0*/  FFMA.FTZ R6, R52, c[0x0][0x2d0], -R109 ;  /* 0x0000b40034067a23 */ /* 0x000fe2000001086d */
[----:B------:R-:W-:Y:S01]  /*bdf0*/  MOV R52, R5 ;  /* 0x0000000500347202 */ /* 0x000fe20000000f00 */
[----:B------:R-:W-:Y:S01]  /*be00*/  FADD.FTZ R9, R83, R9 ;  /* 0x0000000953097221 */ /* 0x000fe20000010000 */
[----:B------:R-:W-:Y:S01]  /*be10*/  FSEL R5, R0, RZ, P0 ;  /* 0x000000ff00057208 */ /* 0x000fe20000000000 */
[--C-:B------:R-:W-:Y:S01]  /*be20*/  FFMA.FTZ R83, R34, c[0x0][0x2d0], -R109.reuse ;  /* 0x0000b40022537a23 */ /* 0x100fe2000001086d */
[C---:B------:R-:W-:Y:S01]  /*be30*/  FSETP.NEU.FTZ.AND P0, PT, R68.reuse, -INF , PT ;  /* 0xff8000004400780b */ /* 0x040fe20003f1d000 */
[----:B------:R-:W-:Y:S01]  /*be40*/  FFMA.FTZ R109, R19, c[0x0][0x2d0], -R109 ;  /* 0x0000b400136d7a23 */ /* 0x000fe2000001086d */
[----:B-1----:R-:W-:Y:S01]  /*be50*/  F2FP.BF16.PACK_AB R73, R33, R32 ;  /* 0x000000202149723e */ /* 0x002fe200000010ff */
[----:B------:R-:W-:Y:S01]  /*be60*/  FADD.FTZ R5, -R5, R180 ;  /* 0x000000b405057221 */ /* 0x000fe20000010100 */
[----:B------:R-:W-:Y:S01]  /*be70*/  FSEL R69, R69, RZ, P0 ;  /* 0x000000ff45457208 */ /* 0x000fe20000000000 */
[----:B--2---:R-:W-:Y:S01]  /*be80*/  FFMA.FTZ R19, R67, R64, R32 ;  /* 0x0000004043137223 */ /* 0x004fe20000010020 */
[----:B------:R-:W-:Y:S01]  /*be90*/  FSEL R4, R68, RZ, P0 ;  /* 0x000000ff44047208 */ /* 0x000fe20000000000 */
[----:B------:R-:W-:Y:S01]  /*bea0*/  FMUL.FTZ R5, R5, c[0x0][0x2d0] ;  /* 0x0000b40005057a20 */ /* 0x000fe20000410000 */
[----:B------:R-:W-:Y:S01]  /*beb0*/  MUFU.EX2 R109, R109 ;  /* 0x0000006d006d7308 */ /* 0x000fe20000000800 */
[--C-:B------:R-:W-:Y:S02]  /*bec0*/  FFMA.FTZ R90, R26, c[0x0][0x2d0], -R69.reuse ;  /* 0x0000b4001a5a7a23 */ /* 0x100fe40000010845 */
[--C-:B------:R-:W-:Y:S02]  /*bed0*/  FFMA.FTZ R88, R27, c[0x0][0x2d0], -R69.reuse ;  /* 0x0000b4001b587a23 */ /* 0x100fe40000010845 */
[--C-:B------:R-:W-:Y:S02]  /*bee0*/  FFMA.FTZ R95, R42, c[0x0][0x2d0], -R69.reuse ;  /* 0x0000b4002a5f7a23 */ /* 0x100fe40000010845 */
[--C-:B------:R-:W-:Y:S02]  /*bef0*/  FFMA.FTZ R94, R43, c[0x0][0x2d0], -R69.reuse ;  /* 0x0000b4002b5e7a23 */ /* 0x100fe40000010845 */
[--C-:B------:R-:W-:Y:S01]  /*bf00*/  FFMA.FTZ R93, R46, c[0x0][0x2d0], -R69.reuse ;  /* 0x0000b4002e5d7a23 */ /* 0x100fe20000010845 */
[----:B------:R-:W3:Y:S01]  /*bf10*/  MUFU.EX2 R5, R5 ;  /* 0x0000000500057308 */ /* 0x000ee20000000800 */
[----:B------:R-:W-:Y:S02]  /*bf20*/  FFMA.FTZ R92, R47, c[0x0][0x2d0], -R69 ;  /* 0x0000b4002f5c7a23 */ /* 0x000fe40000010845 */
[----:B------:R-:W-:Y:S02]  /*bf30*/  FADD.FTZ R19, R33, R19 ;  /* 0x0000001321137221 */ /* 0x000fe40000010000 */
[--C-:B------:R-:W-:Y:S02]  /*bf40*/  FFMA.FTZ R64, R31, c[0x0][0x2d0], -R69.reuse ;  /* 0x0000b4001f407a23 */ /* 0x100fe40000010845 */
[--C-:B------:R-:W-:Y:S01]  /*bf50*/  FFMA.FTZ R191, R76, c[0x0][0x2d0], -R69.reuse ;  /* 0x0000b4004cbf7a23 */ /* 0x100fe20000010845 */
[----:B------:R-:W-:Y:S01]  /*bf60*/  F2FP.BF16.PACK_AB R76, R21, R20 ;  /* 0x00000014154c723e */ /* 0x000fe200000010ff */
        /* <DEDUP_REMOVED lines=19> */
[----:B------:R1:W-:Y:S01]  /*c0a0*/  MUFU.EX2 R77, R12 ;  /* 0x0000000c004d7308 */ /* 0x0003e20000000800 */
[----:B------:R-:W-:Y:S02]  /*c0b0*/  FFMA.FTZ R70, R70, c[0x0][0x2d0], -R69 ;  /* 0x0000b40046467a23 */ /* 0x000fe40000010845 */
[----:B------:R-:W-:Y:S02]  /*c0c0*/  FADD.FTZ R4, -R4, R181 ;  /* 0x000000b504047221 */ /* 0x000fe40000010100 */
[--C-:B------:R-:W-:Y:S02]  /*c0d0*/  FFMA.FTZ R181, R78, c[0x0][0x2d0], -R69.reuse ;  /* 0x0000b4004eb57a23 */ /* 0x100fe40000010845 */
[----:B------:R-:W-:Y:S02]  /*c0e0*/  FFMA.FTZ R69, R7, c[0x0][0x2d0], -R69 ;  /* 0x0000b40007457a23 */ /* 0x000fe40000010845 */
[C---:B---3--:R-:W-:Y:S01]  /*c0f0*/  FFMA.FTZ R7, R5.reuse, R39, R20 ;  /* 0x0000002705077223 */ /* 0x048fe20000010014 */
[----:B------:R-:W-:Y:S01]  /*c100*/  MUFU.EX2 R180, R180 ;  /* 0x000000b400b47308 */ /* 0x000fe20000000800 */
[----:B------:R-:W2:Y:S01]  /*c110*/  LDL.LU R39, [R1+0x4c] ;  /* 0x00004c0001277983 */ /* 0x000ea20000300800 */
[----:B------:R-:W-:Y:S02]  /*c120*/  FMUL.FTZ R4, R4, c[0x0][0x2d0] ;  /* 0x0000b40004047a20 */ /* 0x000fe40000410000 */
[C---:B------:R-:W-:Y:S01]  /*c130*/  FMUL.FTZ R24, R5.reuse, R156 ;  /* 0x0000009c05187220 */ /* 0x040fe20000410000 */
[----:B------:R-:W-:Y:S01]  /*c140*/  MOV R156, R23 ;  /* 0x00000017009c7202 */ /* 0x000fe20000000f00 */
[C---:B------:R-:W-:Y:S01]  /*c150*/  FMUL.FTZ R45, R5.reuse, R169 ;  /* 0x000000a9052d7220 */ /* 0x040fe20000410000 */
[----:B------:R-:W-:Y:S01]  /*c160*/  MOV R169, R22 ;  /* 0x0000001600a97202 */ /* 0x000fe20000000f00 */
[C---:B------:R-:W-:Y:S02]  /*c170*/  FMUL.FTZ R29, R5.reuse, R161 ;  /* 0x000000a1051d7220 */ /* 0x040fe40000410000 */
[----:B------:R-:W3:Y:S01]  /*c180*/  MUFU.EX2 R4, R4 ;  /* 0x0000000400047308 */ /* 0x000ee20000000800 */
[----:B------:R-:W-:Y:S01]  /*c190*/  FADD.FTZ R9, R74, R9 ;  /* 0x000000094a097221 */ /* 0x000fe20000010000 */
[C---:B------:R-:W-:Y:S01]  /*c1a0*/  F2FP.BF16.PACK_AB R74, R8.reuse, R74 ;  /* 0x0000004a084a723e */ /* 0x040fe200000010ff */
[C---:B------:R-:W-:Y:S02]  /*c1b0*/  FMUL.FTZ R28, R5.reuse, R160 ;  /* 0x000000a0051c7220 */ /* 0x040fe40000410000 */
[----:B------:R-:W-:Y:S02]  /*c1c0*/  FADD.FTZ R89, R8, R9 ;  /* 0x0000000908597221 */ /* 0x000fe40000010000 */
[C---:B------:R-:W-:Y:S02]  /*c1d0*/  FMUL.FTZ R8, R5.reuse, R148 ;  /* 0x0000009405087220 */ /* 0x040fe40000410000 */
[C---:B------:R-:W-:Y:S01]  /*c1e0*/  FMUL.FTZ R9, R5.reuse, R149 ;  /* 0x0000009505097220 */ /* 0x040fe20000410000 */
[----:B------:R-:W4:Y:S01]  /*c1f0*/  MUFU.EX2 R161, R6 ;  /* 0x0000000600a17308 */ /* 0x000f220000000800 */
[C---:B-1----:R-:W-:Y:S01]  /*c200*/  FMUL.FTZ R12, R5.reuse, R152 ;  /* 0x00000098050c7220 */ /* 0x042fe20000410000 */
[----:B------:R-:W-:Y:S01]  /*c210*/  MOV R152, R53 ;  /* 0x0000003500987202 */ /* 0x000fe20000000f00 */
[C---:B------:R-:W-:Y:S01]  /*c220*/  FMUL.FTZ R13, R5.reuse, R153 ;  /* 0x00000099050d7220 */ /* 0x040fe20000410000 */
[----:B------:R-:W-:Y:S01]  /*c230*/  MOV R153, R52 ;  /* 0x0000003400997202 */ /* 0x000fe20000000f00 */
[C---:B------:R-:W-:Y:S01]  /*c240*/  FMUL.FTZ R25, R5.reuse, R157 ;  /* 0x0000009d05197220 */ /* 0x040fe20000410000 */
[----:B------:R-:W-:Y:S01]  /*c250*/  LDSM.16.MT88.4 R52, [R232] ;  /* 0x00000000e834783b */ /* 0x000fe20000004200 */
[C---:B------:R-:W-:Y:S01]  /*c260*/  FMUL.FTZ R44, R5.reuse, R168 ;  /* 0x000000a8052c7220 */ /* 0x040fe20000410000 */
[----:B------:R-:W-:Y:S01]  /*c270*/  MOV R168, R38 ;  /* 0x0000002600a87202 */ /* 0x000fe20000000f00 */
[C---:B------:R-:W-:Y:S01]  /*c280*/  FMUL.FTZ R56, R5.reuse, R172 ;  /* 0x000000ac05387220 */ /* 0x040fe20000410000 */
[----:B------:R-:W-:Y:S01]  /*c290*/  MUFU.EX2 R160, R17 ;  /* 0x0000001100a07308 */ /* 0x000fe20000000800 */
[C---:B------:R-:W-:Y:S01]  /*c2a0*/  FMUL.FTZ R57, R5.reuse, R173 ;  /* 0x000000ad05397220 */ /* 0x040fe20000410000 */
[----:B------:R-:W-:Y:S01]  /*c2b0*/  MOV R172, R37 ;  /* 0x0000002500ac7202 */ /* 0x000fe20000000f00 */
[----:B------:R-:W-:Y:S01]  /*c2c0*/  FMUL.FTZ R60, R5, R176 ;  /* 0x000000b0053c7220 */ /* 0x000fe20000410000 */
[----:B------:R-:W-:Y:S01]  /*c2d0*/  F2FP.BF16.PACK_AB R176, R99, R105 ;  /* 0x0000006963b0723e */ /* 0x000fe200000010ff */
[C---:B---3--:R-:W-:Y:S02]  /*c2e0*/  FMUL.FTZ R26, R4.reuse, R158 ;  /* 0x0000009e041a7220 */ /* 0x048fe40000410000 */
[----:B------:R-:W-:Y:S02]  /*c2f0*/  FADD.FTZ R158, R21, R7 ;  /* 0x00000007159e7221 */ /* 0x000fe40000010000 */
[----:B------:R-:W1:Y:S01]  /*c300*/  LDSM.16.MT88.4 R20, [R234] ;  /* 0x00000000ea14783b */ /* 0x000e620000004200 */
[C---:B------:R-:W-:Y:S01]  /*c310*/  FMUL.FTZ R27, R4.reuse, R159 ;  /* 0x0000009f041b7220 */ /* 0x040fe20000410000 */
[----:B------:R-:W3:Y:S01]  /*c320*/  MUFU.EX2 R149, R16 ;  /* 0x0000001000957308 */ /* 0x000ee20000000800 */
[C---:B------:R-:W-:Y:S01]  /*c330*/  FMUL.FTZ R31, R4.reuse, R163 ;  /* 0x000000a3041f7220 */ /* 0x040fe20000410000 */
[----:B----4-:R-:W-:Y:S01]  /*c340*/  F2FP.BF16.PACK_AB R75, R161, R36 ;  /* 0x00000024a14b723e */ /* 0x010fe200000010ff */
[----:B------:R-:W-:Y:S02]  /*c350*/  FMUL.FTZ R61, R5, R177 ;  /* 0x000000b1053d7220 */ /* 0x000fe40000410000 */
[C---:B------:R-:W-:Y:S02]  /*c360*/  FMUL.FTZ R30, R4.reuse, R162 ;  /* 0x000000a2041e7220 */ /* 0x040fe40000410000 */
[C---:B------:R-:W-:Y:S03]  /*c370*/  FMUL.FTZ R58, R4.reuse, R174 ;  /* 0x000000ae043a7220 */ /* 0x040fe60000410000 */
[----:B------:R-:W-:Y:S01]  /*c380*/  MUFU.EX2 R163, R33 ;  /* 0x0000002100a37308 */ /* 0x000fe20000000800 */
[C---:B------:R-:W-:Y:S02]  /*c390*/  FMUL.FTZ R59, R4.reuse, R175 ;  /* 0x000000af043b7220 */ /* 0x040fe40000410000 */
[C---:B------:R-:W-:Y:S02]  /*c3a0*/  FMUL.FTZ R62, R4.reuse, R178 ;  /* 0x000000b2043e7220 */ /* 0x040fe40000410000 */
[----:B------:R-:W-:Y:S02]  /*c3b0*/  FMUL.FTZ R63, R4, R179 ;  /* 0x000000b3043f7220 */ /* 0x000fe40000410000 */
[C---:B------:R-:W-:Y:S02]  /*c3c0*/  FMUL.FTZ R6, R67.reuse, R146 ;  /* 0x0000009243067220 */ /* 0x040fe40000410000 */
[----:B------:R-:W-:Y:S01]  /*c3d0*/  FMUL.FTZ R7, R67, R147 ;  /* 0x0000009343077220 */ /* 0x000fe20000410000 */
[----:B------:R-:W-:Y:S01]  /*c3e0*/  MUFU.EX2 R159, R32 ;  /* 0x00000020009f7308 */ /* 0x000fe20000000800 */
[--C-:B------:R-:W-:Y:S02]  /*c3f0*/  FFMA.FTZ R34, R40, c[0x0][0x2d0], -R97.reuse ;  /* 0x0000b40028227a23 */ /* 0x100fe40000010861 */
[----:B------:R-:W-:Y:S01]  /*c400*/  FFMA.FTZ R97, R10, c[0x0][0x2d0], -R97 ;  /* 0x0000b4000a617a23 */ /* 0x000fe20000010861 */
[----:B---3--:R-:W-:Y:S01]  /*c410*/  F2FP.BF16.PACK_AB R78, R149, R160 ;  /* 0x000000a0954e723e */ /* 0x008fe200000010ff */
[C---:B------:R-:W-:Y:S02]  /*c420*/  FMUL.FTZ R10, R4.reuse, R150 ;  /* 0x00000096040a7220 */ /* 0x040fe40000410000 */
[C---:B------:R-:W-:Y:S01]  /*c430*/  FMUL.FTZ R40, R5.reuse, R164 ;  /* 0x000000a405287220 */ /* 0x040fe20000410000 */
[----:B------:R-:W-:Y:S01]  /*c440*/  MOV R164, R35 ;  /* 0x0000002300a47202 */ /* 0x000fe20000000f00 */
[----:B------:R-:W-:Y:S01]  /*c450*/  FMUL.FTZ R41, R5, R165 ;  /* 0x000000a505297220 */ /* 0x000fe20000410000 */
[----:B------:R-:W3:Y:S01]  /*c460*/  MUFU.EX2 R148, R18 ;  /* 0x0000001200947308 */ /* 0x000ee20000000800 */
[C---:B------:R-:W-:Y:S01]  /*c470*/  FMUL.FTZ R5, R65.reuse, R145 ;  /* 0x0000009141057220 */ /* 0x040fe20000410000 */
[----:B------:R-:W-:Y:S01]  /*c480*/  MOV R165, R34 ;  /* 0x0000002200a57202 */ /* 0x000fe20000000f00 */
[C---:B------:R-:W-:Y:S02]  /*c490*/  FMUL.FTZ R11, R4.reuse, R151 ;  /* 0x00000097040b7220 */ /* 0x040fe40000410000 */
[C---:B------:R-:W-:Y:S02]  /*c4a0*/  FMUL.FTZ R14, R4.reuse, R154 ;  /* 0x0000009a040e7220 */ /* 0x040fe40000410000 */
[C---:B------:R-:W-:Y:S02]  /*c4b0*/  FMUL.FTZ R15, R4.reuse, R155 ;  /* 0x0000009b040f7220 */ /* 0x040fe40000410000 */
[C---:B------:R-:W-:Y:S01]  /*c4c0*/  FMUL.FTZ R42, R4.reuse, R166 ;  /* 0x000000a6042a7220 */ /* 0x040fe20000410000 */
[----:B------:R-:W-:Y:S01]  /*c4d0*/  MUFU.EX2 R146, R87 ;  /* 0x0000005700927308 */ /* 0x000fe20000000800 */
[C---:B------:R-:W-:Y:S02]  /*c4e0*/  FMUL.FTZ R43, R4.reuse, R167 ;  /* 0x000000a7042b7220 */ /* 0x040fe40000410000 */
[C---:B------:R-:W-:Y:S02]  /*c4f0*/  FMUL.FTZ R46, R4.reuse, R170 ;  /* 0x000000aa042e7220 */ /* 0x040fe40000410000 */
[----:B------:R-:W-:Y:S02]  /*c500*/  FMUL.FTZ R47, R4, R171 ;  /* 0x000000ab042f7220 */ /* 0x000fe40000410000 */
[----:B------:R-:W-:Y:S02]  /*c510*/  FADD.FTZ R157, R36, R19 ;  /* 0x00000013249d7221 */ /* 0x000fe40000010000 */
[----:B------:R-:W-:Y:S01]  /*c520*/  FMUL.FTZ R16, R65, R140 ;  /* 0x0000008c41107220 */ /* 0x000fe20000410000 */
[----:B------:R-:W-:Y:S01]  /*c530*/  MUFU.EX2 R145, R86 ;  /* 0x0000005600917308 */ /* 0x000fe20000000800 */
[----:B------:R-:W-:Y:S02]  /*c540*/  FMUL.FTZ R19, R67, R143 ;  /* 0x0000008f43137220 */ /* 0x000fe40000410000 */
[----:B------:R-:W-:Y:S01]  /*c550*/  FMUL.FTZ R17, R65, R141 ;  /* 0x0000008d41117220 */ /* 0x000fe20000410000 */
[----:B---3--:R-:W-:Y:S01]  /*c560*/  F2FP.BF16.PACK_AB R79, R148, R159 ;  /* 0x0000009f944f723e */ /* 0x008fe200000010ff */
[----:B------:R-:W-:Y:S02]  /*c570*/  FMUL.FTZ R18, R67, R142 ;  /* 0x0000008e43127220 */ /* 0x000fe40000410000 */
[C---:B------:R-:W-:Y:S02]  /*c580*/  FMUL.FTZ R32, R65.reuse, R132 ;  /* 0x0000008441207220 */ /* 0x040fe40000410000 */
[----:B------:R-:W-:Y:S01]  /*c590*/  FMUL.FTZ R33, R65, R133 ;  /* 0x0000008541217220 */ /* 0x000fe20000410000 */
[----:B------:R-:W-:Y:S01]  /*c5a0*/  MUFU.EX2 R132, R82 ;  /* 0x0000005200847308 */ /* 0x000fe20000000800 */
[C---:B------:R-:W-:Y:S02]  /*c5b0*/  FMUL.FTZ R35, R67.reuse, R135 ;  /* 0x0000008743237220 */ /* 0x040fe40000410000 */
[----:B------:R-:W-:Y:S02]  /*c5c0*/  FMUL.FTZ R34, R67, R134 ;  /* 0x0000008643227220 */ /* 0x000fe40000410000 */
[----:B------:R-:W-:Y:S02]  /*c5d0*/  FADD.FTZ R157, R161, R157 ;  /* 0x0000009da19d7221 */ /* 0x000fe40000010000 */
[----:B------:R-:W-:Y:S03]  /*c5e0*/  FADD.FTZ R158, R160, R158 ;  /* 0x0000009ea09e7221 */ /* 0x000fe60000010000 */
[----:B------:R-:W-:Y:S01]  /*c5f0*/  MUFU.EX2 R133, R83 ;  /* 0x0000005300857308 */ /* 0x000fe20000000800 */
[----:B------:R-:W-:Y:S09]  /*c600*/  FADD.FTZ R158, R149, R158 ;  /* 0x0000009e959e7221 */ /* 0x000ff20000010000 */
[----:B------:R-:W-:Y:S10]  /*c610*/  MUFU.EX2 R135, R80 ;  /* 0x0000005000877308 */ /* 0x000ff40000000800 */
[----:B------:R3:W-:Y:S10]  /*c620*/  MUFU.EX2 R142, R48 ;  /* 0x00000030008e7308 */ /* 0x0007f40000000800 */
[----:B------:R4:W-:Y:S10]  /*c630*/  MUFU.EX2 R134, R50 ;  /* 0x0000003200867308 */ /* 0x0009f40000000800 */
[----:B------:R-:W-:Y:S01]  /*c640*/  MUFU.EX2 R143, R84 ;  /* 0x00000054008f7308 */ /* 0x000fe20000000800 */
[----:B---3--:R-:W-:Y:S09]  /*c650*/  FMUL.FTZ R48, R65, R124 ;  /* 0x0000007c41307220 */ /* 0x008ff20000410000 */
[----:B------:R-:W3:Y:S01]  /*c660*/  MUFU.EX2 R152, R152 ;  /* 0x0000009800987308 */ /* 0x000ee20000000800 */
[----:B----4-:R-:W-:Y:S09]  /*c670*/  FMUL.FTZ R50, R67, R126 ;  /* 0x0000007e43327220 */ /* 0x010ff20000410000 */
[----:B------:R-:W-:Y:S10]  /*c680*/  MUFU.EX2 R141, R172 ;  /* 0x000000ac008d7308 */ /* 0x000ff40000000800 */
[----:B------:R-:W-:Y:S01]  /*c690*/  MUFU.EX2 R126, R156 ;  /* 0x0000009c007e7308 */ /* 0x000fe20000000800 */
[----:B---3--:R-:W-:Y:S09]  /*c6a0*/  FADD.FTZ R157, R152, R157 ;  /* 0x0000009d989d7221 */ /* 0x008ff20000010000 */
        /* <DEDUP_REMOVED lines=8> */
[----:B------:R-:W3:Y:S10]  /*c730*/  MUFU.EX2 R97, R97 ;  /* 0x0000006100617308 */ /* 0x000ef40000000800 */
[----:B------:R-:W-:Y:S10]  /*c740*/  MUFU.EX2 R69, R69 ;  /* 0x0000004500457308 */ /* 0x000ff40000000800 */
[----:B------:R-:W-:Y:S01]  /*c750*/  MUFU.EX2 R155, R106 ;  /* 0x0000006a009b7308 */ /* 0x000fe20000000800 */
[----:B---3--:R-:W-:Y:S01]  /*c760*/  F2FP.BF16.PACK_AB R178, R97, R98 ;  /* 0x0000006261b2723e */ /* 0x008fe200000010ff */
[----:B--2---:R-:W-:Y:S01]  /*c770*/  FFMA.FTZ R162, R4, R39, R77 ;  /* 0x0000002704a27223 */ /* 0x004fe2000001004d */
[----:B------:R-:W-:Y:S01]  /*c780*/  F2FP.BF16.PACK_AB R77, R163, R77 ;  /* 0x0000004da34d723e */ /* 0x000fe200000010ff */
[----:B------:R-:W-:Y:S01]  /*c790*/  FMUL.FTZ R4, R65, R144 ;  /* 0x0000009041047220 */ /* 0x000fe20000410000 */
[----:B------:R-:W2:Y:S05]  /*c7a0*/  LDSM.16.MT88.4 R36, [R233] ;  /* 0x00000000e924783b */ /* 0x000eaa0000004200 */
[----:B------:R3:W-:Y:S01]  /*c7b0*/  MUFU.EX2 R144, R85 ;  /* 0x0000005500907308 */ /* 0x0007e20000000800 */
[----:B------:R-:W-:Y:S01]  /*c7c0*/  FADD.FTZ R163, R163, R162 ;  /* 0x000000a2a3a37221 */ /* 0x000fe20000010000 */
[-C--:B-1----:R-:W-:Y:S08]  /*c7d0*/  HMMA.16816.F32.BF16 R4, R72, R20.reuse, R4 ;  /* 0x000000144804723c */ /* 0x082ff00000041804 */
[----:B------:R-:W-:Y:S01]  /*c7e0*/  MUFU.EX2 R154, R102 ;  /* 0x00000066009a7308 */ /* 0x000fe20000000800 */
[----:B------:R-:W-:Y:S01]  /*c7f0*/  FADD.FTZ R159, R159, R163 ;  /* 0x000000a39f9f7221 */ /* 0x000fe20000010000 */
[C---:B------:R-:W-:Y:S04]  /*c800*/  HMMA.16816.F32.BF16 R8, R76.reuse, R20, R8 ;  /* 0x000000144c08723c */ /* 0x040fe80000041808 */
[----:B------:R-:W-:Y:S03]  /*c810*/  FADD.FTZ R159, R148, R159 ;  /* 0x0000009f949f7221 */ /* 0x000fe60000010000 */
[C---:B------:R-:W-:Y:S01]  /*c820*/  FMUL.FTZ R20, R65.reuse, R136 ;  /* 0x0000008841147220 */ /* 0x040fe20000410000 */
[-C--:B------:R-:W-:Y:S01]  /*c830*/  HMMA.16816.F32.BF16 R12, R76, R22.reuse, R12 ;  /* 0x000000164c0c723c */ /* 0x080fe2000004180c */
[----:B------:R1:W-:Y:S01]  /*c840*/  MUFU.EX2 R136, R66 ;  /* 0x0000004200887308 */ /* 0x0003e20000000800 */
[----:B---3--:R-:W-:Y:S02]  /*c850*/  LDSM.16.MT88.4 R84, [R234+0x800] ;  /* 0x00080000ea54783b */ /* 0x008fe40000004200 */
[----:B------:R-:W-:Y:S02]  /*c860*/  FMUL.FTZ R21, R65, R137 ;  /* 0x0000008941157220 */ /* 0x000fe40000410000 */
[----:B------:R-:W-:Y:S02]  /*c870*/  FADD.FTZ R159, R150, R159 ;  /* 0x0000009f969f7221 */ /* 0x000fe40000010000 */
[C---:B------:R-:W-:Y:S03]  /*c880*/  HMMA.16816.F32.BF16 R16, R72.reuse, R22, R16 ;  /* 0x000000164810723c */ /* 0x040fe60000041810 */
[----:B------:R3:W-:Y:S04]  /*c890*/  MUFU.EX2 R137, R49 ;  /* 0x0000003100897308 */ /* 0x0007e80000000800 */
[C---:B------:R-:W-:Y:S02]  /*c8a0*/  FMUL.FTZ R22, R67.reuse, R138 ;  /* 0x0000008a43167220 */ /* 0x040fe40000410000 */
[C---:B------:R-:W-:Y:S04]  /*c8b0*/  FMUL.FTZ R23, R67.reuse, R139 ;  /* 0x0000008b43177220 */ /* 0x040fe80000410000 */
[----:B------:R4:W5:Y:S03]  /*c8c0*/  MUFU.EX2 R138, R81 ;  /* 0x00000051008a7308 */ /* 0x0009660000000800 */
[-C--:B--2---:R-:W-:Y:S03]  /*c8d0*/  HMMA.16816.F32.BF16 R20, R72, R36.reuse, R20 ;  /* 0x000000244814723c */ /* 0x084fe60000041814 */
[----:B-1----:R-:W-:Y:S04]  /*c8e0*/  FMUL.FTZ R66, R67, R118 ;  /* 0x0000007643427220 */ /* 0x002fe80000410000 */
[----:B------:R-:W-:Y:S01]  /*c8f0*/  MUFU.EX2 R118, R207 ;  /* 0x000000cf00767308 */ /* 0x000fe20000000800 */
[C---:B------:R-:W-:Y:S04]  /*c900*/  HMMA.16816.F32.BF16 R24, R76.reuse, R36, R24 ;  /* 0x000000244c18723c */ /* 0x040fe80000041818 */
[C---:B---3--:R-:W-:Y:S03]  /*c910*/  FMUL.FTZ R49, R65.reuse, R125 ;  /* 0x0000007d41317220 */ /* 0x048fe60000410000 */
[C---:B------:R-:W-:Y:S01]  /*c920*/  FMUL.FTZ R36, R65.reuse, R128 ;  /* 0x0000008041247220 */ /* 0x040fe20000410000 */
[-C--:B------:R-:W-:Y:S01]  /*c930*/  HMMA.16816.F32.BF16 R28, R76, R38.reuse, R28 ;  /* 0x000000264c1c723c */ /* 0x080fe2000004181c */
[----:B------:R-:W-:Y:S03]  /*c940*/  MUFU.EX2 R125, R168 ;  /* 0x000000a8007d7308 */ /* 0x000fe60000000800 */
[----:B------:R-:W-:Y:S01]  /*c950*/  FMUL.FTZ R37, R65, R129 ;  /* 0x0000008141257220 */ /* 0x000fe20000410000 */
[----:B----4-:R-:W1:Y:S03]  /*c960*/  LDSM.16.MT88.4 R80, [R231] ;  /* 0x00000000e750783b */ /* 0x010e660000004200 */
[C---:B------:R-:W-:Y:S03]  /*c970*/  HMMA.16816.F32.BF16 R32, R72.reuse, R38, R32 ;  /* 0x000000264820723c */ /* 0x040fe60000041820 */
[----:B------:R2:W3:Y:S04]  /*c980*/  MUFU.EX2 R139, R51 ;  /* 0x00000033008b7308 */ /* 0x0004e80000000800 */
[C---:B------:R-:W-:Y:S02]  /*c990*/  FMUL.FTZ R38, R67.reuse, R130 ;  /* 0x0000008243267220 */ /* 0x040fe40000410000 */
[C---:B------:R-:W-:Y:S04]  /*c9a0*/  FMUL.FTZ R39, R67.reuse, R131 ;  /* 0x0000008343277220 */ /* 0x040fe80000410000 */
[----:B------:R-:W-:Y:S03]  /*c9b0*/  MUFU.EX2 R131, R94 ;  /* 0x0000005e00837308 */ /* 0x000fe60000000800 */
[-C--:B------:R-:W-:Y:S07]  /*c9c0*/  HMMA.16816.F32.BF16 R36, R72, R52.reuse, R36 ;  /* 0x000000344824723c */ /* 0x080fee0000041824 */
[----:B------:R-:W-:Y:S01]  /*c9d0*/  MUFU.EX2 R130, R93 ;  /* 0x0000005d00827308 */ /* 0x000fe20000000800 */
[C---:B------:R-:W-:Y:S04]  /*c9e0*/  HMMA.16816.F32.BF16 R40, R76.reuse, R52, R40 ;  /* 0x000000344c28723c */ /* 0x040fe80000041828 */
[----:B--2---:R-:W-:Y:S03]  /*c9f0*/  FMUL.FTZ R51, R67, R127 ;  /* 0x0000007f43337220 */ /* 0x004fe60000410000 */
[C---:B------:R-:W-:Y:S01]  /*ca00*/  FMUL.FTZ R52, R65.reuse, R120 ;  /* 0x0000007841347220 */ /* 0x040fe20000410000 */
[-C--:B------:R-:W-:Y:S01]  /*ca10*/  HMMA.16816.F32.BF16 R44, R76, R54.reuse, R44 ;  /* 0x000000364c2c723c */ /* 0x080fe2000004182c */
[----:B------:R2:W4:Y:S03]  /*ca20*/  MUFU.EX2 R127, R64 ;  /* 0x00000040007f7308 */ /* 0x0005260000000800 */
[----:B------:R-:W-:Y:S04]  /*ca30*/  FMUL.FTZ R53, R65, R121 ;  /* 0x0000007941357220 */ /* 0x000fe80000410000 */
[C---:B------:R-:W-:Y:S03]  /*ca40*/  HMMA.16816.F32.BF16 R48, R72.reuse, R54, R48 ;  /* 0x000000364830723c */ /* 0x040fe60000041830 */
[----:B------:R-:W-:Y:S04]  /*ca50*/  MUFU.EX2 R129, R223 ;  /* 0x000000df00817308 */ /* 0x000fe80000000800 */
[C---:B------:R-:W-:Y:S02]  /*ca60*/  FMUL.FTZ R54, R67.reuse, R122 ;  /* 0x0000007a43367220 */ /* 0x040fe40000410000 */
[C---:B------:R-:W-:Y:S03]  /*ca70*/  FMUL.FTZ R55, R67.reuse, R123 ;  /* 0x0000007b43377220 */ /* 0x040fe60000410000 */
[----:B------:R-:W-:Y:S01]  /*ca80*/  FMUL.FTZ R67, R67, R119 ;  /* 0x0000007743437220 */ /* 0x000fe20000410000 */
[----:B------:R-:W-:Y:S03]  /*ca90*/  MUFU.EX2 R128, R164 ;  /* 0x000000a400807308 */ /* 0x000fe60000000800 */
[-C--:B-1----:R-:W-:Y:S03]  /*caa0*/  HMMA.16816.F32.BF16 R52, R72, R80.reuse, R52 ;  /* 0x000000504834723c */ /* 0x082fe60000041834 */
[C---:B--2---:R-:W-:Y:S02]  /*cab0*/  FMUL.FTZ R64, R65.reuse, R116 ;  /* 0x0000007441407220 */ /* 0x044fe40000410000 */
[----:B------:R-:W-:Y:S02]  /*cac0*/  FMUL.FTZ R65, R65, R117 ;  /* 0x0000007541417220 */ /* 0x000fe40000410000 */
[----:B------:R-:W1:Y:S01]  /*cad0*/  MUFU.EX2 R117, R95 ;  /* 0x0000005f00757308 */ /* 0x000e620000000800 */
[C---:B------:R-:W-:Y:S08]  /*cae0*/  HMMA.16816.F32.BF16 R56, R76.reuse, R80, R56 ;  /* 0x000000504c38723c */ /* 0x040ff00000041838 */
[-C--:B------:R-:W-:Y:S01]  /*caf0*/  HMMA.16816.F32.BF16 R60, R76, R82.reuse, R60 ;  /* 0x000000524c3c723c */ /* 0x080fe2000004183c */
[----:B------:R2:W-:Y:S06]  /*cb00*/  MUFU.EX2 R164, R92 ;  /* 0x0000005c00a47308 */ /* 0x0005ec0000000800 */
[----:B-----5:R-:W-:Y:S01]  /*cb10*/  FADD.FTZ R77, R138, R89 ;  /* 0x000000598a4d7221 */ /* 0x020fe20000010000 */
[----:B------:R-:W-:Y:S01]  /*cb20*/  HMMA.16816.F32.BF16 R64, R72, R82, R64 ;  /* 0x000000524840723c */ /* 0x000fe20000041840 */
[----:B------:R-:W5:Y:S02]  /*cb30*/  LDSM.16.MT88.4 R80, [R233+0x800] ;  /* 0x00080000e950783b */ /* 0x000f640000004200 */
[----:B------:R-:W-:Y:S01]  /*cb40*/  MUFU.EX2 R106, R222 ;  /* 0x000000de006a7308 */ /* 0x000fe20000000800 */
[C---:B---3--:R-:W-:Y:S01]  /*cb50*/  FADD.FTZ R77, R139.reuse, R77 ;  /* 0x0000004d8b4d7221 */ /* 0x048fe20000010000 */
[----:B------:R-:W-:Y:S02]  /*cb60*/  F2FP.BF16.PACK_AB R79, R132, R133 ;  /* 0x00000085844f723e */ /* 0x000fe400000010ff */
[----:B------:R-:W-:Y:S01]  /*cb70*/  F2FP.BF16.PACK_AB R76, R139, R138 ;  /* 0x0000008a8b4c723e */ /* 0x000fe200000010ff */
[----:B------:R-:W-:Y:S01]  /*cb80*/  FADD.FTZ R77, R134, R77 ;  /* 0x0000004d864d7221 */ /* 0x000fe20000010000 */
[C---:B------:R-:W-:Y:S01]  /*cb90*/  F2FP.BF16.PACK_AB R78, R137.reuse, R134 ;  /* 0x00000086894e723e */ /* 0x040fe200000010ff */
[----:B------:R-:W3:Y:S02]  /*cba0*/  LDSM.16.MT88.4 R88, [R232+0x800] ;  /* 0x00080000e858783b */ /* 0x000ee40000004200 */
[----:B------:R-:W-:Y:S01]  /*cbb0*/  FADD.FTZ R162, R137, R77 ;  /* 0x0000004d89a27221 */ /* 0x000fe20000010000 */
[C---:B------:R-:W-:Y:S01]  /*cbc0*/  F2FP.BF16.PACK_AB R77, R141.reuse, R152 ;  /* 0x000000988d4d723e */ /* 0x040fe200000010ff */
[----:B------:R-:W-:Y:S01]  /*cbd0*/  MUFU.EX2 R134, R205 ;  /* 0x000000cd00867308 */ /* 0x000fe20000000800 */
[----:B------:R-:W-:Y:S01]  /*cbe0*/  F2FP.BF16.PACK_AB R72, R142, R151 ;  /* 0x000000978e48723e */ /* 0x000fe200000010ff */
[----:B------:R-:W-:Y:S01]  /*cbf0*/  FADD.FTZ R141, R141, R157 ;  /* 0x0000009d8d8d7221 */ /* 0x000fe20000010000 */
[----:B------:R-:W-:Y:S01]  /*cc00*/  F2FP.BF16.PACK_AB R74, R126, R135 ;  /* 0x000000877e4a723e */ /* 0x000fe200000010ff */
[----:B--2---:R-:W-:Y:S01]  /*cc10*/  LDSM.16.MT88.4 R92, [R232+0x1000] ;  /* 0x00100000e85c783b */ /* 0x004fe20000004200 */
[----:B----4-:R-:W-:Y:S01]  /*cc20*/  F2FP.BF16.PACK_AB R75, R127, R136 ;  /* 0x000000887f4b723e */ /* 0x010fe200000010ff */
[-C--:B------:R-:W-:Y:S04]  /*cc30*/  HMMA.16816.F32.BF16 R4, R76, R84.reuse, R4 ;  /* 0x000000544c04723c */ /* 0x080fe80000041804 */
[----:B------:R-:W2:Y:S01]  /*cc40*/  MUFU.EX2 R102, R221 ;  /* 0x000000dd00667308 */ /* 0x000ea20000000800 */
[----:B------:R-:W-:Y:S01]  /*cc50*/  F2FP.BF16.PACK_AB R73, R147, R150 ;  /* 0x000000969349723e */ /* 0x000fe200000010ff */
[----:B------:R-:W-:Y:S02]  /*cc60*/  FADD.FTZ R141, R133, R141 ;  /* 0x0000008d858d7221 */ /* 0x000fe40000010000 */
[----:B------:R-:W-:Y:S04]  /*cc70*/  FADD.FTZ R151, R151, R158 ;  /* 0x0000009e97977221 */ /* 0x000fe80000010000 */
[C---:B------:R-:W-:Y:S02]  /*cc80*/  HMMA.16816.F32.BF16 R8, R72.reuse, R84, R8 ;  /* 0x000000544808723c */ /* 0x040fe40000041808 */
[----:B------:R-:W-:Y:S02]  /*cc90*/  MUFU.EX2 R137, R220 ;  /* 0x000000dc00897308 */ /* 0x000fe40000000800 */
[----:B------:R-:W-:Y:S02]  /*cca0*/  FADD.FTZ R151, R142, R151 ;  /* 0x000000978e977221 */ /* 0x000fe40000010000 */
[----:B------:R-:W-:Y:S02]  /*ccb0*/  FADD.FTZ R132, R132, R141 ;  /* 0x0000008d84847221 */ /* 0x000fe40000010000 */
[-C--:B------:R-:W-:Y:S04]  /*ccc0*/  HMMA.16816.F32.BF16 R12, R72, R86.reuse, R12 ;  /* 0x00000056480c723c */ /* 0x080fe8000004180c */
[----:B------:R-:W-:Y:S01]  /*ccd0*/  MUFU.EX2 R139, R211 ;  /* 0x000000d3008b7308 */ /* 0x000fe20000000800 */
[----:B------:R-:W-:Y:S02]  /*cce0*/  FADD.FTZ R135, R135, R151 ;  /* 0x0000009787877221 */ /* 0x000fe40000010000 */
[----:B------:R-:W-:Y:S01]  /*ccf0*/  FADD.FTZ R147, R147, R159 ;  /* 0x0000009f93937221 */ /* 0x000fe20000010000 */
[C---:B------:R-:W-:Y:S01]  /*cd00*/  HMMA.16816.F32.BF16 R16, R76.reuse, R86, R16 ;  /* 0x000000564c10723c */ /* 0x040fe20000041810 */
[----:B------:R-:W4:Y:S03]  /*cd10*/  LDSM.16.MT88.4 R84, [R231+0x800] ;  /* 0x00080000e754783b */ /* 0x000f260000004200 */
[----:B------:R-:W-:Y:S02]  /*cd20*/  FADD.FTZ R135, R126, R135 ;  /* 0x000000877e877221 */ /* 0x000fe40000010000 */
[----:B------:R-:W-:Y:S01]  /*cd30*/  MUFU.EX2 R138, R209 ;  /* 0x000000d1008a7308 */ /* 0x000fe20000000800 */
[----:B------:R-:W-:Y:S01]  /*cd40*/  FADD.FTZ R147, R136, R147 ;  /* 0x0000009388937221 */ /* 0x000fe20000010000 */
[-C--:B-----5:R-:W-:Y:S04]  /*cd50*/  HMMA.16816.F32.BF16 R20, R76, R80.reuse, R20 ;  /* 0x000000504c14723c */ /* 0x0a0fe80000041814 */
[----:B------:R-:W-:Y:S02]  /*cd60*/  FADD.FTZ R147, R127, R147 ;  /* 0x000000937f937221 */ /* 0x000fe40000010000 */
[----:B------:R-:W-:Y:S02]  /*cd70*/  FADD.FTZ R136, R125, R132 ;  /* 0x000000847d887221 */ /* 0x000fe40000010000 */
[C---:B------:R-:W-:Y:S01]  /*cd80*/  HMMA.16816.F32.BF16 R24, R72.reuse, R80, R24 ;  /* 0x000000504818723c */ /* 0x040fe20000041818 */
[----:B------:R-:W-:Y:S03]  /*cd90*/  MUFU.EX2 R116, R206 ;  /* 0x000000ce00747308 */ /* 0x000fe60000000800 */
[----:B-1----:R-:W-:Y:S02]  /*cda0*/  FADD.FTZ R147, R117, R147 ;  /* 0x0000009375937221 */ /* 0x002fe40000010000 */
[----:B------:R-:W-:Y:S02]  /*cdb0*/  FADD.FTZ R162, R156, R162 ;  /* 0x000000a29ca27221 */ /* 0x000fe40000010000 */
[-C--:B------:R-:W-:Y:S03]  /*cdc0*/  HMMA.16816.F32.BF16 R28, R72, R82.reuse, R28 ;  /* 0x00000052481c723c */ /* 0x080fe6000004181c */
[----:B------:R-:W-:Y:S05]  /*cdd0*/  MUFU.EX2 R165, R204 ;  /* 0x000000cc00a57308 */ /* 0x000fea0000000800 */
[C---:B------:R-:W-:Y:S01]  /*cde0*/  HMMA.16816.F32.BF16 R32, R76.reuse, R82, R32 ;  /* 0x000000524c20723c */ /* 0x040fe20000041820 */
[----:B------:R-:W1:Y:S04]  /*cdf0*/  LDSM.16.MT88.4 R80, [R234+0x1000] ;  /* 0x00100000ea50783b */ /* 0x000e680000004200 */
        /* <DEDUP_REMOVED lines=8> */
[----:B------:R-:W1:Y:S05]  /*ce80*/  MUFU.EX2 R174, R215 ;  /* 0x000000d700ae7308 */ /* 0x000e6a0000000800 */
[-C--:B----4-:R-:W-:Y:S05]  /*ce90*/  HMMA.16816.F32.BF16 R52, R76, R84.reuse, R52 ;  /* 0x000000544c34723c */ /* 0x090fea0000041834 */
[----:B------:R-:W4:Y:S03]  /*cea0*/  MUFU.EX2 R123, R213 ;  /* 0x000000d5007b7308 */ /* 0x000f260000000800 */
[C---:B------:R-:W-:Y:S07]  /*ceb0*/  HMMA.16816.F32.BF16 R56, R72.reuse, R84, R56 ;  /* 0x000000544838723c */ /* 0x040fee0000041838 */
[----:B------:R-:W1:Y:S01]  /*cec0*/  MUFU.EX2 R122, R210 ;  /* 0x000000d2007a7308 */ /* 0x000e620000000800 */
[-C--:B------:R-:W-:Y:S07]  /*ced0*/  HMMA.16816.F32.BF16 R60, R72, R86.reuse, R60 ;  /* 0x00000056483c723c */ /* 0x080fee000004183c */
[C---:B------:R-:W-:Y:S01]  /*cee0*/  FADD.FTZ R73, R155.reuse, R162 ;  /* 0x000000a29b497221 */ /* 0x040fe20000010000 */
[----:B------:R-:W-:Y:S01]  /*cef0*/  HMMA.16816.F32.BF16 R64, R76, R86, R64 ;  /* 0x000000564c40723c */ /* 0x000fe20000041840 */
[----:B------:R-:W3:Y:S01]  /*cf00*/  LDSM.16.MT88.4 R84, [R231+0x1000] ;  /* 0x00100000e754783b */ /* 0x000ee20000004200 */
[----:B------:R-:W-:Y:S02]  /*cf10*/  MUFU.EX2 R173, R218 ;  /* 0x000000da00ad7308 */ /* 0x000fe40000000800 */
[----:B------:R-:W-:Y:S01]  /*cf20*/  FADD.FTZ R73, R154, R73 ;  /* 0x000000499a497221 */ /* 0x000fe20000010000 */
[----:B------:R-:W-:Y:S02]  /*cf30*/  F2FP.BF16.PACK_AB R72, R155, R156 ;  /* 0x0000009c9b48723e */ /* 0x000fe400000010ff */
[C---:B------:R-:W-:Y:S01]  /*cf40*/  F2FP.BF16.PACK_AB R74, R153.reuse, R154 ;  /* 0x0000009a994a723e */ /* 0x040fe200000010ff */
[----:B------:R-:W-:Y:S01]  /*cf50*/  FADD.FTZ R155, R153, R73 ;  /* 0x00000049999b7221 */ /* 0x000fe20000010000 */
[----:B------:R-:W-:Y:S03]  /*cf60*/  F2FP.BF16.PACK_AB R73, R129, R125 ;  /* 0x0000007d8149723e */ /* 0x000fe600000010ff */
[----:B------:R-:W-:Y:S01]  /*cf70*/  F2FP.BF16.PACK_AB R75, R107, R108 ;  /* 0x0000006c6b4b723e */ /* 0x000fe200000010ff */
[----:B------:R-:W-:Y:S01]  /*cf80*/  MUFU.EX2 R121, R216 ;  /* 0x000000d800797308 */ /* 0x000fe20000000800 */
[----:B------:R-:W-:Y:S01]  /*cf90*/  F2FP.BF16.PACK_AB R76, R128, R124 ;  /* 0x0000007c804c723e */ /* 0x000fe200000010ff */
[----:B------:R-:W-:Y:S01]  /*cfa0*/  FADD.FTZ R129, R129, R136 ;  /* 0x0000008881817221 */ /* 0x000fe20000010000 */
[----:B--2---:R-:W-:Y:S02]  /*cfb0*/  F2FP.BF16.PACK_AB R78, R102, R106 ;  /* 0x0000006a664e723e */ /* 0x004fe400000010ff */
[C---:B------:R-:W-:Y:S01]  /*cfc0*/  F2FP.BF16.PACK_AB R77, R131.reuse, R117 ;  /* 0x00000075834d723e */ /* 0x040fe200000010ff */
[-C--:B-1----:R-:W-:Y:S04]  /*cfd0*/  HMMA.16816.F32.BF16 R4, R72, R80.reuse, R4 ;  /* 0x000000504804723c */ /* 0x082fe80000041804 */
[----:B------:R-:W-:Y:S01]  /*cfe0*/  MUFU.EX2 R120, R214 ;  /* 0x000000d600787308 */ /* 0x000fe20000000800 */
[----:B------:R-:W-:Y:S01]  /*cff0*/  F2FP.BF16.PACK_AB R79, R164, R130 ;  /* 0x00000082a44f723e */ /* 0x000fe200000010ff */
[----:B------:R-:W-:Y:S01]  /*d000*/  FADD.FTZ R131, R131, R147 ;  /* 0x0000009383837221 */ /* 0x000fe20000010000 */
[----:B------:R-:W-:Y:S01]  /*d010*/  F2FP.BF16.PACK_AB R117, R183, R184 ;  /* 0x000000b8b775723e */ /* 0x000fe200000010ff */
[----:B------:R-:W-:Y:S04]  /*d020*/  FADD.FTZ R129, R108, R129 ;  /* 0x000000816c817221 */ /* 0x000fe80000010000 */
[C---:B------:R-:W-:Y:S02]  /*d030*/  HMMA.16816.F32.BF16 R8, R76.reuse, R80, R8 ;  /* 0x000000504c08723c */ /* 0x040fe40000041808 */
[----:B------:R-:W-:Y:S02]  /*d040*/  MUFU.EX2 R172, R212 ;  /* 0x000000d400ac7308 */ /* 0x000fe40000000800 */
[----:B------:R-:W-:Y:S04]  /*d050*/  FADD.FTZ R107, R107, R129 ;  /* 0x000000816b6b7221 */ /* 0x000fe80000010000 */
[-C--:B------:R-:W-:Y:S04]  /*d060*/  HMMA.16816.F32.BF16 R12, R76, R82.reuse, R12 ;  /* 0x000000524c0c723c */ /* 0x080fe8000004180c */
[----:B------:R-:W-:Y:S01]  /*d070*/  MUFU.EX2 R196, R196 ;  /* 0x000000c400c47308 */ /* 0x000fe20000000800 */
[----:B------:R-:W-:Y:S03]  /*d080*/  FADD.FTZ R107, R104, R107 ;  /* 0x0000006b686b7221 */ /* 0x000fe60000010000 */
[C---:B------:R-:W-:Y:S01]  /*d090*/  HMMA.16816.F32.BF16 R16, R72.reuse, R82, R16 ;  /* 0x000000524810723c */ /* 0x040fe20000041810 */
[----:B------:R-:W1:Y:S03]  /*d0a0*/  LDSM.16.MT88.4 R80, [R234+0x1800] ;  /* 0x00180000ea50783b */ /* 0x000e660000004200 */
[----:B------:R-:W-:Y:S02]  /*d0b0*/  FADD.FTZ R107, R103, R107 ;  /* 0x0000006b676b7221 */ /* 0x000fe40000010000 */
[----:B------:R-:W-:Y:S02]  /*d0c0*/  MUFU.EX2 R193, R193 ;  /* 0x000000c100c17308 */ /* 0x000fe40000000800 */
[-C--:B-----5:R-:W-:Y:S04]  /*d0d0*/  HMMA.16816.F32.BF16 R20, R72, R88.reuse, R20 ;  /* 0x000000584814723c */ /* 0x0a0fe80000041814 */
[----:B------:R-:W-:Y:S04]  /*d0e0*/  FADD.FTZ R107, R101, R107 ;  /* 0x0000006b656b7221 */ /* 0x000fe80000010000 */
[C---:B------:R-:W-:Y:S01]  /*d0f0*/  HMMA.16816.F32.BF16 R24, R76.reuse, R88, R24 ;  /* 0x000000584c18723c */ /* 0x040fe20000041818 */
[----:B------:R-:W-:Y:S03]  /*d100*/  MUFU.EX2 R189, R189 ;  /* 0x000000bd00bd7308 */ /* 0x000fe60000000800 */
[----:B------:R-:W-:Y:S04]  /*d110*/  FADD.FTZ R107, R100, R107 ;  /* 0x0000006b646b7221 */ /* 0x000fe80000010000 */
[-C--:B------:R-:W-:Y:S03]  /*d120*/  HMMA.16816.F32.BF16 R28, R76, R90.reuse, R28 ;  /* 0x0000005a4c1c723c */ /* 0x080fe6000004181c */
[----:B------:R-:W-:Y:S01]  /*d130*/  MUFU.EX2 R119, R208 ;  /* 0x000000d000777308 */ /* 0x000fe20000000800 */
[----:B---3--:R-:W-:Y:S04]  /*d140*/  FADD.FTZ R107, R175, R107 ;  /* 0x0000006baf6b7221 */ /* 0x008fe80000010000 */
[C---:B------:R-:W-:Y:S01]  /*d150*/  HMMA.16816.F32.BF16 R32, R72.reuse, R90, R32 ;  /* 0x0000005a4820723c */ /* 0x040fe20000041820 */
[----:B------:R-:W2:Y:S03]  /*d160*/  LDSM.16.MT88.4 R88, [R233+0x1800] ;  /* 0x00180000e958783b */ /* 0x000ea60000004200 */
[----:B------:R-:W-:Y:S01]  /*d170*/  FADD.FTZ R107, R174, R107 ;  /* 0x0000006bae6b7221 */ /* 0x000fe20000010000 */
[----:B------:R-:W-:Y:S03]  /*d180*/  MUFU.EX2 R115, R115 ;  /* 0x0000007300737308 */ /* 0x000fe60000000800 */
[-C--:B------:R-:W-:Y:S04]  /*d190*/  HMMA.16816.F32.BF16 R36, R72, R92.reuse, R36 ;  /* 0x0000005c4824723c */ /* 0x080fe80000041824 */
[----:B----4-:R-:W-:Y:S03]  /*d1a0*/  FADD.FTZ R107, R123, R107 ;  /* 0x0000006b7b6b7221 */ /* 0x010fe60000010000 */
[----:B------:R-:W-:Y:S01]  /*d1b0*/  MUFU.EX2 R113, R113 ;  /* 0x0000007100717308 */ /* 0x000fe20000000800 */
[C---:B------:R-:W-:Y:S04]  /*d1c0*/  HMMA.16816.F32.BF16 R40, R76.reuse, R92, R40 ;  /* 0x0000005c4c28723c */ /* 0x040fe80000041828 */
[----:B------:R-:W-:Y:S04]  /*d1d0*/  FADD.FTZ R107, R122, R107 ;  /* 0x0000006b7a6b7221 */ /* 0x000fe80000010000 */
[-C--:B------:R-:W-:Y:S01]  /*d1e0*/  HMMA.16816.F32.BF16 R44, R76, R94.reuse, R44 ;  /* 0x0000005e4c2c723c */ /* 0x080fe2000004182c */
[----:B------:R-:W3:Y:S03]  /*d1f0*/  MUFU.EX2 R70, R70 ;  /* 0x0000004600467308 */ /* 0x000ee60000000800 */
[----:B------:R-:W-:Y:S04]  /*d200*/  FADD.FTZ R107, R187, R107 ;  /* 0x0000006bbb6b7221 */ /* 0x000fe80000010000 */
[C---:B------:R-:W-:Y:S01]  /*d210*/  HMMA.16816.F32.BF16 R48, R72.reuse, R94, R48 ;  /* 0x0000005e4830723c */ /* 0x040fe20000041830 */
[----:B------:R-:W4:Y:S02]  /*d220*/  LDSM.16.MT88.4 R92, [R232+0x1800] ;  /* 0x00180000e85c783b */ /* 0x000f240000004200 */
[----:B------:R-:W-:Y:S01]  /*d230*/  MUFU.EX2 R96, R96 ;  /* 0x0000006000607308 */ /* 0x000fe20000000800 */
[----:B------:R-:W-:Y:S04]  /*d240*/  FADD.FTZ R107, R188, R107 ;  /* 0x0000006bbc6b7221 */ /* 0x000fe80000010000 */
[-C--:B------:R-:W-:Y:S04]  /*d250*/  HMMA.16816.F32.BF16 R52, R72, R84.reuse, R52 ;  /* 0x000000544834723c */ /* 0x080fe80000041834 */
[----:B------:R-:W-:Y:S01]  /*d260*/  FADD.FTZ R107, R190, R107 ;  /* 0x0000006bbe6b7221 */ /* 0x000fe20000010000 */
[----:B------:R-:W5:Y:S03]  /*d270*/  MUFU.EX2 R71, R71 ;  /* 0x0000004700477308 */ /* 0x000f660000000800 */
[C---:B------:R-:W-:Y:S04]  /*d280*/  HMMA.16816.F32.BF16 R56, R76.reuse, R84, R56 ;  /* 0x000000544c38723c */ /* 0x040fe80000041838 */
[----:B---3--:R-:W-:Y:S01]  /*d290*/  F2FP.BF16.PACK_AB R179, R69, R70 ;  /* 0x0000004645b3723e */ /* 0x008fe200000010ff */
[----:B------:R-:W-:Y:S02]  /*d2a0*/  FADD.FTZ R107, R192, R107 ;  /* 0x0000006bc06b7221 */ /* 0x000fe40000010000 */
[----:B------:R-:W-:Y:S01]  /*d2b0*/  FADD.FTZ R84, R146, R155 ;  /* 0x0000009b92547221 */ /* 0x000fe20000010000 */
[-C--:B------:R-:W-:Y:S04]  /*d2c0*/  HMMA.16816.F32.BF16 R60, R76, R86.reuse, R60 ;  /* 0x000000564c3c723c */ /* 0x080fe8000004183c */
[----:B------:R-:W-:Y:S02]  /*d2d0*/  FADD.FTZ R84, R145, R84 ;  /* 0x0000005491547221 */ /* 0x000fe40000010000 */
[----:B------:R-:W-:Y:S01]  /*d2e0*/  FADD.FTZ R107, R184, R107 ;  /* 0x0000006bb86b7221 */ /* 0x000fe20000010000 */
[----:B------:R-:W-:Y:S01]  /*d2f0*/  F2FP.BF16.PACK_AB R78, R143, R144 ;  /* 0x000000908f4e723e */ /* 0x000fe200000010ff */
[----:B------:R-:W-:Y:S04]  /*d300*/  HMMA.16816.F32.BF16 R64, R72, R86, R64 ;  /* 0x000000564840723c */ /* 0x000fe80000041840 */
[----:B------:R-:W-:Y:S01]  /*d310*/  F2FP.BF16.PACK_AB R76, R145, R146 ;  /* 0x00000092914c723e */ /* 0x000fe200000010ff */
[----:B------:R-:W-:Y:S01]  /*d320*/  FADD.FTZ R84, R144, R84 ;  /* 0x0000005490547221 */ /* 0x000fe20000010000 */
[----:B------:R-:W-:Y:S01]  /*d330*/  F2FP.BF16.PACK_AB R77, R103, R104 ;  /* 0x00000068674d723e */ /* 0x000fe200000010ff */
[----:B------:R-:W-:Y:S01]  /*d340*/  FADD.FTZ R107, R183, R107 ;  /* 0x0000006bb76b7221 */ /* 0x000fe20000010000 */
[----:B------:R-:W-:Y:S01]  /*d350*/  F2FP.BF16.PACK_AB R79, R100, R101 ;  /* 0x00000065644f723e */ /* 0x000fe200000010ff */
[----:B------:R-:W-:Y:S02]  /*d360*/  FADD.FTZ R145, R143, R84 ;  /* 0x000000548f917221 */ /* 0x000fe40000010000 */
[----:B------:R-:W3:Y:S01]  /*d370*/  LDSM.16.MT88.4 R84, [R231+0x1800] ;  /* 0x00180000e754783b */ /* 0x000ee20000004200 */
[----:B------:R-:W-:Y:S01]  /*d380*/  F2FP.BF16.PACK_AB R72, R110, R111 ;  /* 0x0000006f6e48723e */ /* 0x000fe200000010ff */
[----:B------:R-:W-:Y:S01]  /*d390*/  FADD.FTZ R107, R182, R107 ;  /* 0x0000006bb66b7221 */ /* 0x000fe20000010000 */
[----:B------:R-:W-:Y:S01]  /*d3a0*/  F2FP.BF16.PACK_AB R74, R114, R112 ;  /* 0x00000070724a723e */ /* 0x000fe200000010ff */
[-C--:B-1----:R-:W-:Y:S05]  /*d3b0*/  HMMA.16816.F32.BF16 R4, R76, R80.reuse, R4 ;  /* 0x000000504c04723c */ /* 0x082fea0000041804 */
[----:B------:R-:W-:Y:S02]  /*d3c0*/  F2FP.BF16.PACK_AB R73, R168, R165 ;  /* 0x000000a5a849723e */ /* 0x000fe400000010ff */
[----:B------:R-:W-:Y:S02]  /*d3d0*/  F2FP.BF16.PACK_AB R75, R201, R169 ;  /* 0x000000a9c94b723e */ /* 0x000fe400000010ff */
[----:B-----5:R-:W-:Y:S03]  /*d3e0*/  F2FP.BF16.PACK_AB R177, R71, R96 ;  /* 0x0000006047b1723e */ /* 0x020fe600000010ff */
[----:B------:R-:W-:Y:S02]  /*d3f0*/  MOV R183, R2 ;  /* 0x0000000200b77202 */ /* 0x000fe40000000f00 */
[C---:B------:R-:W-:Y:S08]  /*d400*/  HMMA.16816.F32.BF16 R8, R72.reuse, R80, R8 ;  /* 0x000000504808723c */ /* 0x040ff00000041808 */
[-C--:B------:R-:W-:Y:S08]  /*d410*/  HMMA.16816.F32.BF16 R12, R72, R82.reuse, R12 ;  /* 0x00000052480c723c */ /* 0x080ff0000004180c */
[C---:B------:R-:W-:Y:S01]  /*d420*/  HMMA.16816.F32.BF16 R16, R76.reuse, R82, R16 ;  /* 0x000000524c10723c */ /* 0x040fe20000041810 */
[----:B------:R-:W1:Y:S07]  /*d430*/  LDSM.16.MT88.4 R80, [R234+0x2000] ;  /* 0x00200000ea50783b */ /* 0x000e6e0000004200 */
[-C--:B--2---:R-:W-:Y:S08]  /*d440*/  HMMA.16816.F32.BF16 R20, R76, R88.reuse, R20 ;  /* 0x000000584c14723c */ /* 0x084ff00000041814 */
[C---:B------:R-:W-:Y:S08]  /*d450*/  HMMA.16816.F32.BF16 R24, R72.reuse, R88, R24 ;  /* 0x000000584818723c */ /* 0x040ff00000041818 */
[-C--:B------:R-:W-:Y:S08]  /*d460*/  HMMA.16816.F32.BF16 R28, R72, R90.reuse, R28 ;  /* 0x0000005a481c723c */ /* 0x080ff0000004181c */
[C---:B------:R-:W-:Y:S01]  /*d470*/  HMMA.16816.F32.BF16 R32, R76.reuse, R90, R32 ;  /* 0x0000005a4c20723c */ /* 0x040fe20000041820 */
[----:B------:R-:W2:Y:S07]  /*d480*/  LDSM.16.MT88.4 R88, [R233+0x2000] ;  /* 0x00200000e958783b */ /* 0x000eae0000004200 */
[-C--:B----4-:R-:W-:Y:S08]  /*d490*/  HMMA.16816.F32.BF16 R36, R76, R92.reuse, R36 ;  /* 0x0000005c4c24723c */ /* 0x090ff00000041824 */
[C---:B------:R-:W-:Y:S08]  /*d4a0*/  HMMA.16816.F32.BF16 R40, R72.reuse, R92, R40 ;  /* 0x0000005c4828723c */ /* 0x040ff00000041828 */
[-C--:B------:R-:W-:Y:S08]  /*d4b0*/  HMMA.16816.F32.BF16 R44, R72, R94.reuse, R44 ;  /* 0x0000005e482c723c */ /* 0x080ff0000004182c */
[C---:B------:R-:W-:Y:S01]  /*d4c0*/  HMMA.16816.F32.BF16 R48, R76.reuse, R94, R48 ;  /* 0x0000005e4c30723c */ /* 0x040fe20000041830 */
[----:B------:R-:W4:Y:S07]  /*d4d0*/  LDSM.16.MT88.4 R92, [R232+0x2000] ;  /* 0x00200000e85c783b */ /* 0x000f2e0000004200 */
[-C--:B---3--:R-:W-:Y:S08]  /*d4e0*/  HMMA.16816.F32.BF16 R52, R76, R84.reuse, R52 ;  /* 0x000000544c34723c */ /* 0x088ff00000041834 */
[C---:B------:R-:W-:Y:S07]  /*d4f0*/  HMMA.16816.F32.BF16 R56, R72.reuse, R84, R56 ;  /* 0x000000544838723c */ /* 0x040fee0000041838 */
[----:B------:R-:W-:Y:S01]  /*d500*/  FADD.FTZ R84, R137, R145 ;  /* 0x0000009189547221 */ /* 0x000fe20000010000 */
[-C--:B------:R-:W-:Y:S04]  /*d510*/  HMMA.16816.F32.BF16 R60, R72, R86.reuse, R60 ;  /* 0x00000056483c723c */ /* 0x080fe8000004183c */
[C---:B------:R-:W-:Y:S03]  /*d520*/  FADD.FTZ R84, R140.reuse, R84 ;  /* 0x000000548c547221 */ /* 0x040fe60000010000 */
[----:B------:R-:W-:Y:S01]  /*d530*/  F2FP.BF16.PACK_AB R72, R140, R137 ;  /* 0x000000898c48723e */ /* 0x000fe200000010ff */
[----:B------:R-:W-:Y:S01]  /*d540*/  HMMA.16816.F32.BF16 R64, R76, R86, R64 ;  /* 0x000000564c40723c */ /* 0x000fe20000041840 */
[----:B------:R-:W-:Y:S03]  /*d550*/  LDSM.16.MT88.4 R140, [R234+0x3000] ;  /* 0x00300000ea8c783b */ /* 0x000fe60000004200 */
[----:B------:R-:W-:Y:S01]  /*d560*/  F2FP.BF16.PACK_AB R74, R138, R139 ;  /* 0x0000008b8a4a723e */ /* 0x000fe200000010ff */
[----:B------:R-:W-:Y:S01]  /*d570*/  FADD.FTZ R84, R139, R84 ;  /* 0x000000548b547221 */ /* 0x000fe20000010000 */
[----:B------:R-:W-:Y:S02]  /*d580*/  F2FP.BF16.PACK_AB R73, R174, R175 ;  /* 0x000000afae49723e */ /* 0x000fe400000010ff */
[----:B------:R-:W-:Y:S01]  /*d590*/  F2FP.BF16.PACK_AB R75, R122, R123 ;  /* 0x0000007b7a4b723e */ /* 0x000fe200000010ff */
[----:B------:R-:W-:Y:S02]  /*d5a0*/  FADD.FTZ R137, R138, R84 ;  /* 0x000000548a897221 */ /* 0x000fe40000010000 */
[----:B------:R-:W3:Y:S01]  /*d5b0*/  LDSM.16.MT88.4 R84, [R231+0x2000] ;  /* 0x00200000e754783b */ /* 0x000ee20000004200 */
[----:B------:R-:W-:Y:S02]  /*d5c0*/  F2FP.BF16.PACK_AB R76, R121, R173 ;  /* 0x000000ad794c723e */ /* 0x000fe400000010ff */
[----:B------:R-:W-:Y:S01]  /*d5d0*/  F2FP.BF16.PACK_AB R78, R172, R120 ;  /* 0x00000078ac4e723e */ /* 0x000fe200000010ff */
[-C--:B-1----:R-:W-:Y:S05]  /*d5e0*/  HMMA.16816.F32.BF16 R4, R72, R80.reuse, R4 ;  /* 0x000000504804723c */ /* 0x082fea0000041804 */
[----:B------:R-:W-:Y:S02]  /*d5f0*/  F2FP.BF16.PACK_AB R77, R193, R196 ;  /* 0x000000c4c14d723e */ /* 0x000fe400000010ff */
[----:B------:R-:W-:Y:S07]  /*d600*/  F2FP.BF16.PACK_AB R79, R189, R191 ;  /* 0x000000bfbd4f723e */ /* 0x000fee00000010ff */
        /* <DEDUP_REMOVED lines=18> */
[----:B------:R-:W-:Y:S02]  /*d730*/  FADD.FTZ R137, R124, R135 ;  /* 0x000000877c897221 */ /* 0x000fe40000010000 */
[----:B------:R-:W-:Y:S01]  /*d740*/  LDSM.16.MT88.4 R124, [R232+0x3000] ;  /* 0x00300000e87c783b */ /* 0x000fe20000004200 */
[----:B------:R-:W-:Y:S01]  /*d750*/  F2FP.BF16.PACK_AB R78, R134, R116 ;  /* 0x00000074864e723e */ /* 0x000fe200000010ff */
[----:B------:R-:W-:Y:S04]  /*d760*/  HMMA.16816.F32.BF16 R64, R72, R86, R64 ;  /* 0x000000564840723c */ /* 0x000fe80000041840 */
[C---:B------:R-:W-:Y:S01]  /*d770*/  F2FP.BF16.PACK_AB R76, R118.reuse, R119 ;  /* 0x00000077764c723e */ /* 0x040fe200000010ff */
[----:B------:R-:W-:Y:S01]  /*d780*/  FADD.FTZ R84, R118, R84 ;  /* 0x0000005476547221 */ /* 0x000fe20000010000 */
[----:B------:R-:W-:Y:S01]  /*d790*/  F2FP.BF16.PACK_AB R77, R188, R187 ;  /* 0x000000bbbc4d723e */ /* 0x000fe200000010ff */
[----:B------:R-:W-:Y:S01]  /*d7a0*/  FADD.FTZ R128, R128, R137 ;  /* 0x0000008980807221 */ /* 0x000fe20000010000 */
[----:B------:R-:W-:Y:S01]  /*d7b0*/  F2FP.BF16.PACK_AB R79, R192, R190 ;  /* 0x000000bec04f723e */ /* 0x000fe200000010ff */
[----:B------:R-:W-:Y:S03]  /*d7c0*/  FADD.FTZ R84, R116, R84 ;  /* 0x0000005474547221 */ /* 0x000fe60000010000 */
[----:B------:R-:W-:Y:S01]  /*d7d0*/  F2FP.BF16.PACK_AB R72, R200, R194 ;  /* 0x000000c2c848723e */ /* 0x000fe200000010ff */
[----:B------:R-:W-:Y:S01]  /*d7e0*/  FADD.FTZ R118, R134, R84 ;  /* 0x0000005486767221 */ /* 0x000fe20000010000 */
[----:B------:R-:W-:Y:S01]  /*d7f0*/  F2FP.BF16.PACK_AB R73, R180, R181 ;  /* 0x000000b5b449723e */ /* 0x000fe200000010ff */
[-C--:B-1----:R-:W-:Y:S01]  /*d800*/  HMMA.16816.F32.BF16 R4, R76, R80.reuse, R4 ;  /* 0x000000504c04723c */ /* 0x082fe20000041804 */
[----:B------:R-:W1:Y:S04]  /*d810*/  LDSM.16.MT88.4 R84, [R231+0x2800] ;  /* 0x00280000e754783b */ /* 0x000e680000004200 */
[----:B------:R-:W-:Y:S01]  /*d820*/  F2FP.BF16.PACK_AB R74, R198, R199 ;  /* 0x000000c7c64a723e */ /* 0x000fe200000010ff */
[----:B------:R-:W-:Y:S01]  /*d830*/  FADD.FTZ R106, R106, R128 ;  /* 0x000000806a6a7221 */ /* 0x000fe20000010000 */
[----:B------:R-:W-:Y:S02]  /*d840*/  F2FP.BF16.PACK_AB R75, R113, R115 ;  /* 0x00000073714b723e */ /* 0x000fe400000010ff */
[----:B------:R-:W3:Y:S03]  /*d850*/  LDSM.16.MT88.4 R132, [R233+0x3000] ;  /* 0x00300000e984783b */ /* 0x000ee60000004200 */
[----:B------:R-:W-:Y:S01]  /*d860*/  F2FP.BF16.PACK_AB R116, R195, R197 ;  /* 0x000000c5c374723e */ /* 0x000fe200000010ff */
[----:B------:R-:W-:Y:S01]  /*d870*/  FADD.FTZ R106, R102, R106 ;  /* 0x0000006a666a7221 */ /* 0x000fe20000010000 */
[C---:B------:R-:W-:Y:S04]  /*d880*/  HMMA.16816.F32.BF16 R8, R72.reuse, R80, R8 ;  /* 0x000000504808723c */ /* 0x040fe80000041808 */
[----:B------:R-:W-:Y:S01]  /*d890*/  F2FP.BF16.PACK_AB R119, R109, R182 ;  /* 0x000000b66d77723e */ /* 0x000fe200000010ff */
[----:B------:R-:W-:Y:S01]  /*d8a0*/  FADD.FTZ R106, R111, R106 ;  /* 0x0000006a6f6a7221 */ /* 0x000fe20000010000 */
[----:B------:R-:W-:Y:S01]  /*d8b0*/  MOV R182, R3 ;  /* 0x0000000300b67202 */ /* 0x000fe20000000f00 */
[----:B------:R-:W-:Y:S01]  /*d8c0*/  FADD.FTZ R80, R197, R118 ;  /* 0x00000076c5507221 */ /* 0x000fe20000010000 */
[-C--:B------:R-:W-:Y:S04]  /*d8d0*/  HMMA.16816.F32.BF16 R12, R72, R82.reuse, R12 ;  /* 0x00000052480c723c */ /* 0x080fe8000004180c */
[----:B------:R-:W-:Y:S01]  /*d8e0*/  F2FP.BF16.PACK_AB R118, R185, R186 ;  /* 0x000000bab976723e */ /* 0x000fe200000010ff */
[----:B------:R-:W-:Y:S02]  /*d8f0*/  FADD.FTZ R80, R195, R80 ;  /* 0x00000050c3507221 */ /* 0x000fe40000010000 */
[----:B------:R-:W-:Y:S01]  /*d900*/  FADD.FTZ R106, R110, R106 ;  /* 0x0000006a6e6a7221 */ /* 0x000fe20000010000 */
[C---:B------:R-:W-:Y:S04]  /*d910*/  HMMA.16816.F32.BF16 R16, R76.reuse, R82, R16 ;  /* 0x000000524c10723c */ /* 0x040fe80000041810 */
[----:B------:R-:W-:Y:S02]  /*d920*/  FADD.FTZ R80, R186, R80 ;  /* 0x00000050ba507221 */ /* 0x000fe40000010000 */
[----:B------:R-:W-:Y:S02]  /*d930*/  FADD.FTZ R106, R112, R106 ;  /* 0x0000006a706a7221 */ /* 0x000fe40000010000 */
[-C--:B--2---:R-:W-:Y:S04]  /*d940*/  HMMA.16816.F32.BF16 R20, R76, R88.reuse, R20 ;  /* 0x000000584c14723c */ /* 0x084fe80000041814 */
[----:B------:R-:W-:Y:S04]  /*d950*/  FADD.FTZ R106, R114, R106 ;  /* 0x0000006a726a7221 */ /* 0x000fe80000010000 */
[C---:B------:R-:W-:Y:S04]  /*d960*/  HMMA.16816.F32.BF16 R24, R72.reuse, R88, R24 ;  /* 0x000000584818723c */ /* 0x040fe80000041818 */
[----:B------:R-:W-:Y:S04]  /*d970*/  FADD.FTZ R106, R173, R106 ;  /* 0x0000006aad6a7221 */ /* 0x000fe80000010000 */
[-C--:B------:R-:W-:Y:S04]  /*d980*/  HMMA.16816.F32.BF16 R28, R72, R90.reuse, R28 ;  /* 0x0000005a481c723c */ /* 0x080fe8000004181c */
[----:B------:R-:W-:Y:S04]  /*d990*/  FADD.FTZ R106, R121, R106 ;  /* 0x0000006a796a7221 */ /* 0x000fe80000010000 */
[C---:B------:R-:W-:Y:S04]  /*d9a0*/  HMMA.16816.F32.BF16 R32, R76.reuse, R90, R32 ;  /* 0x0000005a4c20723c */ /* 0x040fe80000041820 */
[----:B------:R-:W-:Y:S04]  /*d9b0*/  FADD.FTZ R106, R120, R106 ;  /* 0x0000006a786a7221 */ /* 0x000fe80000010000 */
[-C--:B----4-:R-:W-:Y:S04]  /*d9c0*/  HMMA.16816.F32.BF16 R36, R76, R92.reuse, R36 ;  /* 0x0000005c4c24723c */ /* 0x090fe80000041824 */
[----:B------:R-:W-:Y:S04]  /*d9d0*/  FADD.FTZ R106, R172, R106 ;  /* 0x0000006aac6a7221 */ /* 0x000fe80000010000 */
[C---:B------:R-:W-:Y:S04]  /*d9e0*/  HMMA.16816.F32.BF16 R40, R72.reuse, R92, R40 ;  /* 0x0000005c4828723c */ /* 0x040fe80000041828 */
[----:B------:R-:W-:Y:S04]  /*d9f0*/  FADD.FTZ R106, R194, R106 ;  /* 0x0000006ac26a7221 */ /* 0x000fe80000010000 */
[-C--:B------:R-:W-:Y:S04]  /*da00*/  HMMA.16816.F32.BF16 R44, R72, R94.reuse, R44 ;  /* 0x0000005e482c723c */ /* 0x080fe8000004182c */
[----:B------:R-:W-:Y:S04]  /*da10*/  FADD.FTZ R106, R200, R106 ;  /* 0x0000006ac86a7221 */ /* 0x000fe80000010000 */
[C---:B------:R-:W-:Y:S04]  /*da20*/  HMMA.16816.F32.BF16 R48, R76.reuse, R94, R48 ;  /* 0x0000005e4c30723c */ /* 0x040fe80000041830 */
[----:B------:R-:W-:Y:S04]  /*da30*/  FADD.FTZ R106, R199, R106 ;  /* 0x0000006ac76a7221 */ /* 0x000fe80000010000 */
[-C--:B-1----:R-:W-:Y:S04]  /*da40*/  HMMA.16816.F32.BF16 R52, R76, R84.reuse, R52 ;  /* 0x000000544c34723c */ /* 0x082fe80000041834 */
[----:B------:R-:W-:Y:S04]  /*da50*/  FADD.FTZ R106, R198, R106 ;  /* 0x0000006ac66a7221 */ /* 0x000fe80000010000 */
[C---:B------:R-:W-:Y:S04]  /*da60*/  HMMA.16816.F32.BF16 R56, R72.reuse, R84, R56 ;  /* 0x000000544838723c */ /* 0x040fe80000041838 */
[----:B------:R-:W-:Y:S04]  /*da70*/  FADD.FTZ R106, R105, R106 ;  /* 0x0000006a696a7221 */ /* 0x000fe80000010000 */
[-C--:B------:R-:W-:Y:S01]  /*da80*/  HMMA.16816.F32.BF16 R60, R72, R86.reuse, R60 ;  /* 0x00000056483c723c */ /* 0x080fe2000004183c */
[----:B------:R-:W2:Y:S03]  /*da90*/  LDL R73, [R1+0x58] ;  /* 0x0000580001497983 */ /* 0x000ea60000100800 */
[----:B------:R-:W-:Y:S01]  /*daa0*/  FADD.FTZ R106, R99, R106 ;  /* 0x0000006a636a7221 */ /* 0x000fe20000010000 */
[----:B------:R-:W4:Y:S02]  /*dab0*/  LDL.LU R72, [R1+0x50] ;  /* 0x0000500001487983 */ /* 0x000f240000300800 */
[----:B------:R-:W-:Y:S01]  /*dac0*/  FADD.FTZ R74, R185, R80 ;  /* 0x00000050b94a7221 */ /* 0x000fe20000010000 */
[----:B------:R-:W-:Y:S04]  /*dad0*/  HMMA.16816.F32.BF16 R64, R76, R86, R64 ;  /* 0x000000564c40723c */ /* 0x000fe80000041840 */
[----:B------:R-:W-:Y:S01]  /*dae0*/  STL [R1+0x48], R74 ;  /* 0x0000484a01007387 */ /* 0x000fe20000100800 */
[----:B------:R-:W-:Y:S03]  /*daf0*/  FADD.FTZ R106, R98, R106 ;  /* 0x0000006a626a7221 */ /* 0x000fe60000010000 */
[-C--:B------:R-:W-:Y:S01]  /*db00*/  HMMA.16816.F32.BF16 R144, R116, R140.reuse, R4 ;  /* 0x0000008c7490723c */ /* 0x080fe20000041804 */
[----:B------:R-:W1:Y:S07]  /*db10*/  LDSM.16.MT88.4 R4, [R231+0x3000] ;  /* 0x00300000e704783b */ /* 0x000e6e0000004200 */
[C---:B------:R-:W-:Y:S07]  /*db20*/  HMMA.16816.F32.BF16 R148, R176.reuse, R140, R8 ;  /* 0x0000008cb094723c */ /* 0x040fee0000041808 */
[----:B------:R-:W-:Y:S01]  /*db30*/  FADD.FTZ R8, R130, R131 ;  /* 0x0000008382087221 */ /* 0x000fe20000010000 */
[-C--:B------:R-:W-:Y:S04]  /*db40*/  HMMA.16816.F32.BF16 R152, R176, R142.reuse, R12 ;  /* 0x0000008eb098723c */ /* 0x080fe8000004180c */
[----:B------:R-:W-:Y:S04]  /*db50*/  FADD.FTZ R8, R164, R8 ;  /* 0x00000008a4087221 */ /* 0x000fe80000010000 */
[C---:B------:R-:W-:Y:S04]  /*db60*/  HMMA.16816.F32.BF16 R140, R116.reuse, R142, R16 ;  /* 0x0000008e748c723c */ /* 0x040fe80000041810 */
[----:B------:R-:W-:Y:S04]  /*db70*/  FADD.FTZ R8, R165, R8 ;  /* 0x00000008a5087221 */ /* 0x000fe80000010000 */
[-C--:B---3--:R-:W-:Y:S04]  /*db80*/  HMMA.16816.F32.BF16 R136, R116, R132.reuse, R20 ;  /* 0x000000847488723c */ /* 0x088fe80000041814 */
[----:B------:R-:W-:Y:S04]  /*db90*/  FADD.FTZ R8, R168, R8 ;  /* 0x00000008a8087221 */ /* 0x000fe80000010000 */
[C---:B------:R-:W-:Y:S04]  /*dba0*/  HMMA.16816.F32.BF16 R156, R176.reuse, R132, R24 ;  /* 0x00000084b09c723c */ /* 0x040fe80000041818 */
[----:B------:R-:W-:Y:S04]  /*dbb0*/  FADD.FTZ R8, R169, R8 ;  /* 0x00000008a9087221 */ /* 0x000fe80000010000 */
[-C--:B------:R-:W-:Y:S04]  /*dbc0*/  HMMA.16816.F32.BF16 R160, R176, R134.reuse, R28 ;  /* 0x00000086b0a0723c */ /* 0x080fe8000004181c */
        /* <DEDUP_REMOVED lines=10> */
[----:B------:R-:W-:Y:S01]  /*dc70*/  FADD.FTZ R8, R181, R8 ;  /* 0x00000008b5087221 */ /* 0x000fe20000010000 */
[----:B------:R-:W-:Y:S03]  /*dc80*/  MOV R181, R68 ;  /* 0x0000004400b57202 */ /* 0x000fe60000000f00 */
[-C--:B-1----:R-:W-:Y:S04]  /*dc90*/  HMMA.16816.F32.BF16 R120, R116, R4.reuse, R52 ;  /* 0x000000047478723c */ /* 0x082fe80000041834 */
[----:B------:R-:W-:Y:S01]  /*dca0*/  FADD.FTZ R8, R180, R8 ;  /* 0x00000008b4087221 */ /* 0x000fe20000010000 */
[----:B------:R-:W-:Y:S03]  /*dcb0*/  MOV R180, R0 ;  /* 0x0000000000b47202 */ /* 0x000fe60000000f00 */
[C---:B------:R-:W-:Y:S04]  /*dcc0*/  HMMA.16816.F32.BF16 R172, R176.reuse, R4, R56 ;  /* 0x00000004b0ac723c */ /* 0x040fe80000041838 */
[----:B------:R-:W-:Y:S03]  /*dcd0*/  FADD.FTZ R8, R115, R8 ;  /* 0x0000000873087221 */ /* 0x000fe60000010000 */
[----:B------:R-:W-:Y:S01]  /*dce0*/  FADD.FTZ R5, R109, R107 ;  /* 0x0000006b6d057221 */ /* 0x000fe20000010000 */
[-C--:B------:R-:W-:Y:S04]  /*dcf0*/  HMMA.16816.F32.BF16 R176, R176, R6.reuse, R60 ;  /* 0x00000006b0b0723c */ /* 0x080fe8000004183c */
[----:B------:R1:W-:Y:S01]  /*dd00*/  STL [R1+0x60], R5 ;  /* 0x0000600501007387 */ /* 0x0003e20000100800 */
[----:B------:R-:W-:Y:S03]  /*dd10*/  FADD.FTZ R8, R113, R8 ;  /* 0x0000000871087221 */ /* 0x000fe60000010000 */
[----:B------:R-:W-:Y:S04]  /*dd20*/  HMMA.16816.F32.BF16 R116, R116, R6, R64 ;  /* 0x000000067474723c */ /* 0x000fe80000041840 */
[----:B------:R-:W-:Y:S03]  /*dd30*/  FADD.FTZ R8, R96, R8 ;  /* 0x0000000860087221 */ /* 0x000fe60000010000 */
[----:B------:R-:W-:Y:S02]  /*dd40*/  FADD.FTZ R6, R97, R106 ;  /* 0x0000006a61067221 */ /* 0x000fe40000010000 */
[----:B------:R-:W-:Y:S03]  /*dd50*/  FADD.FTZ R8, R71, R8 ;  /* 0x0000000847087221 */ /* 0x000fe60000010000 */
[----:B------:R3:W-:Y:S01]  /*dd60*/  STL [R1+0x54], R6 ;  /* 0x0000540601007387 */ /* 0x0007e20000100800 */
[----:B------:R-:W-:Y:S04]  /*dd70*/  FADD.FTZ R8, R70, R8 ;  /* 0x0000000846087221 */ /* 0x000fe80000010000 */
[----:B-1----:R-:W-:Y:S01]  /*dd80*/  FADD.FTZ R5, R69, R8 ;  /* 0x0000000845057221 */ /* 0x002fe20000010000 */
[C---:B----4-:R-:W-:Y:S02]  /*dd90*/  IADD3 R4, R72.reuse, -0x1, RZ ;  /* 0xffffffff48047810 */ /* 0x050fe40007ffe0ff */
[----:B--2---:R-:W-:Y:S03]  /*dda0*/  ISETP.GT.AND P0, PT, R72, R73, PT ;  /* 0x000000494800720c */ /* 0x004fe60003f04270 */
[----:B------:R3:W-:Y:S04]  /*ddb0*/  STL [R1+0x50], R4 ;  /* 0x0000500401007387 */ /* 0x0007e80000100800 */
[----:B------:R3:W-:Y:S04]  /*ddc0*/  STL [R1+0x4c], R5 ;  /* 0x00004c0501007387 */ /* 0x0007e80000100800 */
[----:B------:R3:W-:Y:S02]  /*ddd0*/  STL [R1+0x50], R4 ;  /* 0x0000500401007387 */ /* 0x0007e40000100800 */
[----:B---3--:R-:W-:-:S05]  /*dde0*/  @P0 BRA `(.L_x_1350) ;  /* 0xffff9ee000000947 */ /* 0x008fca000383ffff */
.L_x_1339:
[----:B--2---:R-:W2:Y:S04]  /*ddf0*/  LDL R5, [R1+0x10] ;  /* 0x0000100001057983 */ /* 0x004ea80000100800 */
[----:B------:R-:W2:Y:S02]  /*de00*/  LDL R4, [R1+0x50] ;  /* 0x0000500001047983 */ /* 0x000ea40000100800 */
[----:B--2---:R-:W-:-:S13]  /*de10*/  ISETP.GE.AND P0, PT, R4, R5, PT ;  /* 0x000000050400720c */ /* 0x004fda0003f06270 */
[----:B------:R-:W-:Y:S05]  /*de20*/  @!P0 BRA `(.L_x_1351) ;  /* 0x000051a000008947 */ /* 0x000fea0003800000 */
[----:B------:R-:W-:Y:S01]  /*de30*/  IMAD.MOV.U32 R183, RZ, RZ, R2 ;  /* 0x000000ffffb77224 */ /* 0x000fe200078e0002 */
[----:B------:R-:W-:Y:S01]  /*de40*/  MOV R181, R68 ;  /* 0x0000004400b57202 */ /* 0x000fe20000000f00 */
[----:B------:R-:W-:Y:S01]  /*de50*/  IMAD.MOV.U32 R182, RZ, RZ, R3 ;  /* 0x000000ffffb67224 */ /* 0x000fe200078e0003 */
[----:B------:R-:W-:Y:S02]  /*de60*/  MOV R180, R0 ;  /* 0x0000000000b47202 */ /* 0x000fe40000000f00 */
.L_x_1358:
[----:B------:R-:W2:Y:S01]  /*de70*/  LDL R3, [R1+0x20] ;  /* 0x0000200001037983 */ /* 0x000ea20000100800 */
[----:B------:R-:W-:Y:S04]  /*de80*/  DEPBAR.LE SB0, 0x0 ;  /* 0x000080000000791a */ /* 0x000fe80000000000 */
[----:B------:R-:W3:Y:S01]  /*de90*/  LDL R8, [R1+0x1c] ;  /* 0x00001c0001087983 */ /* 0x000ee20000100800 */
[----:B------:R-:W-:Y:S01]  /*dea0*/  WARPSYNC 0xffffffff ;  /* 0xffffffff00007948 */ /* 0x000fe20003800000 */
[----:B------:R-:W-:Y:S02]  /*deb0*/  SHF.L.U32 R84, R251, 0x1, RZ ;  /* 0x00000001fb547819 */ /* 0x000fe400000006ff */
[----:B------:R-:W4:Y:S04]  /*dec0*/  LDL.64 R6, [R1+0x30] ;  /* 0x0000300001067983 */ /* 0x000f280000100a00 */
[----:B------:R-:W5:Y:S04]  /*ded0*/  LDL R2, [R1+0x4] ;  /* 0x0000040001027983 */ /* 0x000f680000100800 */
[----:B------:R-:W-:Y:S06]  /*dee0*/  BAR.SYNC.DEFER_BLOCKING 0x0 ;  /* 0x0000000000007b1d */ /* 0x000fec0000010000 */
[----:B------:R1:W1:Y:S04]  /*def0*/  LDSM.16.M88.4 R112, [R241] ;  /* 0x00000000f170783b */ /* 0x0002680000000200 */
[----:B------:R1:W1:Y:S04]  /*df00*/  LDSM.16.M88.4 R108, [R241+0x2000] ;  /* 0x00200000f16c783b */ /* 0x0002680000000200 */
        /* <DEDUP_REMOVED lines=16> */
[C---:B--2---:R-:W-:Y:S01]  /*e010*/  IMAD.WIDE.U32 R4, R3.reuse, c[0x0][0x208], RZ ;  /* 0x0000820003047a25 */ /* 0x044fe200078e00ff */
[----:B------:R-:W-:Y:S05]  /*e020*/  SHF.R.S32.HI R0, RZ, 0x1f, R3 ;  /* 0x0000001fff007819 */ /* 0x000fea0000011403 */
[----:B------:R-:W-:Y:S04]  /*e030*/  IMAD R0, R0, c[0x0][0x208], RZ ;  /* 0x0000820000007a24 */ /* 0x000fe800078e02ff */
[----:B------:R-:W-:Y:S01]  /*e040*/  IMAD R0, R3, c[0x0][0x20c], R0 ;  /* 0x0000830003007a24 */ /* 0x000fe200078e0200 */
[----:B---3--:R-:W-:Y:S03]  /*e050*/  SHF.R.S32.HI R3, RZ, 0x1f, R8 ;  /* 0x0000001fff037819 */ /* 0x008fe60000011408 */
[----:B------:R-:W-:Y:S02]  /*e060*/  IMAD.IADD R5, R5, 0x1, R0 ;  /* 0x0000000105057824 */ /* 0x000fe400078e0200 */
[----:B------:R-:W-:Y:S02]  /*e070*/  IMAD R3, R3, c[0x0][0x218], RZ ;  /* 0x0000860003037a24 */ /* 0x000fe400078e02ff */
[C---:B------:R-:W-:Y:S04]  /*e080*/  IMAD.WIDE.U32 R4, R8.reuse, c[0x0][0x218], R4 ;  /* 0x0000860008047a25 */ /* 0x040fe800078e0004 */
[----:B------:R-:W-:Y:S01]  /*e090*/  IMAD R3, R8, c[0x0][0x21c], R3 ;  /* 0x0000870008037a24 */ /* 0x000fe200078e0203 */
[----:B----4-:R-:W-:Y:S04]  /*e0a0*/  IADD3 R0, P0, R6, R4, RZ ;  /* 0x0000000406007210 */ /* 0x010fe80007f1e0ff */
[----:B-----5:R-:W-:Y:S02]  /*e0b0*/  IADD3.X R3, R2, R5, R3, P0, !PT ;  /* 0x0000000502037210 */ /* 0x020fe400007fe403 */
[C---:B------:R-:W-:Y:S04]  /*e0c0*/  LEA R68, P0, R0.reuse, c[0x0][0x1f8], 0x1 ;  /* 0x00007e0000447a11 */ /* 0x040fe800078008ff */
[----:B------:R-:W-:Y:S02]  /*e0d0*/  LEA.HI.X R3, R0, c[0x0][0x1fc], R3, 0x1, P0 ;  /* 0x00007f0000037a11 */ /* 0x000fe400000f0c03 */
[----:B------:R-:W-:Y:S01]  /*e0e0*/  SHF.L.U64.HI R0, R251, 0x1, R242 ;  /* 0x00000001fb007819 */ /* 0x000fe200000102f2 */
[----:B------:R-:W-:-:S05]  /*e0f0*/  BRA.DIV ~URZ, `(.L_x_1352) ;  /* 0x0000b3627f007947 */ /* 0x000fca000b800000 */
[----:B-1----:R1:W2:Y:S02]  /*e100*/  SHFL.IDX PT, R2, R3, RZ, 0x181f ;  /* 0x00181fff03027589 */ /* 0x0022a400000e0000 */
.L_x_1399:
[-C--:B------:R-:W-:Y:S01]  /*e110*/  HMMA.16816.F32.BF16 R4, R112, R16.reuse, RZ ;  /* 0x000000107004723c */ /* 0x080fe200000418ff */
[----:B------:R-:W3:Y:S01]  /*e120*/  SHFL.IDX PT, R106, R68, 0x1, 0x181f ;  /* 0x00381f00446a7f89 */ /* 0x000ee200000e0000 */
[----:B------:R-:W-:Y:S06]  /*e130*/  BSSY B0, `(.L_x_1353) ;  /* 0x00001da000007945 */ /* 0x000fec0003800000 */
[C---:B------:R-:W-:Y:S01]  /*e140*/  HMMA.16816.F32.BF16 R8, R108.reuse, R16, RZ ;  /* 0x000000106c08723c */ /* 0x040fe200000418ff */
[----:B------:R-:W-:Y:S07]  /*e150*/  SHFL.IDX PT, R86, R3, 0x1, 0x181f ;  /* 0x00381f0003567f89 */ /* 0x000fee00000e0000 */
[-C--:B------:R-:W-:Y:S01]  /*e160*/  HMMA.16816.F32.BF16 R12, R108, R18.reuse, RZ ;  /* 0x000000126c0c723c */ /* 0x080fe200000418ff */
[----:B------:R-:W-:Y:S07]  /*e170*/  SHFL.IDX PT, R87, R68, 0x6, 0x181f ;  /* 0x00d81f0044577f89 */ /* 0x000fee00000e0000 */
[C---:B------:R-:W-:Y:S01]  /*e180*/  HMMA.16816.F32.BF16 R16, R112.reuse, R18, RZ ;  /* 0x000000127010723c */ /* 0x040fe200000418ff */
[----:B------:R-:W4:Y:S07]  /*e190*/  SHFL.IDX PT, R90, R68, 0x2, 0x181f ;  /* 0x00581f00445a7f89 */ /* 0x000f2e00000e0000 */
[-C--:B------:R-:W-:Y:S01]  /*e1a0*/  HMMA.16816.F32.BF16 R20, R112, R32.reuse, RZ ;  /* 0x000000207014723c */ /* 0x080fe200000418ff */
[----:B------:R-:W5:Y:S07]  /*e1b0*/  SHFL.IDX PT, R85, R3, 0x2, 0x181f ;  /* 0x00581f0003557f89 */ /* 0x000f6e00000e0000 */
[C---:B------:R-:W-:Y:S01]  /*e1c0*/  HMMA.16816.F32.BF16 R24, R108.reuse, R32, RZ ;  /* 0x000000206c18723c */ /* 0x040fe200000418ff */
[----:B------:R-:W1:Y:S07]  /*e1d0*/  SHFL.IDX PT, R104, R68, 0x3, 0x181f ;  /* 0x00781f0044687f89 */ /* 0x000e6e00000e0000 */
[-C--:B------:R-:W-:Y:S01]  /*e1e0*/  HMMA.16816.F32.BF16 R28, R108, R34.reuse, RZ ;  /* 0x000000226c1c723c */ /* 0x080fe200000418ff */
[----:B------:R-:W2:Y:S07]  /*e1f0*/  SHFL.IDX PT, R94, R68, 0x4, 0x181f ;  /* 0x00981f00445e7f89 */ /* 0x000eae00000e0000 */
[C---:B------:R-:W-:Y:S01]  /*e200*/  HMMA.16816.F32.BF16 R32, R112.reuse, R34, RZ ;  /* 0x000000227020723c */ /* 0x040fe200000418ff */
[----:B------:R-:W-:Y:S07]  /*e210*/  SHFL.IDX PT, R102, R68, 0x5, 0x181f ;  /* 0x00b81f0044667f89 */ /* 0x000fee00000e0000 */
[-C--:B------:R-:W-:Y:S01]  /*e220*/  HMMA.16816.F32.BF16 R36, R112, R48.reuse, RZ ;  /* 0x000000307024723c */ /* 0x080fe200000418ff */
[----:B------:R-:W1:Y:S07]  /*e230*/  SHFL.IDX PT, R88, R3, 0x3, 0x181f ;  /* 0x00781f0003587f89 */ /* 0x000e6e00000e0000 */
[C---:B------:R-:W-:Y:S01]  /*e240*/  HMMA.16816.F32.BF16 R40, R108.reuse, R48, RZ ;  /* 0x000000306c28723c */ /* 0x040fe200000418ff */
[----:B------:R-:W1:Y:S07]  /*e250*/  SHFL.IDX PT, R92, R3, 0x4, 0x181f ;  /* 0x00981f00035c7f89 */ /* 0x000e6e00000e0000 */
[-C--:B------:R-:W-:Y:S01]  /*e260*/  HMMA.16816.F32.BF16 R44, R108, R50.reuse, RZ ;  /* 0x000000326c2c723c */ /* 0x080fe200000418ff */
[----:B------:R-:W1:Y:S07]  /*e270*/  SHFL.IDX PT, R76, R68, RZ, 0x181f ;  /* 0x00181fff444c7589 */ /* 0x000e6e00000e0000 */
[C---:B------:R-:W-:Y:S08]  /*e280*/  HMMA.16816.F32.BF16 R48, R112.reuse, R50, RZ ;  /* 0x000000327030723c */ /* 0x040ff000000418ff */
[-C--:B------:R-:W-:Y:S08]  /*e290*/  HMMA.16816.F32.BF16 R52, R112, R64.reuse, RZ ;  /* 0x000000407034723c */ /* 0x080ff000000418ff */
[C---:B------:R-:W-:Y:S04]  /*e2a0*/  HMMA.16816.F32.BF16 R56, R108.reuse, R64, RZ ;  /* 0x000000406c38723c */ /* 0x040fe800000418ff */
[-C--:B---3--:R-:W-:Y:S02]  /*e2b0*/  IADD3 R106, P0, R106, R84.reuse, RZ ;  /* 0x000000546a6a7210 */ /* 0x088fe40007f1e0ff */
[----:B----4-:R-:W-:Y:S02]  /*e2c0*/  IADD3 R90, P6, R90, R84, RZ ;  /* 0x000000545a5a7210 */ /* 0x010fe40007fde0ff */
[-C--:B------:R-:W-:Y:S01]  /*e2d0*/  IADD3.X R107, R86, R0.reuse, RZ, P0, !PT ;  /* 0x00000000566b7210 */ /* 0x080fe200007fe4ff */
[-C--:B------:R-:W-:Y:S03]  /*e2e0*/  HMMA.16816.F32.BF16 R60, R108, R66.reuse, RZ ;  /* 0x000000426c3c723c */ /* 0x080fe600000418ff */
[----:B-----5:R-:W-:Y:S02]  /*e2f0*/  IADD3.X R91, R85, R0, RZ, P6, !PT ;  /* 0x00000000555b7210 */ /* 0x020fe400037fe4ff */
[-C--:B-1----:R-:W-:Y:S02]  /*e300*/  IADD3 R104, P5, R104, R84.reuse, RZ ;  /* 0x0000005468687210 */ /* 0x082fe40007fbe0ff */
[----:B--2---:R-:W-:Y:S01]  /*e310*/  IADD3 R94, P4, R94, R84, RZ ;  /* 0x000000545e5e7210 */ /* 0x004fe20007f9e0ff */
[C---:B------:R-:W-:Y:S04]  /*e320*/  HMMA.16816.F32.BF16 R64, R112.reuse, R66, RZ ;  /* 0x000000427040723c */ /* 0x040fe800000418ff */
[-C--:B------:R-:W-:Y:S02]  /*e330*/  IADD3.X R105, R88, R0.reuse, RZ, P5, !PT ;  /* 0x0000000058697210 */ /* 0x080fe40002ffe4ff */
[----:B------:R-:W-:Y:S02]  /*e340*/  IADD3.X R95, R92, R0, RZ, P4, !PT ;  /* 0x000000005c5f7210 */ /* 0x000fe400027fe4ff */
[----:B------:R-:W-:Y:S01]  /*e350*/  IADD3 R100, P2, R76, R84, RZ ;  /* 0x000000544c647210 */ /* 0x000fe20007f5e0ff */
[-C--:B------:R-:W-:Y:S03]  /*e360*/  HMMA.16816.F32.BF16 R68, R112, R80.reuse, RZ ;  /* 0x000000507044723c */ /* 0x080fe600000418ff */
[----:B------:R-:W-:Y:S02]  /*e370*/  IADD3.X R101, R2, R0, RZ, P2, !PT ;  /* 0x0000000002657210 */ /* 0x000fe400017fe4ff */
[----:B------:R-:W-:Y:S02]  /*e380*/  IADD3 R2, P0, R87, R84, RZ ;  /* 0x0000005457027210 */ /* 0x000fe40007f1e0ff */
[----:B------:R-:W-:Y:S01]  /*e390*/  MOV R86, R100 ;  /* 0x0000006400567202 */ /* 0x000fe20000000f00 */
[C---:B------:R-:W-:Y:S01]  /*e3a0*/  HMMA.16816.F32.BF16 R72, R108.reuse, R80, RZ ;  /* 0x000000506c48723c */ /* 0x040fe200000418ff */
[----:B------:R-:W1:Y:S03]  /*e3b0*/  SHFL.IDX PT, R100, R3, 0x5, 0x181f ;  /* 0x00b81f0003647f89 */ /* 0x000e6600000e0000 */
[----:B------:R-:W-:Y:S02]  /*e3c0*/  MOV R87, R101 ;  /* 0x0000006500577202 */ /* 0x000fe40000000f00 */
[----:B------:R-:W-:Y:S02]  /*e3d0*/  IADD3 R102, P2, R102, R84, RZ ;  /* 0x0000005466667210 */ /* 0x000fe40007f5e0ff */
[-C--:B------:R-:W-:Y:S01]  /*e3e0*/  HMMA.16816.F32.BF16 R76, R108, R82.reuse, RZ ;  /* 0x000000526c4c723c */ /* 0x080fe200000418ff */
[----:B------:R2:W-:Y:S07]  /*e3f0*/  LDGSTS.E.BYPASS.LTC128B.128 [R244+0x100], [R86.64], !P3 ;  /* 0x0010000056f47fae */ /* 0x0005ee000d901d48 */
[C---:B------:R-:W-:Y:S01]  /*e400*/  HMMA.16816.F32.BF16 R80, R112.reuse, R82, RZ ;  /* 0x000000527050723c */ /* 0x040fe200000418ff */
[----:B------:R3:W-:Y:S08]  /*e410*/  LDGSTS.E.BYPASS.LTC128B.128 [R244+0x900], [R106.64], !P3 ;  /* 0x009000006af47fae */ /* 0x0007f0000d901d48 */
[----:B------:R4:W-:Y:S03]  /*e420*/  LDGSTS.E.BYPASS.LTC128B.128 [R244+0x1100], [R90.64], !P3 ;  /* 0x011000005af47fae */ /* 0x0009e6000d901d48 */
[-C--:B-1----:R-:W-:Y:S05]  /*e430*/  IADD3.X R103, R100, R0.reuse, RZ, P2, !PT ;  /* 0x0000000064677210 */ /* 0x082fea00017fe4ff */
[----:B------:R3:W-:Y:S01]  /*e440*/  LDGSTS.E.BYPASS.LTC128B.128 [R244+0x1900], [R104.64], !P3 ;  /* 0x0190000068f47fae */ /* 0x0007e2000d901d48 */
[-C--:B--2---:R-:W-:Y:S07]  /*e450*/  HMMA.16816.F32.BF16 R84, R112, R96.reuse, RZ ;  /* 0x000000607054723c */ /* 0x084fee00000418ff */
[----:B------:R1:W-:Y:S08]  /*e460*/  LDGSTS.E.BYPASS.LTC128B.128 [R244+0x2100], [R94.64], !P3 ;  /* 0x021000005ef47fae */ /* 0x0003f0000d901d48 */
[----:B------:R2:W-:Y:S01]  /*e470*/  LDGSTS.E.BYPASS.LTC128B.128 [R244+0x2900], [R102.64], !P3 ;  /* 0x0290000066f47fae */ /* 0x0005e2000d901d48 */
[C---:B----4-:R-:W-:Y:S07]  /*e480*/  HMMA.16816.F32.BF16 R88, R108.reuse, R96, RZ ;  /* 0x000000606c58723c */ /* 0x050fee00000418ff */
[----:B------:R-:W4:Y:S01]  /*e490*/  SHFL.IDX PT, R3, R3, 0x6, 0x181f ;  /* 0x00d81f0003037f89 */ /* 0x000f2200000e0000 */
[-C--:B-1----:R-:W-:Y:S08]  /*e4a0*/  HMMA.16816.F32.BF16 R92, R108, R98.reuse, RZ ;  /* 0x000000626c5c723c */ /* 0x082ff000000418ff */
[C---:B------:R-:W-:Y:S04]  /*e4b0*/  HMMA.16816.F32.BF16 R96, R112.reuse, R98, RZ ;  /* 0x000000627060723c */ /* 0x040fe800000418ff */
[----:B----4-:R-:W-:Y:S02]  /*e4c0*/  IADD3.X R3, R3, R0, RZ, P0, !PT ;  /* 0x0000000003037210 */ /* 0x010fe400007fe4ff */
[----:B------:R-:W4:Y:S02]  /*e4d0*/  LDL R0, [R1+0x50] ;  /* 0x0000500001007983 */ /* 0x000f240000100800 */
[-C--:B--2---:R-:W-:Y:S02]  /*e4e0*/  HMMA.16816.F32.BF16 R100, R112, R184.reuse, RZ ;  /* 0x000000b87064723c */ /* 0x084fe400000418ff */
[----:B------:R1:W-:Y:S06]  /*e4f0*/  LDGSTS.E.BYPASS.LTC128B.128 [R244+0x3100], [R2.64], !P3 ;  /* 0x0310000002f47fae */ /* 0x0003ec000d901d48 */
[C---:B---3--:R-:W-:Y:S02]  /*e500*/  HMMA.16816.F32.BF16 R104, R108.reuse, R184, RZ ;  /* 0x000000b86c68723c */ /* 0x048fe400000418ff */
[----:B------:R-:W0:Y:S06]  /*e510*/  LDGDEPBAR ;  /* 0x00000000000079af */ /* 0x000e2c0000000000 */
[-C--:B------:R-:W-:Y:S08]  /*e520*/  HMMA.16816.F32.BF16 R108, R108, R186.reuse, RZ ;  /* 0x000000ba6c6c723c */ /* 0x080ff000000418ff */
[----:B------:R-:W-:Y:S01]  /*e530*/  HMMA.16816.F32.BF16 R112, R112, R186, RZ ;  /* 0x000000ba7070723c */ /* 0x000fe200000418ff */
[----:B------:R-:W-:Y:S07]  /*e540*/  LDSM.16.M88.4 R184, [R237] ;  /* 0x00000000edb8783b */ /* 0x000fee0000000200 */
[-C--:B------:R-:W-:Y:S01]  /*e550*/  HMMA.16816.F32.BF16 R4, R188, R192.reuse, R4 ;  /* 0x000000c0bc04723c */ /* 0x080fe20000041804 */
[----:B-1----:R-:W4:Y:S07]  /*e560*/  LDL R3, [R1+0x10] ;  /* 0x0000100001037983 */ /* 0x002f2e0000100800 */
        /* <DEDUP_REMOVED lines=32> */
[----:B------:R-:W-:Y:S07]  /*e770*/  LDSM.16.M88.4 R196, [R236+0x2800] ;  /* 0x00280000ecc4783b */ /* 0x000fee0000000200 */
[----:B------:R-:W-:Y:S01]  /*e780*/  HMMA.16816.F32.BF16 R112, R188, R222, R112 ;  /* 0x000000debc70723c */ /* 0x000fe20000041870 */
[----:B------:R-:W4:Y:S07]  /*e790*/  LDSM.16.M88.4 R188, [R236+0x1800] ;  /* 0x00180000ecbc783b */ /* 0x000f2e0000000200 */
        /* <DEDUP_REMOVED lines=10> */
[-C--:B-----5:R-:W-:Y:S08]  /*e840*/  HMMA.16816.F32.BF16 R36, R184, R208.reuse, R36 ;  /* 0x000000d0b824723c */ /* 0x0a0ff00000041824 */
[C---:B------:R-:W-:Y:S04]  /*e850*/  HMMA.16816.F32.BF16 R40, R200.reuse, R208, R40 ;  /* 0x000000d0c828723c */ /* 0x040fe80000041828 */
[----:B----4-:R-:W-:Y:S04]  /*e860*/  ISETP.GT.AND P0, PT, R0, R3, PT ;  /* 0x000000030000720c */ /* 0x010fe80003f04270 */
[-C--:B------:R-:W-:Y:S08]  /*e870*/  HMMA.16816.F32.BF16 R44, R200, R210.reuse, R44 ;  /* 0x000000d2c82c723c */ /* 0x080ff0000004182c */
[C---:B------:R-:W-:Y:S08]  /*e880*/  HMMA.16816.F32.BF16 R48, R184.reuse, R210, R48 ;  /* 0x000000d2b830723c */ /* 0x040ff00000041830 */
[-C--:B------:R-:W-:Y:S08]  /*e890*/  HMMA.16816.F32.BF16 R52, R184, R188.reuse, R52 ;  /* 0x000000bcb834723c */ /* 0x080ff00000041834 */
[C---:B------:R-:W-:Y:S08]  /*e8a0*/  HMMA.16816.F32.BF16 R56, R200.reuse, R188, R56 ;  /* 0x000000bcc838723c */ /* 0x040ff00000041838 */
[-C--:B------:R-:W-:Y:S08]  /*e8b0*/  HMMA.16816.F32.BF16 R60, R200, R190.reuse, R60 ;  /* 0x000000bec83c723c */ /* 0x080ff0000004183c */
[C---:B------:R-:W-:Y:S01]  /*e8c0*/  HMMA.16816.F32.BF16 R64, R184.reuse, R190, R64 ;  /* 0x000000beb840723c */ /* 0x040fe20000041840 */
[----:B------:R-:W3:Y:S07]  /*e8d0*/  LDSM.16.M88.4 R188, [R235+0x2000] ;  /* 0x00200000ebbc783b */ /* 0x000eee0000000200 */
        /* <DEDUP_REMOVED lines=9> */
[C---:B------:R-:W-:Y:S08]  /*e970*/  HMMA.16816.F32.BF16 R104, R200.reuse, R204, R104 ;  /* 0x000000ccc868723c */ /* 0x040ff00000041868 */
[-C--:B------:R-:W-:Y:S08]  /*e980*/  HMMA.16816.F32.BF16 R108, R200, R206.reuse, R108 ;  /* 0x000000cec86c723c */ /* 0x080ff0000004186c */
[----:B------:R-:W-:Y:S08]  /*e990*/  HMMA.16816.F32.BF16 R112, R184, R206, R112 ;  /* 0x000000ceb870723c */ /* 0x000ff00000041870 */
[-C--:B------:R-:W-:Y:S08]  /*e9a0*/  HMMA.16816.F32.BF16 R4, R212, R216.reuse, R4 ;  /* 0x000000d8d404723c */ /* 0x080ff00000041804 */
[C---:B---3--:R-:W-:Y:S08]  /*e9b0*/  HMMA.16816.F32.BF16 R8, R188.reuse, R216, R8 ;  /* 0x000000d8bc08723c */ /* 0x048ff00000041808 */
        /* <DEDUP_REMOVED lines=18> */
[----:B------:R-:W-:Y:S03]  /*eae0*/  FMUL.FTZ R19, R19, c[0x0][0x320] ;  /* 0x0000c80013137a20 */ /* 0x000fe60000410000 */
[----:B------:R4:W1:Y:S10]  /*eaf0*/  MUFU.TANH R187, R7 ;  /* 0x0000000700bb7308 */ /* 0x0008740000002400 */
[----:B------:R-:W1:Y:S10]  /*eb00*/  MUFU.TANH R194, R8 ;  /* 0x0000000800c27308 */ /* 0x000e740000002400 */
[----:B------:R-:W1:Y:S01]  /*eb10*/  MUFU.TANH R198, R9 ;  /* 0x0000000900c67308 */ /* 0x000e620000002400 */
[----:B----4-:R-:W4:Y:S09]  /*eb20*/  LDSM.16.M88.4 R4, [R224+0x800] ;  /* 0x00080000e004783b */ /* 0x010f320000000200 */
[----:B------:R-:W1:Y:S10]  /*eb30*/  MUFU.TANH R193, R10 ;  /* 0x0000000a00c17308 */ /* 0x000e740000002400 */
[----:B------:R5:W1:Y:S10]  /*eb40*/  MUFU.TANH R195, R11 ;  /* 0x0000000b00c37308 */ /* 0x000a740000002400 */
[----:B------:R1:W1:Y:S10]  /*eb50*/  MUFU.TANH R199, R12 ;  /* 0x0000000c00c77308 */ /* 0x0002740000002400 */
[----:B------:R2:W2:Y:S01]  /*eb60*/  MUFU.TANH R200, R13 ;  /* 0x0000000d00c87308 */ /* 0x0004a20000002400 */
[----:B-----5:R-:W5:Y:S01]  /*eb70*/  LDSM.16.M88.4 R8, [R224+0x1000] ;  /* 0x00100000e008783b */ /* 0x020f620000000200 */
[-C--:B----4-:R-:W-:Y:S08]  /*eb80*/  HMMA.16816.F32.BF16 R20, R212, R4.reuse, R20 ;  /* 0x00000004d414723c */ /* 0x090ff00000041814 */
[----:B------:R-:W4:Y:S01]  /*eb90*/  MUFU.TANH R196, R16 ;  /* 0x0000001000c47308 */ /* 0x000f220000002400 */
[C---:B------:R-:W-:Y:S04]  /*eba0*/  HMMA.16816.F32.BF16 R24, R188.reuse, R4, R24 ;  /* 0x00000004bc18723c */ /* 0x040fe80000041818 */
[----:B-1----:R-:W-:Y:S05]  /*ebb0*/  FMUL.FTZ R12, R14, c[0x0][0x320] ;  /* 0x0000c8000e0c7a20 */ /* 0x002fea0000410000 */
[----:B------:R1:W1:Y:S01]  /*ebc0*/  MUFU.TANH R197, R17 ;  /* 0x0000001100c57308 */ /* 0x0002620000002400 */
[-C--:B------:R-:W-:Y:S03]  /*ebd0*/  HMMA.16816.F32.BF16 R28, R188, R6.reuse, R28 ;  /* 0x00000006bc1c723c */ /* 0x080fe6000004181c */
[----:B--2---:R-:W-:Y:S05]  /*ebe0*/  FMUL.FTZ R13, R15, c[0x0][0x320] ;  /* 0x0000c8000f0d7a20 */ /* 0x004fea0000410000 */
[C---:B------:R-:W-:Y:S01]  /*ebf0*/  HMMA.16816.F32.BF16 R32, R212.reuse, R6, R32 ;  /* 0x00000006d420723c */ /* 0x040fe20000041820 */
[----:B------:R-:W2:Y:S01]  /*ec00*/  MUFU.TANH R201, R18 ;  /* 0x0000001200c97308 */ /* 0x000ea20000002400 */
[----:B------:R-:W2:Y:S02]  /*ec10*/  LDSM.16.M88.4 R4, [R224+0x1800] ;  /* 0x00180000e004783b */ /* 0x000ea40000000200 */
[----:B------:R-:W-:Y:S02]  /*ec20*/  FMUL.FTZ R20, R20, c[0x0][0x320] ;  /* 0x0000c80014147a20 */ /* 0x000fe40000410000 */
[----:B------:R-:W-:Y:S02]  /*ec30*/  FMUL.FTZ R21, R21, c[0x0][0x320] ;  /* 0x0000c80015157a20 */ /* 0x000fe40000410000 */
[----:B------:R-:W-:Y:S03]  /*ec40*/  FMUL.FTZ R23, R23, c[0x0][0x320] ;  /* 0x0000c80017177a20 */ /* 0x000fe60000410000 */
[----:B------:R3:W2:Y:S01]  /*ec50*/  MUFU.TANH R202, R19 ;  /* 0x0000001300ca7308 */ /* 0x0006a20000002400 */
[----:B------:R-:W-:Y:S02]  /*ec60*/  FMUL.FTZ R14, R26, c[0x0][0x320] ;  /* 0x0000c8001a0e7a20 */ /* 0x000fe40000410000 */
[----:B------:R-:W-:Y:S01]  /*ec70*/  FMUL.FTZ R15, R27, c[0x0][0x320] ;  /* 0x0000c8001b0f7a20 */ /* 0x000fe20000410000 */
[-C--:B-----5:R-:W-:Y:S03]  /*ec80*/  HMMA.16816.F32.BF16 R36, R212, R8.reuse, R36 ;  /* 0x00000008d424723c */ /* 0x0a0fe60000041824 */
[----:B-1----:R-:W-:Y:S02]  /*ec90*/  FMUL.FTZ R17, R24, c[0x0][0x320] ;  /* 0x0000c80018117a20 */ /* 0x002fe40000410000 */
[----:B------:R-:W-:Y:S01]  /*eca0*/  FMUL.FTZ R16, R30, c[0x0][0x320] ;  /* 0x0000c8001e107a20 */ /* 0x000fe20000410000 */
[----:B------:R1:W1:Y:S02]  /*ecb0*/  MUFU.TANH R203, R20 ;  /* 0x0000001400cb7308 */ /* 0x0002640000002400 */
[C---:B------:R-:W-:Y:S04]  /*ecc0*/  HMMA.16816.F32.BF16 R40, R188.reuse, R8, R40 ;  /* 0x00000008bc28723c */ /* 0x040fe80000041828 */
[----:B------:R-:W-:Y:S02]  /*ecd0*/  FMUL.FTZ R32, R32, c[0x0][0x320] ;  /* 0x0000c80020207a20 */ /* 0x000fe40000410000 */
[----:B------:R-:W-:Y:S02]  /*ece0*/  FMUL.FTZ R33, R33, c[0x0][0x320] ;  /* 0x0000c80021217a20 */ /* 0x000fe40000410000 */
[----:B------:R5:W4:Y:S01]  /*ecf0*/  MUFU.TANH R204, R21 ;  /* 0x0000001500cc7308 */ /* 0x000b220000002400 */
[-C--:B------:R-:W-:Y:S03]  /*ed00*/  HMMA.16816.F32.BF16 R44, R188, R10.reuse, R44 ;  /* 0x0000000abc2c723c */ /* 0x080fe6000004182c */
[----:B---3--:R-:W-:Y:S02]  /*ed10*/  FMUL.FTZ R19, R25, c[0x0][0x320] ;  /* 0x0000c80019137a20 */ /* 0x008fe40000410000 */
[----:B------:R-:W-:Y:S02]  /*ed20*/  FMUL.FTZ R18, R31, c[0x0][0x320] ;  /* 0x0000c8001f127a20 */ /* 0x000fe40000410000 */
[----:B------:R-:W-:Y:S01]  /*ed30*/  FMUL.FTZ R36, R36, c[0x0][0x320] ;  /* 0x0000c80024247a20 */ /* 0x000fe20000410000 */
[C---:B------:R-:W-:Y:S01]  /*ed40*/  HMMA.16816.F32.BF16 R48, R212.reuse, R10, R48 ;  /* 0x0000000ad430723c */ /* 0x040fe20000041830 */
[----:B------:R3:W3:Y:S01]  /*ed50*/  MUFU.TANH R205, R32 ;  /* 0x0000002000cd7308 */ /* 0x0006e20000002400 */
[----:B------:R-:W3:Y:S02]  /*ed60*/  LDSM.16.M88.4 R8, [R224+0x2000] ;  /* 0x00200000e008783b */ /* 0x000ee40000000200 */
[----:B------:R-:W-:Y:S02]  /*ed70*/  FMUL.FTZ R37, R37, c[0x0][0x320] ;  /* 0x0000c80025257a20 */ /* 0x000fe40000410000 */
[----:B------:R-:W-:Y:S02]  /*ed80*/  FMUL.FTZ R38, R38, c[0x0][0x320] ;  /* 0x0000c80026267a20 */ /* 0x000fe40000410000 */
[-C--:B--2---:R-:W-:Y:S03]  /*ed90*/  HMMA.16816.F32.BF16 R52, R212, R4.reuse, R52 ;  /* 0x00000004d434723c */ /* 0x084fe60000041834 */
[----:B------:R-:W2:Y:S01]  /*eda0*/  MUFU.TANH R206, R33 ;  /* 0x0000002100ce7308 */ /* 0x000ea20000002400 */
[----:B------:R-:W-:Y:S02]  /*edb0*/  FMUL.FTZ R39, R39, c[0x0][0x320] ;  /* 0x0000c80027277a20 */ /* 0x000fe40000410000 */
[----:B-1----:R-:W-:Y:S02]  /*edc0*/  FMUL.FTZ R20, R28, c[0x0][0x320] ;  /* 0x0000c8001c147a20 */ /* 0x002fe40000410000 */
[C---:B------:R-:W-:Y:S04]  /*edd0*/  HMMA.16816.F32.BF16 R56, R188.reuse, R4, R56 ;  /* 0x00000004bc38723c */ /* 0x040fe80000041838 */
[----:B-----5:R-:W-:Y:S01]  /*ede0*/  FMUL.FTZ R21, R22, c[0x0][0x320] ;  /* 0x0000c80016157a20 */ /* 0x020fe20000410000 */
[----:B------:R-:W1:Y:S01]  /*edf0*/  MUFU.TANH R208, R36 ;  /* 0x0000002400d07308 */ /* 0x000e620000002400 */
[----:B------:R-:W-:Y:S02]  /*ee00*/  FMUL.FTZ R22, R29, c[0x0][0x320] ;  /* 0x0000c8001d167a20 */ /* 0x000fe40000410000 */
[-C--:B------:R-:W-:Y:S04]  /*ee10*/  HMMA.16816.F32.BF16 R60, R188, R6.reuse, R60 ;  /* 0x00000006bc3c723c */ /* 0x080fe8000004183c */
[----:B------:R-:W-:Y:S02]  /*ee20*/  FMUL.FTZ R30, R34, c[0x0][0x320] ;  /* 0x0000c800221e7a20 */ /* 0x000fe40000410000 */
[----:B------:R-:W-:Y:S01]  /*ee30*/  FMUL.FTZ R31, R35, c[0x0][0x320] ;  /* 0x0000c800231f7a20 */ /* 0x000fe20000410000 */
[----:B------:R-:W1:Y:S01]  /*ee40*/  MUFU.TANH R207, R37 ;  /* 0x0000002500cf7308 */ /* 0x000e620000002400 */
[C---:B------:R-:W-:Y:S01]  /*ee50*/  HMMA.16816.F32.BF16 R64, R212.reuse, R6, R64 ;  /* 0x00000006d440723c */ /* 0x040fe20000041840 */
[----:B------:R-:W5:Y:S03]  /*ee60*/  LDSM.16.M88.4 R4, [R224+0x2800] ;  /* 0x00280000e004783b */ /* 0x000f660000000200 */
[----:B------:R-:W-:Y:S02]  /*ee70*/  FMUL.FTZ R52, R52, c[0x0][0x320] ;  /* 0x0000c80034347a20 */ /* 0x000fe40000410000 */
[----:B------:R-:W-:Y:S02]  /*ee80*/  FMUL.FTZ R53, R53, c[0x0][0x320] ;  /* 0x0000c80035357a20 */ /* 0x000fe40000410000 */
[----:B------:R-:W-:Y:S01]  /*ee90*/  FMUL.FTZ R28, R40, c[0x0][0x320] ;  /* 0x0000c800281c7a20 */ /* 0x000fe20000410000 */
[----:B------:R-:W1:Y:S01]  /*eea0*/  MUFU.TANH R223, R38 ;  /* 0x0000002600df7308 */ /* 0x000e620000002400 */
[-C--:B---3--:R-:W-:Y:S03]  /*eeb0*/  HMMA.16816.F32.BF16 R68, R212, R8.reuse, R68 ;  /* 0x00000008d444723c */ /* 0x088fe60000041844 */
[----:B------:R-:W-:Y:S02]  /*eec0*/  FMUL.FTZ R29, R41, c[0x0][0x320] ;  /* 0x0000c800291d7a20 */ /* 0x000fe40000410000 */
[----:B------:R-:W-:Y:S02]  /*eed0*/  FMUL.FTZ R25, R42, c[0x0][0x320] ;  /* 0x0000c8002a197a20 */ /* 0x000fe40000410000 */
[----:B------:R-:W-:Y:S01]  /*eee0*/  FMUL.FTZ R24, R43, c[0x0][0x320] ;  /* 0x0000c8002b187a20 */ /* 0x000fe20000410000 */
[C---:B------:R-:W-:Y:S01]  /*eef0*/  HMMA.16816.F32.BF16 R72, R188.reuse, R8, R72 ;  /* 0x00000008bc48723c */ /* 0x040fe20000041848 */
[----:B------:R-:W3:Y:S03]  /*ef00*/  MUFU.TANH R222, R39 ;  /* 0x0000002700de7308 */ /* 0x000ee60000002400 */
[----:B------:R-:W-:Y:S02]  /*ef10*/  FMUL.FTZ R32, R44, c[0x0][0x320] ;  /* 0x0000c8002c207a20 */ /* 0x000fe40000410000 */
[----:B------:R-:W-:Y:S02]  /*ef20*/  FMUL.FTZ R35, R45, c[0x0][0x320] ;  /* 0x0000c8002d237a20 */ /* 0x000fe40000410000 */
[-C--:B------:R-:W-:Y:S03]  /*ef30*/  HMMA.16816.F32.BF16 R76, R188, R10.reuse, R76 ;  /* 0x0000000abc4c723c */ /* 0x080fe6000004184c */
[----:B------:R1:W1:Y:S01]  /*ef40*/  MUFU.TANH R218, R52 ;  /* 0x0000003400da7308 */ /* 0x0002620000002400 */
[----:B------:R-:W-:Y:S02]  /*ef50*/  FMUL.FTZ R27, R46, c[0x0][0x320] ;  /* 0x0000c8002e1b7a20 */ /* 0x000fe40000410000 */
[----:B------:R-:W-:Y:S02]  /*ef60*/  FMUL.FTZ R26, R47, c[0x0][0x320] ;  /* 0x0000c8002f1a7a20 */ /* 0x000fe40000410000 */
[C---:B------:R-:W-:Y:S01]  /*ef70*/  HMMA.16816.F32.BF16 R80, R212.reuse, R10, R80 ;  /* 0x0000000ad450723c */ /* 0x040fe20000041850 */
[----:B------:R-:W2:Y:S01]  /*ef80*/  LDSM.16.M88.4 R8, [R224+0x3000] ;  /* 0x00300000e008783b */ /* 0x000ea20000000200 */
[----:B------:R-:W-:Y:S04]  /*ef90*/  DEPBAR.LE SB0, 0x0 ;  /* 0x000080000000791a */ /* 0x000fe80000000000 */
[----:B------:R3:W2:Y:S01]  /*efa0*/  MUFU.TANH R216, R53 ;  /* 0x0000003500d87308 */ /* 0x0006a20000002400 */
[----:B------:R-:W-:Y:S01]  /*efb0*/  FMUL.FTZ R69, R69, c[0x0][0x320] ;  /* 0x0000c80045457a20 */ /* 0x000fe20000410000 */
[-C--:B-----5:R-:W-:Y:S01]  /*efc0*/  HMMA.16816.F32.BF16 R84, R212, R4.reuse, R84 ;  /* 0x00000004d454723c */ /* 0x0a0fe20000041854 */
[----:B------:R-:W-:Y:S04]  /*efd0*/  BAR.SYNC.DEFER_BLOCKING 0x0 ;  /* 0x0000000000007b1d */ /* 0x000fe80000010000 */
[----:B------:R-:W-:Y:S02]  /*efe0*/  FMUL.FTZ R72, R72, c[0x0][0x320] ;  /* 0x0000c80048487a20 */ /* 0x000fe40000410000 */
[----:B------:R-:W-:Y:S01]  /*eff0*/  FMUL.FTZ R45, R50, c[0x0][0x320] ;  /* 0x0000c800322d7a20 */ /* 0x000fe20000410000 */
[----:B------:R-:W2:Y:S01]  /*f000*/  MUFU.TANH R221, R69 ;  /* 0x0000004500dd7308 */ /* 0x000ea20000002400 */
[C---:B------:R-:W-:Y:S04]  /*f010*/  HMMA.16816.F32.BF16 R88, R188.reuse, R4, R88 ;  /* 0x00000004bc58723c */ /* 0x040fe80000041858 */
[----:B------:R-:W-:Y:S02]  /*f020*/  FMUL.FTZ R76, R76, c[0x0][0x320] ;  /* 0x0000c8004c4c7a20 */ /* 0x000fe40000410000 */
[----:B------:R-:W-:Y:S02]  /*f030*/  FMUL.FTZ R44, R51, c[0x0][0x320] ;  /* 0x0000c800332c7a20 */ /* 0x000fe40000410000 */
[-C--:B------:R-:W-:Y:S01]  /*f040*/  HMMA.16816.F32.BF16 R92, R188, R6.reuse, R92 ;  /* 0x00000006bc5c723c */ /* 0x080fe2000004185c */
[----:B------:R5:W4:Y:S03]  /*f050*/  MUFU.TANH R217, R72 ;  /* 0x0000004800d97308 */ /* 0x000b260000002400 */
[----:B-1----:R-:W-:Y:S02]  /*f060*/  FMUL.FTZ R52, R55, c[0x0][0x320] ;  /* 0x0000c80037347a20 */ /* 0x002fe40000410000 */
[----:B---3--:R-:W-:Y:S02]  /*f070*/  FMUL.FTZ R53, R54, c[0x0][0x320] ;  /* 0x0000c80036357a20 */ /* 0x008fe40000410000 */
[C---:B------:R-:W-:Y:S03]  /*f080*/  HMMA.16816.F32.BF16 R96, R212.reuse, R6, R96 ;  /* 0x00000006d460723c */ /* 0x040fe60000041860 */
[----:B------:R1:W3:Y:S01]  /*f090*/  MUFU.TANH R210, R76 ;  /* 0x0000004c00d27308 */ /* 0x0002e20000002400 */
[----:B------:R-:W-:Y:S02]  /*f0a0*/  FMUL.FTZ R38, R56, c[0x0][0x320] ;  /* 0x0000c80038267a20 */ /* 0x000fe40000410000 */
[----:B------:R-:W-:Y:S02]  /*f0b0*/  FMUL.FTZ R39, R57, c[0x0][0x320] ;  /* 0x0000c80039277a20 */ /* 0x000fe40000410000 */
[-C--:B--2---:R-:W-:Y:S04]  /*f0c0*/  HMMA.16816.F32.BF16 R100, R212, R8.reuse, R100 ;  /* 0x00000008d464723c */ /* 0x084fe80000041864 */
[----:B------:R-:W-:Y:S01]  /*f0d0*/  FMUL.FTZ R34, R58, c[0x0][0x320] ;  /* 0x0000c8003a227a20 */ /* 0x000fe20000410000 */
[----:B------:R-:W2:Y:S01]  /*f0e0*/  MUFU.TANH R12, R12 ;  /* 0x0000000c000c7308 */ /* 0x000ea20000002400 */
        /* <DEDUP_REMOVED lines=23> */
[----:B-----5:R-:W-:Y:S02]  /*f260*/  FMUL.FTZ R72, R80, c[0x0][0x320] ;  /* 0x0000c80050487a20 */ /* 0x020fe40000410000 */
[----:B------:R-:W-:Y:S01]  /*f270*/  FMUL.FTZ R77, R81, c[0x0][0x320] ;  /* 0x0000c800514d7a20 */ /* 0x000fe20000410000 */
[----:B------:R-:W2:Y:S01]  /*f280*/  MUFU.TANH R19, R19 ;  /* 0x0000001300137308 */ /* 0x000ea20000002400 */
[----:B------:R-:W-:Y:S02]  /*f290*/  FMUL.FTZ R67, R82, c[0x0][0x320] ;  /* 0x0000c80052437a20 */ /* 0x000fe40000410000 */
[----:B------:R-:W-:Y:S02]  /*f2a0*/  FMUL.FTZ R73, R83, c[0x0][0x320] ;  /* 0x0000c80053497a20 */ /* 0x000fe40000410000 */
[----:B------:R-:W-:Y:S02]  /*f2b0*/  FMUL.FTZ R82, R84, c[0x0][0x320] ;  /* 0x0000c80054527a20 */ /* 0x000fe40000410000 */
[----:B------:R-:W-:Y:S02]  /*f2c0*/  FMUL.FTZ R81, R85, c[0x0][0x320] ;  /* 0x0000c80055517a20 */ /* 0x000fe40000410000 */
[----:B-1----:R-:W-:Y:S01]  /*f2d0*/  FMUL.FTZ R76, R86, c[0x0][0x320] ;  /* 0x0000c800564c7a20 */ /* 0x002fe20000410000 */
        /* <DEDUP_REMOVED lines=39> */
[----:B------:R-:W-:Y:S05]  /*f550*/  FMUL.FTZ R68, R68, c[0x0][0x320] ;  /* 0x0000c80044447a20 */ /* 0x000fea0000410000 */
        /* <DEDUP_REMOVED lines=73> */
[----:B--234-:R-:W-:Y:S01]  /*f9f0*/  IMAD.MOV.U32 R6, RZ, RZ, RZ ;  /* 0x000000ffff067224 */ /* 0x01cfe200078e00ff */
[----:B------:R-:W2:Y:S01]  /*fa00*/  LDL R3, [R1+0x24] ;  /* 0x0000240001037983 */ /* 0x000ea20000100800 */
[----:B------:R-:W-:Y:S02]  /*fa10*/  PLOP3.LUT P2, PT, PT, PT, UP0, 0x80, 0x0 ;  /* 0x000000000000781c */ /* 0x000fe40003f4f008 */
[----:B------:R-:W-:Y:S01]  /*fa20*/  PLOP3.LUT P0, PT, PT, PT, UP0, 0x80, 0x0 ;  /* 0x000000000000781c */ /* 0x000fe20003f0f008 */
[----:B------:R-:W3:Y:S04]  /*fa30*/  LDL.64 R84, [R1+0x40] ;  /* 0x0000400001547983 */ /* 0x000ee80000100a00 */
[----:B------:R-:W4:Y:S04]  /*fa40*/  LDL R50, [R1+0xc] ;  /* 0x00000c0001327983 */ /* 0x000f280000100800 */
[----:B-1----:R-:W5:Y:S04]  /*fa50*/  LDL.64 R48, [R1+0x38] ;  /* 0x0000380001307983 */ /* 0x002f680000100a00 */
[----:B------:R-:W3:Y:S01]  /*fa60*/  LDL R185, [R1+0x8] ;  /* 0x0000080001b97983 */ /* 0x000ee20000100800 */
[----:B--2---:R-:W-:Y:S05]  /*fa70*/  IMAD R3, R0, 0x70, R3 ;  /* 0x0000007000037824 */ /* 0x004fea00078e0203 */
[----:B------:R-:W-:Y:S05]  /*fa80*/  IADD3 R3, R3, -0x70, R250 ;  /* 0xffffff9003037810 */ /* 0x000fea0007ffe0fa */
[----:B------:R-:W-:Y:S01]  /*fa90*/  @P2 IMAD.HI.U32 R0, R3, c[0x0][0x2bc], RZ ;  /* 0x0000af0003002a27 */ /* 0x000fe200078e00ff */
[----:B-----5:R-:W-:Y:S03]  /*faa0*/  SHF.L.U64.HI R49, R251, 0x1, R242 ;  /* 0x00000001fb317819 */ /* 0x020fe600000102f2 */
[--C-:B------:R-:W-:Y:S01]  /*fab0*/  IMAD.MOV.U32 R2, RZ, RZ, R3.reuse ;  /* 0x000000ffff027224 */ /* 0x100fe200078e0003 */
[----:B------:R-:W-:Y:S04]  /*fac0*/  @P0 SHF.R.U32.HI R2, RZ, c[0x0][0x2c0], R0 ;  /* 0x0000b000ff020a19 */ /* 0x000fe80000011600 */
[C---:B---3--:R-:W-:Y:S01]  /*fad0*/  @!P1 IADD3 R0, P0, R2.reuse, R84, RZ ;  /* 0x0000005402009210 */ /* 0x048fe20007f1e0ff */
[----:B------:R-:W-:Y:S03]  /*fae0*/  IMAD.MOV R4, RZ, RZ, -R2 ;  /* 0x000000ffff047224 */ /* 0x000fe600078e0a02 */
[----:B----4-:R-:W-:Y:S01]  /*faf0*/  @!P1 LEA.HI.X.SX32 R2, R2, R50, 0x1, P0 ;  /* 0x0000003202029211 */ /* 0x010fe200000f0eff */
[----:B------:R-:W-:Y:S01]  /*fb00*/  IMAD R8, R4, c[0x0][0x2b8], R3 ;  /* 0x0000ae0004087a24 */ /* 0x000fe200078e0203 */
[C---:B------:R-:W-:Y:S04]  /*fb10*/  @!P1 LEA R4, P0, R0.reuse, c[0x0][0x2a0], 0x2 ;  /* 0x0000a80000049a11 */ /* 0x040fe800078010ff */
[----:B------:R-:W-:Y:S01]  /*fb20*/  @!P1 LEA.HI.X R5, R0, c[0x0][0x2a4], R2, 0x2, P0 ;  /* 0x0000a90000059a11 */ /* 0x000fe200000f1402 */
[----:B------:R-:W-:Y:S01]  /*fb30*/  IMAD.WIDE.U32 R2, R8, c[0x0][0x1e0], RZ ;  /* 0x0000780008027a25 */ /* 0x000fe200078e00ff */
[----:B------:R-:W-:Y:S01]  /*fb40*/  SHF.R.S32.HI R0, RZ, 0x1f, R8 ;  /* 0x0000001fff007819 */ /* 0x000fe20000011408 */
[----:B------:R1:W-:Y:S04]  /*fb50*/  STL [R1+0x20], R8 ;  /* 0x0000200801007387 */ /* 0x0003e80000100800 */
[----:B------:R-:W-:Y:S01]  /*fb60*/  IMAD R0, R0, c[0x0][0x1e0], RZ ;  /* 0x0000780000007a24 */ /* 0x000fe200078e02ff */
[----:B------:R-:W2:Y:S03]  /*fb70*/  @!P1 LDG.E R6, [R4.64] ;  /* 0x0000000804069981 */ /* 0x000ea6000c1e1900 */
[----:B------:R-:W-:Y:S04]  /*fb80*/  IMAD R0, R8, c[0x0][0x1e4], R0 ;  /* 0x0000790008007a24 */ /* 0x000fe800078e0200 */
[----:B------:R-:W-:Y:S01]  /*fb90*/  IMAD.IADD R3, R3, 0x1, R0 ;  /* 0x0000000103037824 */ /* 0x000fe200078e0200 */
[----:B--2---:R-:W-:Y:S03]  /*fba0*/  SHF.R.S32.HI R0, RZ, 0x1f, R6 ;  /* 0x0000001fff007819 */ /* 0x004fe60000011406 */
[----:B------:R-:W-:Y:S01]  /*fbb0*/  IMAD.WIDE.U32 R2, R6, c[0x0][0x1f0], R2 ;  /* 0x00007c0006027a25 */ /* 0x000fe200078e0002 */
[----:B------:R1:W-:Y:S03]  /*fbc0*/  STL [R1+0x1c], R6 ;  /* 0x00001c0601007387 */ /* 0x0003e60000100800 */
[----:B------:R-:W-:Y:S01]  /*fbd0*/  IMAD R0, R0, c[0x0][0x1f0], RZ ;  /* 0x00007c0000007a24 */ /* 0x000fe200078e02ff */
[----:B------:R-:W-:Y:S01]  /*fbe0*/  IADD3 R2, P0, R48, R2, RZ ;  /* 0x0000000230027210 */ /* 0x000fe20007f1e0ff */
[----:B------:R-:W-:Y:S02]  /*fbf0*/  IMAD.SHL.U32 R48, R251, 0x2, RZ ;  /* 0x00000002fb307824 */ /* 0x000fe400078e00ff */
[----:B------:R-:W-:Y:S05]  /*fc00*/  IMAD R0, R6, c[0x0][0x1f4], R0 ;  /* 0x00007d0006007a24 */ /* 0x000fea00078e0200 */
[----:B------:R-:W-:Y:S02]  /*fc10*/  IADD3.X R0, R185, R3, R0, P0, !PT ;  /* 0x00000003b9007210 */ /* 0x000fe400007fe400 */
[C---:B------:R-:W-:Y:S04]  /*fc20*/  LEA R3, P0, R2.reuse, c[0x0][0x1c8], 0x1 ;  /* 0x0000720002037a11 */ /* 0x040fe800078008ff */
[----:B------:R-:W-:Y:S01]  /*fc30*/  LEA.HI.X R0, R2, c[0x0][0x1cc], R0, 0x1, P0 ;  /* 0x0000730002007a11 */ /* 0x000fe200000f0c00 */
[----:B------:R-:W-:-:S06]  /*fc40*/  BRA.DIV ~URZ, `(.L_x_1355) ;  /* 0x000098827f007947 */ /* 0x000fcc000b800000 */
[----:B------:R2:W3:Y:S02]  /*fc50*/  SHFL.IDX PT, R50, R0, RZ, 0x181f ;  /* 0x00181fff00327589 */ /* 0x0004e400000e0000 */
.L_x_1400:
[----:B------:R-:W-:-:S05]  /*fc60*/  BRA.DIV ~URZ, `(.L_x_1356) ;  /* 0x000098d27f007947 */ /* 0x000fca000b800000 */
[----:B------:R-:W4:Y:S02]  /*fc70*/  SHFL.IDX PT, R2, R3, RZ, 0x181f ;  /* 0x00181fff03027589 */ /* 0x000f2400000e0000 */
[-C--:B----4-:R-:W-:Y:S02]  /*fc80*/  IADD3 R4, P0, R2, R48.reuse, RZ ;  /* 0x0000003002047210 */ /* 0x090fe40007f1e0ff */
[----:B------:R-:W4:Y:S03]  /*fc90*/  SHFL.IDX PT, R2, R3, 0x1, 0x181f ;  /* 0x00381f0003027f89 */ /* 0x000f2600000e0000 */
[--C-:B---3--:R-:W-:Y:S05]  /*fca0*/  IMAD.X R5, R50, 0x1, R49.reuse, P0 ;  /* 0x0000000132057824 */ /* 0x108fea00000e0631 */
[----:B------:R-:W-:Y:S01]  /*fcb0*/  @!PT LDS RZ, [RZ] ;  /* 0x00000000fffff984 */ /* 0x000fe20000000800 */
[----:B------:R3:W-:Y:S01]  /*fcc0*/  LDGSTS.E.BYPASS.LTC128B.128 [R244+0x3900], [R4.64], !P3 ;  /* 0x0390000004f47fae */ /* 0x0007e2000d901d48 */
[-C--:B-1--4-:R-:W-:Y:S03]  /*fcd0*/  IADD3 R8, P0, R2, R48.reuse, RZ ;  /* 0x0000003002087210 */ /* 0x092fe60007f1e0ff */
[----:B------:R-:W-:Y:S04]  /*fce0*/  SHFL.IDX PT, R2, R3, 0x2, 0x181f ;  /* 0x00581f0003027f89 */ /* 0x000fe800000e0000 */
[----:B---3--:R-:W1:Y:S02]  /*fcf0*/  SHFL.IDX PT, R4, R0, 0x1, 0x181f ;  /* 0x00381f0000047f89 */ /* 0x008e6400000e0000 */
[--C-:B-1----:R-:W-:Y:S02]  /*fd00*/  IMAD.X R9, R4, 0x1, R49.reuse, P0 ;  /* 0x0000000104097824 */ /* 0x102fe400000e0631 */
[----:B------:R-:W1:Y:S04]  /*fd10*/  SHFL.IDX PT, R4, R0, 0x2, 0x181f ;  /* 0x00581f0000047f89 */ /* 0x000e6800000e0000 */
[----:B------:R3:W-:Y:S02]  /*fd20*/  LDGSTS.E.BYPASS.LTC128B.128 [R244+0x4100], [R8.64], !P3 ;  /* 0x0410000008f47fae */ /* 0x0007e4000d901d48 */
[-C--:B---3--:R-:W-:Y:S02]  /*fd30*/  IADD3 R8, P0, R2, R48.reuse, RZ ;  /* 0x0000003002087210 */ /* 0x088fe40007f1e0ff */
[----:B------:R-:W3:Y:S03]  /*fd40*/  SHFL.IDX PT, R2, R3, 0x3, 0x181f ;  /* 0x00781f0003027f89 */ /* 0x000ee600000e0000 */
        /* <DEDUP_REMOVED lines=12> */
[----:B------:R3:W-:Y:S04]  /*fe10*/  LDGSTS.E.BYPASS.LTC128B.128 [R244+0x5900], [R8.64], !P3 ;  /* 0x0590000008f47fae */ /* 0x0007e8000d901d48 */
[----:B--2---:R-:W2:Y:S01]  /*fe20*/  SHFL.IDX PT, R0, R0, 0x6, 0x181f ;  /* 0x00d81f0000007f89 */ /* 0x004ea200000e0000 */
[----:B---3--:R-:W-:Y:S05]  /*fe30*/  IADD3 R8, P0, R2, R48, RZ ;  /* 0x0000003002087210 */ /* 0x008fea0007f1e0ff */
[----:B-1----:R-:W-:Y:S02]  /*fe40*/  IMAD.X R9, R4, 0x1, R49, P0 ;  /* 0x0000000104097824 */ /* 0x002fe400000e0631 */
[----:B------:R1:W3:Y:S04]  /*fe50*/  SHFL.IDX PT, R4, R3, 0x6, 0x181f ;  /* 0x00d81f0003047f89 */ /* 0x0002e800000e0000 */
[----:B------:R1:W-:Y:S02]  /*fe60*/  LDGSTS.E.BYPASS.LTC128B.128 [R244+0x6100], [R8.64], !P3 ;  /* 0x0610000008f47fae */ /* 0x0003e4000d901d48 */
.L_x_1401:
[----:B--23--:R-:W-:Y:S04]  /*fe70*/  IADD3 R4, P0, R4, R48, RZ ;  /* 0x0000003004047210 */ /* 0x00cfe80007f1e0ff */
[----:B------:R-:W-:Y:S05]  /*fe80*/  IADD3.X R5, R0, R49, RZ, P0, !PT ;  /* 0x0000003100057210 */ /* 0x000fea00007fe4ff */
[----:B------:R-:W-:Y:S01]  /*fe90*/  @!PT LDS RZ, [RZ] ;  /* 0x00000000fffff984 */ /* 0x000fe20000000800 */
[----:B------:R-:W-:Y:S01]  /*fea0*/  @!PT LDS RZ, [RZ] ;  /* 0x00000000fffff984 */ /* 0x000fe20000000800 */
[----:B------:R-:W-:Y:S01]  /*feb0*/  @!PT LDS RZ, [RZ] ;  /* 0x00000000fffff984 */ /* 0x000fe20000000800 */
[----:B------:R2:W-:Y:S04]  /*fec0*/  LDGSTS.E.BYPASS.LTC128B.128 [R244+0x6900], [R4.64], !P3 ;  /* 0x0690000004f47fae */ /* 0x0005e8000d901d48 */
.L_x_1354:
[----:B--234-:R-:W-:Y:S05]  /*fed0*/  BSYNC B0 ;  /* 0x0000000000007941 */ /* 0x01cfea0003800000 */
.L_x_1353:
[----:B------:R-:W-:Y:S01]  /*fee0*/  FMNMX.FTZ R4, R186, R182, !PT ;  /* 0x000000b6ba047209 */ /* 0x000fe20007810000 */
[----:B------:R-:W0:Y:S01]  /*fef0*/  LDGDEPBAR ;  /* 0x00000000000079af */ /* 0x000e220000000000 */
[----:B------:R-:W-:Y:S02]  /*ff00*/  FMNMX.FTZ R2, R184, R183, !PT ;  /* 0x000000b7b8027209 */ /* 0x000fe40007810000 */
[----:B------:R-:W-:Y:S02]  /*ff10*/  FMNMX.FTZ R0, R194, R180, !PT ;  /* 0x000000b4c2007209 */ /* 0x000fe40007810000 */
[----:B-1----:R-:W-:Y:S02]  /*ff20*/  FMNMX.FTZ R48, R193, R181, !PT ;  /* 0x000000b5c1307209 */ /* 0x002fe40007810000 */
        /* <DEDUP_REMOVED lines=124> */
.L_x_1402:
[----:B------:R-:W3:Y:S01]  /*106f0*/  LDL.LU R5, [R1+0x48] ;  /* 0x0000480001057983 */ /* 0x000ee20000300800 */
[C---:B------:R-:W-:Y:S01]  /*10700*/  FMUL.FTZ R185, R3.reuse, c[0x0][0x2d0] ;  /* 0x0000b40003b97a20 */ /* 0x040fe20000410000 */
[----:B--2---:R-:W-:Y:S01]  /*10710*/  FMNMX.FTZ R68, R68, R4, !PT ;  /* 0x0000000444447209 */ /* 0x004fe20007810000 */
[----:B------:R-:W-:Y:S01]  /*10720*/  FADD.FTZ R65, -R3, R182 ;  /* 0x000000b603417221 */ /* 0x000fe20000010100 */
[----:B------:R-:W-:Y:S01]  /*10730*/  WARPSYNC 0xffffffff ;  /* 0xffffffff00007948 */ /* 0x000fe20003800000 */
[--C-:B------:R-:W-:Y:S02]  /*10740*/  FFMA.FTZ R51, R206, c[0x0][0x2d0], -R185.reuse ;  /* 0x0000b400ce337a23 */ /* 0x100fe400000108b9 */
[--C-:B------:R-:W-:Y:S02]  /*10750*/  FFMA.FTZ R206, R91, c[0x0][0x2d0], -R185.reuse ;  /* 0x0000b4005bce7a23 */ /* 0x100fe400000108b9 */
[----:B------:R-:W2:Y:S01]  /*10760*/  LDL.LU R91, [R1+0x60] ;  /* 0x00006000015b7983 */ /* 0x000ea20000300800 */
[----:B------:R-:W-:Y:S02]  /*10770*/  FMUL.FTZ R65, R65, c[0x0][0x2d0] ;  /* 0x0000b40041417a20 */ /* 0x000fe40000410000 */
[--C-:B-1----:R-:W-:Y:S02]  /*10780*/  FFMA.FTZ R4, R186, c[0x0][0x2d0], -R185.reuse ;  /* 0x0000b400ba047a23 */ /* 0x102fe400000108b9 */
[----:B------:R-:W-:Y:S02]  /*10790*/  FMUL.FTZ R108, R2, c[0x0][0x2d0] ;  /* 0x0000b400026c7a20 */ /* 0x000fe40000410000 */
[----:B------:R-:W-:Y:S01]  /*107a0*/  MUFU.EX2 R65, R65 ;  /* 0x0000004100417308 */ /* 0x000fe20000000800 */
[--C-:B------:R-:W-:Y:S02]  /*107b0*/  FFMA.FTZ R87, R209, c[0x0][0x2d0], -R185.reuse ;  /* 0x0000b400d1577a23 */ /* 0x100fe400000108b9 */
[--C-:B------:R-:W-:Y:S02]  /*107c0*/  FFMA.FTZ R86, R211, c[0x0][0x2d0], -R185.reuse ;  /* 0x0000b400d3567a23 */ /* 0x100fe400000108b9 */
[--C-:B------:R-:W-:Y:S02]  /*107d0*/  FFMA.FTZ R85, R218, c[0x0][0x2d0], -R185.reuse ;  /* 0x0000b400da557a23 */ /* 0x100fe400000108b9 */
[--C-:B------:R-:W-:Y:S02]  /*107e0*/  FFMA.FTZ R84, R216, c[0x0][0x2d0], -R185.reuse ;  /* 0x0000b400d8547a23 */ /* 0x100fe400000108b9 */
[--C-:B------:R-:W-:Y:S01]  /*107f0*/  FFMA.FTZ R216, R61, c[0x0][0x2d0], -R108.reuse ;  /* 0x0000b4003dd87a23 */ /* 0x100fe2000001086c */
[----:B------:R-:W3:Y:S01]  /*10800*/  MUFU.EX2 R4, R4 ;  /* 0x0000000400047308 */ /* 0x000ee20000000800 */
[--C-:B------:R-:W-:Y:S01]  /*10810*/  FFMA.FTZ R192, R192, c[0x0][0x2d0], -R185.reuse ;  /* 0x0000b400c0c07a23 */ /* 0x100fe200000108b9 */
[----:B------:R-:W4:Y:S01]  /*10820*/  LDL.LU R61, [R1+0x54] ;  /* 0x00005400013d7983 */ /* 0x000f220000300800 */
[--C-:B------:R-:W-:Y:S02]  /*10830*/  FFMA.FTZ R21, R21, c[0x0][0x2d0], -R108.reuse ;  /* 0x0000b40015157a23 */ /* 0x100fe4000001086c */
[--C-:B------:R-:W-:Y:S02]  /*10840*/  FFMA.FTZ R9, R197, c[0x0][0x2d0], -R185.reuse ;  /* 0x0000b400c5097a23 */ /* 0x100fe400000108b9 */
[--C-:B------:R-:W-:Y:S02]  /*10850*/  FFMA.FTZ R214, R72, c[0x0][0x2d0], -R185.reuse ;  /* 0x0000b40048d67a23 */ /* 0x100fe400000108b9 */
[--C-:B------:R-:W-:Y:S01]  /*10860*/  FFMA.FTZ R107, R196, c[0x0][0x2d0], -R185.reuse ;  /* 0x0000b400c46b7a23 */ /* 0x100fe200000108b9 */
[----:B------:R-:W-:Y:S01]  /*10870*/  MUFU.EX2 R72, R192 ;  /* 0x000000c000487308 */ /* 0x000fe20000000800 */
[--C-:B------:R-:W-:Y:S01]  /*10880*/  FFMA.FTZ R110, R59, c[0x0][0x2d0], -R108.reuse ;  /* 0x0000b4003b6e7a23 */ /* 0x100fe2000001086c */
[----:B------:R-:W-:Y:S01]  /*10890*/  MOV R59, R21 ;  /* 0x00000015003b7202 */ /* 0x000fe20000000f00 */
        /* <DEDUP_REMOVED lines=25> */
[----:B------:R-:W-:Y:S02]  /*10a30*/  FFMA.FTZ R185, R97, c[0x0][0x2d0], -R185 ;  /* 0x0000b40061b97a23 */ /* 0x000fe400000108b9 */
[----:B------:R-:W-:Y:S02]  /*10a40*/  FMUL.FTZ R97, R0, c[0x0][0x2d0] ;  /* 0x0000b40000617a20 */ /* 0x000fe40000410000 */
[--C-:B------:R-:W-:Y:S01]  /*10a50*/  FFMA.FTZ R23, R23, c[0x0][0x2d0], -R108.reuse ;  /* 0x0000b40017177a23 */ /* 0x100fe2000001086c */
[----:B------:R-:W-:Y:S01]  /*10a60*/  MUFU.EX2 R190, R190 ;  /* 0x000000be00be7308 */ /* 0x000fe20000000800 */
[--C-:B------:R-:W-:Y:S02]  /*10a70*/  FFMA.FTZ R53, R200, c[0x0][0x2d0], -R97.reuse ;  /* 0x0000b400c8357a23 */ /* 0x100fe40000010861 */
[--C-:B------:R-:W-:Y:S02]  /*10a80*/  FFMA.FTZ R200, R69, c[0x0][0x2d0], -R97.reuse ;  /* 0x0000b40045c87a23 */ /* 0x100fe40000010861 */
[----:B------:R-:W-:Y:S02]  /*10a90*/  FMUL.FTZ R69, R68, c[0x0][0x2d0] ;  /* 0x0000b40044457a20 */ /* 0x000fe40000410000 */
[--C-:B------:R-:W-:Y:S01]  /*10aa0*/  FFMA.FTZ R100, R60, c[0x0][0x2d0], -R108.reuse ;  /* 0x0000b4003c647a23 */ /* 0x100fe2000001086c */
[----:B------:R-:W-:Y:S01]  /*10ab0*/  MOV R60, R23 ;  /* 0x00000017003c7202 */ /* 0x000fe20000000f00 */
[--C-:B------:R-:W-:Y:S01]  /*10ac0*/  FFMA.FTZ R23, R198, c[0x0][0x2d0], -R97.reuse ;  /* 0x0000b400c6177a23 */ /* 0x100fe20000010861 */
[----:B------:R-:W-:Y:S01]  /*10ad0*/  MUFU.EX2 R200, R200 ;  /* 0x000000c800c87308 */ /* 0x000fe20000000800 */
[----:B------:R-:W-:Y:S02]  /*10ae0*/  FFMA.FTZ R198, R71, c[0x0][0x2d0], -R97 ;  /* 0x0000b40047c67a23 */ /* 0x000fe40000010861 */
        /* <DEDUP_REMOVED lines=8> */
[----:B------:R-:W-:Y:S02]  /*10b70*/  FFMA.FTZ R94, R24, c[0x0][0x2d0], -R69 ;  /* 0x0000b400185e7a23 */ /* 0x000fe40000010845 */
[--C-:B------:R-:W-:Y:S01]  /*10b80*/  FFMA.FTZ R80, R19, c[0x0][0x2d0], -R97.reuse ;  /* 0x0000b40013507a23 */ /* 0x100fe20000010861 */
[----:B------:R-:W-:Y:S01]  /*10b90*/  MUFU.EX2 R73, R81 ;  /* 0x0000005100497308 */ /* 0x000fe20000000800 */
[--C-:B------:R-:W-:Y:S02]  /*10ba0*/  FFMA.FTZ R102, R52, c[0x0][0x2d0], -R108.reuse ;  /* 0x0000b40034667a23 */ /* 0x100fe4000001086c */
[--C-:B------:R-:W-:Y:S02]  /*10bb0*/  FFMA.FTZ R187, R76, c[0x0][0x2d0], -R108.reuse ;  /* 0x0000b4004cbb7a23 */ /* 0x100fe4000001086c */
[--C-:B------:R-:W-:Y:S02]  /*10bc0*/  FFMA.FTZ R76, R194, c[0x0][0x2d0], -R97.reuse ;  /* 0x0000b400c24c7a23 */ /* 0x100fe40000010861 */
[----:B------:R-:W-:Y:S02]  /*10bd0*/  FFMA.FTZ R31, R20, c[0x0][0x2d0], -R97 ;  /* 0x0000b400141f7a23 */ /* 0x000fe40000010861 */
[--C-:B------:R-:W-:Y:S01]  /*10be0*/  FFMA.FTZ R92, R26, c[0x0][0x2d0], -R69.reuse ;  /* 0x0000b4001a5c7a23 */ /* 0x100fe20000010845 */
[----:B------:R5:W-:Y:S01]  /*10bf0*/  MUFU.EX2 R20, R23 ;  /* 0x0000001700147308 */ /* 0x000be20000000800 */
[----:B------:R-:W-:Y:S02]  /*10c00*/  FFMA.FTZ R202, R37, c[0x0][0x2d0], -R69 ;  /* 0x0000b40025ca7a23 */ /* 0x000fe40000010845 */
[----:B------:R-:W-:Y:S02]  /*10c10*/  FFMA.FTZ R30, R22, c[0x0][0x2d0], -R97 ;  /* 0x0000b400161e7a23 */ /* 0x000fe40000010861 */
[----:B------:R-:W-:Y:S02]  /*10c20*/  FFMA.FTZ R22, R193, c[0x0][0x2d0], -R69 ;  /* 0x0000b400c1167a23 */ /* 0x000fe40000010845 */
[--C-:B------:R-:W-:Y:S02]  /*10c30*/  FFMA.FTZ R29, R29, c[0x0][0x2d0], -R97.reuse ;  /* 0x0000b4001d1d7a23 */ /* 0x100fe40000010861 */
[----:B------:R-:W-:Y:S01]  /*10c40*/  FFMA.FTZ R109, R39, c[0x0][0x2d0], -R97 ;  /* 0x0000b400276d7a23 */ /* 0x000fe20000010861 */
[----:B------:R-:W-:Y:S01]  /*10c50*/  MUFU.EX2 R76, R76 ;  /* 0x0000004c004c7308 */ /* 0x000fe20000000800 */
[----:B------:R-:W-:Y:S01]  /*10c60*/  FFMA.FTZ R113, R7, c[0x0][0x2d0], -R69 ;  /* 0x0000b40007717a23 */ /* 0x000fe20000010845 */
[----:B------:R-:W-:Y:S01]  /*10c70*/  MOV R39, R29 ;  /* 0x0000001d00277202 */ /* 0x000fe20000000f00 */
[--C-:B------:R-:W-:Y:S02]  /*10c80*/  FFMA.FTZ R28, R28, c[0x0][0x2d0], -R97.reuse ;  /* 0x0000b4001c1c7a23 */ /* 0x100fe40000010861 */
[--C-:B------:R-:W-:Y:S02]  /*10c90*/  FFMA.FTZ R77, R201, c[0x0][0x2d0], -R108.reuse ;  /* 0x0000b400c94d7a23 */ /* 0x100fe4000001086c */
[--C-:B------:R-:W-:Y:S02]  /*10ca0*/  FFMA.FTZ R188, R75, c[0x0][0x2d0], -R108.reuse ;  /* 0x0000b4004bbc7a23 */ /* 0x100fe4000001086c */
[--C-:B------:R-:W-:Y:S01]  /*10cb0*/  FFMA.FTZ R75, R199, c[0x0][0x2d0], -R97.reuse ;  /* 0x0000b400c74b7a23 */ /* 0x100fe20000010861 */
[----:B------:R-:W-:Y:S01]  /*10cc0*/  MUFU.EX2 R102, R102 ;  /* 0x0000006600667308 */ /* 0x000fe20000000800 */
[--C-:B------:R-:W-:Y:S01]  /*10cd0*/  FFMA.FTZ R111, R38, c[0x0][0x2d0], -R97.reuse ;  /* 0x0000b400266f7a23 */ /* 0x100fe20000010861 */
[----:B------:R-:W-:Y:S01]  /*10ce0*/  MOV R38, R28 ;  /* 0x0000001c00267202 */ /* 0x000fe20000000f00 */
[--C-:B------:R-:W-:Y:S01]  /*10cf0*/  FFMA.FTZ R222, R222, c[0x0][0x2d0], -R108.reuse ;  /* 0x0000b400dede7a23 */ /* 0x100fe2000001086c */
[----:B-----5:R-:W-:Y:S01]  /*10d00*/  MOV R23, R31 ;  /* 0x0000001f00177202 */ /* 0x020fe20000000f00 */
[--C-:B------:R-:W-:Y:S02]  /*10d10*/  FFMA.FTZ R106, R45, c[0x0][0x2d0], -R108.reuse ;  /* 0x0000b4002d6a7a23 */ /* 0x100fe4000001086c */
[--C-:B------:R-:W-:Y:S02]  /*10d20*/  FFMA.FTZ R105, R44, c[0x0][0x2d0], -R108.reuse ;  /* 0x0000b4002c697a23 */ /* 0x100fe4000001086c */
[--C-:B------:R-:W-:Y:S01]  /*10d30*/  FFMA.FTZ R218, R62, c[0x0][0x2d0], -R108.reuse ;  /* 0x0000b4003eda7a23 */ /* 0x100fe2000001086c */
[----:B------:R-:W-:Y:S01]  /*10d40*/  MUFU.EX2 R77, R77 ;  /* 0x0000004d004d7308 */ /* 0x000fe20000000800 */
[----:B------:R-:W-:Y:S01]  /*10d50*/  FFMA.FTZ R192, R79, c[0x0][0x2d0], -R108 ;  /* 0x0000b4004fc07a23 */ /* 0x000fe2000001086c */
[----:B------:R-:W-:Y:S01]  /*10d60*/  MOV R79, R59 ;  /* 0x0000003b004f7202 */ /* 0x000fe20000000f00 */
[--C-:B------:R-:W-:Y:S02]  /*10d70*/  FFMA.FTZ R81, R17, c[0x0][0x2d0], -R97.reuse ;  /* 0x0000b40011517a23 */ /* 0x100fe40000010861 */
[----:B------:R-:W-:Y:S02]  /*10d80*/  FFMA.FTZ R45, R32, c[0x0][0x2d0], -R97 ;  /* 0x0000b400202d7a23 */ /* 0x000fe40000010861 */
[--C-:B------:R-:W-:Y:S02]  /*10d90*/  FFMA.FTZ R32, R195, c[0x0][0x2d0], -R69.reuse ;  /* 0x0000b400c3207a23 */ /* 0x100fe40000010845 */
[--C-:B------:R-:W-:Y:S01]  /*10da0*/  FFMA.FTZ R19, R12, c[0x0][0x2d0], -R69.reuse ;  /* 0x0000b4000c137a23 */ /* 0x100fe20000010845 */
[----:B------:R-:W-:Y:S01]  /*10db0*/  MUFU.EX2 R106, R106 ;  /* 0x0000006a006a7308 */ /* 0x000fe20000000800 */
[----:B------:R-:W-:Y:S02]  /*10dc0*/  FFMA.FTZ R17, R13, c[0x0][0x2d0], -R69 ;  /* 0x0000b4000d117a23 */ /* 0x000fe40000010845 */
[--C-:B------:R-:W-:Y:S01]  /*10dd0*/  FFMA.FTZ R215, R54, c[0x0][0x2d0], -R97.reuse ;  /* 0x0000b40036d77a23 */ /* 0x100fe20000010861 */
[----:B------:R-:W-:Y:S01]  /*10de0*/  MOV R54, R45 ;  /* 0x0000002d00367202 */ /* 0x000fe20000000f00 */
[--C-:B------:R-:W-:Y:S01]  /*10df0*/  FFMA.FTZ R44, R35, c[0x0][0x2d0], -R97.reuse ;  /* 0x0000b400232c7a23 */ /* 0x100fe20000010861 */
[----:B------:R-:W-:Y:S01]  /*10e00*/  MOV R35, R60 ;  /* 0x0000003c00237202 */ /* 0x000fe20000000f00 */
        /* <DEDUP_REMOVED lines=13> */
[----:B------:R-:W-:Y:S02]  /*10ee0*/  FFMA.FTZ R97, R88, c[0x0][0x2d0], -R97 ;  /* 0x0000b40058617a23 */ /* 0x000fe40000010861 */
[--C-:B------:R-:W-:Y:S01]  /*10ef0*/  FFMA.FTZ R88, R18, c[0x0][0x2d0], -R69.reuse ;  /* 0x0000b40012587a23 */ /* 0x100fe20000010845 */
[----:B------:R-:W-:Y:S01]  /*10f00*/  MUFU.EX2 R109, R109 ;  /* 0x0000006d006d7308 */ /* 0x000fe20000000800 */
[----:B------:R-:W-:Y:S01]  /*10f10*/  MOV R18, R30 ;  /* 0x0000001e00127202 */ /* 0x000fe20000000f00 */
        /* <DEDUP_REMOVED lines=37> */
[----:B---3--:R-:W-:Y:S01]  /*11170*/  FFMA.FTZ R8, R65, R5, R4 ;  /* 0x0000000541087223 */ /* 0x008fe20000010004 */
[----:B-1----:R-:W-:Y:S01]  /*11180*/  F2FP.BF16.PACK_AB R74, R9, R21 ;  /* 0x00000015094a723e */ /* 0x002fe200000010ff */
[----:B------:R-:W-:Y:S02]  /*11190*/  FFMA.FTZ R5, R184, c[0x0][0x2d0], -R108 ;  /* 0x0000b400b8057a23 */ /* 0x000fe4000001086c */
[C---:B------:R-:W-:Y:S01]  /*111a0*/  FADD.FTZ R8, R72.reuse, R8 ;  /* 0x0000000848087221 */ /* 0x040fe20000010000 */
[----:B------:R-:W-:Y:S01]  /*111b0*/  F2FP.BF16.PACK_AB R72, R72, R4 ;  /* 0x000000044848723e */ /* 0x000fe200000010ff */
[----:B------:R-:W-:Y:S02]  /*111c0*/  FADD.FTZ R4, -R2, R183 ;  /* 0x000000b702047221 */ /* 0x000fe40000010100 */
[----:B------:R-:W-:Y:S01]  /*111d0*/  FADD.FTZ R8, R21, R8 ;  /* 0x0000000815087221 */ /* 0x000fe20000010000 */
[----:B------:R-:W-:Y:S01]  /*111e0*/  MUFU.EX2 R5, R5 ;  /* 0x0000000500057308 */ /* 0x000fe20000000800 */
[----:B------:R-:W3:Y:S01]  /*111f0*/  LDL.LU R21, [R1+0x4c] ;  /* 0x00004c0001157983 */ /* 0x000ee20000300800 */
[----:B------:R-:W-:Y:S02]  /*11200*/  FMUL.FTZ R4, R4, c[0x0][0x2d0] ;  /* 0x0000b40004047a20 */ /* 0x000fe40000410000 */
[--C-:B------:R-:W-:Y:S02]  /*11210*/  FFMA.FTZ R183, R89, c[0x0][0x2d0], -R108.reuse ;  /* 0x0000b40059b77a23 */ /* 0x100fe4000001086c */
[--C-:B------:R-:W-:Y:S02]  /*11220*/  FFMA.FTZ R89, R16, c[0x0][0x2d0], -R69.reuse ;  /* 0x0000b40010597a23 */ /* 0x100fe40000010845 */
[--C-:B------:R-:W-:Y:S02]  /*11230*/  FFMA.FTZ R184, R90, c[0x0][0x2d0], -R108.reuse ;  /* 0x0000b4005ab87a23 */ /* 0x100fe4000001086c */
[----:B------:R-:W2:Y:S01]  /*11240*/  MUFU.EX2 R67, R4 ;  /* 0x0000000400437308 */ /* 0x000ea20000000800 */
[----:B------:R-:W-:Y:S02]  /*11250*/  FFMA.FTZ R108, R93, c[0x0][0x2d0], -R108 ;  /* 0x0000b4005d6c7a23 */ /* 0x000fe4000001086c */
[--C-:B------:R-:W-:Y:S02]  /*11260*/  FFMA.FTZ R93, R27, c[0x0][0x2d0], -R69.reuse ;  /* 0x0000b4001b5d7a23 */ /* 0x100fe40000010845 */
[----:B------:R-:W-:Y:S02]  /*11270*/  FADD.FTZ R221, R9, R8 ;  /* 0x0000000809dd7221 */ /* 0x000fe40000010000 */
[----:B------:R-:W-:Y:S02]  /*11280*/  FFMA.FTZ R90, R15, c[0x0][0x2d0], -R69 ;  /* 0x0000b4000f5a7a23 */ /* 0x000fe40000010845 */
[----:B------:R-:W-:Y:S01]  /*11290*/  FMUL.FTZ R33, R65, R133 ;  /* 0x0000008541217220 */ /* 0x000fe20000410000 */
[----:B------:R-:W-:Y:S10]  /*112a0*/  MUFU.EX2 R16, R22 ;  /* 0x0000001600107308 */ /* 0x000ff40000000800 */
[----:B------:R-:W-:Y:S01]  /*112b0*/  MUFU.EX2 R133, R83 ;  /* 0x0000005300857308 */ /* 0x000fe20000000800 */
[----:B--2---:R-:W-:Y:S02]  /*112c0*/  FFMA.FTZ R52, R67, R91, R5 ;  /* 0x0000005b43347223 */ /* 0x004fe40000010005 */
[----:B------:R-:W-:Y:S02]  /*112d0*/  FADD.FTZ R4, -R68, R181 ;  /* 0x000000b544047221 */ /* 0x000fe40000010100 */
[C---:B------:R-:W-:Y:S01]  /*112e0*/  FADD.FTZ R52, R73.reuse, R52 ;  /* 0x0000003449347221 */ /* 0x040fe20000010000 */
[----:B------:R-:W-:Y:S01]  /*112f0*/  F2FP.BF16.PACK_AB R73, R73, R5 ;  /* 0x000000054949723e */ /* 0x000fe200000010ff */
[----:B------:R-:W-:Y:S03]  /*11300*/  FADD.FTZ R5, -R0, R180 ;  /* 0x000000b400057221 */ /* 0x000fe60000010100 */
[----:B------:R-:W-:Y:S01]  /*11310*/  MUFU.EX2 R108, R108 ;  /* 0x0000006c006c7308 */ /* 0x000fe20000000800 */
[----:B------:R-:W-:Y:S02]  /*11320*/  FMUL.FTZ R4, R4, c[0x0][0x2d0] ;  /* 0x0000b40004047a20 */ /* 0x000fe40000410000 */
[----:B------:R-:W-:Y:S02]  /*11330*/  FMUL.FTZ R5, R5, c[0x0][0x2d0] ;  /* 0x0000b40005057a20 */ /* 0x000fe40000410000 */
[--C-:B------:R-:W-:Y:S02]  /*11340*/  FFMA.FTZ R91, R14, c[0x0][0x2d0], -R69.reuse ;  /* 0x0000b4000e5b7a23 */ /* 0x100fe40000010845 */
[--C-:B------:R-:W-:Y:S02]  /*11350*/  FFMA.FTZ R180, R55, c[0x0][0x2d0], -R69.reuse ;  /* 0x0000b40037b47a23 */ /* 0x100fe40000010845 */
[--C-:B------:R-:W-:Y:S01]  /*11360*/  FFMA.FTZ R181, R56, c[0x0][0x2d0], -R69.reuse ;  /* 0x0000b40038b57a23 */ /* 0x100fe20000010845 */
[----:B------:R-:W4:Y:S01]  /*11370*/  MUFU.EX2 R5, R5 ;  /* 0x0000000500057308 */ /* 0x000f220000000800 */
[----:B------:R-:W-:Y:S02]  /*11380*/  FFMA.FTZ R69, R10, c[0x0][0x2d0], -R69 ;  /* 0x0000b4000a457a23 */ /* 0x000fe40000010845 */
[----:B------:R-:W-:Y:S07]  /*11390*/  FMUL.FTZ R34, R67, R134 ;  /* 0x0000008643227220 */ /* 0x000fee0000410000 */
[----:B------:R-:W1:Y:S10]  /*113a0*/  MUFU.EX2 R4, R4 ;  /* 0x0000000400047308 */ /* 0x000e740000000800 */
[----:B------:R-:W-:Y:S01]  /*113b0*/  MUFU.EX2 R134, R50 ;  /* 0x0000003200867308 */ /* 0x000fe20000000800 */
[C---:B----4-:R-:W-:Y:S01]  /*113c0*/  FFMA.FTZ R7, R5.reuse, R61, R76 ;  /* 0x0000003d05077223 */ /* 0x050fe2000001004c */
[C---:B------:R-:W-:Y:S01]  /*113d0*/  F2FP.BF16.PACK_AB R76, R20.reuse, R76 ;  /* 0x0000004c144c723e */ /* 0x040fe200000010ff */
[C---:B------:R-:W-:Y:S01]  /*113e0*/  FMUL.FTZ R24, R5.reuse, R156 ;  /* 0x0000009c05187220 */ /* 0x040fe20000410000 */
[----:B------:R-:W-:Y:S01]  /*113f0*/  MOV R156, R23 ;  /* 0x00000017009c7202 */ /* 0x000fe20000000f00 */
[C---:B------:R-:W-:Y:S02]  /*11400*/  FMUL.FTZ R25, R5.reuse, R157 ;  /* 0x0000009d05197220 */ /* 0x040fe40000410000 */
[----:B------:R-:W-:Y:S03]  /*11410*/  FADD.FTZ R157, R20, R7 ;  /* 0x00000007149d7221 */ /* 0x000fe60000010000 */
[----:B------:R-:W-:Y:S01]  /*11420*/  MUFU.EX2 R181, R181 ;  /* 0x000000b500b57308 */ /* 0x000fe20000000800 */
[C---:B------:R-:W-:Y:S02]  /*11430*/  FMUL.FTZ R29, R5.reuse, R161 ;  /* 0x000000a1051d7220 */ /* 0x040fe40000410000 */
[C---:B------:R-:W-:Y:S02]  /*11440*/  FMUL.FTZ R28, R5.reuse, R160 ;  /* 0x000000a0051c7220 */ /* 0x040fe40000410000 */
[C---:B-1----:R-:W-:Y:S02]  /*11450*/  FMUL.FTZ R27, R4.reuse, R159 ;  /* 0x0000009f041b7220 */ /* 0x042fe40000410000 */
[C---:B------:R-:W-:Y:S02]  /*11460*/  FMUL.FTZ R9, R5.reuse, R149 ;  /* 0x0000009505097220 */ /* 0x040fe40000410000 */
[C---:B------:R-:W-:Y:S01]  /*11470*/  FMUL.FTZ R8, R5.reuse, R148 ;  /* 0x0000009405087220 */ /* 0x040fe20000410000 */
[----:B------:R1:W2:Y:S01]  /*11480*/  MUFU.EX2 R160, R6 ;  /* 0x0000000600a07308 */ /* 0x0002a20000000800 */
[C---:B------:R-:W-:Y:S02]  /*11490*/  FMUL.FTZ R26, R4.reuse, R158 ;  /* 0x0000009e041a7220 */ /* 0x040fe40000410000 */
[C---:B------:R-:W-:Y:S02]  /*114a0*/  FMUL.FTZ R30, R4.reuse, R162 ;  /* 0x000000a2041e7220 */ /* 0x040fe40000410000 */
[C---:B------:R-:W-:Y:S01]  /*114b0*/  FMUL.FTZ R40, R5.reuse, R164 ;  /* 0x000000a405287220 */ /* 0x040fe20000410000 */
[----:B------:R-:W-:Y:S01]  /*114c0*/  MOV R164, R54 ;  /* 0x0000003600a47202 */ /* 0x000fe20000000f00 */
[C---:B------:R-:W-:Y:S01]  /*114d0*/  FMUL.FTZ R41, R5.reuse, R165 ;  /* 0x000000a505297220 */ /* 0x040fe20000410000 */
[----:B------:R-:W-:Y:S01]  /*114e0*/  MOV R165, R39 ;  /* 0x0000002700a57202 */ /* 0x000fe20000000f00 */
[C---:B------:R-:W-:Y:S01]  /*114f0*/  FMUL.FTZ R44, R5.reuse, R168 ;  /* 0x000000a8052c7220 */ /* 0x040fe20000410000 */
[----:B------:R2:W-:Y:S01]  /*11500*/  MUFU.EX2 R159, R75 ;  /* 0x0000004b009f7308 */ /* 0x0005e20000000800 */
[C---:B------:R-:W-:Y:S01]  /*11510*/  FMUL.FTZ R56, R5.reuse, R172 ;  /* 0x000000ac05387220 */ /* 0x040fe20000410000 */
[----:B------:R-:W-:Y:S01]  /*11520*/  MOV R168, R38 ;  /* 0x0000002600a87202 */ /* 0x000fe20000000f00 */
[C---:B------:R-:W-:Y:S01]  /*11530*/  FMUL.FTZ R57, R5.reuse, R173 ;  /* 0x000000ad05397220 */ /* 0x040fe20000410000 */
[----:B------:R-:W-:Y:S01]  /*11540*/  LDSM.16.MT88.4 R36, [R233] ;  /* 0x00000000e924783b */ /* 0x000fe20000004200 */
[C---:B------:R-:W-:Y:S01]  /*11550*/  FMUL.FTZ R60, R5.reuse, R176 ;  /* 0x000000b0053c7220 */ /* 0x040fe20000410000 */
[----:B------:R-:W-:Y:S01]  /*11560*/  MOV R172, R79 ;  /* 0x0000004f00ac7202 */ /* 0x000fe20000000f00 */
[----:B------:R-:W-:Y:S01]  /*11570*/  FMUL.FTZ R61, R5, R177 ;  /* 0x000000b1053d7220 */ /* 0x000fe20000410000 */
[----:B------:R-:W-:Y:S01]  /*11580*/  F2FP.BF16.PACK_AB R176, R99, R107 ;  /* 0x0000006b63b0723e */ /* 0x000fe200000010ff */
[C---:B------:R-:W-:Y:S01]  /*11590*/  FMUL.FTZ R10, R4.reuse, R150 ;  /* 0x00000096040a7220 */ /* 0x040fe20000410000 */
[----:B------:R-:W4:Y:S01]  /*115a0*/  MUFU.EX2 R149, R53 ;  /* 0x0000003500957308 */ /* 0x000f220000000800 */
[C---:B------:R-:W-:Y:S01]  /*115b0*/  FMUL.FTZ R14, R4.reuse, R154 ;  /* 0x0000009a040e7220 */ /* 0x040fe20000410000 */
[----:B------:R-:W-:Y:S01]  /*115c0*/  F2FP.BF16.PACK_AB R177, R71, R96 ;  /* 0x0000006047b1723e */ /* 0x000fe200000010ff */
[C---:B------:R-:W-:Y:S02]  /*115d0*/  FMUL.FTZ R31, R4.reuse, R163 ;  /* 0x000000a3041f7220 */ /* 0x040fe40000410000 */
[C---:B------:R-:W-:Y:S02]  /*115e0*/  FMUL.FTZ R58, R4.reuse, R174 ;  /* 0x000000ae043a7220 */ /* 0x040fe40000410000 */
[C---:B------:R-:W-:Y:S02]  /*115f0*/  FMUL.FTZ R59, R4.reuse, R175 ;  /* 0x000000af043b7220 */ /* 0x040fe40000410000 */
[C---:B------:R-:W-:Y:S01]  /*11600*/  FMUL.FTZ R62, R4.reuse, R178 ;  /* 0x000000b2043e7220 */ /* 0x040fe20000410000 */
[----:B------:R-:W5:Y:S01]  /*11610*/  MUFU.EX2 R162, R32 ;  /* 0x0000002000a27308 */ /* 0x000f620000000800 */
[----:B------:R-:W-:Y:S01]  /*11620*/  FMUL.FTZ R63, R4, R179 ;  /* 0x000000b3043f7220 */ /* 0x000fe20000410000 */
[----:B------:R-:W-:Y:S01]  /*11630*/  F2FP.BF16.PACK_AB R178, R97, R98 ;  /* 0x0000006261b2723e */ /* 0x000fe200000010ff */
[C---:B-1----:R-:W-:Y:S01]  /*11640*/  FMUL.FTZ R6, R67.reuse, R146 ;  /* 0x0000009243067220 */ /* 0x042fe20000410000 */
[----:B--2---:R-:W-:Y:S01]  /*11650*/  F2FP.BF16.PACK_AB R75, R160, R77 ;  /* 0x0000004da04b723e */ /* 0x004fe200000010ff */
[----:B------:R-:W-:Y:S02]  /*11660*/  FMUL.FTZ R7, R67, R147 ;  /* 0x0000009343077220 */ /* 0x000fe40000410000 */
[C---:B------:R-:W-:Y:S01]  /*11670*/  FMUL.FTZ R12, R5.reuse, R152 ;  /* 0x00000098050c7220 */ /* 0x040fe20000410000 */
[----:B------:R-:W-:Y:S01]  /*11680*/  MOV R152, R78 ;  /* 0x0000004e00987202 */ /* 0x000fe20000000f00 */
[C---:B------:R-:W-:Y:S01]  /*11690*/  FMUL.FTZ R13, R5.reuse, R153 ;  /* 0x00000099050d7220 */ /* 0x040fe20000410000 */
[----:B------:R1:W-:Y:S01]  /*116a0*/  MUFU.EX2 R158, R19 ;  /* 0x00000013009e7308 */ /* 0x0003e20000000800 */
[----:B------:R-:W-:Y:S01]  /*116b0*/  FMUL.FTZ R45, R5, R169 ;  /* 0x000000a9052d7220 */ /* 0x000fe20000410000 */
[----:B------:R-:W-:Y:S01]  /*116c0*/  MOV R153, R18 ;  /* 0x0000001200997202 */ /* 0x000fe20000000f00 */
[----:B------:R-:W-:Y:S01]  /*116d0*/  FMUL.FTZ R5, R65, R145 ;  /* 0x0000009141057220 */ /* 0x000fe20000410000 */
[----:B----4-:R-:W-:Y:S01]  /*116e0*/  F2FP.BF16.PACK_AB R78, R149, R159 ;  /* 0x0000009f954e723e */ /* 0x010fe200000010ff */
[C---:B------:R-:W-:Y:S01]  /*116f0*/  FMUL.FTZ R11, R4.reuse, R151 ;  /* 0x00000097040b7220 */ /* 0x040fe20000410000 */
[----:B------:R-:W-:Y:S01]  /*11700*/  MOV R169, R35 ;  /* 0x0000002300a97202 */ /* 0x000fe20000000f00 */
[C---:B------:R-:W-:Y:S02]  /*11710*/  FMUL.FTZ R15, R4.reuse, R155 ;  /* 0x0000009b040f7220 */ /* 0x040fe40000410000 */
[C---:B------:R-:W-:Y:S01]  /*11720*/  FMUL.FTZ R42, R4.reuse, R166 ;  /* 0x000000a6042a7220 */ /* 0x040fe20000410000 */
[----:B------:R-:W2:Y:S01]  /*11730*/  MUFU.EX2 R148, R17 ;  /* 0x0000001100947308 */ /* 0x000ea20000000800 */
[C---:B------:R-:W-:Y:S02]  /*11740*/  FMUL.FTZ R43, R4.reuse, R167 ;  /* 0x000000a7042b7220 */ /* 0x040fe40000410000 */
[C---:B------:R-:W-:Y:S02]  /*11750*/  FMUL.FTZ R46, R4.reuse, R170 ;  /* 0x000000aa042e7220 */ /* 0x040fe40000410000 */
[----:B------:R-:W-:Y:S02]  /*11760*/  FMUL.FTZ R47, R4, R171 ;  /* 0x000000ab042f7220 */ /* 0x000fe40000410000 */
[----:B------:R-:W-:Y:S01]  /*11770*/  FADD.FTZ R163, R77, R52 ;  /* 0x000000344da37221 */ /* 0x000fe20000010000 */
[----:B-----5:R-:W-:Y:S01]  /*11780*/  F2FP.BF16.PACK_AB R77, R162, R16 ;  /* 0x00000010a24d723e */ /* 0x020fe200000010ff */
[----:B------:R-:W-:Y:S01]  /*11790*/  FMUL.FTZ R18, R67, R142 ;  /* 0x0000008e43127220 */ /* 0x000fe20000410000 */
[----:B------:R-:W-:Y:S01]  /*117a0*/  LDSM.16.MT88.4 R52, [R232] ;  /* 0x00000000e834783b */ /* 0x000fe20000004200 */
[----:B------:R-:W-:Y:S01]  /*117b0*/  FMUL.FTZ R32, R65, R132 ;  /* 0x0000008441207220 */ /* 0x000fe20000410000 */
[----:B------:R-:W-:Y:S01]  /*117c0*/  MUFU.EX2 R142, R80 ;  /* 0x00000050008e7308 */ /* 0x000fe20000000800 */
[C---:B------:R-:W-:Y:S02]  /*117d0*/  FMUL.FTZ R35, R67.reuse, R135 ;  /* 0x0000008743237220 */ /* 0x040fe40000410000 */
[C---:B-1----:R-:W-:Y:S02]  /*117e0*/  FMUL.FTZ R19, R67.reuse, R143 ;  /* 0x0000008f43137220 */ /* 0x042fe40000410000 */
[----:B------:R-:W-:Y:S02]  /*117f0*/  FMUL.FTZ R50, R67, R126 ;  /* 0x0000007e43327220 */ /* 0x000fe40000410000 */
[----:B------:R-:W-:Y:S02]  /*11800*/  FADD.FTZ R163, R160, R163 ;  /* 0x000000a3a0a37221 */ /* 0x000fe40000010000 */
[----:B------:R-:W-:Y:S01]  /*11810*/  FADD.FTZ R157, R159, R157 ;  /* 0x0000009d9f9d7221 */ /* 0x000fe20000010000 */
[----:B------:R-:W-:Y:S01]  /*11820*/  MUFU.EX2 R132, R82 ;  /* 0x0000005200847308 */ /* 0x000fe20000000800 */
[----:B--2---:R-:W-:Y:S01]  /*11830*/  F2FP.BF16.PACK_AB R79, R148, R158 ;  /* 0x0000009e944f723e */ /* 0x004fe200000010ff */
[----:B------:R-:W-:Y:S02]  /*11840*/  FMUL.FTZ R17, R65, R141 ;  /* 0x0000008d41117220 */ /* 0x000fe40000410000 */
[----:B------:R-:W-:Y:S06]  /*11850*/  FADD.FTZ R157, R149, R157 ;  /* 0x0000009d959d7221 */ /* 0x000fec0000010000 */
[----:B------:R1:W-:Y:S10]  /*11860*/  MUFU.EX2 R141, R169 ;  /* 0x000000a9008d7308 */ /* 0x0003f40000000800 */
[----:B------:R-:W-:Y:S10]  /*11870*/  MUFU.EX2 R126, R153 ;  /* 0x00000099007e7308 */ /* 0x000ff40000000800 */
[----:B------:R-:W-:Y:S01]  /*11880*/  MUFU.EX2 R154, R87 ;  /* 0x00000057009a7308 */ /* 0x000fe20000000800 */
[----:B-1----:R-:W-:Y:S02]  /*11890*/  MOV R169, R168 ;  /* 0x000000a800a97202 */ /* 0x002fe40000000f00 */
[----:B------:R-:W-:Y:S02]  /*118a0*/  MOV R168, R165 ;  /* 0x000000a500a87202 */ /* 0x000fe40000000f00 */
[----:B------:R-:W-:Y:S02]  /*118b0*/  MOV R165, R164 ;  /* 0x000000a400a57202 */ /* 0x000fe40000000f00 */
[----:B------:R-:W-:Y:S03]  /*118c0*/  MOV R164, R152 ;  /* 0x0000009800a47202 */ /* 0x000fe60000000f00 */
[----:B------:R-:W-:Y:S10]  /*118d0*/  MUFU.EX2 R153, R86 ;  /* 0x0000005600997308 */ /* 0x000ff40000000800 */
[----:B------:R1:W-:Y:S10]  /*118e0*/  MUFU.EX2 R152, R81 ;  /* 0x0000005100987308 */ /* 0x0003f40000000800 */
[----:B------:R-:W-:Y:S10]  /*118f0*/  MUFU.EX2 R146, R85 ;  /* 0x0000005500927308 */ /* 0x000ff40000000800 */
[----:B------:R2:W-:Y:S01]  /*11900*/  MUFU.EX2 R145, R84 ;  /* 0x0000005400917308 */ /* 0x0005e20000000800 */
[----:B-1----:R-:W-:Y:S09]  /*11910*/  LDSM.16.MT88.4 R80, [R231] ;  /* 0x00000000e750783b */ /* 0x002ff20000004200 */
[----:B------:R1:W-:Y:S10]  /*11920*/  MUFU.EX2 R143, R64 ;  /* 0x00000040008f7308 */ /* 0x0003f40000000800 */
[----:B------:R-:W4:Y:S01]  /*11930*/  MUFU.EX2 R151, R172 ;  /* 0x000000ac00977308 */ /* 0x000f220000000800 */
[----:B--2---:R-:W-:Y:S09]  /*11940*/  LDSM.16.MT88.4 R84, [R234+0x800] ;  /* 0x00080000ea54783b */ /* 0x004ff20000004200 */
[----:B------:R-:W2:Y:S01]  /*11950*/  MUFU.EX2 R150, R91 ;  /* 0x0000005b00967308 */ /* 0x000ea20000000800 */
[----:B-1----:R-:W-:Y:S09]  /*11960*/  FMUL.FTZ R64, R65, R116 ;  /* 0x0000007441407220 */ /* 0x002ff20000410000 */
[----:B------:R-:W-:Y:S01]  /*11970*/  MUFU.EX2 R147, R90 ;  /* 0x0000005a00937308 */ /* 0x000fe20000000800 */
[----:B----4-:R-:W-:Y:S09]  /*11980*/  FADD.FTZ R163, R151, R163 ;  /* 0x000000a397a37221 */ /* 0x010ff20000010000 */
[----:B------:R-:W-:Y:S10]  /*11990*/  MUFU.EX2 R135, R156 ;  /* 0x0000009c00877308 */ /* 0x000ff40000000800 */
[----:B------:R-:W-:Y:S01]  /*119a0*/  MUFU.EX2 R116, R206 ;  /* 0x000000ce00747308 */ /* 0x000fe20000000800 */
[----:B---3--:R-:W-:Y:S02]  /*119b0*/  FFMA.FTZ R161, R4, R21, R16 ;  /* 0x0000001504a17223 */ /* 0x008fe40000010010 */
[----:B------:R-:W1:Y:S01]  /*119c0*/  LDSM.16.MT88.4 R20, [R234] ;  /* 0x00000000ea14783b */ /* 0x000e620000004200 */
[C---:B------:R-:W-:Y:S06]  /*119d0*/  FMUL.FTZ R4, R65.reuse, R144 ;  /* 0x0000009041047220 */ /* 0x040fec0000410000 */
[----:B------:R-:W-:Y:S01]  /*119e0*/  MUFU.EX2 R180, R180 ;  /* 0x000000b400b47308 */ /* 0x000fe20000000800 */
[----:B------:R-:W-:Y:S02]  /*119f0*/  FMUL.FTZ R16, R65, R140 ;  /* 0x0000008c41107220 */ /* 0x000fe40000410000 */
[----:B------:R-:W-:Y:S04]  /*11a00*/  FADD.FTZ R162, R162, R161 ;  /* 0x000000a1a2a27221 */ /* 0x000fe80000010000 */
[----:B------:R-:W-:Y:S03]  /*11a10*/  FADD.FTZ R158, R158, R162 ;  /* 0x000000a29e9e7221 */ /* 0x000fe60000010000 */
[----:B------:R-:W-:Y:S01]  /*11a20*/  MUFU.EX2 R140, R219 ;  /* 0x000000db008c7308 */ /* 0x000fe20000000800 */
[----:B------:R-:W-:Y:S04]  /*11a30*/  FADD.FTZ R158, R148, R158 ;  /* 0x0000009e949e7221 */ /* 0x000fe80000010000 */
[----:B--2---:R-:W-:Y:S05]  /*11a40*/  FADD.FTZ R158, R150, R158 ;  /* 0x0000009e969e7221 */ /* 0x004fea0000010000 */
[----:B------:R2:W-:Y:S10]  /*11a50*/  MUFU.EX2 R144, R66 ;  /* 0x0000004200907308 */ /* 0x0005f40000000800 */
[----:B------:R-:W3:Y:S01]  /*11a60*/  MUFU.EX2 R69, R69 ;  /* 0x0000004500457308 */ /* 0x000ee20000000800 */
[-C--:B-1----:R-:W-:Y:S09]  /*11a70*/  HMMA.16816.F32.BF16 R4, R72, R20.reuse, R4 ;  /* 0x000000144804723c */ /* 0x082ff20000041804 */
[----:B------:R-:W-:Y:S03]  /*11a80*/  MUFU.EX2 R156, R104 ;  /* 0x00000068009c7308 */ /* 0x000fe60000000800 */
[----:B--2---:R-:W-:Y:S01]  /*11a90*/  FMUL.FTZ R66, R67, R118 ;  /* 0x0000007643427220 */ /* 0x004fe20000410000 */
[C---:B------:R-:W-:Y:S06]  /*11aa0*/  HMMA.16816.F32.BF16 R8, R76.reuse, R20, R8 ;  /* 0x000000144c08723c */ /* 0x040fec0000041808 */
[----:B------:R-:W-:Y:S01]  /*11ab0*/  MUFU.EX2 R118, R207 ;  /* 0x000000cf00767308 */ /* 0x000fe20000000800 */
[C---:B------:R-:W-:Y:S01]  /*11ac0*/  FMUL.FTZ R20, R65.reuse, R136 ;  /* 0x0000008841147220 */ /* 0x040fe20000410000 */
[-C--:B------:R-:W-:Y:S04]  /*11ad0*/  HMMA.16816.F32.BF16 R12, R76, R22.reuse, R12 ;  /* 0x000000164c0c723c */ /* 0x080fe8000004180c */
[----:B------:R-:W-:Y:S01]  /*11ae0*/  FMUL.FTZ R21, R65, R137 ;  /* 0x0000008941157220 */ /* 0x000fe20000410000 */
[----:B---3--:R-:W-:Y:S03]  /*11af0*/  F2FP.BF16.PACK_AB R179, R69, R70 ;  /* 0x0000004645b3723e */ /* 0x008fe600000010ff */
[----:B------:R-:W-:Y:S01]  /*11b00*/  MUFU.EX2 R136, R89 ;  /* 0x0000005900887308 */ /* 0x000fe20000000800 */
[C---:B------:R-:W-:Y:S07]  /*11b10*/  HMMA.16816.F32.BF16 R16, R72.reuse, R22, R16 ;  /* 0x000000164810723c */ /* 0x040fee0000041810 */
[C---:B------:R-:W-:Y:S02]  /*11b20*/  FMUL.FTZ R22, R67.reuse, R138 ;  /* 0x0000008a43167220 */ /* 0x040fe40000410000 */
[----:B------:R1:W-:Y:S03]  /*11b30*/  MUFU.EX2 R137, R51 ;  /* 0x0000003300897308 */ /* 0x0003e60000000800 */
[----:B------:R-:W-:Y:S07]  /*11b40*/  FMUL.FTZ R23, R67, R139 ;  /* 0x0000008b43177220 */ /* 0x000fee0000410000 */
[-C--:B------:R-:W-:Y:S01]  /*11b50*/  HMMA.16816.F32.BF16 R20, R72, R36.reuse, R20 ;  /* 0x000000244814723c */ /* 0x080fe20000041814 */
[----:B------:R2:W3:Y:S07]  /*11b60*/  MUFU.EX2 R138, R48 ;  /* 0x00000030008a7308 */ /* 0x0004ee0000000800 */
[C---:B------:R-:W-:Y:S03]  /*11b70*/  HMMA.16816.F32.BF16 R24, R76.reuse, R36, R24 ;  /* 0x000000244c18723c */ /* 0x040fe60000041818 */
[----:B------:R4:W5:Y:S04]  /*11b80*/  MUFU.EX2 R139, R49 ;  /* 0x00000031008b7308 */ /* 0x0009680000000800 */
[----:B------:R-:W-:Y:S01]  /*11b90*/  FMUL.FTZ R36, R65, R128 ;  /* 0x0000008041247220 */ /* 0x000fe20000410000 */
[-C--:B------:R-:W-:Y:S04]  /*11ba0*/  HMMA.16816.F32.BF16 R28, R76, R38.reuse, R28 ;  /* 0x000000264c1c723c */ /* 0x080fe8000004181c */
[----:B-1----:R-:W-:Y:S02]  /*11bb0*/  FMUL.FTZ R51, R67, R127 ;  /* 0x0000007f43337220 */ /* 0x002fe40000410000 */
[----:B------:R1:W1:Y:S01]  /*11bc0*/  MUFU.EX2 R127, R88 ;  /* 0x00000058007f7308 */ /* 0x0002620000000800 */
[C---:B------:R-:W-:Y:S01]  /*11bd0*/  FMUL.FTZ R37, R65.reuse, R129 ;  /* 0x0000008141257220 */ /* 0x040fe20000410000 */
[C---:B------:R-:W-:Y:S04]  /*11be0*/  HMMA.16816.F32.BF16 R32, R72.reuse, R38, R32 ;  /* 0x000000264820723c */ /* 0x040fe80000041820 */
[----:B--2---:R-:W-:Y:S03]  /*11bf0*/  FMUL.FTZ R48, R65, R124 ;  /* 0x0000007c41307220 */ /* 0x004fe60000410000 */
[C---:B------:R-:W-:Y:S01]  /*11c00*/  FMUL.FTZ R38, R67.reuse, R130 ;  /* 0x0000008243267220 */ /* 0x040fe20000410000 */
[----:B------:R-:W-:Y:S01]  /*11c10*/  MUFU.EX2 R155, R101 ;  /* 0x00000065009b7308 */ /* 0x000fe20000000800 */
[----:B------:R-:W-:Y:S03]  /*11c20*/  FMUL.FTZ R39, R67, R131 ;  /* 0x0000008343277220 */ /* 0x000fe60000410000 */
[C---:B----4-:R-:W-:Y:S04]  /*11c30*/  FMUL.FTZ R49, R65.reuse, R125 ;  /* 0x0000007d41317220 */ /* 0x050fe80000410000 */
[-C--:B------:R-:W-:Y:S02]  /*11c40*/  HMMA.16816.F32.BF16 R36, R72, R52.reuse, R36 ;  /* 0x000000344824723c */ /* 0x080fe40000041824 */
[----:B------:R-:W2:Y:S01]  /*11c50*/  MUFU.EX2 R125, R223 ;  /* 0x000000df007d7308 */ /* 0x000ea20000000800 */
[----:B-1----:R-:W-:Y:S05]  /*11c60*/  LDSM.16.MT88.4 R88, [R232+0x800] ;  /* 0x00080000e858783b */ /* 0x002fea0000004200 */
[C---:B------:R-:W-:Y:S04]  /*11c70*/  HMMA.16816.F32.BF16 R40, R76.reuse, R52, R40 ;  /* 0x000000344c28723c */ /* 0x040fe80000041828 */
[----:B------:R-:W-:Y:S03]  /*11c80*/  MUFU.EX2 R124, R169 ;  /* 0x000000a9007c7308 */ /* 0x000fe60000000800 */
[C---:B------:R-:W-:Y:S01]  /*11c90*/  FMUL.FTZ R52, R65.reuse, R120 ;  /* 0x0000007841347220 */ /* 0x040fe20000410000 */
[-C--:B------:R-:W-:Y:S04]  /*11ca0*/  HMMA.16816.F32.BF16 R44, R76, R54.reuse, R44 ;  /* 0x000000364c2c723c */ /* 0x080fe8000004182c */
[C---:B------:R-:W-:Y:S02]  /*11cb0*/  FMUL.FTZ R53, R65.reuse, R121 ;  /* 0x0000007941357220 */ /* 0x040fe40000410000 */
[----:B------:R-:W-:Y:S01]  /*11cc0*/  MUFU.EX2 R131, R94 ;  /* 0x0000005e00837308 */ /* 0x000fe20000000800 */
[----:B------:R-:W-:Y:S01]  /*11cd0*/  FMUL.FTZ R65, R65, R117 ;  /* 0x0000007541417220 */ /* 0x000fe20000410000 */
[C---:B------:R-:W-:Y:S07]  /*11ce0*/  HMMA.16816.F32.BF16 R48, R72.reuse, R54, R48 ;  /* 0x000000364830723c */ /* 0x040fee0000041830 */
[C---:B------:R-:W-:Y:S01]  /*11cf0*/  FMUL.FTZ R54, R67.reuse, R122 ;  /* 0x0000007a43367220 */ /* 0x040fe20000410000 */
[----:B------:R-:W-:Y:S01]  /*11d00*/  MUFU.EX2 R129, R222 ;  /* 0x000000de00817308 */ /* 0x000fe20000000800 */
[C---:B------:R-:W-:Y:S03]  /*11d10*/  FMUL.FTZ R55, R67.reuse, R123 ;  /* 0x0000007b43377220 */ /* 0x040fe60000410000 */
[----:B------:R-:W-:Y:S04]  /*11d20*/  FMUL.FTZ R67, R67, R119 ;  /* 0x0000007743437220 */ /* 0x000fe80000410000 */
[-C--:B------:R-:W-:Y:S02]  /*11d30*/  HMMA.16816.F32.BF16 R52, R72, R80.reuse, R52 ;  /* 0x000000504834723c */ /* 0x080fe40000041834 */
[----:B------:R-:W1:Y:S06]  /*11d40*/  MUFU.EX2 R117, R95 ;  /* 0x0000005f00757308 */ /* 0x000e6c0000000800 */
[C---:B------:R-:W-:Y:S04]  /*11d50*/  HMMA.16816.F32.BF16 R56, R76.reuse, R80, R56 ;  /* 0x000000504c38723c */ /* 0x040fe80000041838 */
[----:B------:R-:W-:Y:S04]  /*11d60*/  MUFU.EX2 R130, R93 ;  /* 0x0000005d00827308 */ /* 0x000fe80000000800 */
[-C--:B------:R-:W-:Y:S06]  /*11d70*/  HMMA.16816.F32.BF16 R60, R76, R82.reuse, R60 ;  /* 0x000000524c3c723c */ /* 0x080fec000004183c */
[----:B------:R-:W4:Y:S01]  /*11d80*/  MUFU.EX2 R128, R168 ;  /* 0x000000a800807308 */ /* 0x000f220000000800 */
[----:B---3--:R-:W-:Y:S01]  /*11d90*/  FADD.FTZ R76, R138, R221 ;  /* 0x000000dd8a4c7221 */ /* 0x008fe20000010000 */
[----:B------:R-:W-:Y:S01]  /*11da0*/  HMMA.16816.F32.BF16 R64, R72, R82, R64 ;  /* 0x000000524840723c */ /* 0x000fe20000041840 */
[----:B------:R-:W3:Y:S03]  /*11db0*/  LDSM.16.MT88.4 R80, [R233+0x800] ;  /* 0x00080000e950783b */ /* 0x000ee60000004200 */
[----:B-----5:R-:W-:Y:S01]  /*11dc0*/  FADD.FTZ R76, R139, R76 ;  /* 0x0000004c8b4c7221 */ /* 0x020fe20000010000 */
[----:B------:R-:W-:Y:S02]  /*11dd0*/  F2FP.BF16.PACK_AB R79, R132, R133 ;  /* 0x00000085844f723e */ /* 0x000fe400000010ff */
[----:B------:R-:W-:Y:S01]  /*11de0*/  F2FP.BF16.PACK_AB R78, R137, R134 ;  /* 0x00000086894e723e */ /* 0x000fe200000010ff */
[----:B------:R-:W-:Y:S01]  /*11df0*/  FADD.FTZ R77, R134, R76 ;  /* 0x0000004c864d7221 */ /* 0x000fe20000010000 */
[----:B------:R-:W-:Y:S01]  /*11e00*/  F2FP.BF16.PACK_AB R76, R139, R138 ;  /* 0x0000008a8b4c723e */ /* 0x000fe200000010ff */
[----:B------:R-:W-:Y:S02]  /*11e10*/  MUFU.EX2 R101, R164 ;  /* 0x000000a400657308 */ /* 0x000fe40000000800 */
[----:B------:R-:W-:Y:S01]  /*11e20*/  FADD.FTZ R161, R137, R77 ;  /* 0x0000004d89a17221 */ /* 0x000fe20000010000 */
[C---:B------:R-:W-:Y:S01]  /*11e30*/  F2FP.BF16.PACK_AB R77, R141.reuse, R151 ;  /* 0x000000978d4d723e */ /* 0x040fe200000010ff */
[----:B------:R-:W-:Y:S01]  /*11e40*/  FADD.FTZ R141, R141, R163 ;  /* 0x000000a38d8d7221 */ /* 0x000fe20000010000 */
[----:B------:R-:W-:Y:S01]  /*11e50*/  F2FP.BF16.PACK_AB R72, R142, R152 ;  /* 0x000000988e48723e */ /* 0x000fe200000010ff */
[----:B------:R-:W-:Y:S01]  /*11e60*/  FADD.FTZ R152, R152, R157 ;  /* 0x0000009d98987221 */ /* 0x000fe20000010000 */
[----:B------:R-:W-:Y:S01]  /*11e70*/  F2FP.BF16.PACK_AB R74, R126, R135 ;  /* 0x000000877e4a723e */ /* 0x000fe200000010ff */
[----:B------:R-:W-:Y:S01]  /*11e80*/  FADD.FTZ R141, R133, R141 ;  /* 0x0000008d858d7221 */ /* 0x000fe20000010000 */
[----:B------:R-:W-:Y:S01]  /*11e90*/  F2FP.BF16.PACK_AB R75, R127, R136 ;  /* 0x000000887f4b723e */ /* 0x000fe200000010ff */
[-C--:B------:R-:W-:Y:S01]  /*11ea0*/  HMMA.16816.F32.BF16 R4, R76, R84.reuse, R4 ;  /* 0x000000544c04723c */ /* 0x080fe20000041804 */
[----:B------:R5:W-:Y:S04]  /*11eb0*/  MUFU.EX2 R164, R92 ;  /* 0x0000005c00a47308 */ /* 0x000be80000000800 */
[----:B------:R-:W-:Y:S01]  /*11ec0*/  F2FP.BF16.PACK_AB R73, R147, R150 ;  /* 0x000000969349723e */ /* 0x000fe200000010ff */
[----:B------:R-:W-:Y:S02]  /*11ed0*/  FADD.FTZ R152, R142, R152 ;  /* 0x000000988e987221 */ /* 0x000fe40000010000 */
[----:B------:R-:W-:Y:S03]  /*11ee0*/  FADD.FTZ R132, R132, R141 ;  /* 0x0000008d84847221 */ /* 0x000fe60000010000 */
[----:B------:R-:W-:Y:S01]  /*11ef0*/  MUFU.EX2 R134, R205 ;  /* 0x000000cd00867308 */ /* 0x000fe20000000800 */
[C---:B------:R-:W-:Y:S04]  /*11f00*/  HMMA.16816.F32.BF16 R8, R72.reuse, R84, R8 ;  /* 0x000000544808723c */ /* 0x040fe80000041808 */
[----:B------:R-:W-:Y:S02]  /*11f10*/  FADD.FTZ R135, R135, R152 ;  /* 0x0000009887877221 */ /* 0x000fe40000010000 */
[----:B------:R-:W-:Y:S02]  /*11f20*/  FADD.FTZ R147, R147, R158 ;  /* 0x0000009e93937221 */ /* 0x000fe40000010000 */
[-C--:B------:R-:W-:Y:S01]  /*11f30*/  HMMA.16816.F32.BF16 R12, R72, R86.reuse, R12 ;  /* 0x00000056480c723c */ /* 0x080fe2000004180c */
[----:B------:R-:W-:Y:S03]  /*11f40*/  MUFU.EX2 R137, R220 ;  /* 0x000000dc00897308 */ /* 0x000fe60000000800 */
[----:B------:R-:W-:Y:S01]  /*11f50*/  FADD.FTZ R135, R126, R135 ;  /* 0x000000877e877221 */ /* 0x000fe20000010000 */
[----:B-----5:R-:W-:Y:S01]  /*11f60*/  LDSM.16.MT88.4 R92, [R232+0x1000] ;  /* 0x00100000e85c783b */ /* 0x020fe20000004200 */
[----:B------:R-:W-:Y:S02]  /*11f70*/  FADD.FTZ R147, R136, R147 ;  /* 0x0000009388937221 */ /* 0x000fe40000010000 */
[C---:B------:R-:W-:Y:S03]  /*11f80*/  HMMA.16816.F32.BF16 R16, R76.reuse, R86, R16 ;  /* 0x000000564c10723c */ /* 0x040fe60000041810 */
[----:B------:R-:W-:Y:S01]  /*11f90*/  MUFU.EX2 R139, R214 ;  /* 0x000000d6008b7308 */ /* 0x000fe20000000800 */
[----:B------:R-:W-:Y:S01]  /*11fa0*/  FADD.FTZ R147, R127, R147 ;  /* 0x000000937f937221 */ /* 0x000fe20000010000 */
[----:B------:R-:W5:Y:S01]  /*11fb0*/  LDSM.16.MT88.4 R84, [R231+0x800] ;  /* 0x00080000e754783b */ /* 0x000f620000004200 */
[----:B--2---:R-:W-:Y:S02]  /*11fc0*/  FADD.FTZ R136, R125, R132 ;  /* 0x000000847d887221 */ /* 0x004fe40000010000 */
[-C--:B---3--:R-:W-:Y:S04]  /*11fd0*/  HMMA.16816.F32.BF16 R20, R76, R80.reuse, R20 ;  /* 0x000000504c14723c */ /* 0x088fe80000041814 */
[----:B-1----:R-:W-:Y:S01]  /*11fe0*/  FADD.FTZ R147, R117, R147 ;  /* 0x0000009375937221 */ /* 0x002fe20000010000 */
[----:B------:R-:W-:Y:S01]  /*11ff0*/  MUFU.EX2 R138, R213 ;  /* 0x000000d5008a7308 */ /* 0x000fe20000000800 */
[----:B------:R-:W-:Y:S02]  /*12000*/  FADD.FTZ R161, R156, R161 ;  /* 0x000000a19ca17221 */ /* 0x000fe40000010000 */
[C---:B------:R-:W-:Y:S07]  /*12010*/  HMMA.16816.F32.BF16 R24, R72.reuse, R80, R24 ;  /* 0x000000504818723c */ /* 0x040fee0000041818 */
[----:B------:R-:W1:Y:S01]  /*12020*/  MUFU.EX2 R104, R165 ;  /* 0x000000a500687308 */ /* 0x000e620000000800 */
[-C--:B------:R-:W-:Y:S08]  /*12030*/  HMMA.16816.F32.BF16 R28, R72, R82.reuse, R28 ;  /* 0x00000052481c723c */ /* 0x080ff0000004181c */
[C---:B------:R-:W-:Y:S01]  /*12040*/  HMMA.16816.F32.BF16 R32, R76.reuse, R82, R32 ;  /* 0x000000524c20723c */ /* 0x040fe20000041820 */
[----:B------:R-:W2:Y:S01]  /*12050*/  LDSM.16.MT88.4 R80, [R234+0x1000] ;  /* 0x00100000ea50783b */ /* 0x000ea20000004200 */
[----:B------:R-:W-:Y:S06]  /*12060*/  MUFU.EX2 R165, R204 ;  /* 0x000000cc00a57308 */ /* 0x000fec0000000800 */
[-C--:B------:R-:W-:Y:S04]  /*12070*/  HMMA.16816.F32.BF16 R36, R76, R88.reuse, R36 ;  /* 0x000000584c24723c */ /* 0x080fe80000041824 */
[----:B------:R-:W-:Y:S04]  /*12080*/  MUFU.EX2 R168, R203 ;  /* 0x000000cb00a87308 */ /* 0x000fe80000000800 */
[C---:B------:R-:W-:Y:S06]  /*12090*/  HMMA.16816.F32.BF16 R40, R72.reuse, R88, R40 ;  /* 0x000000584828723c */ /* 0x040fec0000041828 */
[----:B------:R-:W-:Y:S02]  /*120a0*/  MUFU.EX2 R169, R202 ;  /* 0x000000ca00a97308 */ /* 0x000fe40000000800 */
[-C--:B------:R-:W-:Y:S08]  /*120b0*/  HMMA.16816.F32.BF16 R44, R72, R90.reuse, R44 ;  /* 0x0000005a482c723c */ /* 0x080ff0000004182c */
[C---:B------:R-:W-:Y:S01]  /*120c0*/  HMMA.16816.F32.BF16 R48, R76.reuse, R90, R48 ;  /* 0x0000005a4c30723c */ /* 0x040fe20000041830 */
[----:B------:R-:W3:Y:S01]  /*120d0*/  LDSM.16.MT88.4 R88, [R233+0x1000] ;  /* 0x00100000e958783b */ /* 0x000ee20000004200 */
[----:B------:R-:W1:Y:S06]  /*120e0*/  MUFU.EX2 R175, R218 ;  /* 0x000000da00af7308 */ /* 0x000e6c0000000800 */
[-C--:B-----5:R-:W-:Y:S04]  /*120f0*/  HMMA.16816.F32.BF16 R52, R76, R84.reuse, R52 ;  /* 0x000000544c34723c */ /* 0x0a0fe80000041834 */
[----:B------:R-:W5:Y:S04]  /*12100*/  MUFU.EX2 R174, R216 ;  /* 0x000000d800ae7308 */ /* 0x000f680000000800 */
[C---:B------:R-:W-:Y:S06]  /*12110*/  HMMA.16816.F32.BF16 R56, R72.reuse, R84, R56 ;  /* 0x000000544838723c */ /* 0x040fec0000041838 */
[----:B------:R-:W1:Y:S02]  /*12120*/  MUFU.EX2 R123, R212 ;  /* 0x000000d4007b7308 */ /* 0x000e640000000800 */
        /* <DEDUP_REMOVED lines=12> */
[----:B----4-:R-:W-:Y:S01]  /*121f0*/  F2FP.BF16.PACK_AB R76, R128, R124 ;  /* 0x0000007c804c723e */ /* 0x010fe200000010ff */
[----:B------:R-:W-:Y:S01]  /*12200*/  FADD.FTZ R129, R129, R136 ;  /* 0x0000008881817221 */ /* 0x000fe20000010000 */
[----:B-1----:R-:W-:Y:S02]  /*12210*/  F2FP.BF16.PACK_AB R78, R101, R104 ;  /* 0x00000068654e723e */ /* 0x002fe400000010ff */
[C---:B------:R-:W-:Y:S01]  /*12220*/  F2FP.BF16.PACK_AB R77, R131.reuse, R117 ;  /* 0x00000075834d723e */ /* 0x040fe200000010ff */
[-C--:B--2---:R-:W-:Y:S04]  /*12230*/  HMMA.16816.F32.BF16 R4, R72, R80.reuse, R4 ;  /* 0x000000504804723c */ /* 0x084fe80000041804 */
[----:B------:R-:W-:Y:S01]  /*12240*/  MUFU.EX2 R121, R215 ;  /* 0x000000d700797308 */ /* 0x000fe20000000800 */
[----:B------:R-:W-:Y:S01]  /*12250*/  F2FP.BF16.PACK_AB R79, R164, R130 ;  /* 0x00000082a44f723e */ /* 0x000fe200000010ff */
[----:B------:R-:W-:Y:S02]  /*12260*/  FADD.FTZ R131, R131, R147 ;  /* 0x0000009383837221 */ /* 0x000fe40000010000 */
        /* <DEDUP_REMOVED lines=11> */
[-C--:B---3--:R-:W-:Y:S04]  /*12320*/  HMMA.16816.F32.BF16 R20, R72, R88.reuse, R20 ;  /* 0x000000584814723c */ /* 0x088fe80000041814 */
[----:B------:R-:W-:Y:S04]  /*12330*/  FADD.FTZ R105, R100, R105 ;  /* 0x0000006964697221 */ /* 0x000fe80000010000 */
[C---:B------:R-:W-:Y:S01]  /*12340*/  HMMA.16816.F32.BF16 R24, R76.reuse, R88, R24 ;  /* 0x000000584c18723c */ /* 0x040fe20000041818 */
[----:B------:R-:W-:Y:S03]  /*12350*/  MUFU.EX2 R184, R184 ;  /* 0x000000b800b87308 */ /* 0x000fe60000000800 */
[----:B------:R-:W-:Y:S04]  /*12360*/  FADD.FTZ R105, R110, R105 ;  /* 0x000000696e697221 */ /* 0x000fe80000010000 */
[-C--:B------:R-:W-:Y:S03]  /*12370*/  HMMA.16816.F32.BF16 R28, R76, R90.reuse, R28 ;  /* 0x0000005a4c1c723c */ /* 0x080fe6000004181c */
[----:B------:R-:W2:Y:S01]  /*12380*/  MUFU.EX2 R183, R183 ;  /* 0x000000b700b77308 */ /* 0x000ea20000000800 */
[----:B------:R-:W-:Y:S04]  /*12390*/  FADD.FTZ R105, R175, R105 ;  /* 0x00000069af697221 */ /* 0x000fe80000010000 */
[C---:B------:R-:W-:Y:S01]  /*123a0*/  HMMA.16816.F32.BF16 R32, R72.reuse, R90, R32 ;  /* 0x0000005a4820723c */ /* 0x040fe20000041820 */
[----:B------:R-:W3:Y:S03]  /*123b0*/  LDSM.16.MT88.4 R88, [R233+0x1800] ;  /* 0x00180000e958783b */ /* 0x000ee60000004200 */
[----:B-----5:R-:W-:Y:S04]  /*123c0*/  FADD.FTZ R105, R174, R105 ;  /* 0x00000069ae697221 */ /* 0x020fe80000010000 */
[-C--:B------:R-:W-:Y:S04]  /*123d0*/  HMMA.16816.F32.BF16 R36, R72, R92.reuse, R36 ;  /* 0x0000005c4824723c */ /* 0x080fe80000041824 */
[----:B------:R-:W-:Y:S04]  /*123e0*/  FADD.FTZ R105, R123, R105 ;  /* 0x000000697b697221 */ /* 0x000fe80000010000 */
[C---:B------:R-:W-:Y:S04]  /*123f0*/  HMMA.16816.F32.BF16 R40, R76.reuse, R92, R40 ;  /* 0x0000005c4c28723c */ /* 0x040fe80000041828 */
[----:B--2---:R-:W-:Y:S01]  /*12400*/  F2FP.BF16.PACK_AB R117, R183, R184 ;  /* 0x000000b8b775723e */ /* 0x004fe200000010ff */
[----:B------:R-:W-:Y:S03]  /*12410*/  FADD.FTZ R105, R122, R105 ;  /* 0x000000697a697221 */ /* 0x000fe60000010000 */
[-C--:B------:R-:W-:Y:S04]  /*12420*/  HMMA.16816.F32.BF16 R44, R76, R94.reuse, R44 ;  /* 0x0000005e4c2c723c */ /* 0x080fe8000004182c */
[----:B------:R-:W-:Y:S04]  /*12430*/  FADD.FTZ R105, R187, R105 ;  /* 0x00000069bb697221 */ /* 0x000fe80000010000 */
[C---:B------:R-:W-:Y:S01]  /*12440*/  HMMA.16816.F32.BF16 R48, R72.reuse, R94, R48 ;  /* 0x0000005e4830723c */ /* 0x040fe20000041830 */
[----:B------:R-:W2:Y:S03]  /*12450*/  LDSM.16.MT88.4 R92, [R232+0x1800] ;  /* 0x00180000e85c783b */ /* 0x000ea60000004200 */
[----:B------:R-:W-:Y:S04]  /*12460*/  FADD.FTZ R105, R188, R105 ;  /* 0x00000069bc697221 */ /* 0x000fe80000010000 */
[-C--:B------:R-:W-:Y:S04]  /*12470*/  HMMA.16816.F32.BF16 R52, R72, R84.reuse, R52 ;  /* 0x000000544834723c */ /* 0x080fe80000041834 */
[----:B------:R-:W-:Y:S04]  /*12480*/  FADD.FTZ R105, R190, R105 ;  /* 0x00000069be697221 */ /* 0x000fe80000010000 */
[C---:B------:R-:W-:Y:S04]  /*12490*/  HMMA.16816.F32.BF16 R56, R76.reuse, R84, R56 ;  /* 0x000000544c38723c */ /* 0x040fe80000041838 */
[----:B------:R-:W-:Y:S03]  /*124a0*/  FADD.FTZ R105, R192, R105 ;  /* 0x00000069c0697221 */ /* 0x000fe60000010000 */
        /* <DEDUP_REMOVED lines=12> */
[----:B------:R-:W4:Y:S01]  /*12570*/  LDSM.16.MT88.4 R84, [R231+0x1800] ;  /* 0x00180000e754783b */ /* 0x000f220000004200 */
[----:B------:R-:W-:Y:S01]  /*12580*/  F2FP.BF16.PACK_AB R72, R109, R111 ;  /* 0x0000006f6d48723e */ /* 0x000fe200000010ff */
[----:B------:R-:W-:Y:S01]  /*12590*/  FADD.FTZ R105, R182, R105 ;  /* 0x00000069b6697221 */ /* 0x000fe20000010000 */
[----:B------:R-:W-:Y:S01]  /*125a0*/  F2FP.BF16.PACK_AB R74, R114, R112 ;  /* 0x00000070724a723e */ /* 0x000fe200000010ff */
[-C--:B-1----:R-:W-:Y:S05]  /*125b0*/  HMMA.16816.F32.BF16 R4, R76, R80.reuse, R4 ;  /* 0x000000504c04723c */ /* 0x082fea0000041804 */
[----:B------:R-:W-:Y:S02]  /*125c0*/  F2FP.BF16.PACK_AB R73, R168, R165 ;  /* 0x000000a5a849723e */ /* 0x000fe400000010ff */
[----:B------:R-:W-:Y:S02]  /*125d0*/  F2FP.BF16.PACK_AB R75, R201, R169 ;  /* 0x000000a9c94b723e */ /* 0x000fe400000010ff */
[----:B------:R-:W-:Y:S05]  /*125e0*/  MOV R183, R2 ;  /* 0x0000000200b77202 */ /* 0x000fea0000000f00 */
[C---:B------:R-:W-:Y:S08]  /*125f0*/  HMMA.16816.F32.BF16 R8, R72.reuse, R80, R8 ;  /* 0x000000504808723c */ /* 0x040ff00000041808 */
[-C--:B------:R-:W-:Y:S08]  /*12600*/  HMMA.16816.F32.BF16 R12, R72, R82.reuse, R12 ;  /* 0x00000052480c723c */ /* 0x080ff0000004180c */
[C---:B------:R-:W-:Y:S01]  /*12610*/  HMMA.16816.F32.BF16 R16, R76.reuse, R82, R16 ;  /* 0x000000524c10723c */ /* 0x040fe20000041810 */
[----:B------:R-:W1:Y:S07]  /*12620*/  LDSM.16.MT88.4 R80, [R234+0x2000] ;  /* 0x00200000ea50783b */ /* 0x000e6e0000004200 */
[-C--:B---3--:R-:W-:Y:S08]  /*12630*/  HMMA.16816.F32.BF16 R20, R76, R88.reuse, R20 ;  /* 0x000000584c14723c */ /* 0x088ff00000041814 */
[C---:B------:R-:W-:Y:S08]  /*12640*/  HMMA.16816.F32.BF16 R24, R72.reuse, R88, R24 ;  /* 0x000000584818723c */ /* 0x040ff00000041818 */
[-C--:B------:R-:W-:Y:S08]  /*12650*/  HMMA.16816.F32.BF16 R28, R72, R90.reuse, R28 ;  /* 0x0000005a481c723c */ /* 0x080ff0000004181c */
[C---:B------:R-:W-:Y:S01]  /*12660*/  HMMA.16816.F32.BF16 R32, R76.reuse, R90, R32 ;  /* 0x0000005a4c20723c */ /* 0x040fe20000041820 */
[----:B------:R-:W3:Y:S07]  /*12670*/  LDSM.16.MT88.4 R88, [R233+0x2000] ;  /* 0x00200000e958783b */ /* 0x000eee0000004200 */
[-C--:B--2---:R-:W-:Y:S08]  /*12680*/  HMMA.16816.F32.BF16 R36, R76, R92.reuse, R36 ;  /* 0x0000005c4c24723c */ /* 0x084ff00000041824 */
[C---:B------:R-:W-:Y:S08]  /*12690*/  HMMA.16816.F32.BF16 R40, R72.reuse, R92, R40 ;  /* 0x0000005c4828723c */ /* 0x040ff00000041828 */
[-C--:B------:R-:W-:Y:S08]  /*126a0*/  HMMA.16816.F32.BF16 R44, R72, R94.reuse, R44 ;  /* 0x0000005e482c723c */ /* 0x080ff0000004182c */
[C---:B------:R-:W-:Y:S01]  /*126b0*/  HMMA.16816.F32.BF16 R48, R76.reuse, R94, R48 ;  /* 0x0000005e4c30723c */ /* 0x040fe20000041830 */
[----:B------:R-:W2:Y:S07]  /*126c0*/  LDSM.16.MT88.4 R92, [R232+0x2000] ;  /* 0x00200000e85c783b */ /* 0x000eae0000004200 */
[-C--:B----4-:R-:W-:Y:S08]  /*126d0*/  HMMA.16816.F32.BF16 R52, R76, R84.reuse, R52 ;  /* 0x000000544c34723c */ /* 0x090ff00000041834 */
        /* <DEDUP_REMOVED lines=12> */
[----:B------:R-:W4:Y:S01]  /*127a0*/  LDSM.16.MT88.4 R84, [R231+0x2000] ;  /* 0x00200000e754783b */ /* 0x000f220000004200 */
        /* <DEDUP_REMOVED lines=41> */
[----:B------:R-:W4:Y:S03]  /*12a40*/  LDSM.16.MT88.4 R132, [R233+0x3000] ;  /* 0x00300000e984783b */ /* 0x000f260000004200 */
        /* <DEDUP_REMOVED lines=37> */
[----:B------:R-:W3:Y:S02]  /*12ca0*/  LDL.LU R72, [R1+0x50] ;  /* 0x0000500001487983 */ /* 0x000ee40000300800 */
        /* <DEDUP_REMOVED lines=33> */
[----:B------:R-:W-:Y:S04]  /*12ec0*/  FADD.FTZ R8, R115, R8 ;  /* 0x0000000873087221 */ /* 0x000fe80000010000 */
[-C--:B------:R-:W-:Y:S04]  /*12ed0*/  HMMA.16816.F32.BF16 R176, R176, R6.reuse, R60 ;  /* 0x00000006b0b0723c */ /* 0x080fe8000004183c */
[----:B------:R-:W-:Y:S04]  /*12ee0*/  FADD.FTZ R8, R113, R8 ;  /* 0x0000000871087221 */ /* 0x000fe80000010000 */
[----:B------:R-:W-:Y:S04]  /*12ef0*/  HMMA.16816.F32.BF16 R116, R116, R6, R64 ;  /* 0x000000067474723c */ /* 0x000fe80000041840 */
[----:B------:R-:W-:Y:S03]  /*12f00*/  FADD.FTZ R8, R96, R8 ;  /* 0x0000000860087221 */ /* 0x000fe60000010000 */
[----:B------:R-:W-:Y:S02]  /*12f10*/  FADD.FTZ R7, R108, R105 ;  /* 0x000000696c077221 */ /* 0x000fe40000010000 */
[----:B------:R-:W-:Y:S03]  /*12f20*/  FADD.FTZ R6, R97, R104 ;  /* 0x0000006861067221 */ /* 0x000fe60000010000 */
[----:B------:R1:W-:Y:S01]  /*12f30*/  STL [R1+0x60], R7 ;  /* 0x0000600701007387 */ /* 0x0003e20000100800 */
[----:B------:R-:W-:Y:S03]  /*12f40*/  FADD.FTZ R8, R71, R8 ;  /* 0x0000000847087221 */ /* 0x000fe60000010000 */
[----:B------:R1:W-:Y:S01]  /*12f50*/  STL [R1+0x54], R6 ;  /* 0x0000540601007387 */ /* 0x0003e20000100800 */
[----:B------:R-:W-:Y:S04]  /*12f60*/  FADD.FTZ R8, R70, R8 ;  /* 0x0000000846087221 */ /* 0x000fe80000010000 */
[----:B------:R-:W-:Y:S01]  /*12f70*/  FADD.FTZ R5, R69, R8 ;  /* 0x0000000845057221 */ /* 0x000fe20000010000 */
[C---:B---3--:R-:W-:Y:S02]  /*12f80*/  IADD3 R4, R72.reuse, -0x1, RZ ;  /* 0xffffffff48047810 */ /* 0x048fe40007ffe0ff */
[----:B--2---:R-:W-:Y:S03]  /*12f90*/  ISETP.GT.AND P0, PT, R72, R73, PT ;  /* 0x000000494800720c */ /* 0x004fe60003f04270 */
[----:B------:R1:W-:Y:S04]  /*12fa0*/  STL [R1+0x50], R4 ;  /* 0x0000500401007387 */ /* 0x0003e80000100800 */
[----:B------:R1:W-:Y:S06]  /*12fb0*/  STL [R1+0x4c], R5 ;  /* 0x00004c0501007387 */ /* 0x0003ec0000100800 */
[----:B-1----:R-:W-:-:S05]  /*12fc0*/  @P0 BRA `(.L_x_1358) ;  /* 0xffffaea000000947 */ /* 0x002fca000383ffff */
.L_x_1351:
[----:B------:R-:W-:Y:S05]  /*12fd0*/  BRA.DIV ~URZ, `(.L_x_1359) ;  /* 0x00006e627f007947 */ /* 0x000fea000b800000 */
[----:B------:R-:W2:Y:S04]  /*12fe0*/  LDL R4, [R1+0x48] ;  /* 0x0000480001047983 */ /* 0x000ea80000100800 */
[----:B--2---:R1:W2:Y:S02]  /*12ff0*/  SHFL.BFLY PT, R11, R4, 0x2, 0x1f ;  /* 0x0c401f00040b7f89 */ /* 0x0042a400000e0000 */
.L_x_1403:
        /* <DEDUP_REMOVED lines=9> */
[----:B-1----:R-:W-:-:S03]  /*13090*/  FADD.FTZ R10, R10, R9 ;  /* 0x000000090a0a7221 */ /* 0x002fc60000010000 */
[----:B------:R-:W1:Y:S01]  /*130a0*/  SHFL.BFLY PT, R9, R11, 0x1, 0x1f ;  /* 0x0c201f000b097f89 */ /* 0x000e6200000e0000 */
[----:B--2---:R-:W-:-:S03]  /*130b0*/  FADD.FTZ R6, R6, R8 ;  /* 0x0000000806067221 */ /* 0x004fc60000010000 */
[----:B------:R-:W2:Y:S01]  /*130c0*/  SHFL.BFLY PT, R8, R10, 0x1, 0x1f ;  /* 0x0c201f000a087f89 */ /* 0x000ea200000e0000 */
[----:B---3--:R-:W-:-:S03]  /*130d0*/  FADD.FTZ R4, R4, R12 ;  /* 0x0000000c04047221 */ /* 0x008fc60000010000 */
[----:B------:R-:W3:Y:S04]  /*130e0*/  SHFL.BFLY PT, R7, R6, 0x1, 0x1f ;  /* 0x0c201f0006077f89 */ /* 0x000ee800000e0000 */
[----:B------:R4:W4:Y:S01]  /*130f0*/  SHFL.BFLY PT, R5, R4, 0x1, 0x1f ;  /* 0x0c201f0004057f89 */ /* 0x00092200000e0000 */
[----:B-1----:R-:W-:Y:S02]  /*13100*/  FADD.FTZ R11, R11, R9 ;  /* 0x000000090b0b7221 */ /* 0x002fe40000010000 */
[----:B--2---:R-:W-:Y:S02]  /*13110*/  FADD.FTZ R10, R10, R8 ;  /* 0x000000080a0a7221 */ /* 0x004fe40000010000 */
[----:B---3--:R-:W-:-:S03]  /*13120*/  FADD.FTZ R7, R6, R7 ;  /* 0x0000000706077221 */ /* 0x008fc60000010000 */
.L_x_1404:
[----:B------:R-:W-:Y:S01]  /*13130*/  FSETP.NE.FTZ.AND P2, PT, R10, RZ, PT ;  /* 0x000000ff0a00720b */ /* 0x000fe20003f55000 */
[----:B------:R-:W-:Y:S01]  /*13140*/  CS2R R8, SRZ ;  /* 0x0000000000087805 */ /* 0x000fe2000001ff00 */
[----:B------:R-:W-:Y:S01]  /*13150*/  FSETP.NE.FTZ.AND P3, PT, R11, RZ, PT ;  /* 0x000000ff0b00720b */ /* 0x000fe20003f75000 */
[----:B----4-:R-:W-:Y:S01]  /*13160*/  FADD.FTZ R4, R5, R4 ;  /* 0x0000000405047221 */ /* 0x010fe20000010000 */
[----:B------:R-:W-:-:S04]  /*13170*/  FSETP.NE.FTZ.AND P1, PT, R7, RZ, PT ;  /* 0x000000ff0700720b */ /* 0x000fc80003f35000 */
[----:B------:R-:W-:-:S05]  /*13180*/  FSETP.NE.FTZ.AND P0, PT, R4, RZ, PT ;  /* 0x000000ff0400720b */ /* 0x000fca0003f15000 */
[----:B------:R-:W1:Y:S01]  /*13190*/  @P2 MUFU.LG2 R5, R10 ;  /* 0x0000000a00052308 */ /* 0x000e620000000c00 */
[----:B------:R-:W-:Y:S02]  /*131a0*/  @P2 MOV R13, 0x3f317218 ;  /* 0x3f317218000d2802 */ /* 0x000fe40000000f00 */
[----:B------:R-:W-:-:S03]  /*131b0*/  @P3 MOV R14, 0x3f317218 ;  /* 0x3f317218000e3802 */ /* 0x000fc60000000f00 */
[----:B------:R-:W-:Y:S02]  /*131c0*/  @P2 FMUL.FTZ R13, R13, c[0x0][0x2d0] ;  /* 0x0000b4000d0d2a20 */ /* 0x000fe40000410000 */
[----:B------:R-:W2:Y:S01]  /*131d0*/  @P3 MUFU.RCP R8, R11 ;  /* 0x0000000b00083308 */ /* 0x000ea20000001000 */
[----:B------:R-:W-:-:S07]  /*131e0*/  @P3 FMUL.FTZ R14, R14, c[0x0][0x2d0] ;  /* 0x0000b4000e0e3a20 */ /* 0x000fce0000410000 */
[----:B------:R3:W4:Y:S01]  /*131f0*/  @P3 MUFU.LG2 R6, R11 ;  /* 0x0000000b00063308 */ /* 0x0007220000000c00 */
[----:B-1----:R-:W-:Y:S01]  /*13200*/  @P2 FMUL.FTZ R15, R5, 0.69314718246459960938 ;  /* 0x3f317218050f2820 */ /* 0x002fe20000410000 */
[----:B------:R-:W-:-:S06]  /*13210*/  MOV R5, RZ ;  /* 0x000000ff00057202 */ /* 0x000fcc0000000f00 */
[----:B------:R1:W5:Y:S01]  /*13220*/  @P2 MUFU.RCP R9, R10 ;  /* 0x0000000a00092308 */ /* 0x0003620000001000 */
[C---:B--2---:R-:W-:Y:S02]  /*13230*/  FMUL.FTZ R144, R8.reuse, R144 ;  /* 0x0000009008907220 */ /* 0x044fe40000410000 */
[C---:B------:R-:W-:Y:S02]  /*13240*/  FMUL.FTZ R145, R8.reuse, R145 ;  /* 0x0000009108917220 */ /* 0x040fe40000410000 */
[C---:B------:R-:W-:Y:S02]  /*13250*/  FMUL.FTZ R140, R8.reuse, R140 ;  /* 0x0000008c088c7220 */ /* 0x040fe40000410000 */
[C---:B------:R-:W-:Y:S01]  /*13260*/  FMUL.FTZ R141, R8.reuse, R141 ;  /* 0x0000008d088d7220 */ /* 0x040fe20000410000 */
[----:B------:R-:W2:Y:S01]  /*13270*/  @P1 MUFU.LG2 R12, R7 ;  /* 0x00000007000c1308 */ /* 0x000ea20000000c00 */
[C---:B------:R-:W-:Y:S01]  /*13280*/  FMUL.FTZ R136, R8.reuse, R136 ;  /* 0x0000008808887220 */ /* 0x040fe20000410000 */
[----:B---3--:R-:W-:Y:S01]  /*13290*/  MOV R11, 0xff800000 ;  /* 0xff800000000b7802 */ /* 0x008fe20000000f00 */
[----:B------:R-:W-:-:S02]  /*132a0*/  FMUL.FTZ R137, R8, R137 ;  /* 0x0000008908897220 */ /* 0x000fc40000410000 */
[C---:B------:R-:W-:Y:S02]  /*132b0*/  FMUL.FTZ R132, R8.reuse, R132 ;  /* 0x0000008408847220 */ /* 0x040fe40000410000 */
[C---:B------:R-:W-:Y:S01]  /*132c0*/  FMUL.FTZ R133, R8.reuse, R133 ;  /* 0x0000008508857220 */ /* 0x040fe20000410000 */
[----:B------:R-:W-:Y:S01]  /*132d0*/  @P0 MUFU.RCP R5, R4 ;  /* 0x0000000400050308 */ /* 0x000fe20000001000 */
[C---:B------:R-:W-:Y:S01]  /*132e0*/  FMUL.FTZ R128, R8.reuse, R128 ;  /* 0x0000008008807220 */ /* 0x040fe20000410000 */
[----:B-1----:R-:W-:Y:S01]  /*132f0*/  MOV R10, 0xff800000 ;  /* 0xff800000000a7802 */ /* 0x002fe20000000f00 */
[C---:B------:R-:W-:Y:S02]  /*13300*/  FMUL.FTZ R129, R8.reuse, R129 ;  /* 0x0000008108817220 */ /* 0x040fe40000410000 */
[C---:B------:R-:W-:Y:S02]  /*13310*/  FMUL.FTZ R124, R8.reuse, R124 ;  /* 0x0000007c087c7220 */ /* 0x040fe40000410000 */
[C---:B------:R-:W-:Y:S01]  /*13320*/  FMUL.FTZ R125, R8.reuse, R125 ;  /* 0x0000007d087d7220 */ /* 0x040fe20000410000 */
[----:B------:R-:W1:Y:S01]  /*13330*/  @P0 MUFU.LG2 R4, R4 ;  /* 0x0000000400040308 */ /* 0x000e620000000c00 */
[----:B------:R-:W-:-:S02]  /*13340*/  FMUL.FTZ R120, R8, R120 ;  /* 0x0000007808787220 */ /* 0x000fc40000410000 */
[C---:B------:R-:W-:Y:S02]  /*13350*/  FMUL.FTZ R121, R8.reuse, R121 ;  /* 0x0000007908797220 */ /* 0x040fe40000410000 */
[C---:B------:R-:W-:Y:S02]  /*13360*/  FMUL.FTZ R116, R8.reuse, R116 ;  /* 0x0000007408747220 */ /* 0x040fe40000410000 */
[----:B------:R-:W-:Y:S01]  /*13370*/  FMUL.FTZ R117, R8, R117 ;  /* 0x0000007508757220 */ /* 0x000fe20000410000 */
[----:B------:R-:W-:Y:S01]  /*13380*/  MOV R8, RZ ;  /* 0x000000ff00087202 */ /* 0x000fe20000000f00 */
[----:B----4-:R-:W-:Y:S02]  /*13390*/  @P3 FMUL.FTZ R6, R6, 0.69314718246459960938 ;  /* 0x3f31721806063820 */ /* 0x010fe40000410000 */
[C---:B-----5:R-:W-:Y:S02]  /*133a0*/  FMUL.FTZ R146, R9.reuse, R146 ;  /* 0x0000009209927220 */ /* 0x060fe40000410000 */
[C---:B------:R-:W-:Y:S01]  /*133b0*/  FMUL.FTZ R147, R9.reuse, R147 ;  /* 0x0000009309937220 */ /* 0x040fe20000410000 */
[----:B------:R3:W4:Y:S01]  /*133c0*/  @P1 MUFU.RCP R8, R7 ;  /* 0x0000000700081308 */ /* 0x0007220000001000 */
[----:B------:R-:W-:-:S02]  /*133d0*/  FMUL.FTZ R142, R9, R142 ;  /* 0x0000008e098e7220 */ /* 0x000fc40000410000 */
[C---:B------:R-:W-:Y:S02]  /*133e0*/  FMUL.FTZ R143, R9.reuse, R143 ;  /* 0x0000008f098f7220 */ /* 0x040fe40000410000 */
[C---:B------:R-:W-:Y:S02]  /*133f0*/  FMUL.FTZ R138, R9.reuse, R138 ;  /* 0x0000008a098a7220 */ /* 0x040fe40000410000 */
[C---:B------:R-:W-:Y:S02]  /*13400*/  FMUL.FTZ R139, R9.reuse, R139 ;  /* 0x0000008b098b7220 */ /* 0x040fe40000410000 */
[C---:B------:R-:W-:Y:S02]  /*13410*/  FMUL.FTZ R134, R9.reuse, R134 ;  /* 0x0000008609867220 */ /* 0x040fe40000410000 */
[C---:B------:R-:W-:Y:S02]  /*13420*/  FMUL.FTZ R135, R9.reuse, R135 ;  /* 0x0000008709877220 */ /* 0x040fe40000410000 */
[----:B------:R-:W-:-:S02]  /*13430*/  FMUL.FTZ R130, R9, R130 ;  /* 0x0000008209827220 */ /* 0x000fc40000410000 */
[C---:B------:R-:W-:Y:S01]  /*13440*/  FMUL.FTZ R131, R9.reuse, R131 ;  /* 0x0000008309837220 */ /* 0x040fe20000410000 */
[----:B---3--:R-:W-:Y:S01]  /*13450*/  MOV R7, 0xff800000 ;  /* 0xff80000000077802 */ /* 0x008fe20000000f00 */
[C---:B------:R-:W-:Y:S02]  /*13460*/  FMUL.FTZ R126, R9.reuse, R126 ;  /* 0x0000007e097e7220 */ /* 0x040fe40000410000 */
[C---:B------:R-:W-:Y:S02]  /*13470*/  FMUL.FTZ R127, R9.reuse, R127 ;  /* 0x0000007f097f7220 */ /* 0x040fe40000410000 */
[C---:B------:R-:W-:Y:S02]  /*13480*/  FMUL.FTZ R122, R9.reuse, R122 ;  /* 0x0000007a097a7220 */ /* 0x040fe40000410000 */
[C---:B------:R-:W-:Y:S02]  /*13490*/  FMUL.FTZ R123, R9.reuse, R123 ;  /* 0x0000007b097b7220 */ /* 0x040fe40000410000 */
[----:B------:R-:W-:-:S02]  /*134a0*/  FMUL.FTZ R118, R9, R118 ;  /* 0x0000007609767220 */ /* 0x000fc40000410000 */
[----:B------:R-:W-:Y:S01]  /*134b0*/  FMUL.FTZ R119, R9, R119 ;  /* 0x0000007709777220 */ /* 0x000fe20000410000 */
[----:B------:R-:W-:Y:S01]  /*134c0*/  @P1 MOV R9, 0x3f317218 ;  /* 0x3f31721800091802 */ /* 0x000fe20000000f00 */
[----:B------:R-:W-:Y:S01]  /*134d0*/  @P3 FFMA.FTZ R7, R14, R3, R6 ;  /* 0x000000030e073223 */ /* 0x000fe20000010006 */
[----:B------:R-:W-:Y:S01]  /*134e0*/  @P0 MOV R3, 0x3f317218 ;  /* 0x3f31721800030802 */ /* 0x000fe20000000f00 */
[----:B--2---:R-:W-:Y:S02]  /*134f0*/  @P1 FMUL.FTZ R12, R12, 0.69314718246459960938 ;  /* 0x3f3172180c0c1820 */ /* 0x004fe40000410000 */
[----:B------:R-:W-:Y:S02]  /*13500*/  @P1 FMUL.FTZ R9, R9, c[0x0][0x2d0] ;  /* 0x0000b40009091a20 */ /* 0x000fe40000410000 */
[----:B-1----:R-:W-:Y:S02]  /*13510*/  @P0 FMUL.FTZ R4, R4, 0.69314718246459960938 ;  /* 0x3f31721804040820 */ /* 0x002fe40000410000 */
[----:B------:R-:W-:-:S02]  /*13520*/  @P0 FMUL.FTZ R3, R3, c[0x0][0x2d0] ;  /* 0x0000b40003030a20 */ /* 0x000fc40000410000 */
[----:B------:R-:W-:Y:S01]  /*13530*/  @P1 FFMA.FTZ R11, R9, R0, R12 ;  /* 0x00000000090b1223 */ /* 0x000fe2000001000c */
[----:B------:R-:W-:Y:S01]  /*13540*/  MOV R0, 0xff800000 ;  /* 0xff80000000007802 */ /* 0x000fe20000000f00 */
[----:B------:R-:W-:Y:S01]  /*13550*/  @P2 FFMA.FTZ R10, R13, R2, R15 ;  /* 0x000000020d0a2223 */ /* 0x000fe2000001000f */
[----:B------:R-:W-:Y:S01]  /*13560*/  MOV R2, 0x1 ;  /* 0x0000000100027802 */ /* 0x000fe20000000f00 */
[C---:B----4-:R-:W-:Y:S02]  /*13570*/  FMUL.FTZ R148, R8.reuse, R148 ;  /* 0x0000009408947220 */ /* 0x050fe40000410000 */
        /* <DEDUP_REMOVED lines=30> */
[----:B------:R-:W-:Y:S02]  /*13760*/  FMUL.FTZ R179, R5, R179 ;  /* 0x000000b305b37220 */ /* 0x000fe40000410000 */
[----:B------:R-:W-:Y:S02]  /*13770*/  @P0 FFMA.FTZ R0, R3, R68, R4 ;  /* 0x0000004403000223 */ /* 0x000fe40000010004 */
.L_x_1304:
[----:B--2---:R2:W5:Y:S01]  /*13780*/  LDL R6, [R1] ;  /* 0x0000000001067983 */ /* 0x0045620000100800 */
[----:B------:R-:W-:Y:S01]  /*13790*/  LOP3.LUT P0, RZ, R243, 0x7f, RZ, 0xc0, !PT ;  /* 0x0000007ff3ff7812 */ /* 0x000fe2000780c0ff */
[----:B------:R-:W-:-:S12]  /*137a0*/  BSSY B0, `(.L_x_1361) ;  /* 0x0000010000007945 */ /* 0x000fd80003800000 */
[----:B------:R-:W-:Y:S05]  /*137b0*/  @P0 BRA `(.L_x_1362) ;  /* 0x000000e000000947 */ /* 0x000fea0003800000 */
[----:B------:R-:W3:Y:S01]  /*137c0*/  S2R R3, SR_LANEID ;  /* 0x0000000000037919 */ /* 0x000ee20000000000 */
[----:B------:R-:W-:Y:S01]  /*137d0*/  VOTEU.ANY UR4, UPT, PT ;  /* 0x0000000000047886 */ /* 0x000fe200038e0100 */
[----:B------:R-:W-:Y:S01]  /*137e0*/  IMAD.MOV.U32 R8, RZ, RZ, c[0x0][0x580] ;  /* 0x00016000ff087624 */ /* 0x000fe200078e00ff */
[----:B------:R-:W3:Y:S01]  /*137f0*/  FLO.U32 R5, UR4 ;  /* 0x0000000400057d00 */ /* 0x000ee200080e0000 */
[----:B------:R-:W-:-:S07]  /*13800*/  IMAD.MOV.U32 R9, RZ, RZ, c[0x0][0x584] ;  /* 0x00016100ff097624 */ /* 0x000fce00078e00ff */
[----:B------:R-:W4:Y:S01]  /*13810*/  POPC R4, UR4 ;  /* 0x0000000400047d09 */ /* 0x000f220008000000 */
[----:B---3--:R-:W-:-:S13]  /*13820*/  ISETP.EQ.U32.AND P0, PT, R5, R3, PT ;  /* 0x000000030500720c */ /* 0x008fda0003f02070 */
[----:B----4-:R-:W3:Y:S04]  /*13830*/  @P0 ATOMG.E.ADD.STRONG.GPU PT, R4, [R8.64], R4 ;  /* 0x00000004080409a8 */ /* 0x010ee800081ee1c8 */
[----:B------:R-:W4:Y:S02]  /*13840*/  S2R R3, SR_LTMASK ;  /* 0x0000000000037919 */ /* 0x000f240000003900 */
[----:B----4-:R-:W-:-:S06]  /*13850*/  LOP3.LUT R3, R3, UR4, RZ, 0xc0, !PT ;  /* 0x0000000403037c12 */ /* 0x010fcc000f8ec0ff */
[----:B------:R-:W4:Y:S01]  /*13860*/  POPC R3, R3 ;  /* 0x0000000300037309 */ /* 0x000f220000000000 */
[----:B---3--:R-:W4:Y:S02]  /*13870*/  SHFL.IDX PT, R4, R4, R5, 0x1f ;  /* 0x00001f0504047589 */ /* 0x008f2400000e0000 */
[----:B----45:R-:W-:-:S05]  /*13880*/  IADD3 R6, R4, c[0x0][0xc], R3 ;  /* 0x0000030004067a10 */ /* 0x030fca0007ffe003 */
[----:B------:R3:W-:Y:S02]  /*13890*/  STL [R1], R6 ;  /* 0x0000000601007387 */ /* 0x0007e40000100800 */
.L_x_1362:
[----:B------:R-:W-:Y:S05]  /*138a0*/  BSYNC B0 ;  /* 0x0000000000007941 */ /* 0x000fea0003800000 */
.L_x_1361:
[----:B------:R-:W-:Y:S01]  /*138b0*/  PRMT R2, R2, 0x9910, RZ ;  /* 0x0000991002027816 */ /* 0x000fe200000000ff */
[----:B------:R-:W-:Y:S01]  /*138c0*/  BSSY B1, `(.L_x_1363) ;  /* 0x0000142000017945 */ /* 0x000fe20003800000 */
[----:B-----5:R-:W-:Y:S02]  /*138d0*/  IMAD.MOV.U32 R3, RZ, RZ, R6 ;  /* 0x000000ffff037224 */ /* 0x020fe400078e0006 */
[----:B------:R-:W-:-:S13]  /*138e0*/  ISETP.NE.AND P0, PT, R2, RZ, PT ;  /* 0x000000ff0200720c */ /* 0x000fda0003f05270 */
[----:B------:R-:W-:Y:S05]  /*138f0*/  @!P0 BRA `(.L_x_1364) ;  /* 0x0000113000008947 */ /* 0x000fea0003800000 */
[----:B------:R-:W-:Y:S01]  /*13900*/  WARPSYNC 0xffffffff ;  /* 0xffffffff00007948 */ /* 0x000fe20003800000 */
[----:B------:R-:W-:Y:S06]  /*13910*/  BAR.SYNC.DEFER_BLOCKING 0x1, 0x80 ;  /* 0x0042000000007b1d */ /* 0x000fec0000010000 */
[----:B------:R-:W-:Y:S05]  /*13920*/  BRA.CONV ~URZ, `(.L_x_1365) ;  /* 0x000000537f007947 */ /* 0x000fea000b800000 */
[----:B---3--:R-:W-:Y:S01]  /*13930*/  IMAD.MOV.U32 R6, RZ, RZ, R249 ;  /* 0x000000ffff067224 */ /* 0x008fe200078e00f9 */
[----:B------:R-:W-:Y:S01]  /*13940*/  MOV R5, RZ ;  /* 0x000000ff00057202 */ /* 0x000fe20000000f00 */
[----:B------:R-:W-:Y:S01]  /*13950*/  IMAD.MOV.U32 R4, RZ, RZ, 0x1f ;  /* 0x0000001fff047424 */ /* 0x000fe200078e00ff */
[----:B------:R-:W-:-:S02]  /*13960*/  MOV R2, 0x13980 ;  /* 0x0001398000027802 */ /* 0x000fc40000000f00 */
[----:B-12---:R-:W-:Y:S05]  /*13970*/  CALL.REL.NOINC `($__internal_17_$__cuda_sm70_shflsync_idx_p) ;  /* 0x0000685000007944 */ /* 0x006fea0003c00000 */
.L_x_1365:
[----:B---3--:R-:W3:Y:S04]  /*13980*/  LDL.LU R6, [R1+0x18] ;  /* 0x0000180001067983 */ /* 0x008ee80000300800 */
[----:B-1----:R-:W4:Y:S04]  /*13990*/  LDL.LU R13, [R1+0x2c] ;  /* 0x00002c00010d7983 */ /* 0x002f280000300800 */
[----:B------:R-:W5:Y:S04]  /*139a0*/  LDL.LU R18, [R1+0x28] ;  /* 0x0000280001127983 */ /* 0x000f680000300800 */
[----:B--2---:R-:W2:Y:S01]  /*139b0*/  LDL.LU R22, [R1+0x14] ;  /* 0x0000140001167983 */ /* 0x004ea20000300800 */
[----:B------:R-:W-:Y:S01]  /*139c0*/  IMAD.MOV.U32 R2, RZ, RZ, 0x1 ;  /* 0x00000001ff027424 */ /* 0x000fe200078e00ff */
[----:B------:R-:W-:Y:S01]  /*139d0*/  ULDC UR5, c[0x0][0x4e8] ;  /* 0x00013a0000057ab9 */ /* 0x000fe20000000800 */
[----:B------:R-:W-:Y:S01]  /*139e0*/  LOP3.LUT P1, RZ, R248, 0x3, RZ, 0xc0, !PT ;  /* 0x00000003f8ff7812 */ /* 0x000fe2000782c0ff */
[----:B------:R-:W-:Y:S01]  /*139f0*/  ULDC UR4, c[0x0][0x388] ;  /* 0x0000e20000047ab9 */ /* 0x000fe20000000800 */
[C---:B------:R-:W-:Y:S01]  /*13a00*/  IADD3 R23, R245.reuse, 0x38, RZ ;  /* 0x00000038f5177810 */ /* 0x040fe20007ffe0ff */
[----:B------:R-:W-:Y:S01]  /*13a10*/  UIMAD UR4, UR5, UR4, URZ ;  /* 0x00000004050472a4 */ /* 0x000fe2000f8e023f */
[----:B------:R-:W-:Y:S01]  /*13a20*/  ISETP.NE.AND P0, PT, R2, c[0x0][0x4e8], PT ;  /* 0x00013a0002007a0c */ /* 0x000fe20003f05270 */
[----:B------:R-:W-:Y:S01]  /*13a30*/  BSSY B0, `(.L_x_1366) ;  /* 0x0000090000007945 */ /* 0x000fe20003800000 */
[----:B------:R-:W-:-:S02]  /*13a40*/  IADD3 R25, R245, 0x30, RZ ;  /* 0x00000030f5197810 */ /* 0x000fc40007ffe0ff */
[C---:B------:R-:W-:Y:S02]  /*13a50*/  IADD3 R27, R245.reuse, 0x28, RZ ;  /* 0x00000028f51b7810 */ /* 0x040fe40007ffe0ff */
[C---:B------:R-:W-:Y:S02]  /*13a60*/  IADD3 R29, R245.reuse, 0x20, RZ ;  /* 0x00000020f51d7810 */ /* 0x040fe40007ffe0ff */
[C---:B------:R-:W-:Y:S02]  /*13a70*/  IADD3 R31, R245.reuse, 0x18, RZ ;  /* 0x00000018f51f7810 */ /* 0x040fe40007ffe0ff */
[C---:B------:R-:W-:Y:S02]  /*13a80*/  IADD3 R33, R245.reuse, 0x10, RZ ;  /* 0x00000010f5217810 */ /* 0x040fe40007ffe0ff */
[----:B------:R-:W-:Y:S02]  /*13a90*/  IADD3 R35, R245, 0x8, RZ ;  /* 0x00000008f5237810 */ /* 0x000fe40007ffe0ff */
[----:B------:R-:W-:-:S02]  /*13aa0*/  SHF.R.S32.HI R23, RZ, 0x1f, R23 ;  /* 0x0000001fff177819 */ /* 0x000fc40000011417 */
[C---:B------:R-:W-:Y:S02]  /*13ab0*/  IADD3 R24, R245.reuse, 0x30, RZ ;  /* 0x00000030f5187810 */ /* 0x040fe40007ffe0ff */
[----:B------:R-:W-:Y:S02]  /*13ac0*/  SHF.R.S32.HI R25, RZ, 0x1f, R25 ;  /* 0x0000001fff197819 */ /* 0x000fe40000011419 */
[C---:B------:R-:W-:Y:S02]  /*13ad0*/  IADD3 R26, R245.reuse, 0x28, RZ ;  /* 0x00000028f51a7810 */ /* 0x040fe40007ffe0ff */
[----:B------:R-:W-:Y:S02]  /*13ae0*/  SHF.R.S32.HI R27, RZ, 0x1f, R27 ;  /* 0x0000001fff1b7819 */ /* 0x000fe4000001141b */
        /* <DEDUP_REMOVED lines=8> */
[----:B------:R-:W-:Y:S02]  /*13b70*/  SHF.R.S32.HI R36, RZ, 0x1f, R245 ;  /* 0x0000001fff247819 */ /* 0x000fe400000114f5 */
[----:B---3--:R-:W-:Y:S01]  /*13b80*/  SHF.R.S32.HI R16, RZ, 0x1f, R6 ;  /* 0x0000001fff107819 */ /* 0x008fe20000011406 */
[----:B------:R-:W-:-:S04]  /*13b90*/  IMAD.WIDE.U32 R4, R6, c[0x0][0x4d0], RZ ;  /* 0x0001340006047a25 */ /* 0x000fc800078e00ff */
[C---:B------:R-:W-:Y:S02]  /*13ba0*/  IMAD R14, R16.reuse, c[0x0][0x4d0], RZ ;  /* 0x00013400100e7a24 */ /* 0x040fe400078e02ff */
[----:B------:R-:W-:Y:S02]  /*13bb0*/  IMAD R16, R16, c[0x0][0x438], RZ ;  /* 0x00010e0010107a24 */ /* 0x000fe400078e02ff */
[C---:B------:R-:W-:Y:S02]  /*13bc0*/  IMAD R14, R6.reuse, c[0x0][0x4d4], R14 ;  /* 0x00013500060e7a24 */ /* 0x040fe400078e020e */
[C---:B------:R-:W-:Y:S02]  /*13bd0*/  IMAD R16, R6.reuse, c[0x0][0x43c], R16 ;  /* 0x00010f0006107a24 */ /* 0x040fe400078e0210 */
[----:B------:R-:W-:Y:S01]  /*13be0*/  IMAD.IADD R15, R5, 0x1, R14 ;  /* 0x00000001050f7824 */ /* 0x000fe200078e020e */
[----:B----4-:R-:W-:Y:S01]  /*13bf0*/  SHF.R.S32.HI R5, RZ, 0x1f, R13 ;  /* 0x0000001fff057819 */ /* 0x010fe2000001140d */
[----:B------:R-:W-:-:S04]  /*13c00*/  IMAD.WIDE.U32 R8, R6, c[0x0][0x438], RZ ;  /* 0x00010e0006087a25 */ /* 0x000fc800078e00ff */
[----:B------:R-:W-:Y:S02]  /*13c10*/  IMAD.MOV.U32 R14, RZ, RZ, R4 ;  /* 0x000000ffff0e7224 */ /* 0x000fe400078e0004 */
[----:B--2---:R-:W-:Y:S02]  /*13c20*/  IMAD.IADD R4, R246, 0x1, R22 ;  /* 0x00000001f6047824 */ /* 0x004fe400078e0216 */
[----:B------:R-:W-:Y:S02]  /*13c30*/  IMAD.IADD R17, R9, 0x1, R16 ;  /* 0x0000000109117824 */ /* 0x000fe400078e0210 */
[----:B------:R-:W-:Y:S02]  /*13c40*/  IMAD R6, R5, c[0x0][0x4d8], RZ ;  /* 0x0001360005067a24 */ /* 0x000fe400078e02ff */
[----:B------:R-:W-:-:S04]  /*13c50*/  @P0 IMAD.HI.U32 R9, R4, c[0x0][0x4ec], RZ ;  /* 0x00013b0004090a27 */ /* 0x000fc800078e00ff */
[----:B------:R-:W-:Y:S02]  /*13c60*/  IMAD.MOV.U32 R16, RZ, RZ, R8 ;  /* 0x000000ffff107224 */ /* 0x000fe400078e0008 */
[----:B------:R-:W-:Y:S02]  /*13c70*/  IMAD R5, R5, c[0x0][0x440], RZ ;  /* 0x0001100005057a24 */ /* 0x000fe400078e02ff */
[----:B------:R-:W-:Y:S01]  /*13c80*/  IMAD.MOV.U32 R12, RZ, RZ, R4 ;  /* 0x000000ffff0c7224 */ /* 0x000fe200078e0004 */
[----:B------:R-:W-:Y:S01]  /*13c90*/  @P0 SHF.R.U32.HI R12, RZ, c[0x0][0x4f0], R9 ;  /* 0x00013c00ff0c0a19 */ /* 0x000fe20000011609 */
[C---:B------:R-:W-:Y:S02]  /*13ca0*/  IMAD R5, R13.reuse, c[0x0][0x444], R5 ;  /* 0x000111000d057a24 */ /* 0x040fe400078e0205 */
[----:B------:R-:W-:Y:S01]  /*13cb0*/  IMAD.WIDE.U32 R16, R13, c[0x0][0x440], R16 ;  /* 0x000110000d107a25 */ /* 0x000fe200078e0010 */
[----:B------:R-:W-:-:S03]  /*13cc0*/  SHF.R.S32.HI R9, RZ, 0x1f, R12 ;  /* 0x0000001fff097819 */ /* 0x000fc6000001140c */
[----:B------:R-:W-:Y:S02]  /*13cd0*/  IMAD R6, R13, c[0x0][0x4dc], R6 ;  /* 0x000137000d067a24 */ /* 0x000fe400078e0206 */
[----:B------:R-:W-:-:S04]  /*13ce0*/  @P0 IMAD.HI.U32 R2, R4, c[0x0][0x4ec], RZ ;  /* 0x00013b0004020a27 */ /* 0x000fc800078e00ff */
[----:B------:R-:W-:Y:S01]  /*13cf0*/  IMAD.WIDE.U32 R14, R13, c[0x0][0x4d8], R14 ;  /* 0x000136000d0e7a25 */ /* 0x000fe200078e000e */
[----:B-----5:R-:W-:-:S03]  /*13d00*/  SHF.R.S32.HI R13, RZ, 0x1f, R18 ;  /* 0x0000001fff0d7819 */ /* 0x020fc60000011412 */
[----:B------:R-:W-:Y:S02]  /*13d10*/  IMAD.IADD R17, R17, 0x1, R5 ;  /* 0x0000000111117824 */ /* 0x000fe400078e0205 */
[----:B------:R-:W-:Y:S01]  /*13d20*/  IMAD.MOV.U32 R8, RZ, RZ, R4 ;  /* 0x000000ffff087224 */ /* 0x000fe200078e0004 */
[----:B------:R-:W-:Y:S01]  /*13d30*/  @P0 SHF.R.U32.HI R8, RZ, c[0x0][0x4f0], R2 ;  /* 0x00013c00ff080a19 */ /* 0x000fe20000011602 */
[----:B------:R-:W-:Y:S02]  /*13d40*/  IMAD.IADD R15, R15, 0x1, R6 ;  /* 0x000000010f0f7824 */ /* 0x000fe400078e0206 */
[----:B------:R-:W-:Y:S01]  /*13d50*/  IMAD.MOV R5, RZ, RZ, -R12 ;  /* 0x000000ffff057224 */ /* 0x000fe200078e0a0c */
[----:B------:R-:W-:Y:S01]  /*13d60*/  SHF.R.S32.HI R6, RZ, 0x1f, R8 ;  /* 0x0000001fff067819 */ /* 0x000fe20000011408 */
[C---:B------:R-:W-:Y:S02]  /*13d70*/  IMAD R2, R13.reuse, c[0x0][0x4e0], RZ ;  /* 0x000138000d027a24 */ /* 0x040fe400078e02ff */
[----:B------:R-:W-:-:S02]  /*13d80*/  IMAD R13, R13, c[0x0][0x448], RZ ;  /* 0x000112000d0d7a24 */ /* 0x000fc400078e02ff */
[----:B------:R-:W-:Y:S02]  /*13d90*/  IMAD R5, R5, c[0x0][0x4e8], R4 ;  /* 0x00013a0005057a24 */ /* 0x000fe400078e0204 */
[----:B------:R-:W-:-:S04]  /*13da0*/  IMAD.WIDE.U32 R14, R18, c[0x0][0x4e0], R14 ;  /* 0x00013800120e7a25 */ /* 0x000fc800078e000e */
[----:B------:R-:W-:Y:S01]  /*13db0*/  IMAD R2, R18, c[0x0][0x4e4], R2 ;  /* 0x0001390012027a24 */ /* 0x000fe200078e0202 */
[----:B------:R-:W-:Y:S01]  /*13dc0*/  IADD3 R12, P0, R12, R14, RZ ;  /* 0x0000000e0c0c7210 */ /* 0x000fe20007f1e0ff */
[C---:B------:R-:W-:Y:S02]  /*13dd0*/  IMAD R13, R18.reuse, c[0x0][0x44c], R13 ;  /* 0x00011300120d7a24 */ /* 0x040fe400078e020d */
[----:B------:R-:W-:Y:S01]  /*13de0*/  IMAD.WIDE.U32 R18, R18, c[0x0][0x448], R16 ;  /* 0x0001120012127a25 */ /* 0x000fe200078e0010 */
[----:B------:R-:W-:-:S03]  /*13df0*/  SHF.R.S32.HI R16, RZ, 0x1f, R5 ;  /* 0x0000001fff107819 */ /* 0x000fc60000011405 */
[----:B------:R-:W-:Y:S01]  /*13e00*/  IMAD.IADD R19, R19, 0x1, R13 ;  /* 0x0000000113137824 */ /* 0x000fe200078e020d */
[----:B------:R-:W-:Y:S01]  /*13e10*/  IADD3.X R13, R9, R15, R2, P0, !PT ;  /* 0x0000000f090d7210 */ /* 0x000fe200007fe402 */
[----:B------:R-:W-:Y:S02]  /*13e20*/  IMAD R16, R16, c[0x0][0x4c8], RZ ;  /* 0x0001320010107a24 */ /* 0x000fe400078e02ff */
[----:B------:R-:W-:Y:S02]  /*13e30*/  IMAD.MOV R2, RZ, RZ, -R8 ;  /* 0x000000ffff027224 */ /* 0x000fe400078e0a08 */
[C---:B------:R-:W-:Y:S02]  /*13e40*/  IMAD R16, R5.reuse, c[0x0][0x4cc], R16 ;  /* 0x0001330005107a24 */ /* 0x040fe400078e0210 */
[----:B------:R-:W-:-:S04]  /*13e50*/  IMAD.WIDE.U32 R14, R5, c[0x0][0x4c8], R12 ;  /* 0x00013200050e7a25 */ /* 0x000fc800078e000c */
[----:B------:R-:W-:Y:S01]  /*13e60*/  IMAD.IADD R16, R15, 0x1, R16 ;  /* 0x000000010f107824 */ /* 0x000fe200078e0210 */
[----:B------:R-:W-:Y:S01]  /*13e70*/  LEA R12, P0, R14, c[0x0][0x4a8], 0x2 ;  /* 0x00012a000e0c7a11 */ /* 0x000fe200078010ff */
[----:B------:R-:W-:Y:S02]  /*13e80*/  IMAD R6, R6, c[0x0][0x430], RZ ;  /* 0x00010c0006067a24 */ /* 0x000fe400078e02ff */
[----:B------:R-:W-:-:S04]  /*13e90*/  IMAD.WIDE.U32 R18, R8, c[0x0][0x430], R18 ;  /* 0x00010c0008127a25 */ /* 0x000fc800078e0012 */
[----:B------:R-:W-:Y:S01]  /*13ea0*/  IMAD R4, R2, c[0x0][0x4e8], R4 ;  /* 0x00013a0002047a24 */ /* 0x000fe200078e0204 */
[----:B------:R-:W-:Y:S01]  /*13eb0*/  LEA.HI.X R2, R14, c[0x0][0x4ac], R16, 0x2, P0 ;  /* 0x00012b000e027a11 */ /* 0x000fe200000f1410 */
[----:B------:R-:W-:Y:S01]  /*13ec0*/  IMAD R6, R8, c[0x0][0x434], R6 ;  /* 0x00010d0008067a24 */ /* 0x000fe200078e0206 */
[----:B------:R-:W-:Y:S01]  /*13ed0*/  SHFL.IDX PT, R16, R12, 0x1, 0x1c1f ;  /* 0x003c1f000c107f89 */ /* 0x000fe200000e0000 */
[----:B------:R-:W-:Y:S02]  /*13ee0*/  IMAD.MOV.U32 R20, RZ, RZ, R18 ;  /* 0x000000ffff147224 */ /* 0x000fe400078e0012 */
[----:B------:R-:W-:Y:S01]  /*13ef0*/  IMAD.IADD R21, R19, 0x1, R6 ;  /* 0x0000000113157824 */ /* 0x000fe200078e0206 */
[----:B------:R-:W-:Y:S01]  /*13f00*/  SHFL.IDX PT, R18, R12, RZ, 0x1c1f ;  /* 0x001c1fff0c127589 */ /* 0x000fe200000e0000 */
[----:B------:R-:W-:Y:S01]  /*13f10*/  IMAD.IADD R5, R247, 0x1, R22 ;  /* 0x00000001f7057824 */ /* 0x000fe200078e0216 */
[----:B------:R-:W-:Y:S01]  /*13f20*/  SHF.R.S32.HI R6, RZ, 0x1f, R4 ;  /* 0x0000001fff067819 */ /* 0x000fe20000011404 */
[----:B------:R-:W-:Y:S01]  /*13f30*/  IMAD.WIDE.U32 R20, R4, c[0x0][0x428], R20 ;  /* 0x00010a0004147a25 */ /* 0x000fe200078e0014 */
[----:B------:R-:W1:Y:S01]  /*13f40*/  SHFL.IDX PT, R19, R2, RZ, 0x1c1f ;  /* 0x001c1fff02137589 */ /* 0x000e6200000e0000 */
[----:B------:R-:W-:-:S02]  /*13f50*/  IADD3 R22, R245, 0x38, RZ ;  /* 0x00000038f5167810 */ /* 0x000fc40007ffe0ff */
[C---:B------:R-:W-:Y:S01]  /*13f60*/  IADD3 R9, R5.reuse, 0x8, RZ ;  /* 0x0000000805097810 */ /* 0x040fe20007ffe0ff */
[----:B------:R-:W2:Y:S01]  /*13f70*/  SHFL.IDX PT, R17, R2, 0x1, 0x1c1f ;  /* 0x003c1f0002117f89 */ /* 0x000ea200000e0000 */
[----:B------:R-:W-:Y:S02]  /*13f80*/  ISETP.GE.OR P4, PT, R5, UR4, P1 ;  /* 0x0000000405007c0c */ /* 0x000fe40008f86670 */
[----:B------:R-:W-:Y:S01]  /*13f90*/  ISETP.GE.OR P3, PT, R9, UR4, P1 ;  /* 0x0000000409007c0c */ /* 0x000fe20008f66670 */
[----:B------:R-:W-:Y:S01]  /*13fa0*/  SHFL.IDX PT, R14, R12, 0x2, 0x1c1f ;  /* 0x005c1f000c0e7f89 */ /* 0x000fe200000e0000 */
[----:B------:R-:W-:-:S03]  /*13fb0*/  IADD3 R8, R5, 0x40, RZ ;  /* 0x0000004005087810 */ /* 0x000fc60007ffe0ff */
[----:B------:R-:W3:Y:S01]  /*13fc0*/  SHFL.IDX PT, R15, R2, 0x2, 0x1c1f ;  /* 0x005c1f00020f7f89 */ /* 0x000ee200000e0000 */
[----:B------:R-:W-:-:S03]  /*13fd0*/  ISETP.GE.OR P2, PT, R8, UR4, P1 ;  /* 0x0000000408007c0c */ /* 0x000fc60008f46670 */
[----:B------:R-:W-:Y:S04]  /*13fe0*/  SHFL.IDX PT, R12, R12, 0x3, 0x1c1f ;  /* 0x007c1f000c0c7f89 */ /* 0x000fe800000e0000 */
[----:B------:R4:W5:Y:S04]  /*13ff0*/  SHFL.IDX PT, R13, R2, 0x3, 0x1c1f ;  /* 0x007c1f00020d7f89 */ /* 0x00096800000e0000 */
[----:B-1----:R1:W-:Y:S04]  /*14000*/  @!P4 ST.E [R18.64], R7 ;  /* 0x000000071200c985 */ /* 0x0023e8000c101908 */
[----:B--2---:R1:W-:Y:S01]  /*14010*/  @!P3 ST.E [R16.64], R10 ;  /* 0x0000000a1000b985 */ /* 0x0043e2000c101908 */
[----:B------:R-:W-:-:S03]  /*14020*/  ISETP.GE.AND P3, PT, R5, UR4, PT ;  /* 0x0000000405007c0c */ /* 0x000fc6000bf66270 */
[----:B---3--:R1:W-:Y:S01]  /*14030*/  @!P2 ST.E [R14.64], R11 ;  /* 0x0000000b0e00a985 */ /* 0x0083e2000c101908 */
[----:B------:R-:W-:Y:S01]  /*14040*/  ISETP.GE.AND P2, PT, R9, UR4, PT ;  /* 0x0000000409007c0c */ /* 0x000fe2000bf46270 */
[----:B----4-:R-:W-:Y:S01]  /*14050*/  IMAD R2, R6, c[0x0][0x428], RZ ;  /* 0x00010a0006027a24 */ /* 0x010fe200078e02ff */
[----:B------:R-:W-:-:S03]  /*14060*/  IADD3 R6, R5, 0x48, RZ ;  /* 0x0000004805067810 */ /* 0x000fc60007ffe0ff */
[----:B------:R-:W-:Y:S01]  /*14070*/  IMAD R2, R4, c[0x0][0x42c], R2 ;  /* 0x00010b0004027a24 */ /* 0x000fe200078e0202 */
[----:B------:R-:W-:Y:S02]  /*14080*/  ISETP.GE.OR P1, PT, R6, UR4, P1 ;  /* 0x0000000406007c0c */ /* 0x000fe40008f26670 */
[----:B------:R-:W-:Y:S01]  /*14090*/  LEA R4, P0, R20, c[0x0][0x400], 0x2 ;  /* 0x0001000014047a11 */ /* 0x000fe200078010ff */
[----:B------:R-:W-:-:S04]  /*140a0*/  IMAD.IADD R2, R21, 0x1, R2 ;  /* 0x0000000115027824 */ /* 0x000fc800078e0202 */
[----:B------:R1:W2:Y:S01]  /*140b0*/  SHFL.IDX PT, R7, R4, RZ, 0x1c1f ;  /* 0x001c1fff04077589 */ /* 0x0002a200000e0000 */
[----:B------:R-:W-:Y:S02]  /*140c0*/  LEA.HI.X R2, R20, c[0x0][0x404], R2, 0x2, P0 ;  /* 0x0001010014027a11 */ /* 0x000fe400000f1402 */
[----:B------:R-:W-:-:S03]  /*140d0*/  ISETP.GE.AND P0, PT, R6, UR4, PT ;  /* 0x0000000406007c0c */ /* 0x000fc6000bf06270 */
[----:B-----5:R1:W-:Y:S01]  /*140e0*/  @!P1 ST.E [R12.64], R0 ;  /* 0x000000000c009985 */ /* 0x0203e2000c101908 */
[----:B------:R-:W-:-:S03]  /*140f0*/  ISETP.GE.AND P1, PT, R8, UR4, PT ;  /* 0x0000000408007c0c */ /* 0x000fc6000bf26270 */
[----:B------:R1:W3:Y:S01]  /*14100*/  SHFL.IDX PT, R10, R2, RZ, 0x1c1f ;  /* 0x001c1fff020a7589 */ /* 0x0002e200000e0000 */
[----:B------:R-:W-:Y:S05]  /*14110*/  @P3 BRA `(.L_x_1367) ;  /* 0x0000021000003947 */ /* 0x000fea0003800000 */
[----:B------:R-:W-:Y:S02]  /*14120*/  ISETP.GE.AND P3, PT, R245, c[0x0][0x3c8], PT ;  /* 0x0000f200f5007a0c */ /* 0x000fe40003f66270 */
[----:B------:R-:W-:Y:S02]  /*14130*/  ISETP.GE.AND P5, PT, R34, c[0x0][0x3c8], PT ;  /* 0x0000f20022007a0c */ /* 0x000fe40003fa6270 */
[----:B------:R-:W-:-:S09]  /*14140*/  ISETP.GE.AND P6, PT, R26, c[0x0][0x3c8], PT ;  /* 0x0000f2001a007a0c */ /* 0x000fd20003fc6270 */
[----:B--2---:R-:W-:-:S04]  /*14150*/  @!P3 LEA R8, P4, R245, R7, 0x2 ;  /* 0x00000007f508b211 */ /* 0x004fc800078810ff */
[----:B---3--:R-:W-:Y:S02]  /*14160*/  @!P3 LEA.HI.X R9, R245, R10, R36, 0x2, P4 ;  /* 0x0000000af509b211 */ /* 0x008fe400020f1424 */
[----:B------:R-:W-:-:S03]  /*14170*/  ISETP.GE.AND P4, PT, R32, c[0x0][0x3c8], PT ;  /* 0x0000f20020007a0c */ /* 0x000fc60003f86270 */
[----:B------:R2:W-:Y:S02]  /*14180*/  @!P3 ST.E.64 [R8.64], R144 ;  /* 0x000000900800b985 */ /* 0x0005e4000c101b08 */
[----:B--2---:R-:W-:-:S04]  /*14190*/  @!P5 LEA R8, P3, R34, R7, 0x2 ;  /* 0x000000072208d211 */ /* 0x004fc800078610ff */
[----:B------:R-:W-:Y:S02]  /*141a0*/  @!P5 LEA.HI.X R9, R34, R10, R35, 0x2, P3 ;  /* 0x0000000a2209d211 */ /* 0x000fe400018f1423 */
        /* <DEDUP_REMOVED lines=9> */
[----:B------:R2:W-:Y:S01]  /*14240*/  @!P3 ST.E.64 [R8.64], R132 ;  /* 0x000000840800b985 */ /* 0x0005e2000c101b08 */
[----:B-1----:R-:W-:-:S04]  /*14250*/  @!P5 LEA R14, P3, R28, R7, 0x2 ;  /* 0x000000071c0ed211 */ /* 0x002fc800078610ff */
[----:B------:R-:W-:Y:S02]  /*14260*/  @!P5 LEA.HI.X R15, R28, R10, R29, 0x2, P3 ;  /* 0x0000000a1c0fd211 */ /* 0x000fe400018f141d */
[----:B------:R-:W-:Y:S02]  /*14270*/  ISETP.GE.AND P5, PT, R24, c[0x0][0x3c8], PT ;  /* 0x0000f20018007a0c */ /* 0x000fe40003fa6270 */
[----:B------:R-:W-:-:S04]  /*14280*/  @!P6 LEA R12, P3, R26, R7, 0x2 ;  /* 0x000000071a0ce211 */ /* 0x000fc800078610ff */
[----:B------:R-:W-:-:S07]  /*14290*/  @!P6 LEA.HI.X R13, R26, R10, R27, 0x2, P3 ;  /* 0x0000000a1a0de211 */ /* 0x000fce00018f141b */
[----:B--2---:R-:W-:-:S04]  /*142a0*/  @!P5 LEA R8, P3, R24, R7, 0x2 ;  /* 0x000000071808d211 */ /* 0x004fc800078610ff */
[----:B------:R-:W-:Y:S02]  /*142b0*/  @!P5 LEA.HI.X R9, R24, R10, R25, 0x2, P3 ;  /* 0x0000000a1809d211 */ /* 0x000fe400018f1419 */
[----:B------:R-:W-:-:S04]  /*142c0*/  @!P4 LEA R6, P3, R22, R7, 0x2 ;  /* 0x000000071606c211 */ /* 0x000fc800078610ff */
[----:B------:R-:W-:Y:S02]  /*142d0*/  @!P4 LEA.HI.X R7, R22, R10, R23, 0x2, P3 ;  /* 0x0000000a1607c211 */ /* 0x000fe400018f1417 */
[----:B------:R-:W-:-:S13]  /*142e0*/  ISETP.GE.AND P3, PT, R28, c[0x0][0x3c8], PT ;  /* 0x0000f2001c007a0c */ /* 0x000fda0003f66270 */
[----:B------:R1:W-:Y:S04]  /*142f0*/  @!P3 ST.E.64 [R14.64], R128 ;  /* 0x000000800e00b985 */ /* 0x0003e8000c101b08 */
[----:B------:R1:W-:Y:S04]  /*14300*/  @!P6 ST.E.64 [R12.64], R124 ;  /* 0x0000007c0c00e985 */ /* 0x0003e8000c101b08 */
[----:B------:R1:W-:Y:S04]  /*14310*/  @!P5 ST.E.64 [R8.64], R120 ;  /* 0x000000780800d985 */ /* 0x0003e8000c101b08 */
[----:B------:R1:W-:Y:S02]  /*14320*/  @!P4 ST.E.64 [R6.64], R116 ;  /* 0x000000740600c985 */ /* 0x0003e4000c101b08 */
.L_x_1367:
[----:B------:R-:W-:Y:S05]  /*14330*/  BSYNC B0 ;  /* 0x0000000000007941 */ /* 0x000fea0003800000 */
.L_x_1366:
[----:B------:R4:W1:Y:S01]  /*14340*/  SHFL.IDX PT, R5, R2, 0x1, 0x1c1f ;  /* 0x003c1f0002057f89 */ /* 0x00086200000e0000 */
[----:B------:R-:W-:Y:S03]  /*14350*/  BSSY B0, `(.L_x_1368) ;  /* 0x0000023000007945 */ /* 0x000fe60003800000 */
[----:B-1----:R4:W1:Y:S01]  /*14360*/  SHFL.IDX PT, R0, R4, 0x1, 0x1c1f ;  /* 0x003c1f0004007f89 */ /* 0x00286200000e0000 */
[----:B------:R-:W-:Y:S05]  /*14370*/  @P2 BRA `(.L_x_1369) ;  /* 0x0000020000002947 */ /* 0x000fea0003800000 */
[----:B------:R-:W-:Y:S02]  /*14380*/  ISETP.GE.AND P3, PT, R245, c[0x0][0x3c8], PT ;  /* 0x0000f200f5007a0c */ /* 0x000fe40003f66270 */
[----:B------:R-:W-:-:S02]  /*14390*/  ISETP.GE.AND P5, PT, R34, c[0x0][0x3c8], PT ;  /* 0x0000f20022007a0c */ /* 0x000fc40003fa6270 */
[----:B------:R-:W-:-:S09]  /*143a0*/  ISETP.GE.AND P2, PT, R32, c[0x0][0x3c8], PT ;  /* 0x0000f20020007a0c */ /* 0x000fd20003f46270 */
[----:B-1----:R-:W-:-:S04]  /*143b0*/  @!P3 LEA R8, P4, R245, R0, 0x2 ;  /* 0x00000000f508b211 */ /* 0x002fc800078810ff */
[----:B------:R-:W-:Y:S02]  /*143c0*/  @!P3 LEA.HI.X R9, R245, R5, R36, 0x2, P4 ;  /* 0x00000005f509b211 */ /* 0x000fe400020f1424 */
[----:B------:R-:W-:-:S03]  /*143d0*/  @!P5 LEA R6, P4, R34, R0, 0x2 ;  /* 0x000000002206d211 */ /* 0x000fc600078810ff */
[----:B------:R1:W-:Y:S01]  /*143e0*/  @!P3 ST.E.64 [R8.64], R146 ;  /* 0x000000920800b985 */ /* 0x0003e2000c101b08 */
[----:B------:R-:W-:Y:S02]  /*143f0*/  ISETP.GE.AND P3, PT, R30, c[0x0][0x3c8], PT ;  /* 0x0000f2001e007a0c */ /* 0x000fe40003f66270 */
[----:B--2---:R-:W-:-:S05]  /*14400*/  @!P5 LEA.HI.X R7, R34, R5, R35, 0x2, P4 ;  /* 0x000000052207d211 */ /* 0x004fca00020f1423 */
[----:B------:R2:W-:Y:S01]  /*14410*/  @!P5 ST.E.64 [R6.64], R142 ;  /* 0x0000008e0600d985 */ /* 0x0005e2000c101b08 */
[----:B------:R-:W-:Y:S02]  /*14420*/  ISETP.GE.AND P5, PT, R28, c[0x0][0x3c8], PT ;  /* 0x0000f2001c007a0c */ /* 0x000fe40003fa6270 */
[----:B-1----:R-:W-:-:S04]  /*14430*/  @!P2 LEA R8, P4, R32, R0, 0x2 ;  /* 0x000000002008a211 */ /* 0x002fc800078810ff */
[----:B------:R-:W-:Y:S02]  /*14440*/  @!P2 LEA.HI.X R9, R32, R5, R33, 0x2, P4 ;  /* 0x000000052009a211 */ /* 0x000fe400020f1421 */
[----:B--2---:R-:W-:-:S03]  /*14450*/  @!P3 LEA R6, P4, R30, R0, 0x2 ;  /* 0x000000001e06b211 */ /* 0x004fc600078810ff */
[----:B------:R1:W-:Y:S01]  /*14460*/  @!P2 ST.E.64 [R8.64], R138 ;  /* 0x0000008a0800a985 */ /* 0x0003e2000c101b08 */
[----:B------:R-:W-:Y:S02]  /*14470*/  @!P3 LEA.HI.X R7, R30, R5, R31, 0x2, P4 ;  /* 0x000000051e07b211 */ /* 0x000fe400020f141f */
[----:B------:R-:W-:-:S03]  /*14480*/  ISETP.GE.AND P4, PT, R26, c[0x0][0x3c8], PT ;  /* 0x0000f2001a007a0c */ /* 0x000fc60003f86270 */
[----:B------:R-:W-:Y:S01]  /*14490*/  @!P3 ST.E.64 [R6.64], R134 ;  /* 0x000000860600b985 */ /* 0x000fe2000c101b08 */
[----:B------:R-:W-:Y:S02]  /*144a0*/  ISETP.GE.AND P3, PT, R24, c[0x0][0x3c8], PT ;  /* 0x0000f20018007a0c */ /* 0x000fe40003f66270 */
[----:B-1----:R-:W-:-:S04]  /*144b0*/  @!P5 LEA R8, P2, R28, R0, 0x2 ;  /* 0x000000001c08d211 */ /* 0x002fc800078410ff */
[----:B------:R-:W-:Y:S02]  /*144c0*/  @!P5 LEA.HI.X R9, R28, R5, R29, 0x2, P2 ;  /* 0x000000051c09d211 */ /* 0x000fe400010f141d */
[----:B------:R-:W-:-:S03]  /*144d0*/  ISETP.GE.AND P2, PT, R22, c[0x0][0x3c8], PT ;  /* 0x0000f20016007a0c */ /* 0x000fc60003f46270 */
[----:B------:R1:W-:Y:S02]  /*144e0*/  @!P5 ST.E.64 [R8.64], R130 ;  /* 0x000000820800d985 */ /* 0x0003e4000c101b08 */
[----:B-1----:R-:W-:-:S04]  /*144f0*/  @!P4 LEA R8, P5, R26, R0, 0x2 ;  /* 0x000000001a08c211 */ /* 0x002fc800078a10ff */
[----:B------:R-:W-:Y:S02]  /*14500*/  @!P4 LEA.HI.X R9, R26, R5, R27, 0x2, P5 ;  /* 0x000000051a09c211 */ /* 0x000fe400028f141b */
[----:B------:R-:W-:-:S03]  /*14510*/  @!P3 LEA R6, P5, R24, R0, 0x2 ;  /* 0x000000001806b211 */ /* 0x000fc600078a10ff */
[----:B------:R1:W-:Y:S01]  /*14520*/  @!P4 ST.E.64 [R8.64], R126 ;  /* 0x0000007e0800c985 */ /* 0x0003e2000c101b08 */
[----:B------:R-:W-:Y:S02]  /*14530*/  @!P3 LEA.HI.X R7, R24, R5, R25, 0x2, P5 ;  /* 0x000000051807b211 */ /* 0x000fe400028f1419 */
[----:B---3--:R-:W-:-:S03]  /*14540*/  @!P2 LEA R10, P5, R22, R0, 0x2 ;  /* 0x00000000160aa211 */ /* 0x008fc600078a10ff */
[----:B------:R1:W-:Y:S01]  /*14550*/  @!P3 ST.E.64 [R6.64], R122 ;  /* 0x0000007a0600b985 */ /* 0x0003e2000c101b08 */
[----:B------:R-:W-:-:S05]  /*14560*/  @!P2 LEA.HI.X R11, R22, R5, R23, 0x2, P5 ;  /* 0x00000005160ba211 */ /* 0x000fca00028f1417 */
[----:B------:R1:W-:Y:S04]  /*14570*/  @!P2 ST.E.64 [R10.64], R118 ;  /* 0x000000760a00a985 */ /* 0x0003e8000c101b08 */
.L_x_1369:
[----:B------:R-:W-:Y:S05]  /*14580*/  BSYNC B0 ;  /* 0x0000000000007941 */ /* 0x000fea0003800000 */
.L_x_1368:
[----:B------:R4:W3:Y:S01]  /*14590*/  SHFL.IDX PT, R5, R2, 0x2, 0x1c1f ;  /* 0x005c1f0002057f89 */ /* 0x0008e200000e0000 */
[----:B------:R-:W-:Y:S03]  /*145a0*/  BSSY B0, `(.L_x_1370) ;  /* 0x0000023000007945 */ /* 0x000fe60003800000 */
[----:B-1----:R4:W1:Y:S01]  /*145b0*/  SHFL.IDX PT, R0, R4, 0x2, 0x1c1f ;  /* 0x005c1f0004007f89 */ /* 0x00286200000e0000 */
[----:B------:R-:W-:Y:S05]  /*145c0*/  @P1 BRA `(.L_x_1371) ;  /* 0x0000020000001947 */ /* 0x000fea0003800000 */
[----:B------:R-:W-:Y:S02]  /*145d0*/  ISETP.GE.AND P3, PT, R245, c[0x0][0x3c8], PT ;  /* 0x0000f200f5007a0c */ /* 0x000fe40003f66270 */
[----:B------:R-:W-:Y:S02]  /*145e0*/  ISETP.GE.AND P5, PT, R34, c[0x0][0x3c8], PT ;  /* 0x0000f20022007a0c */ /* 0x000fe40003fa6270 */
[----:B------:R-:W-:Y:S02]  /*145f0*/  ISETP.GE.AND P2, PT, R32, c[0x0][0x3c8], PT ;  /* 0x0000f20020007a0c */ /* 0x000fe40003f46270 */
[----:B------:R-:W-:-:S07]  /*14600*/  ISETP.GE.AND P1, PT, R30, c[0x0][0x3c8], PT ;  /* 0x0000f2001e007a0c */ /* 0x000fce0003f26270 */
[----:B-1----:R-:W-:-:S04]  /*14610*/  @!P3 LEA R8, P4, R245, R0, 0x2 ;  /* 0x00000000f508b211 */ /* 0x002fc800078810ff */
[----:B---3--:R-:W-:Y:S02]  /*14620*/  @!P3 LEA.HI.X R9, R245, R5, R36, 0x2, P4 ;  /* 0x00000005f509b211 */ /* 0x008fe400020f1424 */
[----:B------:R-:W-:-:S03]  /*14630*/  @!P5 LEA R6, P4, R34, R0, 0x2 ;  /* 0x000000002206d211 */ /* 0x000fc600078810ff */
[----:B------:R1:W-:Y:S01]  /*14640*/  @!P3 ST.E.64 [R8.64], R148 ;  /* 0x000000940800b985 */ /* 0x0003e2000c101b08 */
[----:B--2---:R-:W-:Y:S02]  /*14650*/  @!P5 LEA.HI.X R7, R34, R5, R35, 0x2, P4 ;  /* 0x000000052207d211 */ /* 0x004fe400020f1423 */
[----:B------:R-:W-:-:S03]  /*14660*/  ISETP.GE.AND P4, PT, R28, c[0x0][0x3c8], PT ;  /* 0x0000f2001c007a0c */ /* 0x000fc60003f86270 */
[----:B------:R2:W-:Y:S01]  /*14670*/  @!P5 ST.E.64 [R6.64], R152 ;  /* 0x000000980600d985 */ /* 0x0005e2000c101b08 */
[----:B-1----:R-:W-:-:S04]  /*14680*/  @!P2 LEA R8, P3, R32, R0, 0x2 ;  /* 0x000000002008a211 */ /* 0x002fc800078610ff */
[-C--:B------:R-:W-:Y:S02]  /*14690*/  @!P2 LEA.HI.X R9, R32, R5.reuse, R33, 0x2, P3 ;  /* 0x000000052009a211 */ /* 0x080fe400018f1421 */
[----:B--2---:R-:W-:Y:S02]  /*146a0*/  @!P1 LEA R6, P5, R30, R0, 0x2 ;  /* 0x000000001e069211 */ /* 0x004fe400078a10ff */
[----:B------:R-:W-:Y:S01]  /*146b0*/  ISETP.GE.AND P3, PT, R26, c[0x0][0x3c8], PT ;  /* 0x0000f2001a007a0c */ /* 0x000fe20003f66270 */
[----:B------:R1:W-:Y:S01]  /*146c0*/  @!P2 ST.E.64 [R8.64], R156 ;  /* 0x0000009c0800a985 */ /* 0x0003e2000c101b08 */
[----:B------:R-:W-:Y:S02]  /*146d0*/  @!P1 LEA.HI.X R7, R30, R5, R31, 0x2, P5 ;  /* 0x000000051e079211 */ /* 0x000fe400028f141f */
[----:B------:R-:W-:-:S03]  /*146e0*/  ISETP.GE.AND P2, PT, R24, c[0x0][0x3c8], PT ;  /* 0x0000f20018007a0c */ /* 0x000fc60003f46270 */
[----:B------:R2:W-:Y:S01]  /*146f0*/  @!P1 ST.E.64 [R6.64], R160 ;  /* 0x000000a006009985 */ /* 0x0005e2000c101b08 */
[----:B------:R-:W-:Y:S02]  /*14700*/  ISETP.GE.AND P1, PT, R22, c[0x0][0x3c8], PT ;  /* 0x0000f20016007a0c */ /* 0x000fe40003f26270 */
[----:B-1----:R-:W-:-:S04]  /*14710*/  @!P4 LEA R8, P5, R28, R0, 0x2 ;  /* 0x000000001c08c211 */ /* 0x002fc800078a10ff */
[----:B------:R-:W-:Y:S02]  /*14720*/  @!P4 LEA.HI.X R9, R28, R5, R29, 0x2, P5 ;  /* 0x000000051c09c211 */ /* 0x000fe400028f141d */
[----:B------:R-:W-:-:S03]  /*14730*/  @!P3 LEA R10, P5, R26, R0, 0x2 ;  /* 0x000000001a0ab211 */ /* 0x000fc600078a10ff */
[----:B------:R1:W-:Y:S01]  /*14740*/  @!P4 ST.E.64 [R8.64], R164 ;  /* 0x000000a40800c985 */ /* 0x0003e2000c101b08 */
[----:B------:R-:W-:Y:S02]  /*14750*/  @!P3 LEA.HI.X R11, R26, R5, R27, 0x2, P5 ;  /* 0x000000051a0bb211 */ /* 0x000fe400028f141b */
[----:B--2---:R-:W-:-:S03]  /*14760*/  @!P2 LEA R6, P5, R24, R0, 0x2 ;  /* 0x000000001806a211 */ /* 0x004fc600078a10ff */
[----:B------:R1:W-:Y:S01]  /*14770*/  @!P3 ST.E.64 [R10.64], R168 ;  /* 0x000000a80a00b985 */ /* 0x0003e2000c101b08 */
[----:B------:R-:W-:Y:S02]  /*14780*/  @!P2 LEA.HI.X R7, R24, R5, R25, 0x2, P5 ;  /* 0x000000051807a211 */ /* 0x000fe400028f1419 */
[----:B------:R-:W-:-:S03]  /*14790*/  @!P1 LEA R12, P5, R22, R0, 0x2 ;  /* 0x00000000160c9211 */ /* 0x000fc600078a10ff */
[----:B------:R1:W-:Y:S01]  /*147a0*/  @!P2 ST.E.64 [R6.64], R172 ;  /* 0x000000ac0600a985 */ /* 0x0003e2000c101b08 */
[----:B------:R-:W-:-:S05]  /*147b0*/  @!P1 LEA.HI.X R13, R22, R5, R23, 0x2, P5 ;  /* 0x00000005160d9211 */ /* 0x000fca00028f1417 */
[----:B------:R1:W-:Y:S04]  /*147c0*/  @!P1 ST.E.64 [R12.64], R176 ;  /* 0x000000b00c009985 */ /* 0x0003e8000c101b08 */
.L_x_1371:
[----:B------:R-:W-:Y:S05]  /*147d0*/  BSYNC B0 ;  /* 0x0000000000007941 */ /* 0x000fea0003800000 */
.L_x_1370:
[----:B----4-:R-:W4:Y:S04]  /*147e0*/  SHFL.IDX PT, R2, R2, 0x3, 0x1c1f ;  /* 0x007c1f0002027f89 */ /* 0x010f2800000e0000 */
[----:B------:R-:W3:Y:S01]  /*147f0*/  SHFL.IDX PT, R4, R4, 0x3, 0x1c1f ;  /* 0x007c1f0004047f89 */ /* 0x000ee200000e0000 */
[----:B------:R-:W-:Y:S05]  /*14800*/  @P0 BRA `(.L_x_1372) ;  /* 0x000004d000000947 */ /* 0x000fea0003800000 */
[----:B------:R-:W-:Y:S02]  /*14810*/  ISETP.GE.AND P1, PT, R245, c[0x0][0x3c8], PT ;  /* 0x0000f200f5007a0c */ /* 0x000fe40003f26270 */
[----:B------:R-:W-:Y:S02]  /*14820*/  ISETP.GE.AND P0, PT, R34, c[0x0][0x3c8], PT ;  /* 0x0000f20022007a0c */ /* 0x000fe40003f06270 */
[----:B------:R-:W-:-:S09]  /*14830*/  ISETP.GE.AND P4, PT, R32, c[0x0][0x3c8], PT ;  /* 0x0000f20020007a0c */ /* 0x000fd20003f86270 */
[CC--:B-1-3--:R-:W-:Y:S02]  /*14840*/  @!P1 LEA R8, P3, R245.reuse, R4.reuse, 0x2 ;  /* 0x00000004f5089211 */ /* 0x0cafe400078610ff */
[----:B------:R-:W-:Y:S02]  /*14850*/  @!P0 LEA R6, P2, R34, R4, 0x2 ;  /* 0x0000000422068211 */ /* 0x000fe400078410ff */
[-C--:B----4-:R-:W-:Y:S02]  /*14860*/  @!P1 LEA.HI.X R9, R245, R2.reuse, R36, 0x2, P3 ;  /* 0x00000002f5099211 */ /* 0x090fe400018f1424 */
[----:B------:R-:W-:Y:S02]  /*14870*/  ISETP.GE.AND P3, PT, R30, c[0x0][0x3c8], PT ;  /* 0x0000f2001e007a0c */ /* 0x000fe40003f66270 */
[----:B--2---:R-:W-:Y:S01]  /*14880*/  @!P0 LEA.HI.X R7, R34, R2, R35, 0x2, P2 ;  /* 0x0000000222078211 */ /* 0x004fe200010f1423 */
[----:B------:R1:W-:Y:S01]  /*14890*/  @!P1 ST.E.64 [R8.64], R150 ;  /* 0x0000009608009985 */ /* 0x0003e2000c101b08 */
[----:B------:R-:W-:-:S02]  /*148a0*/  ISETP.GE.AND P2, PT, R28, c[0x0][0x3c8], PT ;  /* 0x0000f2001c007a0c */ /* 0x000fc40003f46270 */
[----:B------:R-:W-:Y:S01]  /*148b0*/  ISETP.GE.AND P1, PT, R26, c[0x0][0x3c8], PT ;  /* 0x0000f2001a007a0c */ /* 0x000fe20003f26270 */
[----:B------:R2:W-:Y:S01]  /*148c0*/  @!P0 ST.E.64 [R6.64], R154 ;  /* 0x0000009a06008985 */ /* 0x0005e2000c101b08 */
[----:B------:R-:W-:Y:S02]  /*148d0*/  ISETP.GE.AND P0, PT, R24, c[0x0][0x3c8], PT ;  /* 0x0000f20018007a0c */ /* 0x000fe40003f06270 */
[----:B-1----:R-:W-:-:S04]  /*148e0*/  @!P4 LEA R8, P5, R32, R4, 0x2 ;  /* 0x000000042008c211 */ /* 0x002fc800078a10ff */
[----:B------:R-:W-:Y:S02]  /*148f0*/  @!P4 LEA.HI.X R9, R32, R2, R33, 0x2, P5 ;  /* 0x000000022009c211 */ /* 0x000fe400028f1421 */
[----:B--2---:R-:W-:-:S03]  /*14900*/  @!P3 LEA R6, P5, R30, R4, 0x2 ;  /* 0x000000041e06b211 */ /* 0x004fc600078a10ff */
[----:B------:R1:W-:Y:S01]  /*14910*/  @!P4 ST.E.64 [R8.64], R158 ;  /* 0x0000009e0800c985 */ /* 0x0003e2000c101b08 */
[----:B------:R-:W-:Y:S02]  /*14920*/  @!P2 LEA R12, P4, R28, R4, 0x2 ;  /* 0x000000041c0ca211 */ /* 0x000fe400078810ff */
[----:B------:R-:W-:Y:S02]  /*14930*/  @!P3 LEA.HI.X R7, R30, R2, R31, 0x2, P5 ;  /* 0x000000021e07b211 */ /* 0x000fe400028f141f */
[----:B------:R-:W-:Y:S02]  /*14940*/  @!P1 LEA R10, P5, R26, R4, 0x2 ;  /* 0x000000041a0a9211 */ /* 0x000fe400078a10ff */
[-C--:B------:R-:W-:Y:S01]  /*14950*/  @!P2 LEA.HI.X R13, R28, R2.reuse, R29, 0x2, P4 ;  /* 0x000000021c0da211 */ /* 0x080fe200020f141d */
[----:B------:R2:W-:Y:S01]  /*14960*/  @!P3 ST.E.64 [R6.64], R162 ;  /* 0x000000a20600b985 */ /* 0x0005e2000c101b08 */
[----:B------:R-:W-:-:S03]  /*14970*/  @!P1 LEA.HI.X R11, R26, R2, R27, 0x2, P5 ;  /* 0x000000021a0b9211 */ /* 0x000fc600028f141b */
[----:B------:R2:W-:Y:S04]  /*14980*/  @!P2 ST.E.64 [R12.64], R166 ;  /* 0x000000a60c00a985 */ /* 0x0005e8000c101b08 */
[----:B------:R2:W-:Y:S01]  /*14990*/  @!P1 ST.E.64 [R10.64], R170 ;  /* 0x000000aa0a009985 */ /* 0x0005e2000c101b08 */
[----:B-1----:R-:W-:-:S04]  /*149a0*/  @!P0 LEA R8, P4, R24, R4, 0x2 ;  /* 0x0000000418088211 */ /* 0x002fc800078810ff */
[----:B------:R-:W-:-:S05]  /*149b0*/  @!P0 LEA.HI.X R9, R24, R2, R25, 0x2, P4 ;  /* 0x0000000218098211 */ /* 0x000fca00020f1419 */
[----:B------:R2:W-:Y:S01]  /*149c0*/  @!P0 ST.E.64 [R8.64], R174 ;  /* 0x000000ae08008985 */ /* 0x0005e2000c101b08 */
[----:B------:R-:W-:-:S13]  /*149d0*/  ISETP.GE.AND P0, PT, R22, c[0x0][0x3c8], PT ;  /* 0x0000f20016007a0c */ /* 0x000fda0003f06270 */
[----:B------:R-:W-:Y:S05]  /*149e0*/  @P0 BRA `(.L_x_1372) ;  /* 0x000002f000000947 */ /* 0x000fea0003800000 */
[----:B------:R-:W-:-:S04]  /*149f0*/  LEA R4, P0, R22, R4, 0x2 ;  /* 0x0000000416047211 */ /* 0x000fc800078010ff */
[----:B------:R-:W-:-:S05]  /*14a00*/  LEA.HI.X R5, R22, R2, R23, 0x2, P0 ;  /* 0x0000000216057211 */ /* 0x000fca00000f1417 */
[----:B------:R1:W-:Y:S01]  /*14a10*/  ST.E.64 [R4.64], R178 ;  /* 0x000000b204007985 */ /* 0x0003e2000c101b08 */
[----:B------:R-:W-:Y:S05]  /*14a20*/  BRA `(.L_x_1372) ;  /* 0x000002b000007947 */ /* 0x000fea0003800000 */
.L_x_1364:
[----:B------:R-:W-:-:S13]  /*14a30*/  ISETP.GT.AND P0, PT, R243, 0x7f, PT ;  /* 0x0000007ff300780c */ /* 0x000fda0003f04270 */
[----:B------:R-:W-:Y:S05]  /*14a40*/  @P0 BRA `(.L_x_1372) ;  /* 0x0000029000000947 */ /* 0x000fea0003800000 */
[----:B------:R-:W4:Y:S01]  /*14a50*/  LDL.LU R2, [R1+0x14] ;  /* 0x0000140001027983 */ /* 0x000f220000300800 */
[----:B------:R-:W-:-:S05]  /*14a60*/  MOV R4, c[0x0][0x4e8] ;  /* 0x00013a0000047a02 */ /* 0x000fca0000000f00 */
[----:B------:R-:W-:Y:S01]  /*14a70*/  IMAD R0, R4, c[0x0][0x388], RZ ;  /* 0x0000e20004007a24 */ /* 0x000fe200078e02ff */
[----:B----4-:R-:W-:-:S04]  /*14a80*/  IADD3 R2, R2, R243, RZ ;  /* 0x000000f302027210 */ /* 0x010fc80007ffe0ff */
[----:B------:R-:W-:-:S13]  /*14a90*/  ISETP.GE.AND P0, PT, R2, R0, PT ;  /* 0x000000000200720c */ /* 0x000fda0003f06270 */
[----:B------:R-:W-:Y:S05]  /*14aa0*/  @P0 BRA `(.L_x_1372) ;  /* 0x0000023000000947 */ /* 0x000fea0003800000 */
[----:B------:R-:W4:Y:S04]  /*14ab0*/  LDL.LU R5, [R1+0x18] ;  /* 0x0000180001057983 */ /* 0x000f280000300800 */
[----:B------:R-:W5:Y:S04]  /*14ac0*/  LDL.LU R10, [R1+0x2c] ;  /* 0x00002c00010a7983 */ /* 0x000f680000300800 */
[----:B--2---:R-:W2:Y:S01]  /*14ad0*/  LDL.LU R7, [R1+0x28] ;  /* 0x0000280001077983 */ /* 0x004ea20000300800 */
[----:B------:R-:W-:Y:S02]  /*14ae0*/  ISETP.NE.AND P0, PT, R4, 0x1, PT ;  /* 0x000000010400780c */ /* 0x000fe40003f05270 */
[----:B---3--:R-:W-:-:S02]  /*14af0*/  MOV R6, R2 ;  /* 0x0000000200067202 */ /* 0x008fc40000000f00 */
[----:B----4-:R-:W-:Y:S01]  /*14b00*/  SHF.R.S32.HI R4, RZ, 0x1f, R5 ;  /* 0x0000001fff047819 */ /* 0x010fe20000011405 */
[----:B------:R-:W-:Y:S01]  /*14b10*/  IMAD.WIDE.U32 R8, R5, c[0x0][0x4d0], RZ ;  /* 0x0001340005087a25 */ /* 0x000fe200078e00ff */
[----:B-----5:R-:W-:-:S03]  /*14b20*/  SHF.R.S32.HI R0, RZ, 0x1f, R10 ;  /* 0x0000001fff007819 */ /* 0x020fc6000001140a */
[----:B------:R-:W-:-:S04]  /*14b30*/  IMAD R4, R4, c[0x0][0x4d0], RZ ;  /* 0x0001340004047a24 */ /* 0x000fc800078e02ff */
[----:B------:R-:W-:Y:S02]  /*14b40*/  IMAD R4, R5, c[0x0][0x4d4], R4 ;  /* 0x0001350005047a24 */ /* 0x000fe400078e0204 */
[----:B------:R-:W-:-:S03]  /*14b50*/  @P0 IMAD.HI.U32 R5, R2, c[0x0][0x4ec], RZ ;  /* 0x00013b0002050a27 */ /* 0x000fc600078e00ff */
[----:B------:R-:W-:Y:S01]  /*14b60*/  IADD3 R9, R9, R4, RZ ;  /* 0x0000000409097210 */ /* 0x000fe20007ffe0ff */
[----:B------:R-:W-:Y:S01]  /*14b70*/  IMAD R0, R0, c[0x0][0x4d8], RZ ;  /* 0x0001360000007a24 */ /* 0x000fe200078e02ff */
[----:B------:R-:W-:Y:S02]  /*14b80*/  @P0 SHF.R.U32.HI R6, RZ, c[0x0][0x4f0], R5 ;  /* 0x00013c00ff060a19 */ /* 0x000fe40000011605 */
[----:B--2---:R-:W-:Y:S01]  /*14b90*/  SHF.R.S32.HI R4, RZ, 0x1f, R7 ;  /* 0x0000001fff047819 */ /* 0x004fe20000011407 */
[----:B------:R-:W-:Y:S01]  /*14ba0*/  IMAD R0, R10, c[0x0][0x4dc], R0 ;  /* 0x000137000a007a24 */ /* 0x000fe200078e0200 */
[----:B------:R-:W-:Y:S01]  /*14bb0*/  IADD3 R5, -R6, RZ, RZ ;  /* 0x000000ff06057210 */ /* 0x000fe20007ffe1ff */
[----:B------:R-:W-:-:S04]  /*14bc0*/  IMAD.WIDE.U32 R8, R10, c[0x0][0x4d8], R8 ;  /* 0x000136000a087a25 */ /* 0x000fc800078e0008 */
[----:B------:R-:W-:Y:S01]  /*14bd0*/  IMAD R4, R4, c[0x0][0x4e0], RZ ;  /* 0x0001380004047a24 */ /* 0x000fe200078e02ff */
[----:B------:R-:W-:Y:S01]  /*14be0*/  IADD3 R9, R9, R0, RZ ;  /* 0x0000000009097210 */ /* 0x000fe20007ffe0ff */
[----:B------:R-:W-:Y:S01]  /*14bf0*/  IMAD R5, R5, c[0x0][0x4e8], R2 ;  /* 0x00013a0005057a24 */ /* 0x000fe200078e0202 */
[----:B------:R-:W-:Y:S01]  /*14c00*/  SHF.R.S32.HI R0, RZ, 0x1f, R6 ;  /* 0x0000001fff007819 */ /* 0x000fe20000011406 */
[C---:B------:R-:W-:Y:S02]  /*14c10*/  IMAD R4, R7.reuse, c[0x0][0x4e4], R4 ;  /* 0x0001390007047a24 */ /* 0x040fe400078e0204 */
[----:B------:R-:W-:Y:S01]  /*14c20*/  IMAD.WIDE.U32 R8, R7, c[0x0][0x4e0], R8 ;  /* 0x0001380007087a25 */ /* 0x000fe200078e0008 */
[----:B------:R-:W-:-:S04]  /*14c30*/  SHF.R.S32.HI R2, RZ, 0x1f, R5 ;  /* 0x0000001fff027819 */ /* 0x000fc80000011405 */
[----:B------:R-:W-:Y:S01]  /*14c40*/  IADD3 R6, P0, R6, R8, RZ ;  /* 0x0000000806067210 */ /* 0x000fe20007f1e0ff */
[----:B------:R-:W-:-:S03]  /*14c50*/  IMAD R2, R2, c[0x0][0x4c8], RZ ;  /* 0x0001320002027a24 */ /* 0x000fc600078e02ff */
[----:B------:R-:W-:Y:S01]  /*14c60*/  IADD3.X R7, R0, R9, R4, P0, !PT ;  /* 0x0000000900077210 */ /* 0x000fe200007fe404 */
[----:B------:R-:W-:Y:S01]  /*14c70*/  IMAD R2, R5, c[0x0][0x4cc], R2 ;  /* 0x0001330005027a24 */ /* 0x000fe200078e0202 */
[----:B------:R-:W-:-:S03]  /*14c80*/  MOV R0, 0xff800000 ;  /* 0xff80000000007802 */ /* 0x000fc60000000f00 */
[----:B------:R-:W-:-:S05]  /*14c90*/  IMAD.WIDE.U32 R6, R5, c[0x0][0x4c8], R6 ;  /* 0x0001320005067a25 */ /* 0x000fca00078e0006 */
[----:B------:R-:W-:Y:S02]  /*14ca0*/  IADD3 R2, R7, R2, RZ ;  /* 0x0000000207027210 */ /* 0x000fe40007ffe0ff */
[----:B------:R-:W-:-:S04]  /*14cb0*/  LEA R4, P0, R6, c[0x0][0x4a8], 0x2 ;  /* 0x00012a0006047a11 */ /* 0x000fc800078010ff */
[----:B------:R-:W-:-:S05]  /*14cc0*/  LEA.HI.X R5, R6, c[0x0][0x4ac], R2, 0x2, P0 ;  /* 0x00012b0006057a11 */ /* 0x000fca00000f1402 */
[----:B------:R2:W-:Y:S04]  /*14cd0*/  STG.E [R4.64], R0 ;  /* 0x0000000004007986 */ /* 0x0005e8000c101908 */
.L_x_1372:
[----:B------:R-:W-:Y:S05]  /*14ce0*/  BSYNC B1 ;  /* 0x0000000000017941 */ /* 0x000fea0003800000 */
.L_x_1363:
[----:B------:R-:W-:-:S13]  /*14cf0*/  ISETP.NE.AND P0, PT, RZ, UR6, PT ;  /* 0x00000006ff007c0c */ /* 0x000fda000bf05270 */
[----:B------:R-:W-:Y:S01]  /*14d00*/  @P0 WARPSYNC 0xffffffff ;  /* 0xffffffff00000948 */ /* 0x000fe20003800000 */
[----:B------:R-:W-:Y:S06]  /*14d10*/  @P0 BAR.SYNC.DEFER_BLOCKING 0x5, 0x80 ;  /* 0x0142000000000b1d */ /* 0x000fec0000010000 */
[----:B-12---:R-:W1:Y:S04]  /*14d20*/  @P0 LDS R0, [0xb100] ;  /* 0x00b10000ff000984 */ /* 0x006e680000000800 */
[----:B-1----:R1:W-:Y:S04]  /*14d30*/  @P0 STL [R1], R0 ;  /* 0x0000000001000387 */ /* 0x0023e80000100800 */
[----:B------:R-:W-:Y:S06]  /*14d40*/  @P0 BAR.ARV 0x4, 0x80 ;  /* 0x0102000000000b1d */ /* 0x000fec0000002000 */
[----:B------:R-:W-:Y:S05]  /*14d50*/  @P0 BRA `(.L_x_1373) ;  /* 0x0000008000000947 */ /* 0x000fea0003800000 */
[----:B------:R-:W-:Y:S05]  /*14d60*/  BRA.DIV ~URZ, `(.L_x_1374) ;  /* 0x000053927f007947 */ /* 0x000fea000b800000 */
[----:B---3--:R2:W3:Y:S02]  /*14d70*/  SHFL.IDX PT, R4, R3, RZ, 0x1f ;  /* 0x00001fff03047589 */ /* 0x0084e400000e0000 */
.L_x_1405:
[----:B------:R-:W-:Y:S01]  /*14d80*/  WARPSYNC 0xffffffff ;  /* 0xffffffff00007948 */ /* 0x000fe20003800000 */
[----:B------:R-:W-:Y:S01]  /*14d90*/  BAR.SYNC.DEFER_BLOCKING 0x4, 0x80 ;  /* 0x0102000000007b1d */ /* 0x000fe20000010000 */
[----:B------:R-:W-:-:S05]  /*14da0*/  LOP3.LUT P0, RZ, R243, 0x7f, RZ, 0xc0, !PT ;  /* 0x0000007ff3ff7812 */ /* 0x000fca000780c0ff */
[----:B---3--:R3:W-:Y:S08]  /*14db0*/  STL [R1], R4 ;  /* 0x0000000401007387 */ /* 0x0087f00000100800 */
[----:B------:R3:W-:Y:S04]  /*14dc0*/  @!P0 STS [0xb100], R3 ;  /* 0x00b10003ff008388 */ /* 0x0007e80000000800 */
[----:B------:R-:W-:Y:S06]  /*14dd0*/  BAR.ARV 0x5, 0x80 ;  /* 0x0142000000007b1d */ /* 0x000fec0000002000 */
.L_x_1373:
[----:B-1----:R-:W5:Y:S02]  /*14de0*/  LDL R0, [R1] ;  /* 0x0000000001007983 */ /* 0x002f640000100800 */
[----:B-----5:R-:W-:-:S13]  /*14df0*/  ISETP.GE.AND P0, PT, R0, c[0x0][0x538], PT ;  /* 0x00014e0000007a0c */ /* 0x020fda0003f06270 */
[----:B--234-:R-:W-:Y:S01]  /*14e00*/  @P0 CALL.REL.NOINC `(.L_x_1375) ;  /* 0x0000001000000944 */ /* 0x01cfe20003c00000 */
[----:B------:R-:W-:Y:S05]  /*14e10*/  BRA `(.L_x_1376) ;  /* 0xfffeb9e000007947 */ /* 0x000fea000383ffff */
.L_x_1375:
[----:B------:R-:W-:Y:S05]  /*14e20*/  EXIT ;  /* 0x000000000000794d */ /* 0x000fea0003800000 */
.L_x_1307:
[----:B------:R-:W-:Y:S01]  /*14e30*/  IMAD.MOV.U32 R6, RZ, RZ, R11 ;  /* 0x000000ffff067224 */ /* 0x000fe200078e000b */
[----:B------:R-:W-:Y:S01]  /*14e40*/  MOV R5, RZ ;  /* 0x000000ff00057202 */ /* 0x000fe20000000f00 */
[----:B------:R-:W-:Y:S01]  /*14e50*/  IMAD.MOV.U32 R4, RZ, RZ, 0x181f ;  /* 0x0000181fff047424 */ /* 0x000fe200078e00ff */
[----:B------:R-:W-:Y:S02]  /*14e60*/  MOV R2, 0x14e80 ;  /* 0x00014e8000027802 */ /* 0x000fe40000000f00 */
[----:B-1---5:R-:W-:Y:S05]  /*14e70*/  CALL.REL.NOINC `($__internal_17_$__cuda_sm70_shflsync_idx_p) ;  /* 0x0000535000007944 */ /* 0x022fea0003c00000 */
[----:B------:R-:W-:Y:S01]  /*14e80*/  MOV R13, R4 ;  /* 0x00000004000d7202 */ /* 0x000fe20000000f00 */
[----:B------:R-:W-:Y:S05]  /*14e90*/  BRA `(.L_x_1377) ;  /* 0xfffec57000007947 */ /* 0x000fea000383ffff */
.L_x_1308:
[----:B------:R-:W-:Y:S01]  /*14ea0*/  IMAD.MOV.U32 R6, RZ, RZ, R12 ;  /* 0x000000ffff067224 */ /* 0x000fe200078e000c */
[----:B------:R-:W-:Y:S01]  /*14eb0*/  MOV R5, RZ ;  /* 0x000000ff00057202 */ /* 0x000fe20000000f00 */
[----:B------:R-:W-:Y:S01]  /*14ec0*/  IMAD.MOV.U32 R4, RZ, RZ, 0x181f ;  /* 0x0000181fff047424 */ /* 0x000fe200078e00ff */
[----:B------:R-:W-:Y:S02]  /*14ed0*/  MOV R2, 0x14ef0 ;  /* 0x00014ef000027802 */ /* 0x000fe40000000f00 */
[----:B-12--5:R-:W-:Y:S05]  /*14ee0*/  CALL.REL.NOINC `($__internal_17_$__cuda_sm70_shflsync_idx_p) ;  /* 0x000052e000007944 */ /* 0x026fea0003c00000 */
[----:B------:R-:W-:Y:S05]  /*14ef0*/  BRA `(.L_x_1378) ;  /* 0xfffec53000007947 */ /* 0x000fea000383ffff */
.L_x_1311:
[----:B------:R-:W-:Y:S01]  /*14f00*/  IMAD.MOV.U32 R6, RZ, RZ, R11 ;  /* 0x000000ffff067224 */ /* 0x000fe200078e000b */
[----:B--2---:R-:W-:Y:S01]  /*14f10*/  MOV R5, 0x1 ;  /* 0x0000000100057802 */ /* 0x004fe20000000f00 */
[----:B----4-:R-:W-:Y:S01]  /*14f20*/  IMAD.MOV.U32 R4, RZ, RZ, 0x181f ;  /* 0x0000181fff047424 */ /* 0x010fe200078e00ff */
[----:B------:R-:W-:-:S02]  /*14f30*/  MOV R2, 0x14f50 ;  /* 0x00014f5000027802 */ /* 0x000fc40000000f00 */
[----:B-1---5:R-:W-:Y:S05]  /*14f40*/  CALL.REL.NOINC `($__internal_17_$__cuda_sm70_shflsync_idx_p) ;  /* 0x0000528000007944 */ /* 0x022fea0003c00000 */
[----:B------:R-:W-:Y:S01]  /*14f50*/  IMAD.MOV.U32 R13, RZ, RZ, R4 ;  /* 0x000000ffff0d7224 */ /* 0x000fe200078e0004 */
[----:B------:R-:W-:Y:S01]  /*14f60*/  MOV R5, 0x1 ;  /* 0x0000000100057802 */ /* 0x000fe20000000f00 */
[----:B------:R-:W-:Y:S01]  /*14f70*/  IMAD.MOV.U32 R6, RZ, RZ, R12 ;  /* 0x000000ffff067224 */ /* 0x000fe200078e000c */
[----:B------:R-:W-:-:S02]  /*14f80*/  MOV R4, 0x181f ;  /* 0x0000181f00047802 */ /* 0x000fc40000000f00 */
[----:B------:R-:W-:Y:S02]  /*14f90*/  MOV R2, 0x14fb0 ;  /* 0x00014fb000027802 */ /* 0x000fe40000000f00 */
[----:B------:R-:W-:Y:S05]  /*14fa0*/  CALL.REL.NOINC `($__internal_17_$__cuda_sm70_shflsync_idx_p) ;  /* 0x0000522000007944 */ /* 0x000fea0003c00000 */
[----:B------:R-:W-:Y:S05]  /*14fb0*/  BRA `(.L_x_1379) ;  /* 0xfffec58000007947 */ /* 0x000fea000383ffff */
.L_x_1314:
[----:B------:R-:W-:Y:S01]  /*14fc0*/  IMAD.MOV.U32 R6, RZ, RZ, R11 ;  /* 0x000000ffff067224 */ /* 0x000fe200078e000b */
[----:B---3--:R-:W-:Y:S01]  /*14fd0*/  MOV R5, 0x2 ;  /* 0x0000000200057802 */ /* 0x008fe20000000f00 */
[----:B----4-:R-:W-:Y:S01]  /*14fe0*/  IMAD.MOV.U32 R4, RZ, RZ, 0x181f ;  /* 0x0000181fff047424 */ /* 0x010fe200078e00ff */
[----:B------:R-:W-:Y:S02]  /*14ff0*/  MOV R2, 0x15010 ;  /* 0x0001501000027802 */ /* 0x000fe40000000f00 */
[----:B-12--5:R-:W-:Y:S05]  /*15000*/  CALL.REL.NOINC `($__internal_17_$__cuda_sm70_shflsync_idx_p) ;  /* 0x000051c000007944 */ /* 0x026fea0003c00000 */
[----:B------:R-:W-:Y:S01]  /*15010*/  MOV R13, R4 ;  /* 0x00000004000d7202 */ /* 0x000fe20000000f00 */
[----:B------:R-:W-:Y:S05]  /*15020*/  BRA `(.L_x_1380) ;  /* 0xfffec5e000007947 */ /* 0x000fea000383ffff */
.L_x_1315:
[----:B------:R-:W-:Y:S01]  /*15030*/  IMAD.MOV.U32 R6, RZ, RZ, R12 ;  /* 0x000000ffff067224 */ /* 0x000fe200078e000c */
[----:B------:R-:W-:Y:S01]  /*15040*/  MOV R5, 0x2 ;  /* 0x0000000200057802 */ /* 0x000fe20000000f00 */
[----:B----4-:R-:W-:Y:S01]  /*15050*/  IMAD.MOV.U32 R4, RZ, RZ, 0x181f ;  /* 0x0000181fff047424 */ /* 0x010fe200078e00ff */
[----:B------:R-:W-:Y:S02]  /*15060*/  MOV R2, 0x15080 ;  /* 0x0001508000027802 */ /* 0x000fe40000000f00 */
[----:B-123-5:R-:W-:Y:S05]  /*15070*/  CALL.REL.NOINC `($__internal_17_$__cuda_sm70_shflsync_idx_p) ;  /* 0x0000515000007944 */ /* 0x02efea0003c00000 */
[----:B------:R-:W-:Y:S05]  /*15080*/  BRA `(.L_x_1381) ;  /* 0xfffec5a000007947 */ /* 0x000fea000383ffff */
.L_x_1318:
[----:B------:R-:W-:Y:S01]  /*15090*/  IMAD.MOV.U32 R6, RZ, RZ, R11 ;  /* 0x000000ffff067224 */ /* 0x000fe200078e000b */
[----:B-1----:R-:W-:Y:S01]  /*150a0*/  MOV R5, 0x3 ;  /* 0x0000000300057802 */ /* 0x002fe20000000f00 */
[----:B--2---:R-:W-:Y:S01]  /*150b0*/  IMAD.MOV.U32 R4, RZ, RZ, 0x181f ;  /* 0x0000181fff047424 */ /* 0x004fe200078e00ff */
[----:B------:R-:W-:-:S02]  /*150c0*/  MOV R2, 0x150e0 ;  /* 0x000150e000027802 */ /* 0x000fc40000000f00 */
[----:B---345:R-:W-:Y:S05]  /*150d0*/  CALL.REL.NOINC `($__internal_17_$__cuda_sm70_shflsync_idx_p) ;  /* 0x000050f000007944 */ /* 0x038fea0003c00000 */
[----:B------:R-:W-:Y:S01]  /*150e0*/  IMAD.MOV.U32 R13, RZ, RZ, R4 ;  /* 0x000000ffff0d7224 */ /* 0x000fe200078e0004 */
[----:B------:R-:W-:Y:S01]  /*150f0*/  MOV R5, 0x3 ;  /* 0x0000000300057802 */ /* 0x000fe20000000f00 */
[----:B------:R-:W-:Y:S01]  /*15100*/  IMAD.MOV.U32 R6, RZ, RZ, R12 ;  /* 0x000000ffff067224 */ /* 0x000fe200078e000c */
[----:B------:R-:W-:-:S02]  /*15110*/  MOV R4, 0x181f ;  /* 0x0000181f00047802 */ /* 0x000fc40000000f00 */
[----:B------:R-:W-:Y:S02]  /*15120*/  MOV R2, 0x15140 ;  /* 0x0001514000027802 */ /* 0x000fe40000000f00 */
[----:B------:R-:W-:Y:S05]  /*15130*/  CALL.REL.NOINC `($__internal_17_$__cuda_sm70_shflsync_idx_p) ;  /* 0x0000509000007944 */ /* 0x000fea0003c00000 */
[----:B------:R-:W-:Y:S05]  /*15140*/  BRA `(.L_x_1382) ;  /* 0xfffec5c000007947 */ /* 0x000fea000383ffff */
.L_x_1321:
[----:B------:R-:W-:Y:S01]  /*15150*/  IMAD.MOV.U32 R6, RZ, RZ, R11 ;  /* 0x000000ffff067224 */ /* 0x000fe200078e000b */
[----:B--2---:R-:W-:Y:S01]  /*15160*/  MOV R5, 0x4 ;  /* 0x0000000400057802 */ /* 0x004fe20000000f00 */
[----:B------:R-:W-:Y:S01]  /*15170*/  IMAD.MOV.U32 R4, RZ, RZ, 0x181f ;  /* 0x0000181fff047424 */ /* 0x000fe200078e00ff */
[----:B------:R-:W-:Y:S02]  /*15180*/  MOV R2, 0x151a0 ;  /* 0x000151a000027802 */ /* 0x000fe40000000f00 */
[----:B-1-345:R-:W-:Y:S05]  /*15190*/  CALL.REL.NOINC `($__internal_17_$__cuda_sm70_shflsync_idx_p) ;  /* 0x0000503000007944 */ /* 0x03afea0003c00000 */
[----:B------:R-:W-:Y:S01]  /*151a0*/  MOV R13, R4 ;  /* 0x00000004000d7202 */ /* 0x000fe20000000f00 */
[----:B------:R-:W-:Y:S05]  /*151b0*/  BRA `(.L_x_1383) ;  /* 0xfffec62000007947 */ /* 0x000fea000383ffff */
.L_x_1322:
[----:B------:R-:W-:Y:S01]  /*151c0*/  IMAD.MOV.U32 R6, RZ, RZ, R12 ;  /* 0x000000ffff067224 */ /* 0x000fe200078e000c */
[----:B--2---:R-:W-:Y:S01]  /*151d0*/  MOV R5, 0x4 ;  /* 0x0000000400057802 */ /* 0x004fe20000000f00 */
[----:B------:R-:W-:Y:S01]  /*151e0*/  IMAD.MOV.U32 R4, RZ, RZ, 0x181f ;  /* 0x0000181fff047424 */ /* 0x000fe200078e00ff */
[----:B------:R-:W-:Y:S02]  /*151f0*/  MOV R2, 0x15210 ;  /* 0x0001521000027802 */ /* 0x000fe40000000f00 */
[----:B-1-345:R-:W-:Y:S05]  /*15200*/  CALL.REL.NOINC `($__internal_17_$__cuda_sm70_shflsync_idx_p) ;  /* 0x00004fc000007944 */ /* 0x03afea0003c00000 */
[----:B------:R-:W-:Y:S05]  /*15210*/  BRA `(.L_x_1384) ;  /* 0xfffec5e000007947 */ /* 0x000fea000383ffff */
.L_x_1325:
[----:B------:R-:W-:Y:S01]  /*15220*/  IMAD.MOV.U32 R6, RZ, RZ, R11 ;  /* 0x000000ffff067224 */ /* 0x000fe200078e000b */
[----:B-1----:R-:W-:Y:S01]  /*15230*/  MOV R5, 0x5 ;  /* 0x0000000500057802 */ /* 0x002fe20000000f00 */
[----:B---3--:R-:W-:Y:S01]  /*15240*/  IMAD.MOV.U32 R4, RZ, RZ, 0x181f ;  /* 0x0000181fff047424 */ /* 0x008fe200078e00ff */
[----:B------:R-:W-:-:S02]  /*15250*/  MOV R2, 0x15270 ;  /* 0x0001527000027802 */ /* 0x000fc40000000f00 */
[----:B--2-45:R-:W-:Y:S05]  /*15260*/  CALL.REL.NOINC `($__internal_17_$__cuda_sm70_shflsync_idx_p) ;  /* 0x00004f6000007944 */ /* 0x034fea0003c00000 */
[----:B------:R-:W-:Y:S01]  /*15270*/  IMAD.MOV.U32 R13, RZ, RZ, R4 ;  /* 0x000000ffff0d7224 */ /* 0x000fe200078e0004 */
[----:B------:R-:W-:Y:S01]  /*15280*/  MOV R5, 0x5 ;  /* 0x0000000500057802 */ /* 0x000fe20000000f00 */
[----:B------:R-:W-:Y:S01]  /*15290*/  IMAD.MOV.U32 R6, RZ, RZ, R12 ;  /* 0x000000ffff067224 */ /* 0x000fe200078e000c */
[----:B------:R-:W-:-:S02]  /*152a0*/  MOV R4, 0x181f ;  /* 0x0000181f00047802 */ /* 0x000fc40000000f00 */
[----:B------:R-:W-:Y:S02]  /*152b0*/  MOV R2, 0x152d0 ;  /* 0x000152d000027802 */ /* 0x000fe40000000f00 */
[----:B------:R-:W-:Y:S05]  /*152c0*/  CALL.REL.NOINC `($__internal_17_$__cuda_sm70_shflsync_idx_p) ;  /* 0x00004f0000007944 */ /* 0x000fea0003c00000 */
[----:B------:R-:W-:Y:S05]  /*152d0*/  BRA `(.L_x_1385) ;  /* 0xfffec60000007947 */ /* 0x000fea000383ffff */
.L_x_1328:
[----:B------:R-:W-:Y:S01]  /*152e0*/  IMAD.MOV.U32 R6, RZ, RZ, R11 ;  /* 0x000000ffff067224 */ /* 0x000fe200078e000b */
[----:B--2---:R-:W-:Y:S01]  /*152f0*/  MOV R5, 0x6 ;  /* 0x0000000600057802 */ /* 0x004fe20000000f00 */
[----:B---3--:R-:W-:Y:S01]  /*15300*/  IMAD.MOV.U32 R4, RZ, RZ, 0x181f ;  /* 0x0000181fff047424 */ /* 0x008fe200078e00ff */
[----:B------:R-:W-:Y:S02]  /*15310*/  MOV R2, 0x15330 ;  /* 0x0001533000027802 */ /* 0x000fe40000000f00 */
[----:B-1--45:R-:W-:Y:S05]  /*15320*/  CALL.REL.NOINC `($__internal_17_$__cuda_sm70_shflsync_idx_p) ;  /* 0x00004ea000007944 */ /* 0x032fea0003c00000 */
[----:B------:R-:W-:Y:S01]  /*15330*/  MOV R13, R4 ;  /* 0x00000004000d7202 */ /* 0x000fe20000000f00 */
[----:B------:R-:W-:Y:S05]  /*15340*/  BRA `(.L_x_1386) ;  /* 0xfffec66000007947 */ /* 0x000fea000383ffff */
.L_x_1329:
[----:B------:R-:W-:Y:S01]  /*15350*/  IMAD.MOV.U32 R6, RZ, RZ, R12 ;  /* 0x000000ffff067224 */ /* 0x000fe200078e000c */
[----:B------:R-:W-:Y:S01]  /*15360*/  MOV R5, 0x6 ;  /* 0x0000000600057802 */ /* 0x000fe20000000f00 */
[----:B---3--:R-:W-:Y:S01]  /*15370*/  IMAD.MOV.U32 R4, RZ, RZ, 0x181f ;  /* 0x0000181fff047424 */ /* 0x008fe200078e00ff */
[----:B------:R-:W-:Y:S02]  /*15380*/  MOV R2, 0x153a0 ;  /* 0x000153a000027802 */ /* 0x000fe40000000f00 */
[----:B-12-45:R-:W-:Y:S05]  /*15390*/  CALL.REL.NOINC `($__internal_17_$__cuda_sm70_shflsync_idx_p) ;  /* 0x00004e3000007944 */ /* 0x036fea0003c00000 */
[----:B------:R-:W-:Y:S05]  /*153a0*/  BRA `(.L_x_1387) ;  /* 0xfffec62000007947 */ /* 0x000fea000383ffff */
.L_x_1332:
        /* <DEDUP_REMOVED lines=11> */
[----:B------:R-:W-:Y:S01]  /*15460*/  MOV R12, R4 ;  /* 0x00000004000c7202 */ /* 0x000fe20000000f00 */
[----:B------:R-:W-:Y:S05]  /*15470*/  BRA `(.L_x_1388) ;  /* 0xfffec63000007947 */ /* 0x000fea000383ffff */
.L_x_1335:
[----:B------:R-:W-:Y:S01]  /*15480*/  IMAD.MOV.U32 R6, RZ, RZ, R3 ;  /* 0x000000ffff067224 */ /* 0x000fe200078e0003 */
[----:B------:R-:W-:Y:S01]  /*15490*/  MOV R5, RZ ;  /* 0x000000ff00057202 */ /* 0x000fe20000000f00 */
[----:B------:R-:W-:Y:S01]  /*154a0*/  IMAD.MOV.U32 R4, RZ, RZ, 0x181f ;  /* 0x0000181fff047424 */ /* 0x000fe200078e00ff */
[----:B------:R-:W-:Y:S02]  /*154b0*/  MOV R2, 0x154d0 ;  /* 0x000154d000027802 */ /* 0x000fe40000000f00 */
[----:B-1----:R-:W-:Y:S05]  /*154c0*/  CALL.REL.NOINC `($__internal_17_$__cuda_sm70_shflsync_idx_p) ;  /* 0x00004d0000007944 */ /* 0x002fea0003c00000 */
[----:B------:R-:W-:Y:S01]  /*154d0*/  MOV R12, R4 ;  /* 0x00000004000c7202 */ /* 0x000fe20000000f00 */
[----:B------:R-:W-:Y:S05]  /*154e0*/  BRA `(.L_x_1389) ;  /* 0xfffeeac000007947 */ /* 0x000fea000383ffff */
.L_x_1336:
[----:B------:R-:W-:Y:S01]  /*154f0*/  IMAD.MOV.U32 R6, RZ, RZ, R7 ;  /* 0x000000ffff067224 */ /* 0x000fe200078e0007 */
[----:B------:R-:W-:Y:S01]  /*15500*/  MOV R5, RZ ;  /* 0x000000ff00057202 */ /* 0x000fe20000000f00 */
[----:B------:R-:W-:Y:S01]  /*15510*/  IMAD.MOV.U32 R4, RZ, RZ, 0x181f ;  /* 0x0000181fff047424 */ /* 0x000fe200078e00ff */
[----:B------:R-:W-:Y:S02]  /*15520*/  MOV R2, 0x15540 ;  /* 0x0001554000027802 */ /* 0x000fe40000000f00 */
[----:B-123--:R-:W-:Y:S05]  /*15530*/  CALL.REL.NOINC `($__internal_17_$__cuda_sm70_shflsync_idx_p) ;  /* 0x00004c9000007944 */ /* 0x00efea0003c00000 */
[----:B------:R-:W-:Y:S01]  /*15540*/  IADD3 R4, P0, R4, R121, RZ ;  /* 0x0000007904047210 */ /* 0x000fe20007f1e0ff */
[----:B------:R-:W-:Y:S01]  /*15550*/  IMAD.MOV.U32 R6, RZ, RZ, R3 ;  /* 0x000000ffff067224 */ /* 0x000fe200078e0003 */
[----:B------:R-:W-:-:S03]  /*15560*/  MOV R2, 0x155f0 ;  /* 0x000155f000027802 */ /* 0x000fc60000000f00 */
[----:B------:R-:W-:-:S05]  /*15570*/  IMAD.X R5, R12, 0x1, R120, P0 ;  /* 0x000000010c057824 */ /* 0x000fca00000e0678 */
[----:B------:R-:W-:Y:S01]  /*15580*/  @!PT LDS RZ, [RZ] ;  /* 0x00000000fffff984 */ /* 0x000fe20000000800 */
[----:B------:R-:W-:Y:S01]  /*15590*/  @!PT LDS RZ, [RZ] ;  /* 0x00000000fffff984 */ /* 0x000fe20000000800 */
[----:B------:R-:W-:Y:S01]  /*155a0*/  @!PT LDS RZ, [RZ] ;  /* 0x00000000fffff984 */ /* 0x000fe20000000800 */
[----:B------:R1:W-:Y:S02]  /*155b0*/  LDGSTS.E.BYPASS.LTC128B.128 [R244+0x3900], [R4.64], !P3 ;  /* 0x0390000004f47fae */ /* 0x0003e4000d901d48 */
[----:B-1----:R-:W-:Y:S01]  /*155c0*/  MOV R5, 0x1 ;  /* 0x0000000100057802 */ /* 0x002fe20000000f00 */
[----:B------:R-:W-:Y:S02]  /*155d0*/  IMAD.MOV.U32 R4, RZ, RZ, 0x181f ;  /* 0x0000181fff047424 */ /* 0x000fe400078e00ff */
[----:B------:R-:W-:Y:S05]  /*155e0*/  CALL.REL.NOINC `($__internal_17_$__cuda_sm70_shflsync_idx_p) ;  /* 0x00004be000007944 */ /* 0x000fea0003c00000 */
[----:B------:R-:W-:Y:S01]  /*155f0*/  IMAD.MOV.U32 R12, RZ, RZ, R4 ;  /* 0x000000ffff0c7224 */ /* 0x000fe200078e0004 */
[----:B------:R-:W-:Y:S01]  /*15600*/  MOV R5, 0x1 ;  /* 0x0000000100057802 */ /* 0x000fe20000000f00 */
[----:B------:R-:W-:Y:S01]  /*15610*/  IMAD.MOV.U32 R6, RZ, RZ, R7 ;  /* 0x000000ffff067224 */ /* 0x000fe200078e0007 */
[----:B------:R-:W-:Y:S02]  /*15620*/  MOV R4, 0x181f ;  /* 0x0000181f00047802 */ /* 0x000fe40000000f00 */
[----:B------:R-:W-:Y:S02]  /*15630*/  MOV R2, 0x15650 ;  /* 0x0001565000027802 */ /* 0x000fe40000000f00 */
[----:B------:R-:W-:Y:S05]  /*15640*/  CALL.REL.NOINC `($__internal_17_$__cuda_sm70_shflsync_idx_p) ;  /* 0x00004b8000007944 */ /* 0x000fea0003c00000 */
        /* <DEDUP_REMOVED lines=85> */
[----:B------:R-:W-:Y:S01]  /*15ba0*/  MOV R7, R4 ;  /* 0x0000000400077202 */ /* 0x000fe20000000f00 */
[----:B------:R-:W-:Y:S05]  /*15bb0*/  BRA `(.L_x_1390) ;  /* 0xfffee5f000007947 */ /* 0x000fea000383ffff */
.L_x_1337:
[----:B------:R-:W-:Y:S01]  /*15bc0*/  IMAD.MOV.U32 R5, RZ, RZ, RZ ;  /* 0x000000ffff057224 */ /* 0x000fe200078e00ff */
[----:B------:R-:W-:-:S02]  /*15bd0*/  MOV R4, 0x1c1f ;  /* 0x00001c1f00047802 */ /* 0x000fc40000000f00 */
[----:B------:R-:W-:Y:S02]  /*15be0*/  MOV R2, 0x15c00 ;  /* 0x00015c0000027802 */ /* 0x000fe40000000f00 */
[----:B------:R-:W-:Y:S05]  /*15bf0*/  CALL.REL.NOINC `($__internal_17_$__cuda_sm70_shflsync_idx_p) ;  /* 0x000045d000007944 */ /* 0x000fea0003c00000 */
[----:B------:R-:W-:Y:S01]  /*15c00*/  MOV R2, R4 ;  /* 0x0000000400027202 */ /* 0x000fe20000000f00 */
[----:B------:R-:W-:Y:S05]  /*15c10*/  BRA `(.L_x_1391) ;  /* 0xfffee6c000007947 */ /* 0x000fea000383ffff */
.L_x_1338:
[----:B------:R-:W-:Y:S01]  /*15c20*/  IMAD.MOV.U32 R5, RZ, RZ, 0x1 ;  /* 0x00000001ff057424 */ /* 0x000fe200078e00ff */
[----:B------:R-:W-:Y:S02]  /*15c30*/  MOV R4, 0x1c1f ;  /* 0x00001c1f00047802 */ /* 0x000fe40000000f00 */
[----:B------:R-:W-:Y:S02]  /*15c40*/  MOV R2, 0x15c60 ;  /* 0x00015c6000027802 */ /* 0x000fe40000000f00 */
[----:B-1----:R-:W-:Y:S05]  /*15c50*/  CALL.REL.NOINC `($__internal_17_$__cuda_sm70_shflsync_idx_p) ;  /* 0x0000457000007944 */ /* 0x002fea0003c00000 */
[----:B------:R-:W-:Y:S02]  /*15c60*/  IMAD.IADD R2, R0, 0x1, R4 ;  /* 0x0000000100027824 */ /* 0x000fe400078e0204 */
[----:B------:R-:W-:Y:S02]  /*15c70*/  IMAD.MOV.U32 R5, RZ, RZ, 0x2 ;  /* 0x00000002ff057424 */ /* 0x000fe400078e00ff */
[----:B------:R-:W-:Y:S01]  /*15c80*/  IMAD.MOV.U32 R4, RZ, RZ, 0x1c1f ;  /* 0x00001c1fff047424 */ /* 0x000fe200078e00ff */
        /* <DEDUP_REMOVED lines=57> */
[----:B------:R-:W-:Y:S02]  /*16020*/  MOV R2, 0x16040 ;  /* 0x0001604000027802 */ /* 0x000fe40000000f00 */
[----:B------:R-:W-:Y:S05]  /*16030*/  CALL.REL.NOINC `($__internal_17_$__cuda_sm70_shflsync_idx_p) ;  /* 0x0000419000007944 */ /* 0x000fea0003c00000 */
        /* <DEDUP_REMOVED lines=62> */
[----:B------:R-:W-:Y:S01]  /*16420*/  IMAD.IADD R0, R0, 0x1, R4 ;  /* 0x0000000100007824 */ /* 0x000fe200078e0204 */
[----:B------:R-:W-:Y:S01]  /*16430*/  FMNMX.FTZ R2, R116, R117, !PT ;  /* 0x0000007574027209 */ /* 0x000fe20007810000 */
[----:B------:R-:W-:Y:S01]  /*16440*/  IMAD.MOV.U32 R6, RZ, RZ, 0x2 ;  /* 0x00000002ff067424 */ /* 0x000fe200078e00ff */
[----:B------:R-:W-:Y:S02]  /*16450*/  FMNMX.FTZ R4, R12, R123, !PT ;  /* 0x0000007b0c047209 */ /* 0x000fe40007810000 */
[----:B------:R-:W-:Y:S02]  /*16460*/  IMNMX R3, R3, R0, PT ;  /* 0x0000000003037217 */ /* 0x000fe40003800200 */
[----:B------:R-:W-:-:S02]  /*16470*/  FMNMX.FTZ R0, R118, R119, !PT ;  /* 0x0000007776007209 */ /* 0x000fc40007810000 */
        /* <DEDUP_REMOVED lines=139> */
[----:B------:R-:W-:Y:S02]  /*16d30*/  FSEL R103, R24, -INF , P6 ;  /* 0xff80000018677808 */ /* 0x000fe40003000000 */
[----:B------:R-:W-:Y:S02]  /*16d40*/  FMNMX.FTZ R2, R62, R2, !PT ;  /* 0x000000023e027209 */ /* 0x000fe40007810000 */
[----:B------:R-:W-:Y:S02]  /*16d50*/  FMNMX.FTZ R0, R43, R0, !PT ;  /* 0x000000002b007209 */ /* 0x000fe40007810000 */
[----:B------:R-:W-:Y:S02]  /*16d60*/  FMNMX.FTZ R68, R189, R68, !PT ;  /* 0x00000044bd447209 */ /* 0x000fe40007810000 */
[----:B------:R-:W-:-:S02]  /*16d70*/  FMNMX.FTZ R3, R40, R3, !PT ;  /* 0x0000000328037209 */ /* 0x000fc40007810000 */
[----:B------:R-:W-:Y:S02]  /*16d80*/  FSEL R98, R21, -INF , P5 ;  /* 0xff80000015627808 */ /* 0x000fe40002800000 */
[----:B------:R-:W-:Y:S02]  /*16d90*/  FMNMX.FTZ R2, R37, R2, !PT ;  /* 0x0000000225027209 */ /* 0x000fe40007810000 */
[----:B------:R-:W-:Y:S02]  /*16da0*/  FMNMX.FTZ R0, R31, R0, !PT ;  /* 0x000000001f007209 */ /* 0x000fe40007810000 */
[----:B------:R-:W-:Y:S02]  /*16db0*/  FMNMX.FTZ R68, R103, R68, !PT ;  /* 0x0000004467447209 */ /* 0x000fe40007810000 */
[----:B------:R-:W-:Y:S02]  /*16dc0*/  FMNMX.FTZ R3, R39, R3, !PT ;  /* 0x0000000327037209 */ /* 0x000fe40007810000 */
[----:B------:R-:W-:-:S02]  /*16dd0*/  FSEL R97, R97, -INF , P4 ;  /* 0xff80000061617808 */ /* 0x000fc40002000000 */
[----:B------:R-:W-:Y:S02]  /*16de0*/  FMNMX.FTZ R2, R36, R2, !PT ;  /* 0x0000000224027209 */ /* 0x000fe40007810000 */
[----:B------:R-:W-:Y:S02]  /*16df0*/  FMNMX.FTZ R0, R30, R0, !PT ;  /* 0x000000001e007209 */ /* 0x000fe40007810000 */
[----:B------:R-:W-:Y:S02]  /*16e00*/  FMNMX.FTZ R68, R98, R68, !PT ;  /* 0x0000004462447209 */ /* 0x000fe40007810000 */
[----:B------:R-:W-:Y:S02]  /*16e10*/  FMNMX.FTZ R3, R38, R3, !PT ;  /* 0x0000000326037209 */ /* 0x000fe40007810000 */
[----:B------:R-:W-:Y:S02]  /*16e20*/  FSEL R70, R70, -INF , P0 ;  /* 0xff80000046467808 */ /* 0x000fe40000000000 */
[----:B------:R-:W-:Y:S01]  /*16e30*/  FMNMX.FTZ R2, R57, R2, !PT ;  /* 0x0000000239027209 */ /* 0x000fe20007810000 */
[----:B------:R-:W-:Y:S01]  /*16e40*/  IMAD.MOV.U32 R4, RZ, RZ, R3 ;  /* 0x000000ffff047224 */ /* 0x000fe200078e0003 */
[----:B------:R-:W-:-:S02]  /*16e50*/  FMNMX.FTZ R0, R29, R0, !PT ;  /* 0x000000001d007209 */ /* 0x000fc40007810000 */
[----:B------:R-:W-:Y:S02]  /*16e60*/  FMNMX.FTZ R68, R97, R68, !PT ;  /* 0x0000004461447209 */ /* 0x000fe40007810000 */
[----:B------:R-:W-:Y:S02]  /*16e70*/  FMNMX.FTZ R2, R56, R2, !PT ;  /* 0x0000000238027209 */ /* 0x000fe40007810000 */
[----:B------:R-:W-:Y:S02]  /*16e80*/  FMNMX.FTZ R0, R28, R0, !PT ;  /* 0x000000001c007209 */ /* 0x000fe40007810000 */
[----:B------:R-:W-:Y:S02]  /*16e90*/  FMNMX.FTZ R68, R70, R68, !PT ;  /* 0x0000004446447209 */ /* 0x000fe40007810000 */
[----:B------:R-:W-:Y:S02]  /*16ea0*/  MOV R5, 0x16ec0 ;  /* 0x00016ec000057802 */ /* 0x000fe40000000f00 */
[----:B------:R-:W-:Y:S05]  /*16eb0*/  CALL.REL.NOINC `($__internal_16_$__cuda_sm70_shflsync_bfly_p) ;  /* 0x000032a000007944 */ /* 0x000fea0003c00000 */
[----:B------:R-:W-:Y:S01]  /*16ec0*/  FMNMX.FTZ R3, R3, R6, !PT ;  /* 0x0000000603037209 */ /* 0x000fe20007810000 */
[----:B------:R-:W-:Y:S01]  /*16ed0*/  IMAD.MOV.U32 R6, RZ, RZ, 0x1 ;  /* 0x00000001ff067424 */ /* 0x000fe200078e00ff */
[----:B------:R-:W-:-:S03]  /*16ee0*/  MOV R5, 0x16f10 ;  /* 0x00016f1000057802 */ /* 0x000fc60000000f00 */
[----:B------:R-:W-:Y:S02]  /*16ef0*/  IMAD.MOV.U32 R4, RZ, RZ, R3 ;  /* 0x000000ffff047224 */ /* 0x000fe400078e0003 */
[----:B------:R-:W-:Y:S05]  /*16f00*/  CALL.REL.NOINC `($__internal_16_$__cuda_sm70_shflsync_bfly_p) ;  /* 0x0000325000007944 */ /* 0x000fea0003c00000 */
[----:B------:R-:W-:Y:S01]  /*16f10*/  FMNMX.FTZ R3, R3, R6, !PT ;  /* 0x0000000603037209 */ /* 0x000fe20007810000 */
[----:B------:R-:W-:Y:S01]  /*16f20*/  IMAD.MOV.U32 R4, RZ, RZ, R2 ;  /* 0x000000ffff047224 */ /* 0x000fe200078e0002 */
[----:B------:R-:W-:Y:S01]  /*16f30*/  MOV R5, 0x16f60 ;  /* 0x00016f6000057802 */ /* 0x000fe20000000f00 */
[----:B------:R-:W-:Y:S02]  /*16f40*/  IMAD.MOV.U32 R6, RZ, RZ, 0x2 ;  /* 0x00000002ff067424 */ /* 0x000fe400078e00ff */
        /* <DEDUP_REMOVED lines=26> */
[----:B------:R-:W-:Y:S05]  /*170f0*/  BRA `(.L_x_1392) ;  /* 0xfffee85000007947 */ /* 0x000fea000383ffff */
.L_x_1342:
[----:B------:R-:W-:Y:S01]  /*17100*/  MOV R5, RZ ;  /* 0x000000ff00057202 */ /* 0x000fe20000000f00 */
[----:B------:R-:W-:Y:S01]  /*17110*/  IMAD.MOV.U32 R6, RZ, RZ, R7 ;  /* 0x000000ffff067224 */ /* 0x000fe200078e0007 */
[----:B------:R-:W-:Y:S01]  /*17120*/  MOV R2, 0x17150 ;  /* 0x0001715000027802 */ /* 0x000fe20000000f00 */
[----:B------:R-:W-:Y:S02]  /*17130*/  IMAD.MOV.U32 R4, RZ, RZ, 0x181f ;  /* 0x0000181fff047424 */ /* 0x000fe400078e00ff */
[----:B------:R-:W-:Y:S05]  /*17140*/  CALL.REL.NOINC `($__internal_17_$__cuda_sm70_shflsync_idx_p) ;  /* 0x0000308000007944 */ /* 0x000fea0003c00000 */
[----:B------:R-:W-:Y:S01]  /*17150*/  MOV R11, R4 ;  /* 0x00000004000b7202 */ /* 0x000fe20000000f00 */
[----:B------:R-:W-:-:S05]  /*17160*/  BRA `(.L_x_1393) ;  /* 0xffff0e5000007947 */ /* 0x000fca000383ffff */
.L_x_1343:
[----:B------:R-:W-:Y:S01]  /*17170*/  MOV R5, RZ ;  /* 0x000000ff00057202 */ /* 0x000fe20000000f00 */
[----:B------:R-:W-:Y:S01]  /*17180*/  IMAD.MOV.U32 R6, RZ, RZ, R10 ;  /* 0x000000ffff067224 */ /* 0x000fe200078e000a */
[----:B------:R-:W-:Y:S01]  /*17190*/  MOV R2, 0x171c0 ;  /* 0x000171c000027802 */ /* 0x000fe20000000f00 */
[----:B------:R-:W-:Y:S02]  /*171a0*/  IMAD.MOV.U32 R4, RZ, RZ, 0x181f ;  /* 0x0000181fff047424 */ /* 0x000fe400078e00ff */
[----:B-12---:R-:W-:Y:S05]  /*171b0*/  CALL.REL.NOINC `($__internal_17_$__cuda_sm70_shflsync_idx_p) ;  /* 0x0000301000007944 */ /* 0x006fea0003c00000 */
[----:B------:R-:W-:Y:S01]  /*171c0*/  IMAD.MOV.U32 R6, RZ, RZ, R7 ;  /* 0x000000ffff067224 */ /* 0x000fe200078e0007 */
[----:B------:R-:W-:Y:S02]  /*171d0*/  IADD3 R4, P0, R4, R0, RZ ;  /* 0x0000000004047210 */ /* 0x000fe40007f1e0ff */
[----:B------:R-:W-:Y:S03]  /*171e0*/  MOV R2, 0x17270 ;  /* 0x0001727000027802 */ /* 0x000fe60000000f00 */
[----:B------:R-:W-:Y:S05]  /*171f0*/  IMAD.X R5, R11, 0x1, R3, P0 ;  /* 0x000000010b057824 */ /* 0x000fea00000e0603 */
[----:B------:R-:W-:Y:S01]  /*17200*/  @!PT LDS RZ, [RZ] ;  /* 0x00000000fffff984 */ /* 0x000fe20000000800 */
[----:B------:R-:W-:Y:S01]  /*17210*/  @!PT LDS RZ, [RZ] ;  /* 0x00000000fffff984 */ /* 0x000fe20000000800 */
[----:B------:R-:W-:Y:S01]  /*17220*/  @!PT LDS RZ, [RZ] ;  /* 0x00000000fffff984 */ /* 0x000fe20000000800 */
[----:B------:R1:W-:Y:S02]  /*17230*/  LDGSTS.E.BYPASS.LTC128B.128 [R244+0x100], [R4.64], !P3 ;  /* 0x0010000004f47fae */ /* 0x0003e4000d901d48 */
[----:B-1----:R-:W-:Y:S01]  /*17240*/  MOV R5, 0x1 ;  /* 0x0000000100057802 */ /* 0x002fe20000000f00 */
[----:B------:R-:W-:Y:S02]  /*17250*/  IMAD.MOV.U32 R4, RZ, RZ, 0x181f ;  /* 0x0000181fff047424 */ /* 0x000fe400078e00ff */
[----:B------:R-:W-:Y:S05]  /*17260*/  CALL.REL.NOINC `($__internal_17_$__cuda_sm70_shflsync_idx_p) ;  /* 0x00002f6000007944 */ /* 0x000fea0003c00000 */
[----:B------:R-:W-:Y:S01]  /*17270*/  MOV R5, 0x1 ;  /* 0x0000000100057802 */ /* 0x000fe20000000f00 */
[----:B------:R-:W-:Y:S01]  /*17280*/  IMAD.MOV.U32 R11, RZ, RZ, R4 ;  /* 0x000000ffff0b7224 */ /* 0x000fe200078e0004 */
[----:B------:R-:W-:Y:S01]  /*17290*/  MOV R4, 0x181f ;  /* 0x0000181f00047802 */ /* 0x000fe20000000f00 */
[----:B------:R-:W-:Y:S01]  /*172a0*/  IMAD.MOV.U32 R6, RZ, RZ, R10 ;  /* 0x000000ffff067224 */ /* 0x000fe200078e000a */
[----:B------:R-:W-:Y:S02]  /*172b0*/  MOV R2, 0x172d0 ;  /* 0x000172d000027802 */ /* 0x000fe40000000f00 */
[----:B------:R-:W-:Y:S05]  /*172c0*/  CALL.REL.NOINC `($__internal_17_$__cuda_sm70_shflsync_idx_p) ;  /* 0x00002f0000007944 */ /* 0x000fea0003c00000 */
        /* <DEDUP_REMOVED lines=85> */
[----:B------:R-:W-:-:S05]  /*17820*/  BRA `(.L_x_1394) ;  /* 0xffff099000007947 */ /* 0x000fca000383ffff */
.L_x_1346:
[----:B------:R-:W-:Y:S01]  /*17830*/  MOV R5, RZ ;  /* 0x000000ff00057202 */ /* 0x000fe20000000f00 */
[----:B-1----:R-:W-:Y:S01]  /*17840*/  IMAD.MOV.U32 R6, RZ, RZ, R82 ;  /* 0x000000ffff067224 */ /* 0x002fe200078e0052 */
[----:B------:R-:W-:Y:S01]  /*17850*/  MOV R2, 0x17880 ;  /* 0x0001788000027802 */ /* 0x000fe20000000f00 */
[----:B------:R-:W-:Y:S02]  /*17860*/  IMAD.MOV.U32 R4, RZ, RZ, 0x181f ;  /* 0x0000181fff047424 */ /* 0x000fe400078e00ff */
[----:B------:R-:W-:Y:S05]  /*17870*/  CALL.REL.NOINC `($__internal_17_$__cuda_sm70_shflsync_idx_p) ;  /* 0x0000295000007944 */ /* 0x000fea0003c00000 */
[----:B------:R-:W-:Y:S01]  /*17880*/  MOV R86, R4 ;  /* 0x0000000400567202 */ /* 0x000fe20000000f00 */
[----:B------:R-:W-:-:S05]  /*17890*/  BRA `(.L_x_1395) ;  /* 0xffff22b000007947 */ /* 0x000fca000383ffff */
.L_x_1347:
[----:B------:R-:W-:Y:S01]  /*178a0*/  MOV R5, RZ ;  /* 0x000000ff00057202 */ /* 0x000fe20000000f00 */
[----:B-1----:R-:W-:Y:S01]  /*178b0*/  IMAD.MOV.U32 R6, RZ, RZ, R83 ;  /* 0x000000ffff067224 */ /* 0x002fe200078e0053 */
[----:B------:R-:W-:Y:S01]  /*178c0*/  MOV R2, 0x178f0 ;  /* 0x000178f000027802 */ /* 0x000fe20000000f00 */
[----:B------:R-:W-:Y:S02]  /*178d0*/  IMAD.MOV.U32 R4, RZ, RZ, 0x181f ;  /* 0x0000181fff047424 */ /* 0x000fe400078e00ff */
[----:B--23--:R-:W-:Y:S05]  /*178e0*/  CALL.REL.NOINC `($__internal_17_$__cuda_sm70_shflsync_idx_p) ;  /* 0x000028e000007944 */ /* 0x00cfea0003c00000 */
        /* <DEDUP_REMOVED lines=103> */
.L_x_1348:
[----:B------:R-:W-:Y:S01]  /*17f60*/  MOV R4, 0x1c1f ;  /* 0x00001c1f00047802 */ /* 0x000fe20000000f00 */
[----:B------:R-:W-:Y:S01]  /*17f70*/  IMAD.MOV.U32 R5, RZ, RZ, RZ ;  /* 0x000000ffff057224 */ /* 0x000fe200078e00ff */
[----:B------:R-:W-:Y:S02]  /*17f80*/  MOV R2, 0x17fa0 ;  /* 0x00017fa000027802 */ /* 0x000fe40000000f00 */
[----:B------:R-:W-:Y:S05]  /*17f90*/  CALL.REL.NOINC `($__internal_17_$__cuda_sm70_shflsync_idx_p) ;  /* 0x0000223000007944 */ /* 0x000fea0003c00000 */
[----:B------:R-:W-:-:S05]  /*17fa0*/  BRA `(.L_x_1397) ;  /* 0xffff1ef000007947 */ /* 0x000fca000383ffff */
.L_x_1349:
[----:B------:R-:W-:Y:S01]  /*17fb0*/  MOV R4, 0x1c1f ;  /* 0x00001c1f00047802 */ /* 0x000fe20000000f00 */
[----:B------:R-:W-:Y:S01]  /*17fc0*/  IMAD.MOV.U32 R5, RZ, RZ, 0x1 ;  /* 0x00000001ff057424 */ /* 0x000fe200078e00ff */
[----:B------:R-:W-:Y:S02]  /*17fd0*/  MOV R2, 0x17ff0 ;  /* 0x00017ff000027802 */ /* 0x000fe40000000f00 */
[----:B-1----:R-:W-:Y:S05]  /*17fe0*/  CALL.REL.NOINC `($__internal_17_$__cuda_sm70_shflsync_idx_p) ;  /* 0x000021e000007944 */ /* 0x002fea0003c00000 */
[----:B------:R-:W-:Y:S01]  /*17ff0*/  MOV R2, 0x183c0 ;  /* 0x000183c000027802 */ /* 0x000fe20000000f00 */
[----:B------:R-:W-:Y:S02]  /*18000*/  IMAD.IADD R4, R101, 0x1, R4 ;  /* 0x0000000165047824 */ /* 0x000fe400078e0204 */
[----:B------:R-:W-:Y:S03]  /*18010*/  IMAD.MOV.U32 R5, RZ, RZ, 0x2 ;  /* 0x00000002ff057424 */ /* 0x000fe600078e00ff */
        /* <DEDUP_REMOVED lines=51> */
[----:B------:R-:W-:Y:S01]  /*18350*/  ISETP.GT.AND P0, PT, R4, 0x69, PT ;  /* 0x000000690400780c */ /* 0x000fe20003f04270 */
[----:B------:R-:W-:Y:S01]  /*18360*/  IMAD.MOV.U32 R4, RZ, RZ, 0x1c1f ;  /* 0x00001c1fff047424 */ /* 0x000fe200078e00ff */
[----:B------:R-:W-:Y:S02]  /*18370*/  FSEL R184, R216, -INF , P6 ;  /* 0xff800000d8b87808 */ /* 0x000fe40003000000 */
[----:B------:R-:W-:Y:S02]  /*18380*/  FSEL R21, R103, -INF , P5 ;  /* 0xff80000067157808 */ /* 0x000fe40002800000 */
[----:B------:R-:W-:Y:S02]  /*18390*/  FSEL R20, R104, -INF , P4 ;  /* 0xff80000068147808 */ /* 0x000fe40002000000 */
[----:B------:R-:W-:Y:S02]  /*183a0*/  FSEL R19, R11, -INF , P0 ;  /* 0xff8000000b137808 */ /* 0x000fe40000000000 */
[----:B------:R-:W-:Y:S05]  /*183b0*/  CALL.REL.NOINC `($__internal_17_$__cuda_sm70_shflsync_idx_p) ;  /* 0x00001e1000007944 */ /* 0x000fea0003c00000 */
        /* <DEDUP_REMOVED lines=61> */
[----:B------:R-:W-:Y:S01]  /*18790*/  FMNMX.FTZ R3, R82, R182, !PT ;  /* 0x000000b652037209 */ /* 0x000fe20007810000 */
[----:B------:R-:W-:Y:S01]  /*187a0*/  IMAD.IADD R4, R101, 0x1, R4 ;  /* 0x0000000165047824 */ /* 0x000fe200078e0204 */
[----:B------:R-:W-:Y:S01]  /*187b0*/  FMNMX.FTZ R2, R32, R183, !PT ;  /* 0x000000b720027209 */ /* 0x000fe20007810000 */
[----:B------:R-:W-:Y:S01]  /*187c0*/  IMAD.MOV.U32 R6, RZ, RZ, 0x2 ;  /* 0x00000002ff067424 */ /* 0x000fe200078e00ff */
[----:B------:R-:W-:Y:S02]  /*187d0*/  FMNMX.FTZ R0, R11, R180, !PT ;  /* 0x000000b40b007209 */ /* 0x000fe40007810000 */
        /* <DEDUP_REMOVED lines=20> */
[----:B------:R-:W-:Y:S02]  /*18920*/  FMNMX.FTZ R49, R12, R181, !PT ;  /* 0x000000b50c317209 */ /* 0x000fe40007810000 */
        /* <DEDUP_REMOVED lines=9> */
[----:B------:R-:W-:Y:S02]  /*189c0*/  FMNMX.FTZ R2, R33, R2, !PT ;  /* 0x0000000221027209 */ /* 0x000fe40007810000 */
[----:B------:R-:W-:Y:S02]  /*189d0*/  FMNMX.FTZ R0, R16, R0, !PT ;  /* 0x0000000010007209 */ /* 0x000fe40007810000 */
        /* <DEDUP_REMOVED lines=28> */
[C---:B------:R-:W-:Y:S02]  /*18ba0*/  ISETP.GT.AND P5, PT, R4.reuse, 0x61, PT ;  /* 0x000000610400780c */ /* 0x040fe40003fa4270 */
[----:B------:R-:W-:Y:S02]  /*18bb0*/  FSEL R115, R7, -INF , P4 ;  /* 0xff80000007737808 */ /* 0x000fe40002000000 */
[----:B------:R-:W-:Y:S02]  /*18bc0*/  ISETP.GT.AND P4, PT, R4, 0x68, PT ;  /* 0x000000680400780c */ /* 0x000fe40003f84270 */
[----:B------:R-:W-:Y:S02]  /*18bd0*/  FSEL R113, R80, -INF , P0 ;  /* 0xff80000050717808 */ /* 0x000fe40000000000 */
[----:B------:R-:W-:Y:S02]  /*18be0*/  ISETP.GT.AND P0, PT, R4, 0x69, PT ;  /* 0x000000690400780c */ /* 0x000fe40003f04270 */
        /* <DEDUP_REMOVED lines=76> */
[----:B------:R-:W-:Y:S02]  /*190b0*/  FSEL R96, R96, -INF , P6 ;  /* 0xff80000060607808 */ /* 0x000fe40003000000 */
        /* <DEDUP_REMOVED lines=27> */
[----:B------:R-:W-:Y:S02]  /*19270*/  MOV R5, 0x19290 ;  /* 0x0001929000057802 */ /* 0x000fe40000000f00 */
        /* <DEDUP_REMOVED lines=28> */
[----:B------:R-:W-:Y:S01]  /*19440*/  MOV R68, R6 ;  /* 0x0000000600447202 */ /* 0x000fe20000000f00 */
[----:B------:R-:W-:-:S05]  /*19450*/  BRA `(.L_x_1398) ;  /* 0xffff20b000007947 */ /* 0x000fca000383ffff */
.L_x_1352:
[----:B-1----:R-:W-:Y:S01]  /*19460*/  MOV R5, RZ ;  /* 0x000000ff00057202 */ /* 0x002fe20000000f00 */
[----:B------:R-:W-:Y:S01]  /*19470*/  IMAD.MOV.U32 R6, RZ, RZ, R3 ;  /* 0x000000ffff067224 */ /* 0x000fe200078e0003 */
[----:B------:R-:W-:Y:S01]  /*19480*/  MOV R2, 0x194b0 ;  /* 0x000194b000027802 */ /* 0x000fe20000000f00 */
[----:B------:R-:W-:Y:S02]  /*19490*/  IMAD.MOV.U32 R4, RZ, RZ, 0x181f ;  /* 0x0000181fff047424 */ /* 0x000fe400078e00ff */
[----:B------:R-:W-:Y:S05]  /*194a0*/  CALL.REL.NOINC `($__internal_17_$__cuda_sm70_shflsync_idx_p) ;  /* 0x00000d2000007944 */ /* 0x000fea0003c00000 */
[----:B------:R-:W-:Y:S01]  /*194b0*/  MOV R2, R4 ;  /* 0x0000000400027202 */ /* 0x000fe20000000f00 */
[----:B------:R-:W-:-:S05]  /*194c0*/  BRA `(.L_x_1399) ;  /* 0xffff4c4000007947 */ /* 0x000fca000383ffff */
.L_x_1355:
[----:B------:R-:W-:Y:S01]  /*194d0*/  MOV R5, RZ ;  /* 0x000000ff00057202 */ /* 0x000fe20000000f00 */
[----:B-1----:R-:W-:Y:S01]  /*194e0*/  IMAD.MOV.U32 R6, RZ, RZ, R0 ;  /* 0x000000ffff067224 */ /* 0x002fe200078e0000 */
[----:B------:R-:W-:Y:S01]  /*194f0*/  MOV R2, 0x19520 ;  /* 0x0001952000027802 */ /* 0x000fe20000000f00 */
[----:B------:R-:W-:Y:S02]  /*19500*/  IMAD.MOV.U32 R4, RZ, RZ, 0x181f ;  /* 0x0000181fff047424 */ /* 0x000fe400078e00ff */
[----:B------:R-:W-:Y:S05]  /*19510*/  CALL.REL.NOINC `($__internal_17_$__cuda_sm70_shflsync_idx_p) ;  /* 0x00000cb000007944 */ /* 0x000fea0003c00000 */
[----:B------:R-:W-:Y:S01]  /*19520*/  MOV R50, R4 ;  /* 0x0000000400327202 */ /* 0x000fe20000000f00 */
[----:B------:R-:W-:-:S05]  /*19530*/  BRA `(.L_x_1400) ;  /* 0xffff672000007947 */ /* 0x000fca000383ffff */
.L_x_1356:
        /* <DEDUP_REMOVED lines=108> */
.L_x_1357:
[----:B------:R-:W-:Y:S02]  /*19c00*/  MOV R6, 0x2 ;  /* 0x0000000200067802 */ /* 0x000fe40000000f00 */
        /* <DEDUP_REMOVED lines=35> */
.L_x_1359:
[----:B------:R1:W5:Y:S01]  /*19e40*/  LDL R4, [R1+0x48] ;  /* 0x0000480001047983 */ /* 0x0003620000100800 */
[----:B------:R-:W-:-:S02]  /*19e50*/  MOV R6, 0x2 ;  /* 0x0000000200067802 */ /* 0x000fc40000000f00 */
[----:B------:R-:W-:Y:S02]  /*19e60*/  MOV R5, 0x19e80 ;  /* 0x00019e8000057802 */ /* 0x000fe40000000f00 */
[----:B-1---5:R-:W-:Y:S05]  /*19e70*/  CALL.REL.NOINC `($__internal_16_$__cuda_sm70_shflsync_bfly_p) ;  /* 0x000002e000007944 */ /* 0x022fea0003c00000 */
[----:B------:R-:W-:Y:S01]  /*19e80*/  MOV R11, R6 ;  /* 0x00000006000b7202 */ /* 0x000fe20000000f00 */
[----:B------:R-:W-:Y:S05]  /*19e90*/  BRA `(.L_x_1403) ;  /* 0xffff916000007947 */ /* 0x000fea000383ffff */
.L_x_1360:
[----:B------:R-:W-:Y:S01]  /*19ea0*/  IMAD.MOV.U32 R4, RZ, RZ, R11 ;  /* 0x000000ffff047224 */ /* 0x000fe200078e000b */
[----:B------:R-:W-:Y:S02]  /*19eb0*/  MOV R6, 0x1 ;  /* 0x0000000100067802 */ /* 0x000fe40000000f00 */
[----:B------:R-:W-:Y:S02]  /*19ec0*/  MOV R5, 0x19ee0 ;  /* 0x00019ee000057802 */ /* 0x000fe40000000f00 */
[----:B------:R-:W-:Y:S05]  /*19ed0*/  CALL.REL.NOINC `($__internal_16_$__cuda_sm70_shflsync_bfly_p) ;  /* 0x0000028000007944 */ /* 0x000fea0003c00000 */
[----:B------:R1:W5:Y:S01]  /*19ee0*/  LDL R4, [R1+0x60] ;  /* 0x0000600001047983 */ /* 0x0003620000100800 */
[----:B------:R-:W-:Y:S01]  /*19ef0*/  FADD.FTZ R11, R11, R6 ;  /* 0x000000060b0b7221 */ /* 0x000fe20000010000 */
[----:B------:R-:W-:Y:S02]  /*19f00*/  MOV R6, 0x2 ;  /* 0x0000000200067802 */ /* 0x000fe40000000f00 */
[----:B------:R-:W-:Y:S02]  /*19f10*/  MOV R5, 0x19f30 ;  /* 0x00019f3000057802 */ /* 0x000fe40000000f00 */
[----:B-1---5:R-:W-:Y:S05]  /*19f20*/  CALL.REL.NOINC `($__internal_16_$__cuda_sm70_shflsync_bfly_p) ;  /* 0x0000023000007944 */ /* 0x022fea0003c00000 */
[----:B------:R-:W2:Y:S01]  /*19f30*/  LDL.LU R4, [R1+0x60] ;  /* 0x0000600001047983 */ /* 0x000ea20000300800 */
[----:B------:R-:W-:Y:S01]  /*19f40*/  MOV R5, 0x19f90 ;  /* 0x00019f9000057802 */ /* 0x000fe20000000f00 */
[----:B--2---:R-:W-:Y:S01]  /*19f50*/  FADD.FTZ R10, R4, R6 ;  /* 0x00000006040a7221 */ /* 0x004fe20000010000 */
[----:B------:R-:W-:-:S04]  /*19f60*/  MOV R6, 0x1 ;  /* 0x0000000100067802 */ /* 0x000fc80000000f00 */
[----:B------:R-:W-:Y:S02]  /*19f70*/  MOV R4, R10 ;  /* 0x0000000a00047202 */ /* 0x000fe40000000f00 */
        /* <DEDUP_REMOVED lines=20> */
[----:B------:R-:W-:Y:S02]  /*1a0c0*/  MOV R6, 0x1 ;  /* 0x0000000100067802 */ /* 0x000fe40000000f00 */
[----:B------:R-:W-:Y:S05]  /*1a0d0*/  CALL.REL.NOINC `($__internal_16_$__cuda_sm70_shflsync_bfly_p) ;  /* 0x0000008000007944 */ /* 0x000fea0003c00000 */
[----:B------:R-:W-:Y:S01]  /*1a0e0*/  MOV R5, R6 ;  /* 0x0000000600057202 */ /* 0x000fe20000000f00 */
[----:B------:R-:W-:Y:S05]  /*1a0f0*/  BRA `(.L_x_1404) ;  /* 0xffff903000007947 */ /* 0x000fea000383ffff */
.L_x_1374:
[----:B---3--:R-:W-:Y:S01]  /*1a100*/  IMAD.MOV.U32 R6, RZ, RZ, R3 ;  /* 0x000000ffff067224 */ /* 0x008fe200078e0003 */
[----:B------:R-:W-:Y:S01]  /*1a110*/  MOV R5, RZ ;  /* 0x000000ff00057202 */ /* 0x000fe20000000f00 */
[----:B------:R-:W-:Y:S01]  /*1a120*/  IMAD.MOV.U32 R4, RZ, RZ, 0x1f ;  /* 0x0000001fff047424 */ /* 0x000fe200078e00ff */
[----:B----4-:R-:W-:-:S02]  /*1a130*/  MOV R2, 0x1a150 ;  /* 0x0001a15000027802 */ /* 0x010fc40000000f00 */
[----:B-1----:R-:W-:Y:S05]  /*1a140*/  CALL.REL.NOINC `($__internal_17_$__cuda_sm70_shflsync_idx_p) ;  /* 0x0000008000007944 */ /* 0x002fea0003c00000 */
[----:B------:R-:W-:Y:S05]  /*1a150*/  BRA `(.L_x_1405) ;  /* 0xffffac2000007947 */ /* 0x000fea000383ffff */
        .weak           $__internal_16_$__cuda_sm70_shflsync_bfly_p
        .type           $__internal_16_$__cuda_sm70_shflsync_bfly_p,@function
        .size           $__internal_16_$__cuda_sm70_shflsync_bfly_p,($__internal_17_$__cuda_sm70_shflsync_idx_p - $__internal_16_$__cuda_sm70_shflsync_bfly_p)
$__internal_16_$__cuda_sm70_shflsync_bfly_p:
[----:B------:R-:W-:Y:S02]  /*1a160*/  IMAD.MOV.U32 R9, RZ, RZ, -0x1 ;  /* 0xffffffffff097424 */ /* 0x000fe400078e00ff */
[----:B------:R-:W-:-:S02]  /*1a170*/  IMAD.MOV.U32 R8, RZ, RZ, 0x1f ;  /* 0x0000001fff087424 */ /* 0x000fc400078e00ff */
[----:B------:R-:W-:Y:S04]  /*1a180*/  WARPSYNC R9 ;  /* 0x0000000900007348 */ /* 0x000fe80003800000 */
[----:B------:R1:W2:Y:S02]  /*1a190*/  SHFL.BFLY PT, R6, R4, R6, R8 ;  /* 0x0c00000604067389 */ /* 0x0002a400000e0008 */
[----:B-1----:R-:W-:Y:S02]  /*1a1a0*/  MOV R8, R5 ;  /* 0x0000000500087202 */ /* 0x002fe40000000f00 */
[----:B------:R-:W-:-:S04]  /*1a1b0*/  MOV R9, 0x0 ;  /* 0x0000000000097802 */ /* 0x000fc80000000f00 */
[----:B--2---:R-:W-:Y:S05]  /*1a1c0*/  RET.REL.NODEC R8 `(_ZN7cutlass13device_kernelIN5flash19enable_sm80_to_sm89INS1_16FlashAttnFwdSm80INS1_25CollectiveMainloopFwdSm80ILi4ELi1ELb0EN4cute5tupleIJNS5_1CILi128EEENS7_ILi112EEENS7_ILi64EEEEEELi64ENS_10bfloat16_tEfNS_4arch4Sm80ELb1ELb0ELb1ELb0ELb1ELb0ELb1ELb1EEENS1_21CollectiveEpilogueFwdINS6_IJS8_SA_S9_EEENS6_IJNS7_ILi1EEESI_SI_EEESC_SE_Li128ELb0ELb1ELb1ELb0EEENS1_30DynamicPersistentTileSchedulerILi128ELi128ELb1ELb1ELb0EEEEEEEEEvNT_6ParamsE) ;  /* 0xfffe5e3008007950 */ /* 0x004fea0003c3ffff */
        .weak           $__internal_17_$__cuda_sm70_shflsync_idx_p
        .type           $__internal_17_$__cuda_sm70_shflsync_idx_p,@function
        .size           $__internal_17_$__cuda_sm70_shflsync_idx_p,(.L_x_1931 - $__internal_17_$__cuda_sm70_shflsync_idx_p)
$__internal_17_$__cuda_sm70_shflsync_idx_p:
[----:B------:R-:W-:Y:S02]  /*1a1d0*/  MOV R8, 0xffffffff ;  /* 0xffffffff00087802 */ /* 0x000fe40000000f00 */
[----:B------:R-:W-:Y:S02]  /*1a1e0*/  MOV R9, 0x0 ;  /* 0x0000000000097802 */ /* 0x000fe40000000f00 */
[----:B------:R-:W-:Y:S04]  /*1a1f0*/  WARPSYNC R8 ;  /* 0x0000000800007348 */ /* 0x000fe80003800000 */
[----:B------:R1:W2:Y:S02]  /*1a200*/  SHFL.IDX PT, R4, R6, R5, R4 ;  /* 0x0000000506047389 */ /* 0x0002a400000e0004 */
[----:B-1----:R-:W-:-:S04]  /*1a210*/  MOV R8, R2 ;  /* 0x0000000200087202 */ /* 0x002fc80000000f00 */
[----:B--2---:R-:W-:Y:S05]  /*1a220*/  RET.REL.NODEC R8 `(_ZN7cutlass13device_kernelIN5flash19enable_sm80_to_sm89INS1_16FlashAttnFwdSm80INS1_25CollectiveMainloopFwdSm80ILi4ELi1ELb0EN4cute5tupleIJNS5_1CILi128EEENS7_ILi112EEENS7_ILi64EEEEEELi64ENS_10bfloat16_tEfNS_4arch4Sm80ELb1ELb0ELb1ELb0ELb1ELb0ELb1ELb1EEENS1_21CollectiveEpilogueFwdINS6_IJS8_SA_S9_EEENS6_IJNS7_ILi1EEESI_SI_EEESC_SE_Li128ELb0ELb1ELb1ELb0EEENS1_30DynamicPersistentTileSchedulerILi128ELi128ELb1ELb1ELb0EEEEEEEEEvNT_6ParamsE) ;  /* 0xfffe5dd008007950 */ /* 0x004fea0003c3ffff */
.L_x_1406:
        /* <DEDUP_REMOVED lines=13> */
.L_x_1931:


//--------------------- .text._ZN7cutlass13device_kernelIN5flash19enable_sm80_to_sm89INS1_16FlashAttnFwdSm80INS1_25CollectiveMainloopFwdSm80ILi4ELi1ELb0EN4cute5tupleIJNS5_1CILi128EEENS7_ILi80EEENS7_ILi64EEEEEELi64ENS_10bfloat16_tEfNS_4arch4Sm80ELb1ELb0ELb1ELb1ELb1ELb0ELb1ELb1EEENS1_21CollectiveEpilogueFwdINS6_IJS8_SA_S9_EEENS6_IJNS7_ILi1EEESI_SI_EEESC_SE_Li128ELb1ELb1ELb1ELb0EEENS1_36VarlenDynamicPersistentTileSchedulerILi128ELi80ELi128ELi128ELb1ELb1ELb0ELb1ELb1ELb1EEEEEEEEEvNT_6ParamsE --------------------------
	.section	.text._ZN7cutlass13device_kernelIN5flash19enable_sm80_to_sm89INS1_16FlashAttnFwdSm80INS1_25CollectiveMainloopFwdSm80ILi4ELi1ELb0EN4cute5tupleIJNS5_1CILi128EEENS7_ILi80EEENS7_ILi64EEEEEELi64ENS_10bfloat16_tEfNS_4arch4Sm80ELb1ELb0ELb1ELb1ELb1ELb0ELb1ELb1EEENS1_21CollectiveEpilogueFwdINS6_IJS8_SA_S9_EEENS6_IJNS7_ILi1EEESI_SI_EEESC_SE_Li128ELb1ELb1ELb1ELb0EEENS1_36VarlenDynamicPersistentTileSchedulerILi128ELi80ELi128ELi128ELb1ELb1ELb0ELb1ELb1ELb1EEEEEEEEEvNT_6ParamsE,"ax",@progbits
	.sectioninfo	@"SHI_REGISTERS=255"
	.align	128
.text._ZN7cutlass13device_kernelIN5flash19enable_sm80_to_sm89INS1_16FlashAttnFwdSm80INS1_25CollectiveMainloopFwdSm80ILi4ELi1ELb0EN4cute5tupleIJNS5_1CILi128EEENS7_ILi80EEENS7_ILi64EEEEEELi64ENS_10bfloat16_tEfNS_4arch4Sm80ELb1ELb0ELb1ELb1ELb1ELb0ELb1ELb1EEENS1_21CollectiveEpilogueFwdINS6_IJS8_SA_S9_EEENS6_IJNS7_ILi1EEESI_SI_EEESC_SE_Li128ELb1ELb1ELb1ELb0EEENS1_36VarlenDynamicPersistentTileSchedulerILi128ELi80ELi128ELi128ELb1ELb1ELb0ELb1ELb1ELb1EEEEEEEEEvNT_6ParamsE:
        .type           _ZN7cutlass13device_kernelIN5flash19enable_sm80_to_sm89INS1_16FlashAttnFwdSm80INS1_25CollectiveMainloopFwdSm80ILi4ELi1ELb0EN4cute5tupleIJNS5_1CILi128EEENS7_ILi80EEENS7_ILi64EEEEEELi64ENS_10bfloat16_tEfNS_4arch4Sm80ELb1ELb0ELb1ELb1ELb1ELb0ELb1ELb1EEENS1_21CollectiveEpilogueFwdINS6_IJS8_SA_S9_EEENS6_IJNS7_ILi1EEESI_SI_EEESC_SE_Li128ELb1ELb1ELb1ELb0EEENS1_36VarlenDynamicPersistentTileSchedulerILi128ELi80ELi128ELi128ELb1ELb1ELb0ELb1ELb1ELb1EEEEEEEEEvNT_6ParamsE,@function
        .size           _ZN7cutlass13device_kernelIN5flash19enable_sm80_to_sm89INS1_16FlashAttnFwdSm80INS1_25CollectiveMainloopFwdSm80ILi4ELi1ELb0EN4cute5tupleIJNS5_1CILi128EEENS7_ILi80EEENS7_ILi64EEEEEELi64ENS_10bfloat16_tEfNS_4arch4Sm80ELb1ELb0ELb1ELb1ELb1ELb0ELb1ELb1EEENS1_21CollectiveEpilogueFwdINS6_IJS8_SA_S9_EEENS6_IJNS7_ILi1EEESI_SI_EEESC_SE_Li128ELb1ELb1ELb1ELb0EEENS1_36VarlenDynamicPersistentTileSchedulerILi128ELi80ELi128ELi128ELb1ELb1ELb0ELb1ELb1ELb1EEEEEEEEEvNT_6ParamsE,(.L_x_1934 - _ZN7cutlass13device_kernelIN5flash19enable_sm80_to_sm89INS1_16FlashAttnFwdSm80INS1_25CollectiveMainloopFwdSm80ILi4ELi1ELb0EN4cute5tupleIJNS5_1CILi128EEENS7_ILi80EEENS7_ILi64EEEEEELi64ENS_10bfloat16_tEfNS_4arch4Sm80ELb1ELb0ELb1ELb1ELb1ELb0ELb1ELb1EEENS1_21CollectiveEpilogueFwdINS6_IJS8_SA_S9_EEENS6_IJNS7_ILi1EEESI_SI_EEESC_SE_Li128ELb1ELb1ELb1ELb0EEENS1_36VarlenDynamicPersistentTileSchedulerILi128ELi80ELi128ELi128ELb1ELb1ELb0ELb1ELb1ELb1EEEEEEEEEvNT_6ParamsE)
        .other          _ZN7cutlass13device_kernelIN5flash19enable_sm80_to_sm89INS1_16FlashAttnFwdSm80INS1_25CollectiveMainloopFwdSm80ILi4ELi1ELb0EN4cute5tupleIJNS5_1CILi128EEENS7_ILi80EEENS7_ILi64EEEEEELi64ENS_10bfloat16_tEfNS_4arch4Sm80ELb1ELb0ELb1ELb1ELb1ELb0ELb1ELb1EEENS1_21CollectiveEpilogueFwdINS6_IJS8_SA_S9_EEENS6_IJNS7_ILi1EEESI_SI_EEESC_SE_Li128ELb1ELb1ELb1ELb0EEENS1_36VarlenDynamicPersistentTileSchedulerILi128ELi80ELi128ELi128ELb1ELb1ELb0ELb1ELb1ELb1EEEEEEEEEvNT_6ParamsE,@"STO_CUDA_ENTRY STV_DEFAULT"
_ZN7cutlass13device_kernelIN5flash19enable_sm80_to_sm89INS1_16FlashAttnFwdSm80INS1_25CollectiveMainloopFwdSm80ILi4ELi1ELb0EN4cute5tupleIJNS5_1CILi128EEENS7_ILi80EEENS7_ILi64EEEEEELi64ENS_10bfloat16_tEfNS_4arch4Sm80ELb1ELb0ELb1ELb1ELb1ELb0ELb1ELb1EEENS1_21CollectiveEpilogueFwdINS6_IJS8_SA_S9_EEENS6_IJNS7_ILi1EEESI_SI_EEESC_SE_Li128ELb1ELb1ELb1ELb0EEENS1_36VarlenDynamicPersistentTileSchedulerILi128ELi80ELi128ELi128ELb1ELb1ELb0ELb1ELb1ELb1EEEEEEEEEvNT_6ParamsE:
        /* <DEDUP_REMOVED lines=54> */
.L_x_1412:
        /* <DEDUP_REMOVED lines=16> */
.L_x_1550:
        /* <DEDUP_REMOVED lines=16> */
.L_x_1551:
[----:B--2---:R-:W-:-:S05]  /*0560*/  IMAD R0, R0, c[0x0][0x538], RZ ;  /* 0x00014e0000007a24 */ /* 0x004fca00078e02ff */
[----:B------:R-:W-:-:S04]  /*0570*/  IADD3 R7, R0, R7, RZ ;  /* 0x0000000700077210 */ /* 0x000fc80007ffe0ff */
[----:B------:R-:W-:-:S13]  /*0580*/  ISETP.GT.AND P0, PT, R7, UR4, PT ;  /* 0x0000000407007c0c */ /* 0x000fda000bf04270 */
[----:B-1----:R-:W-:Y:S05]  /*0590*/  @!P0 BRA `(.L_x_1412) ;  /* 0xfffffdc000008947 */ /* 0x002fea000383ffff */
.L_x_1408:
[----:B------:R-:W-:-:S05]  /*05a0*/  IADD3 R10, -R0, R7, RZ ;  /* 0x00000007000a7210 */ /* 0x000fca0007ffe1ff */
[----:B------:R-:W-:-:S05]  /*05b0*/  IMAD R0, R4, c[0x0][0x538], R10 ;  /* 0x00014e0004007a24 */ /* 0x000fca00078e020a */
[----:B------:R-:W-:Y:S01]  /*05c0*/  ISETP.GT.AND P0, PT, R0, UR4, PT ;  /* 0x0000000400007c0c */ /* 0x000fe2000bf04270 */
[----:B------:R-:W-:-:S12]  /*05d0*/  BRA.DIV ~URZ, `(.L_x_1413) ;  /* 0x000145027f007947 */ /* 0x000fd8000b800000 */
[----:B------:R-:W-:-:S04]  /*05e0*/  VOTE.ANY R7, PT, !P0 ;  /* 0x0000000000077806 */ /* 0x000fc800040e0100 */
.L_x_1552:
[----:B------:R-:W1:Y:S02]  /*05f0*/  POPC R0, R7 ;  /* 0x0000000700007309 */ /* 0x000e640000000000 */
[----:B-1----:R-:W-:-:S05]  /*0600*/  IADD3 R2, R0, R6, RZ ;  /* 0x0000000600027210 */ /* 0x002fca0007ffe0ff */
[----:B------:R1:W-:Y:S01]  /*0610*/  STL [R1+0x5c], R2 ;  /* 0x00005c0201007387 */ /* 0x0003e20000100800 */
[----:B------:R-:W-:Y:S05]  /*0620*/  BRA.DIV ~URZ, `(.L_x_1414) ;  /* 0x000145027f007947 */ /* 0x000fea000b800000 */
[----:B------:R2:W3:Y:S01]  /*0630*/  SHFL.IDX PT, R12, R9, R0, 0x1f ;  /* 0x00001f00090c7589 */ /* 0x0004e200000e0000 */
[----:B------:R-:W-:-:S03]  /*0640*/  MOV R5, RZ ;  /* 0x000000ff00057202 */ /* 0x000fc60000000f00 */
[----:B------:R2:W4:Y:S04]  /*0650*/  SHFL.IDX PT, R9, R8, R0, 0x1f ;  /* 0x00001f0008097589 */ /* 0x00052800000e0000 */
.L_x_1553:
[----:B------:R-:W-:Y:S01]  /*0660*/  ISETP.NE.AND P0, PT, R7, RZ, PT ;  /* 0x000000ff0700720c */ /* 0x000fe20003f05270 */
[----:B------:R-:W-:-:S12]  /*0670*/  BSSY B0, `(.L_x_1415) ;  /* 0x0000005000007945 */ /* 0x000fd80003800000 */
[----:B------:R-:W-:Y:S05]  /*0680*/  @!P0 BRA `(.L_x_1416) ;  /* 0x0000003000008947 */ /* 0x000fea0003800000 */
[----:B--2---:R-:W-:Y:S01]  /*0690*/  IADD3 R0, R0, -0x1, RZ ;  /* 0xffffffff00007810 */ /* 0x004fe20007ffe0ff */
[----:B------:R-:W-:Y:S05]  /*06a0*/  BRA.DIV ~URZ, `(.L_x_1417) ;  /* 0x000145627f007947 */ /* 0x000fea000b800000 */
[----:B------:R2:W1:Y:S02]  /*06b0*/  SHFL.IDX PT, R5, R4, R0, 0x1f ;  /* 0x00001f0004057589 */ /* 0x00046400000e0000 */
.L_x_1416:
[----:B------:R-:W-:Y:S05]  /*06c0*/  BSYNC B0 ;  /* 0x0000000000007941 */ /* 0x000fea0003800000 */
.L_x_1415:
        /* <DEDUP_REMOVED lines=69> */
.L_x_1419:
        /* <DEDUP_REMOVED lines=70> */
.L_x_1420:
[----:B------:R-:W-:Y:S05]  /*0f80*/  BSYNC B0 ;  /* 0x0000000000007941 */ /* 0x000fea0003800000 */
.L_x_1418:
[----:B------:R-:W-:-:S04]  /*0f90*/  LOP3.LUT R0, RZ, R0, RZ, 0x33, !PT ;  /* 0x00000000ff007212 */ /* 0x000fc800078e33ff */
[----:B------:R-:W-:-:S05]  /*0fa0*/  IADD3 R0, R0, R12, RZ ;  /* 0x0000000c00007210 */ /* 0x000fca0007ffe0ff */
[----:B------:R2:W-:Y:S01]  /*0fb0*/  STL [R1+0x54], R0 ;  /* 0x0000540001007387 */ /* 0x0005e20000100800 */
[----:B------:R-:W-:Y:S05]  /*0fc0*/  BRA `(.L_x_1421) ;  /* 0x0000006000007947 */ /* 0x000fea0003800000 */
.L_x_1409:
[----:B------:R-:W-:Y:S01]  /*0fd0*/  MOV R0, UR4 ;  /* 0x0000000400007c02 */ /* 0x000fe20008000f00 */
[----:B------:R-:W-:Y:S04]  /*0fe0*/  STL [R1+0x54], RZ ;  /* 0x000054ff01007387 */ /* 0x000fe80000100800 */
[----:B------:R-:W-:Y:S04]  /*0ff0*/  STL [R1+0x58], RZ ;  /* 0x000058ff01007387 */ /* 0x000fe80000100800 */
[----:B------:R1:W-:Y:S02]  /*1000*/  STL [R1+0x50], R0 ;  /* 0x0000500001007387 */ /* 0x0003e40000100800 */
[----:B-1----:R-:W-:-:S05]  /*1010*/  MOV R0, c[0x0][0x53c] ;  /* 0x00014f0000007a02 */ /* 0x002fca0000000f00 */
[----:B------:R1:W-:Y:S02]  /*1020*/  STL [R1+0x5c], R0 ;  /* 0x00005c0001007387 */ /* 0x0003e40000100800 */
.L_x_1421:
        /* <DEDUP_REMOVED lines=8> */
.L_x_1407:
        /* <DEDUP_REMOVED lines=15> */
[----:B------:R-:W-:-:S02]  /*11a0*/  LOP3.LUT R10, R14, 0xfffffff8, RZ, 0xc0, !PT ;  /* 0xfffffff80e0a7812 */ /* 0x000fc400078ec0ff */
[----:B------:R-:W-:Y:S02]  /*11b0*/  SHF.R.S32.HI R20, RZ, 0x3, R14 ;  /* 0x00000003ff147819 */ /* 0x000fe4000001140e */
[----:B---3--:R-:W-:Y:S01]  /*11c0*/  SHF.R.S32.HI R6, RZ, 0x4, R3 ;  /* 0x00000004ff067819 */ /* 0x008fe20000011403 */
        /* <DEDUP_REMOVED lines=87> */
[----:B------:R-:W-:Y:S01]  /*1740*/  STL [R1+0x40], R10 ;  /* 0x0000400a01007387 */ /* 0x000fe20000100800 */
        /* <DEDUP_REMOVED lines=66> */
.L_x_1549:
[----:B------:R-:W3:Y:S01]  /*1b70*/  LDL R0, [R1+0x5c] ;  /* 0x00005c0001007983 */ /* 0x000ee20000100800 */
[----:B------:R-:W-:Y:S01]  /*1b80*/  IMAD.MOV.U32 R8, RZ, RZ, 0x4 ;  /* 0x00000004ff087424 */ /* 0x000fe200078e00ff */
[----:B------:R-:W-:-:S04]  /*1b90*/  ISETP.NE.U32.AND P4, PT, RZ, c[0x0][0x370], PT ;  /* 0x0000dc00ff007a0c */ /* 0x000fc80003f85070 */
[----:B------:R-:W-:Y:S01]  /*1ba0*/  ISETP.NE.AND.EX P4, PT, RZ, c[0x0][0x374], PT, P4 ;  /* 0x0000dd00ff007a0c */ /* 0x000fe20003f85340 */
[----:B--23--:R-:W-:-:S05]  /*1bb0*/  IMAD.WIDE R2, R0, R8, c[0x0][0x588] ;  /* 0x0001620000027625 */ /* 0x00cfca00078e0208 */
        /* <DEDUP_REMOVED lines=31> */
.L_x_1422:
[----:B------:R-:W-:-:S04]  /*1db0*/  ISETP.NE.U32.AND P1, PT, RZ, c[0x0][0x368], PT ;  /* 0x0000da00ff007a0c */ /* 0x000fc80003f25070 */
[----:B------:R-:W-:-:S13]  /*1dc0*/  ISETP.NE.AND.EX P1, PT, RZ, c[0x0][0x36c], PT, P1 ;  /* 0x0000db00ff007a0c */ /* 0x000fda0003f25310 */
[----:B------:R-:W-:Y:S05]  /*1dd0*/  @!P1 BRA `(.L_x_1423) ;  /* 0x0000004000009947 */ /* 0x000fea0003800000 */
[----:B-1----:R-:W-:-:S04]  /*1de0*/  IADD3 R2, P1, R17, c[0x0][0x368], RZ ;  /* 0x0000da0011027a10 */ /* 0x002fc80007f3e0ff */
[----:B------:R-:W-:-:S05]  /*1df0*/  IADD3.X R3, R16, c[0x0][0x36c], RZ, P1, !PT ;  /* 0x0000db0010037a10 */ /* 0x000fca0000ffe4ff */
[----:B------:R1:W5:Y:S01]  /*1e00*/  LDG.E R0, [R2.64] ;  /* 0x0000000602007981 */ /* 0x000362000c1e1900 */
[----:B------:R-:W-:Y:S05]  /*1e10*/  BRA `(.L_x_1424) ;  /* 0x0000008000007947 */ /* 0x000fea0003800000 */
.L_x_1423:
        /* <DEDUP_REMOVED lines=8> */
.L_x_1424:
[----:B-1----:R-:W2:Y:S04]  /*1ea0*/  LDL.LU R3, [R1+0x54] ;  /* 0x0000540001037983 */ /* 0x002ea80000300800 */
[----:B------:R-:W3:Y:S01]  /*1eb0*/  LDL R15, [R1+0x58] ;  /* 0x00005800010f7983 */ /* 0x000ee20000100800 */
[----:B------:R-:W-:Y:S01]  /*1ec0*/  IMAD.MOV.U32 R2, RZ, RZ, c[0x0][0x2c4] ;  /* 0x0000b100ff027624 */ /* 0x000fe200078e00ff */
[----:B------:R-:W-:Y:S01]  /*1ed0*/  BSSY B0, `(.L_x_1425) ;  /* 0x000003c000007945 */ /* 0x000fe20003800000 */
[----:B-----5:R-:W-:-:S03]  /*1ee0*/  IMAD.IADD R251, R0, 0x1, -R9 ;  /* 0x0000000100fb7824 */ /* 0x020fc600078e0a09 */
[----:B------:R-:W-:Y:S01]  /*1ef0*/  ISETP.NE.AND P5, PT, R2, 0x1, PT ;  /* 0x000000010200780c */ /* 0x000fe20003fa5270 */
[----:B--2---:R-:W-:-:S05]  /*1f00*/  IMAD.SHL.U32 R14, R3, 0x80, RZ ;  /* 0x00000080030e7824 */ /* 0x004fca00078e00ff */
[----:B------:R-:W-:Y:S01]  /*1f10*/  IADD3 R2, R14, 0x7f, RZ ;  /* 0x0000007f0e027810 */ /* 0x000fe20007ffe0ff */
[----:B------:R1:W-:Y:S06]  /*1f20*/  STL [R1+0x3c], R14 ;  /* 0x00003c0e01007387 */ /* 0x0003ec0000100800 */
[----:B------:R-:W-:-:S04]  /*1f30*/  @P5 IMAD.HI.U32 R3, R2, c[0x0][0x2c8], RZ ;  /* 0x0000b20002035a27 */ /* 0x000fc800078e00ff */
[----:B------:R-:W-:Y:S01]  /*1f40*/  IMAD.MOV.U32 R0, RZ, RZ, R2 ;  /* 0x000000ffff007224 */ /* 0x000fe200078e0002 */
[C---:B------:R-:W-:Y:S02]  /*1f50*/  IADD3 R2, R251.reuse, 0x50, -R250 ;  /* 0x00000050fb027810 */ /* 0x040fe40007ffe8fa */
[----:B------:R-:W-:Y:S02]  /*1f60*/  @P5 SHF.R.U32.HI R0, RZ, c[0x0][0x2cc], R3 ;  /* 0x0000b300ff005a19 */ /* 0x000fe40000011603 */
[----:B------:R-:W-:-:S03]  /*1f70*/  IADD3 R3, R251, 0x4f, RZ ;  /* 0x0000004ffb037810 */ /* 0x000fc60007ffe0ff */
[----:B------:R-:W-:Y:S02]  /*1f80*/  IMAD.IADD R0, R2, 0x1, R0 ;  /* 0x0000000102007824 */ /* 0x000fe400078e0200 */
[----:B------:R-:W-:-:S04]  /*1f90*/  IMAD.HI R2, R3, 0x66666667, RZ ;  /* 0x6666666703027827 */ /* 0x000fc800078e02ff */
[----:B------:R-:W-:Y:S01]  /*1fa0*/  IMAD.HI R0, R0, 0x66666667, RZ ;  /* 0x6666666700007827 */ /* 0x000fe200078e02ff */
[----:B------:R-:W-:-:S04]  /*1fb0*/  SHF.R.U32.HI R4, RZ, 0x1f, R2 ;  /* 0x0000001fff047819 */ /* 0x000fc80000011602 */
[----:B------:R-:W-:Y:S02]  /*1fc0*/  SHF.R.U32.HI R3, RZ, 0x1f, R0 ;  /* 0x0000001fff037819 */ /* 0x000fe40000011600 */
[----:B------:R-:W-:Y:S02]  /*1fd0*/  LEA.HI.SX32 R4, R2, R4, 0x1b ;  /* 0x0000000402047211 */ /* 0x000fe400078fdaff */
[----:B------:R-:W-:Y:S02]  /*1fe0*/  LEA.HI.SX32 R0, R0, R3, 0x1b ;  /* 0x0000000300007211 */ /* 0x000fe400078fdaff */
[C---:B---3--:R-:W-:Y:S02]  /*1ff0*/  LOP3.LUT R2, R15.reuse, 0xff000000, RZ, 0xc0, !PT ;  /* 0xff0000000f027812 */ /* 0x048fe400078ec0ff */
[----:B------:R-:W-:Y:S02]  /*2000*/  IMNMX R6, R4, R0, PT ;  /* 0x0000000004067217 */ /* 0x000fe40003800200 */
[----:B------:R-:W-:-:S02]  /*2010*/  LOP3.LUT R3, R15, 0xff0000, RZ, 0xc0, !PT ;  /* 0x00ff00000f037812 */ /* 0x000fc400078ec0ff */
[----:B------:R-:W-:Y:S01]  /*2020*/  SHF.R.U32.HI R0, RZ, 0x8, R2 ;  /* 0x00000008ff007819 */ /* 0x000fe20000011602 */
[----:B------:R-:W-:Y:S01]  /*2030*/  IMAD.MOV.U32 R2, RZ, RZ, RZ ;  /* 0x000000ffff027224 */ /* 0x000fe200078e00ff */
[----:B------:R-:W-:Y:S02]  /*2040*/  ISETP.GE.AND P1, PT, R6, 0x1, PT ;  /* 0x000000010600780c */ /* 0x000fe40003f26270 */
        /* <DEDUP_REMOVED lines=36> */
.L_x_1426:
[----:B------:R-:W-:Y:S05]  /*2290*/  BSYNC B0 ;  /* 0x0000000000007941 */ /* 0x000fea0003800000 */
.L_x_1425:
[----:B------:R-:W-:Y:S01]  /*22a0*/  IMAD R3, R18, R2, RZ ;  /* 0x0000000212037224 */ /* 0x000fe200078e02ff */
        /* <DEDUP_REMOVED lines=40> */
[----:B--2---:R-:W2:Y:S01]  /*2530*/  LDL R4, [R1+0xc] ;  /* 0x00000c0001047983 */ /* 0x004ea20000100800 */
[----:B------:R-:W-:-:S04]  /*2540*/  ISETP.NE.U32.AND P2, PT, RZ, c[0x0][0x340], PT ;  /* 0x0000d000ff007a0c */ /* 0x000fc80003f45070 */
[----:B------:R-:W-:-:S13]  /*2550*/  ISETP.NE.AND.EX P2, PT, RZ, c[0x0][0x344], PT, P2 ;  /* 0x0000d100ff007a0c */ /* 0x000fda0003f45320 */
[----:B------:R-:W-:-:S04]  /*2560*/  @P2 IADD3 R2, P1, R17, c[0x0][0x340], RZ ;  /* 0x0000d00011022a10 */ /* 0x000fc80007f3e0ff */
[----:B------:R-:W-:-:S05]  /*2570*/  @P2 IADD3.X R3, R16, c[0x0][0x344], RZ, P1, !PT ;  /* 0x0000d10010032a10 */ /* 0x000fca0000ffe4ff */
[----:B------:R3:W5:Y:S01]  /*2580*/  @P2 LDG.E R8, [R2.64] ;  /* 0x0000000602082981 */ /* 0x000762000c1e1900 */
[----:B------:R-:W-:Y:S02]  /*2590*/  SHF.R.S32.HI R0, RZ, 0x1f, R11 ;  /* 0x0000001fff007819 */ /* 0x000fe4000001140b */
[----:B------:R-:W-:Y:S02]  /*25a0*/  LOP3.LUT R15, R15, 0xffff, RZ, 0xc0, !PT ;  /* 0x0000ffff0f0f7812 */ /* 0x000fe400078ec0ff */
[----:B------:R-:W-:Y:S01]  /*25b0*/  SEL R6, R13, RZ, !P0 ;  /* 0x000000ff0d067207 */ /* 0x000fe20004000000 */
[----:B------:R-:W-:Y:S01]  /*25c0*/  IMAD R0, R0, c[0x0][0x178], RZ ;  /* 0x00005e0000007a24 */ /* 0x000fe200078e02ff */
[----:B-1----:R-:W-:Y:S02]  /*25d0*/  SEL R5, R12, RZ, !P0 ;  /* 0x000000ff0c057207 */ /* 0x002fe40004000000 */
[----:B------:R-:W-:Y:S01]  /*25e0*/  ISETP.GE.AND P1, PT, R201, c[0x0][0x198], PT ;  /* 0x00006600c9007a0c */ /* 0x000fe20003f26270 */
[----:B------:R-:W-:Y:S01]  /*25f0*/  IMAD R0, R11, c[0x0][0x17c], R0 ;  /* 0x00005f000b007a24 */ /* 0x000fe200078e0200 */
[----:B------:R-:W-:Y:S01]  /*2600*/  IADD3 R110, R211, -0x1, RZ ;  /* 0xffffffffd36e7810 */ /* 0x000fe20007ffe0ff */
[----:B------:R-:W-:-:S04]  /*2610*/  IMAD R6, R6, c[0x0][0x1c0], RZ ;  /* 0x0000700006067a24 */ /* 0x000fc800078e02ff */
[----:B------:R-:W-:Y:S02]  /*2620*/  IMAD R6, R5, c[0x0][0x1c4], R6 ;  /* 0x0000710005067a24 */ /* 0x000fe400078e0206 */
[----:B---3--:R-:W-:-:S05]  /*2630*/  IMAD.WIDE.U32 R2, R11, c[0x0][0x178], RZ ;  /* 0x00005e000b027a25 */ /* 0x008fca00078e00ff */
[----:B------:R-:W-:-:S05]  /*2640*/  IADD3 R3, R3, R0, RZ ;  /* 0x0000000003037210 */ /* 0x000fca0007ffe0ff */
[----:B------:R-:W-:-:S04]  /*2650*/  IMAD.WIDE.U32 R2, R15, c[0x0][0x1b8], R2 ;  /* 0x00006e000f027a25 */ /* 0x000fc800078e0002 */
[----:B------:R-:W-:-:S04]  /*2660*/  IMAD R3, R15, c[0x0][0x1bc], R3 ;  /* 0x00006f000f037a24 */ /* 0x000fc800078e0203 */
[----:B------:R-:W-:-:S05]  /*2670*/  IMAD.WIDE.U32 R2, R5, c[0x0][0x1c0], R2 ;  /* 0x0000700005027a25 */ /* 0x000fca00078e0002 */
[----:B------:R-:W-:Y:S01]  /*2680*/  IADD3 R3, R3, R6, RZ ;  /* 0x0000000603037210 */ /* 0x000fe20007ffe0ff */
[----:B--2---:R-:W-:-:S04]  /*2690*/  IMAD.IADD R4, R4, 0x1, R14 ;  /* 0x0000000104047824 */ /* 0x004fc800078e020e */
[----:B------:R-:W-:Y:S01]  /*26a0*/  @P5 IMAD.HI.U32 R7, R4, c[0x0][0x2c8], RZ ;  /* 0x0000b20004075a27 */ /* 0x000fe200078e00ff */
[----:B------:R-:W-:-:S04]  /*26b0*/  MOV R0, R4 ;  /* 0x0000000400007202 */ /* 0x000fc80000000f00 */
[----:B------:R-:W-:-:S04]  /*26c0*/  @P5 SHF.R.U32.HI R0, RZ, c[0x0][0x2cc], R7 ;  /* 0x0000b300ff005a19 */ /* 0x000fc80000011607 */
[--C-:B------:R-:W-:Y:S01]  /*26d0*/  SHF.R.S32.HI R7, RZ, 0x1f, R0.reuse ;  /* 0x0000001fff077819 */ /* 0x100fe20000011400 */
[----:B------:R-:W-:Y:S02]  /*26e0*/  IMAD.MOV R5, RZ, RZ, -R0 ;  /* 0x000000ffff057224 */ /* 0x000fe400078e0a00 */
[----:B------:R-:W-:-:S04]  /*26f0*/  IMAD.WIDE.U32 R2, R0, c[0x0][0x1b0], R2 ;  /* 0x00006c0000027a25 */ /* 0x000fc800078e0002 */
[----:B------:R-:W-:Y:S02]  /*2700*/  IMAD R4, R5, c[0x0][0x2c4], R4 ;  /* 0x0000b10005047a24 */ /* 0x000fe400078e0204 */
[----:B------:R-:W-:-:S04]  /*2710*/  IMAD R5, R7, c[0x0][0x1b0], RZ ;  /* 0x00006c0007057a24 */ /* 0x000fc800078e02ff */
[----:B------:R-:W-:Y:S01]  /*2720*/  IMAD R6, R0, c[0x0][0x1b4], R5 ;  /* 0x00006d0000067a24 */ /* 0x000fe200078e0205 */
[----:B------:R-:W-:Y:S02]  /*2730*/  SHF.R.S32.HI R5, RZ, 0x1f, R4 ;  /* 0x0000001fff057819 */ /* 0x000fe40000011404 */
[----:B------:R-:W-:Y:S01]  /*2740*/  @!P2 MOV R8, R12 ;  /* 0x0000000c0008a202 */ /* 0x000fe20000000f00 */
        /* <DEDUP_REMOVED lines=9> */
.L_x_1554:
[----:B------:R-:W-:Y:S05]  /*27e0*/  BRA.DIV ~URZ, `(.L_x_1429) ;  /* 0x000125027f007947 */ /* 0x000fea000b800000 */
[----:B------:R3:W4:Y:S02]  /*27f0*/  SHFL.IDX PT, R2, R6, RZ, 0x181f ;  /* 0x00181fff06027589 */ /* 0x00072400000e0000 */
.L_x_1555:
[----:B---3--:R-:W3:Y:S04]  /*2800*/  LDL R3, [R1+0x3c] ;  /* 0x00003c0001037983 */ /* 0x008ee80000100800 */
[----:B------:R-:W1:Y:S02]  /*2810*/  S2R R4, SR_TID.X ;  /* 0x0000000000047919 */ /* 0x000e640000002100 */
[----:B-1----:R-:W-:-:S04]  /*2820*/  SHF.R.S32.HI R0, RZ, 0x1f, R4 ;  /* 0x0000001fff007819 */ /* 0x002fc80000011404 */
[----:B------:R-:W-:-:S04]  /*2830*/  LEA.HI R0, R0, R4, RZ, 0x3 ;  /* 0x0000000400007211 */ /* 0x000fc800078f18ff */
[----:B------:R-:W-:Y:S01]  /*2840*/  SHF.R.S32.HI R0, RZ, 0x3, R0 ;  /* 0x00000003ff007819 */ /* 0x000fe20000011400 */
[----:B------:R-:W-:Y:S01]  /*2850*/  IMAD R4, R250, c[0x0][0x2c4], RZ ;  /* 0x0000b100fa047a24 */ /* 0x000fe200078e02ff */
[----:B------:R-:W-:Y:S03]  /*2860*/  BSSY B0, `(.L_x_1430) ;  /* 0x000000b000007945 */ /* 0x000fe60003800000 */
[----:B---3--:R-:W-:-:S05]  /*2870*/  IMAD.IADD R0, R0, 0x1, R3 ;  /* 0x0000000100007824 */ /* 0x008fca00078e0203 */
        /* <DEDUP_REMOVED lines=9> */
.L_x_1431:
[----:B------:R-:W-:Y:S05]  /*2910*/  BSYNC B0 ;  /* 0x0000000000007941 */ /* 0x000fea0003800000 */
.L_x_1430:
[----:B------:R-:W-:Y:S05]  /*2920*/  BRA.DIV ~URZ, `(.L_x_1432) ;  /* 0x000124327f007947 */ /* 0x000fea000b800000 */
[----:B--2---:R2:W3:Y:S04]  /*2930*/  SHFL.IDX PT, R7, R5, 0x1, 0x181f ;  /* 0x00381f0005077f89 */ /* 0x0044e800000e0000 */
[----:B-1--4-:R2:W1:Y:S02]  /*2940*/  SHFL.IDX PT, R2, R6, 0x1, 0x181f ;  /* 0x00381f0006027f89 */ /* 0x01246400000e0000 */
.L_x_1556:
        /* <DEDUP_REMOVED lines=11> */
.L_x_1434:
[----:B------:R-:W-:Y:S05]  /*2a00*/  BSYNC B0 ;  /* 0x0000000000007941 */ /* 0x000fea0003800000 */
.L_x_1433:
[----:B------:R-:W-:Y:S05]  /*2a10*/  BRA.DIV ~URZ, `(.L_x_1435) ;  /* 0x000124127f007947 */ /* 0x000fea000b800000 */
[----:B---3--:R3:W4:Y:S02]  /*2a20*/  SHFL.IDX PT, R7, R5, 0x2, 0x181f ;  /* 0x00581f0005077f89 */ /* 0x00872400000e0000 */
.L_x_1557:
[----:B------:R-:W-:Y:S05]  /*2a30*/  BRA.DIV ~URZ, `(.L_x_1436) ;  /* 0x000124627f007947 */ /* 0x000fea000b800000 */
[----:B-1----:R1:W2:Y:S02]  /*2a40*/  SHFL.IDX PT, R2, R6, 0x2, 0x181f ;  /* 0x00581f0006027f89 */ /* 0x0022a400000e0000 */
.L_x_1558:
        /* <DEDUP_REMOVED lines=11> */
.L_x_1438:
[----:B------:R-:W-:Y:S05]  /*2b00*/  BSYNC B0 ;  /* 0x0000000000007941 */ /* 0x000fea0003800000 */
.L_x_1437:
[----:B------:R-:W-:Y:S05]  /*2b10*/  BRA.DIV ~URZ, `(.L_x_1439) ;  /* 0x000123f27f007947 */ /* 0x000fea000b800000 */
[----:B----4-:R4:W1:Y:S04]  /*2b20*/  SHFL.IDX PT, R7, R5, 0x3, 0x181f ;  /* 0x00781f0005077f89 */ /* 0x01086800000e0000 */
[----:B--2---:R4:W2:Y:S02]  /*2b30*/  SHFL.IDX PT, R2, R6, 0x3, 0x181f ;  /* 0x00781f0006027f89 */ /* 0x0048a400000e0000 */
.L_x_1559:
        /* <DEDUP_REMOVED lines=11> */
.L_x_1441:
[----:B------:R-:W-:Y:S05]  /*2bf0*/  BSYNC B0 ;  /* 0x0000000000007941 */ /* 0x000fea0003800000 */
.L_x_1440:
[----:B------:R-:W-:Y:S05]  /*2c00*/  BRA.DIV ~URZ, `(.L_x_1442) ;  /* 0x000123d27f007947 */ /* 0x000fea000b800000 */
[----:B-1----:R1:W3:Y:S02]  /*2c10*/  SHFL.IDX PT, R7, R5, 0x4, 0x181f ;  /* 0x00981f0005077f89 */ /* 0x0022e400000e0000 */
.L_x_1560:
[----:B------:R-:W-:Y:S05]  /*2c20*/  BRA.DIV ~URZ, `(.L_x_1443) ;  /* 0x000124227f007947 */ /* 0x000fea000b800000 */
[----:B--2---:R2:W1:Y:S02]  /*2c30*/  SHFL.IDX PT, R2, R6, 0x4, 0x181f ;  /* 0x00981f0006027f89 */ /* 0x00446400000e0000 */
.L_x_1561:
        /* <DEDUP_REMOVED lines=11> */
.L_x_1445:
[----:B------:R-:W-:Y:S05]  /*2cf0*/  BSYNC B0 ;  /* 0x0000000000007941 */ /* 0x000fea0003800000 */
.L_x_1444:
[----:B------:R-:W-:Y:S05]  /*2d00*/  BRA.DIV ~URZ, `(.L_x_1446) ;  /* 0x000123b27f007947 */ /* 0x000fea000b800000 */
[----:B---3--:R3:W2:Y:S04]  /*2d10*/  SHFL.IDX PT, R7, R5, 0x5, 0x181f ;  /* 0x00b81f0005077f89 */ /* 0x0086a800000e0000 */
[----:B-1----:R3:W1:Y:S02]  /*2d20*/  SHFL.IDX PT, R2, R6, 0x5, 0x181f ;  /* 0x00b81f0006027f89 */ /* 0x00266400000e0000 */
.L_x_1562:
        /* <DEDUP_REMOVED lines=11> */
.L_x_1448:
[----:B------:R-:W-:Y:S05]  /*2de0*/  BSYNC B0 ;  /* 0x0000000000007941 */ /* 0x000fea0003800000 */
.L_x_1447:
[----:B------:R-:W-:Y:S05]  /*2df0*/  BRA.DIV ~URZ, `(.L_x_1449) ;  /* 0x000123927f007947 */ /* 0x000fea000b800000 */
[----:B--2---:R2:W3:Y:S02]  /*2e00*/  SHFL.IDX PT, R7, R5, 0x6, 0x181f ;  /* 0x00d81f0005077f89 */ /* 0x0044e400000e0000 */
.L_x_1563:
[----:B------:R-:W-:Y:S05]  /*2e10*/  BRA.DIV ~URZ, `(.L_x_1450) ;  /* 0x000123e27f007947 */ /* 0x000fea000b800000 */
[----:B-1----:R1:W2:Y:S02]  /*2e20*/  SHFL.IDX PT, R2, R6, 0x6, 0x181f ;  /* 0x00d81f0006027f89 */ /* 0x0022a400000e0000 */
.L_x_1564:
        /* <DEDUP_REMOVED lines=11> */
.L_x_1452:
[----:B------:R-:W-:Y:S05]  /*2ee0*/  BSYNC B0 ;  /* 0x0000000000007941 */ /* 0x000fea0003800000 */
.L_x_1451:
[----:B------:R-:W-:Y:S05]  /*2ef0*/  BRA.DIV ~URZ, `(.L_x_1453) ;  /* 0x000123727f007947 */ /* 0x000fea000b800000 */
[----:B--234-:R-:W2:Y:S04]  /*2f00*/  SHFL.IDX PT, R5, R5, 0x7, 0x181f ;  /* 0x00f81f0005057f89 */ /* 0x01cea800000e0000 */
[----:B------:R3:W4:Y:S02]  /*2f10*/  SHFL.IDX PT, R2, R6, 0x7, 0x181f ;  /* 0x00f81f0006027f89 */ /* 0x00072400000e0000 */
.L_x_1565:
        /* <DEDUP_REMOVED lines=20> */
[----:B------:R-:W-:-:S02]  /*3060*/  MOV R109, 0x50 ;  /* 0x00000050006d7802 */ /* 0x000fc40000000f00 */
[----:B------:R-:W-:-:S03]  /*3070*/  MOV R0, c[0x0][0x2b8] ;  /* 0x0000ae0000007a02 */ /* 0x000fc60000000f00 */
[----:B------:R-:W-:Y:S01]  /*3080*/  IMAD R109, R211, R109, -0x50 ;  /* 0xffffffb0d36d7424 */ /* 0x000fe200078e026d */
[----:B------:R-:W-:Y:S02]  /*3090*/  ISETP.NE.AND P4, PT, R0, 0x1, PT ;  /* 0x000000010000780c */ /* 0x000fe40003f85270 */
[----:B------:R-:W-:Y:S01]  /*30a0*/  MOV R203, RZ ;  /* 0x000000ff00cb7202 */ /* 0x000fe20000000f00 */
[----:B------:R-:W-:Y:S01]  /*30b0*/  BAR.SYNC.DEFER_BLOCKING 0x0 ;  /* 0x0000000000007b1d */ /* 0x000fe20000010000 */
[----:B-12---:R-:W-:-:S04]  /*30c0*/  IADD3 R2, R143, R109, RZ ;  /* 0x0000006d8f027210 */ /* 0x006fc80007ffe0ff */
        /* <DEDUP_REMOVED lines=10> */
[----:B------:R-:W2:Y:S01]  /*3170*/  @!P1 LDG.E R203, [R4.64] ;  /* 0x0000000604cb9981 */ /* 0x000ea2000c1e1900 */
[----:B------:R-:W-:-:S05]  /*3180*/  IADD3 R0, -R0, RZ, RZ ;  /* 0x000000ff00007210 */ /* 0x000fca0007ffe1ff */
[----:B------:R-:W-:Y:S01]  /*3190*/  IMAD R217, R0, c[0x0][0x2b8], R2 ;  /* 0x0000ae0000d97a24 */ /* 0x000fe200078e0202 */
[----:B------:R-:W1:Y:S04]  /*31a0*/  S2R R9, SR_TID.X ;  /* 0x0000000000097919 */ /* 0x000e680000002100 */
[----:B---3--:R-:W-:Y:S01]  /*31b0*/  SHF.R.S32.HI R6, RZ, 0x1f, R217 ;  /* 0x0000001fff067819 */ /* 0x008fe200000114d9 */
[----:B------:R-:W-:-:S04]  /*31c0*/  IMAD.WIDE.U32 R2, R217, c[0x0][0x1e0], RZ ;  /* 0x00007800d9027a25 */ /* 0x000fc800078e00ff */
[----:B------:R-:W-:-:S04]  /*31d0*/  IMAD R0, R6, c[0x0][0x1e0], RZ ;  /* 0x0000780006007a24 */ /* 0x000fc800078e02ff */
[----:B------:R-:W-:-:S05]  /*31e0*/  IMAD R0, R217, c[0x0][0x1e4], R0 ;  /* 0x00007900d9007a24 */ /* 0x000fca00078e0200 */
[----:B------:R-:W-:Y:S01]  /*31f0*/  IADD3 R3, R3, R0, RZ ;  /* 0x0000000003037210 */ /* 0x000fe20007ffe0ff */
[----:B------:R-:W-:-:S04]  /*3200*/  IMAD.WIDE.U32 R140, R15, c[0x0][0x1e8], RZ ;  /* 0x00007a000f8c7a25 */ /* 0x000fc800078e00ff */
[----:B------:R-:W-:Y:S01]  /*3210*/  IMAD R136, R15, c[0x0][0x1ec], R141 ;  /* 0x00007b000f887a24 */ /* 0x000fe200078e028d */
[----:B-1----:R-:W-:Y:S01]  /*3220*/  SHF.R.S32.HI R7, RZ, 0x1f, R9 ;  /* 0x0000001fff077819 */ /* 0x002fe20000011409 */
[----:B------:R-:W-:-:S03]  /*3230*/  IMAD R108, R110, -0x50, R251 ;  /* 0xffffffb06e6c7824 */ /* 0x000fc600078e02fb */
[----:B------:R-:W-:-:S04]  /*3240*/  LEA.HI R7, R7, R9, RZ, 0x3 ;  /* 0x0000000907077211 */ /* 0x000fc800078f18ff */
[----:B------:R-:W-:-:S04]  /*3250*/  SHF.R.S32.HI R7, RZ, 0x3, R7 ;  /* 0x00000003ff077819 */ /* 0x000fc80000011407 */
[----:B------:R-:W-:-:S04]  /*3260*/  IADD3 R8, -R7, R108, RZ ;  /* 0x0000006c07087210 */ /* 0x000fc80007ffe1ff */
[C---:B------:R-:W-:Y:S02]  /*3270*/  ISETP.GE.AND P6, PT, R8.reuse, 0x1, PT ;  /* 0x000000010800780c */ /* 0x040fe40003fc6270 */
[C---:B------:R-:W-:Y:S02]  /*3280*/  ISETP.GE.AND P3, PT, R8.reuse, 0x11, PT ;  /* 0x000000110800780c */ /* 0x040fe40003f66270 */
[----:B------:R-:W-:Y:S01]  /*3290*/  ISETP.GE.AND P2, PT, R8, 0x21, PT ;  /* 0x000000210800780c */ /* 0x000fe20003f46270 */
[----:B------:R-:W-:-:S04]  /*32a0*/  IMAD.WIDE.U32 R18, R15, c[0x0][0x210], RZ ;  /* 0x000084000f127a25 */ /* 0x000fc800078e00ff */
[----:B------:R-:W-:Y:S01]  /*32b0*/  IMAD R17, R15, c[0x0][0x214], R19 ;  /* 0x000085000f117a24 */ /* 0x000fe200078e0213 */
[C---:B------:R-:W-:Y:S02]  /*32c0*/  SHF.L.U32 R135, R201.reuse, 0x1, RZ ;  /* 0x00000001c9877819 */ /* 0x040fe400000006ff */
[----:B------:R-:W-:Y:S01]  /*32d0*/  SHF.L.U64.HI R36, R201, 0x1, R16 ;  /* 0x00000001c9247819 */ /* 0x000fe20000010210 */
[----:B------:R-:W-:Y:S04]  /*32e0*/  STL.64 [R1+0x18], R140 ;  /* 0x0000188c01007387 */ /* 0x000fe80000100a00 */
[----:B------:R-:W-:Y:S04]  /*32f0*/  STL [R1+0x30], R136 ;  /* 0x0000308801007387 */ /* 0x000fe80000100800 */
        /* <DEDUP_REMOVED lines=12> */
[----:B------:R-:W2:Y:S04]  /*33c0*/  SHFL.IDX PT, R3, R4, RZ, 0x181f ;  /* 0x00181fff04037589 */ /* 0x000ea800000e0000 */
[----:B------:R-:W4:Y:S04]  /*33d0*/  SHFL.IDX PT, R5, R0, 0x1, 0x181f ;  /* 0x00381f0000057f89 */ /* 0x000f2800000e0000 */
[----:B------:R-:W5:Y:S01]  /*33e0*/  SHFL.IDX PT, R9, R4, 0x1, 0x181f ;  /* 0x00381f0004097f89 */ /* 0x000f6200000e0000 */
[----:B------:R-:W-:-:S03]  /*33f0*/  @P6 ISETP.GE.AND P0, PT, R201, c[0x0][0x1d4], PT ;  /* 0x00007500c9006a0c */ /* 0x000fc60003f06270 */
[----:B------:R-:W3:Y:S04]  /*3400*/  SHFL.IDX PT, R7, R0, 0x2, 0x181f ;  /* 0x00581f0000077f89 */ /* 0x000ee800000e0000 */
[----:B------:R-:W3:Y:S01]  /*3410*/  SHFL.IDX PT, R11, R4, 0x2, 0x181f ;  /* 0x00581f00040b7f89 */ /* 0x000ee200000e0000 */
[----:B-1----:R-:W-:-:S04]  /*3420*/  @P6 LEA R2, P1, R201, R2, 0x1 ;  /* 0x00000002c9026211 */ /* 0x002fc800078208ff */
[C---:B--2---:R-:W-:Y:S02]  /*3430*/  @P6 LEA.HI.X R3, R201.reuse, R3, R16, 0x1, P1 ;  /* 0x00000003c9036211 */ /* 0x044fe400008f0c10 */
[----:B------:R-:W-:Y:S01]  /*3440*/  @P3 ISETP.GE.AND P1, PT, R201, c[0x0][0x1d4], PT ;  /* 0x00007500c9003a0c */ /* 0x000fe20003f26270 */
[----:B------:R-:W1:Y:S04]  /*3450*/  SHFL.IDX PT, R10, R0, 0x3, 0x181f ;  /* 0x00781f00000a7f89 */ /* 0x000e6800000e0000 */
[----:B------:R4:W-:Y:S04]  /*3460*/  @P6 LDGSTS.E.BYPASS.LTC128B.128 [R202+0x2900], [R2.64], !P0 ;  /* 0x0290000002ca6fae */ /* 0x0009e8000c101d46 */
[----:B------:R-:W2:Y:S04]  /*3470*/  SHFL.IDX PT, R14, R4, 0x3, 0x181f ;  /* 0x00781f00040e7f89 */ /* 0x000ea800000e0000 */
[----:B------:R1:W1:Y:S01]  /*3480*/  SHFL.IDX PT, R13, R0, 0x4, 0x181f ;  /* 0x00981f00000d7f89 */ /* 0x00026200000e0000 */
[----:B------:R-:W-:-:S02]  /*3490*/  ISETP.GE.AND P6, PT, R8, 0x31, PT ;  /* 0x000000310800780c */ /* 0x000fc40003fc6270 */
[----:B----4-:R-:W-:-:S04]  /*34a0*/  @P3 LEA R2, P0, R201, R5, 0x1 ;  /* 0x00000005c9023211 */ /* 0x010fc800078008ff */
[C---:B-----5:R-:W-:Y:S02]  /*34b0*/  @P3 LEA.HI.X R3, R201.reuse, R9, R16, 0x1, P0 ;  /* 0x00000009c9033211 */ /* 0x060fe400000f0c10 */
[----:B------:R3:W4:Y:S01]  /*34c0*/  SHFL.IDX PT, R9, R4, 0x4, 0x181f ;  /* 0x00981f0004097f89 */ /* 0x00072200000e0000 */
[----:B------:R-:W-:-:S03]  /*34d0*/  @P2 ISETP.GE.AND P0, PT, R201, c[0x0][0x1d4], PT ;  /* 0x00007500c9002a0c */ /* 0x000fc60003f06270 */
[----:B------:R5:W-:Y:S01]  /*34e0*/  @P3 LDGSTS.E.BYPASS.LTC128B.128 [R202+0x3100], [R2.64], !P1 ;  /* 0x0310000002ca3fae */ /* 0x000be2000c901d46 */
[----:B------:R-:W-:Y:S01]  /*34f0*/  ISETP.GE.AND P3, PT, R8, 0x41, PT ;  /* 0x000000410800780c */ /* 0x000fe20003f66270 */
[----:B-1----:R-:W-:Y:S01]  /*3500*/  IMAD R0, R6, c[0x0][0x208], RZ ;  /* 0x0000820006007a24 */ /* 0x002fe200078e02ff */
[----:B---3--:R-:W-:-:S04]  /*3510*/  @P2 LEA R4, P1, R201, R7, 0x1 ;  /* 0x00000007c9042211 */ /* 0x008fc800078208ff */
[C---:B------:R-:W-:Y:S02]  /*3520*/  @P2 LEA.HI.X R5, R201.reuse, R11, R16, 0x1, P1 ;  /* 0x0000000bc9052211 */ /* 0x040fe400008f0c10 */
[----:B------:R-:W-:-:S03]  /*3530*/  @P6 ISETP.GE.AND P1, PT, R201, c[0x0][0x1d4], PT ;  /* 0x00007500c9006a0c */ /* 0x000fc60003f26270 */
[----:B------:R1:W-:Y:S02]  /*3540*/  @P2 LDGSTS.E.BYPASS.LTC128B.128 [R202+0x3900], [R4.64], !P0 ;  /* 0x0390000004ca2fae */ /* 0x0003e4000c101d46 */
[C---:B------:R-:W-:Y:S02]  /*3550*/  @P3 ISETP.GE.AND P0, PT, R201.reuse, c[0x0][0x1d4], PT ;  /* 0x00007500c9003a0c */ /* 0x040fe40003f06270 */
[----:B-1----:R-:W-:-:S04]  /*3560*/  @P6 LEA R4, P2, R201, R10, 0x1 ;  /* 0x0000000ac9046211 */ /* 0x002fc800078408ff */
[C---:B--2---:R-:W-:Y:S02]  /*3570*/  @P6 LEA.HI.X R5, R201.reuse, R14, R16, 0x1, P2 ;  /* 0x0000000ec9056211 */ /* 0x044fe400010f0c10 */
[----:B------:R-:W-:-:S03]  /*3580*/  @P3 LEA R6, P2, R201, R13, 0x1 ;  /* 0x0000000dc9063211 */ /* 0x000fc600078408ff */
[----:B------:R1:W-:Y:S01]  /*3590*/  @P6 LDGSTS.E.BYPASS.LTC128B.128 [R202+0x4100], [R4.64], !P1 ;  /* 0x0410000004ca6fae */ /* 0x0003e2000c901d46 */
[----:B----4-:R-:W-:-:S05]  /*35a0*/  @P3 LEA.HI.X R7, R201, R9, R16, 0x1, P2 ;  /* 0x00000009c9073211 */ /* 0x010fca00010f0c10 */
[----:B------:R2:W-:Y:S04]  /*35b0*/  @P3 LDGSTS.E.BYPASS.LTC128B.128 [R202+0x4900], [R6.64], !P0 ;  /* 0x0490000006ca3fae */ /* 0x0005e8000c101d46 */
[----:B------:R-:W0:Y:S01]  /*35c0*/  LDGDEPBAR ;  /* 0x00000000000079af */ /* 0x000e220000000000 */
[----:B-----5:R-:W-:-:S04]  /*35d0*/  IMAD.WIDE.U32 R2, R217, c[0x0][0x208], RZ ;  /* 0x00008200d9027a25 */ /* 0x020fc800078e00ff */
[----:B------:R-:W-:-:S05]  /*35e0*/  IMAD R0, R217, c[0x0][0x20c], R0 ;  /* 0x00008300d9007a24 */ /* 0x000fca00078e0200 */
[----:B------:R-:W-:Y:S01]  /*35f0*/  IADD3 R3, R3, R0, RZ ;  /* 0x0000000003037210 */ /* 0x000fe20007ffe0ff */
[----:B------:R-:W-:-:S04]  /*3600*/  IMAD R0, R12, c[0x0][0x218], RZ ;  /* 0x000086000c007a24 */ /* 0x000fc800078e02ff */
[----:B------:R-:W-:Y:S01]  /*3610*/  IMAD.WIDE.U32 R2, R203, c[0x0][0x218], R2 ;  /* 0x00008600cb027a25 */ /* 0x000fe200078e0002 */
[----:B------:R-:W-:-:S04]  /*3620*/  DEPBAR.LE SB0, 0x1 ;  /* 0x000080400000791a */ /* 0x000fc80000000000 */
[----:B------:R-:W-:-:S04]  /*3630*/  DEPBAR.LE SB0, 0x0 ;  /* 0x000080000000791a */ /* 0x000fc80000000000 */
[----:B------:R-:W-:Y:S01]  /*3640*/  BAR.SYNC.DEFER_BLOCKING 0x0 ;  /* 0x0000000000007b1d */ /* 0x000fe20000010000 */
[----:B------:R-:W-:Y:S01]  /*3650*/  IMAD R0, R203, c[0x0][0x21c], R0 ;  /* 0x00008700cb007a24 */ /* 0x000fe200078e0200 */
[----:B------:R-:W-:-:S04]  /*3660*/  IADD3 R2, P0, R2, R18, RZ ;  /* 0x0000001202027210 */ /* 0x000fc80007f1e0ff */
[----:B------:R-:W-:Y:S02]  /*3670*/  IADD3.X R3, R17, R3, R0, P0, !PT ;  /* 0x0000000311037210 */ /* 0x000fe400007fe400 */
[----:B------:R-:W-:-:S04]  /*3680*/  LEA R0, P0, R2, c[0x0][0x1f8], 0x1 ;  /* 0x00007e0002007a11 */ /* 0x000fc800078008ff */
[----:B------:R-:W-:Y:S01]  /*3690*/  LEA.HI.X R3, R2, c[0x0][0x1fc], R3, 0x1, P0 ;  /* 0x00007f0002037a11 */ /* 0x000fe200000f0c03 */
[----:B-1----:R-:W1:Y:S04]  /*36a0*/  SHFL.IDX PT, R4, R0, 0x1, 0x181f ;  /* 0x00381f0000047f89 */ /* 0x002e6800000e0000 */
[----:B------:R-:W3:Y:S04]  /*36b0*/  SHFL.IDX PT, R2, R0, RZ, 0x181f ;  /* 0x00181fff00027589 */ /* 0x000ee800000e0000 */
[----:B------:R-:W4:Y:S04]  /*36c0*/  SHFL.IDX PT, R9, R3, 0x1, 0x181f ;  /* 0x00381f0003097f89 */ /* 0x000f2800000e0000 */
[----:B------:R-:W-:Y:S04]  /*36d0*/  LDSM.16.M88.4 R32, [R191] ;  /* 0x00000000bf20783b */ /* 0x000fe80000000200 */
[----:B------:R-:W-:Y:S04]  /*36e0*/  LDSM.16.M88.4 R52, [R184] ;  /* 0x00000000b834783b */ /* 0x000fe80000000200 */
[----:B--2---:R-:W2:Y:S04]  /*36f0*/  SHFL.IDX PT, R6, R0, 0x2, 0x181f ;  /* 0x00581f0000067f89 */ /* 0x004ea800000e0000 */
[----:B------:R-:W5:Y:S04]  /*3700*/  SHFL.IDX PT, R7, R3, RZ, 0x181f ;  /* 0x00181fff03077589 */ /* 0x000f6800000e0000 */
[----:B------:R-:W2:Y:S04]  /*3710*/  SHFL.IDX PT, R5, R0, 0x3, 0x181f ;  /* 0x00781f0000057f89 */ /* 0x000ea800000e0000 */
[----:B------:R-:W2:Y:S04]  /*3720*/  SHFL.IDX PT, R13, R3, 0x2, 0x181f ;  /* 0x00581f00030d7f89 */ /* 0x000ea800000e0000 */
[----:B------:R-:W5:Y:S04]  /*3730*/  SHFL.IDX PT, R12, R3, 0x3, 0x181f ;  /* 0x00781f00030c7f89 */ /* 0x000f6800000e0000 */
[----:B------:R-:W5:Y:S04]  /*3740*/  SHFL.IDX PT, R0, R0, 0x4, 0x181f ;  /* 0x00981f0000007f89 */ /* 0x000f6800000e0000 */
[----:B------:R-:W-:Y:S01]  /*3750*/  LDSM.16.M88.4 R28, [R191+0x2000] ;  /* 0x00200000bf1c783b */ /* 0x000fe20000000200 */
[----:B------:R-:W-:-:S03]  /*3760*/  ISETP.GE.AND P1, PT, R201, c[0x0][0x1d4], PT ;  /* 0x00007500c9007a0c */ /* 0x000fc60003f26270 */
[----:B------:R5:W5:Y:S01]  /*3770*/  SHFL.IDX PT, R14, R3, 0x4, 0x181f ;  /* 0x00981f00030e7f89 */ /* 0x000b6200000e0000 */
[-C--:B-1----:R-:W-:Y:S02]  /*3780*/  IADD3 R10, P6, R4, R135.reuse, RZ ;  /* 0x00000087040a7210 */ /* 0x082fe40007fde0ff */
[-C--:B---3--:R-:W-:Y:S01]  /*3790*/  IADD3 R2, P2, R2, R135.reuse, RZ ;  /* 0x0000008702027210 */ /* 0x088fe20007f5e0ff */
[----:B------:R-:W-:Y:S01]  /*37a0*/  LDSM.16.M88.4 R24, [R194] ;  /* 0x00000000c218783b */ /* 0x000fe20000000200 */
[C---:B------:R-:W-:Y:S02]  /*37b0*/  ISETP.LT.OR P0, PT, R8.reuse, 0x1, P1 ;  /* 0x000000010800780c */ /* 0x040fe40000f01670 */
[-C--:B----4-:R-:W-:Y:S01]  /*37c0*/  IADD3.X R11, R9, R36.reuse, RZ, P6, !PT ;  /* 0x00000024090b7210 */ /* 0x090fe200037fe4ff */
[----:B------:R-:W1:Y:S01]  /*37d0*/  LDSM.16.M88.4 R48, [R195] ;  /* 0x00000000c330783b */ /* 0x000e620000000200 */
[----:B------:R-:W-:Y:S02]  /*37e0*/  ISETP.LT.OR P6, PT, R8, 0x11, P1 ;  /* 0x000000110800780c */ /* 0x000fe40000fc1670 */
[----:B--2---:R-:W-:Y:S01]  /*37f0*/  IADD3 R6, P3, R6, R135, RZ ;  /* 0x0000008706067210 */ /* 0x004fe20007f7e0ff */
[----:B------:R-:W-:Y:S04]  /*3800*/  LDSM.16.M88.4 R72, [R184+0x800] ;  /* 0x00080000b848783b */ /* 0x000fe80000000200 */
[----:B------:R-:W-:Y:S04]  /*3810*/  LDSM.16.M88.4 R88, [R184+0x1000] ;  /* 0x00100000b858783b */ /* 0x000fe80000000200 */
[----:B------:R-:W-:Y:S01]  /*3820*/  LDSM.16.M88.4 R96, [R184+0x1800] ;  /* 0x00180000b860783b */ /* 0x000fe20000000200 */
[----:B-----5:R-:W-:-:S03]  /*3830*/  IADD3.X R3, R7, R36, RZ, P2, !PT ;  /* 0x0000002407037210 */ /* 0x020fc600017fe4ff */
[----:B------:R-:W-:Y:S01]  /*3840*/  LDSM.16.M88.4 R104, [R184+0x2000] ;  /* 0x00200000b868783b */ /* 0x000fe20000000200 */
[-C--:B------:R-:W-:Y:S02]  /*3850*/  IADD3 R4, P2, R5, R135.reuse, RZ ;  /* 0x0000008705047210 */ /* 0x080fe40007f5e0ff */
[-C--:B------:R-:W-:Y:S01]  /*3860*/  IADD3.X R7, R13, R36.reuse, RZ, P3, !PT ;  /* 0x000000240d077210 */ /* 0x080fe20001ffe4ff */
[----:B------:R-:W2:Y:S01]  /*3870*/  LDSM.16.M88.4 R20, [R194+0x2000] ;  /* 0x00200000c214783b */ /* 0x000ea20000000200 */
[----:B------:R-:W-:Y:S02]  /*3880*/  ISETP.LT.OR P3, PT, R8, 0x21, P1 ;  /* 0x000000210800780c */ /* 0x000fe40000f61670 */
[-C--:B------:R-:W-:Y:S01]  /*3890*/  IADD3.X R5, R12, R36.reuse, RZ, P2, !PT ;  /* 0x000000240c057210 */ /* 0x080fe200017fe4ff */
[----:B------:R-:W-:Y:S01]  /*38a0*/  LDSM.16.M88.4 R84, [R199] ;  /* 0x00000000c754783b */ /* 0x000fe20000000200 */
[C---:B------:R-:W-:Y:S02]  /*38b0*/  ISETP.LT.OR P2, PT, R8.reuse, 0x31, P1 ;  /* 0x000000310800780c */ /* 0x040fe40000f41670 */
[----:B------:R-:W-:Y:S01]  /*38c0*/  ISETP.LT.OR P1, PT, R8, 0x41, P1 ;  /* 0x000000410800780c */ /* 0x000fe20000f21670 */
        /* <DEDUP_REMOVED lines=10> */
[----:B---3--:R-:W-:Y:S01]  /*3970*/  IADD3 R2, P0, R0, R135, RZ ;  /* 0x0000008700027210 */ /* 0x008fe20007f1e0ff */
[----:B----4-:R-:W-:Y:S03]  /*3980*/  HMMA.16816.F32.BF16 R8, R32, R52, RZ ;  /* 0x000000342008723c */ /* 0x010fe600000418ff */
[----:B------:R-:W-:-:S05]  /*3990*/  IADD3.X R3, R14, R36, RZ, P0, !PT ;  /* 0x000000240e037210 */ /* 0x000fca00007fe4ff */
[----:B------:R3:W-:Y:S04]  /*39a0*/  LDGSTS.E.BYPASS.LTC128B.128 [R202+0x2100], [R2.64], !P1 ;  /* 0x0210000002ca7fae */ /* 0x0007e8000c901d46 */
[----:B------:R-:W-:Y:S04]  /*39b0*/  LDSM.16.M88.4 R40, [R190] ;  /* 0x00000000be28783b */ /* 0x000fe80000000200 */
[----:B------:R-:W4:Y:S01]  /*39c0*/  LDSM.16.M88.4 R16, [R192] ;  /* 0x00000000c010783b */ /* 0x000f220000000200 */
[----:B------:R-:W-:Y:S03]  /*39d0*/  HMMA.16816.F32.BF16 R56, R28, R52, RZ ;  /* 0x000000341c38723c */ /* 0x000fe600000418ff */
[----:B------:R-:W3:Y:S04]  /*39e0*/  LDSM.16.M88.4 R12, [R192+0x2000] ;  /* 0x00200000c00c783b */ /* 0x000ee80000000200 */
[----:B------:R-:W-:Y:S01]  /*39f0*/  LDSM.16.M88.4 R44, [R187] ;  /* 0x00000000bb2c783b */ /* 0x000fe20000000200 */
[----:B-1----:R-:W-:Y:S03]  /*3a00*/  HMMA.16816.F32.BF16 R60, R24, R48, R8 ;  /* 0x00000030183c723c */ /* 0x002fe60000041808 */
[----:B------:R-:W1:Y:S04]  /*3a10*/  LDSM.16.M88.4 R8, [R193] ;  /* 0x00000000c108783b */ /* 0x000e680000000200 */
[----:B-----5:R-:W5:Y:S01]  /*3a20*/  LDSM.16.M88.4 R4, [R193+0x2000] ;  /* 0x00200000c104783b */ /* 0x020f620000000200 */
[----:B------:R-:W-:Y:S03]  /*3a30*/  HMMA.16816.F32.BF16 R68, R32, R54, RZ ;  /* 0x000000362044723c */ /* 0x000fe600000418ff */
[----:B------:R-:W0:Y:S05]  /*3a40*/  LDGDEPBAR ;  /* 0x00000000000079af */ /* 0x000e2a0000000000 */
[----:B--2---:R-:W-:Y:S08]  /*3a50*/  HMMA.16816.F32.BF16 R56, R20, R48, R56 ;  /* 0x000000301438723c */ /* 0x004ff00000041838 */
[----:B----4-:R-:W-:Y:S08]  /*3a60*/  HMMA.16816.F32.BF16 R64, R16, R40, R60 ;  /* 0x000000281040723c */ /* 0x010ff0000004183c */
[----:B------:R-:W-:Y:S08]  /*3a70*/  HMMA.16816.F32.BF16 R60, R28, R54, RZ ;  /* 0x000000361c3c723c */ /* 0x000ff000000418ff */
[----:B---3--:R-:W-:Y:S08]  /*3a80*/  HMMA.16816.F32.BF16 R52, R12, R40, R56 ;  /* 0x000000280c34723c */ /* 0x008ff00000041838 */
[----:B------:R-:W-:Y:S08]  /*3a90*/  HMMA.16816.F32.BF16 R56, R24, R50, R68 ;  /* 0x000000321838723c */ /* 0x000ff00000041844 */
[----:B-1----:R-:W-:Y:S08]  /*3aa0*/  HMMA.16816.F32.BF16 R68, R8, R44, R64 ;  /* 0x0000002c0844723c */ /* 0x002ff00000041840 */
[----:B------:R-:W-:Y:S01]  /*3ab0*/  HMMA.16816.F32.BF16 R64, R20, R50, R60 ;  /* 0x000000321440723c */ /* 0x000fe2000004183c */
[----:B------:R-:W1:Y:S07]  /*3ac0*/  LDSM.16.M88.4 R48, [R190+0x800] ;  /* 0x00080000be30783b */ /* 0x000e6e0000000200 */
[----:B------:R-:W-:Y:S08]  /*3ad0*/  HMMA.16816.F32.BF16 R60, R32, R72, RZ ;  /* 0x00000048203c723c */ /* 0x000ff000000418ff */
[----:B-----5:R-:W-:Y:S08]  /*3ae0*/  HMMA.16816.F32.BF16 R80, R4, R44, R52 ;  /* 0x0000002c0450723c */ /* 0x020ff00000041834 */
[----:B------:R-:W-:Y:S01]  /*3af0*/  HMMA.16816.F32.BF16 R52, R16, R42, R56 ;  /* 0x0000002a1034723c */ /* 0x000fe20000041838 */
[----:B------:R-:W-:-:S07]  /*3b00*/  FMUL.FTZ R0, R68, c[0x0][0x320] ;  /* 0x0000c80044007a20 */ /* 0x000fce0000410000 */
[----:B------:R-:W-:Y:S01]  /*3b10*/  HMMA.16816.F32.BF16 R56, R28, R72, RZ ;  /* 0x000000481c38723c */ /* 0x000fe200000418ff */
[----:B------:R2:W3:Y:S07]  /*3b20*/  MUFU.TANH R134, R0 ;  /* 0x0000000000867308 */ /* 0x0004ee0000002400 */
[----:B------:R-:W-:Y:S01]  /*3b30*/  HMMA.16816.F32.BF16 R60, R24, R84, R60 ;  /* 0x00000054183c723c */ /* 0x000fe2000004183c */
[----:B--2---:R-:W-:-:S07]  /*3b40*/  FMUL.FTZ R0, R69, c[0x0][0x320] ;  /* 0x0000c80045007a20 */ /* 0x004fce0000410000 */
[----:B------:R-:W-:Y:S01]  /*3b50*/  HMMA.16816.F32.BF16 R64, R12, R42, R64 ;  /* 0x0000002a0c40723c */ /* 0x000fe20000041840 */
[----:B------:R-:W2:Y:S01]  /*3b60*/  LDSM.16.M88.4 R40, [R187+0x800] ;  /* 0x00080000bb28783b */ /* 0x000ea20000000200 */
        /* <DEDUP_REMOVED lines=9> */
[----:B------:R4:W2:Y:S07]  /*3c00*/  MUFU.TANH R153, R0 ;  /* 0x0000000000997308 */ /* 0x0008ae0000002400 */
[----:B-1----:R-:W-:Y:S01]  /*3c10*/  HMMA.16816.F32.BF16 R60, R16, R48, R60 ;  /* 0x00000030103c723c */ /* 0x002fe2000004183c */
[----:B----4-:R-:W-:-:S04]  /*3c20*/  FMUL.FTZ R0, R81, c[0x0][0x320] ;  /* 0x0000c80051007a20 */ /* 0x010fc80000410000 */
[----:B------:R1:W4:Y:S03]  /*3c30*/  MUFU.TANH R152, R0 ;  /* 0x0000000000987308 */ /* 0x0003260000002400 */
        /* <DEDUP_REMOVED lines=16> */
[----:B--2---:R-:W-:Y:S04]  /*3d40*/  HMMA.16816.F32.BF16 R68, R8, R40, R60 ;  /* 0x000000280844723c */ /* 0x004fe8000004183c */
        /* <DEDUP_REMOVED lines=230> */
.L_x_1566:
        /* <DEDUP_REMOVED lines=24> */
.L_x_1567:
        /* <DEDUP_REMOVED lines=9> */
.L_x_1455:
[----:B--234-:R-:W-:Y:S05]  /*4dc0*/  BSYNC B0 ;  /* 0x0000000000007941 */ /* 0x01cfea0003800000 */
.L_x_1454:
[----:B-1----:R-:W2:Y:S04]  /*4dd0*/  LDL R2, [R1+0x3c] ;  /* 0x00003c0001027983 */ /* 0x002ea80000100800 */
[----:B------:R-:W2:Y:S04]  /*4de0*/  LDL R0, [R1+0x44] ;  /* 0x0000440001007983 */ /* 0x000ea80000100800 */
[----:B------:R-:W3:Y:S04]  /*4df0*/  LDL R4, [R1+0x40] ;  /* 0x0000400001047983 */ /* 0x000ee80000100800 */
[----:B------:R-:W0:Y:S01]  /*4e00*/  LDGDEPBAR ;  /* 0x00000000000079af */ /* 0x000e220000000000 */
[----:B--2---:R-:W-:-:S04]  /*4e10*/  IMAD.IADD R0, R0, 0x1, R2 ;  /* 0x0000000100007824 */ /* 0x004fc800078e0202 */
[----:B------:R-:W-:Y:S01]  /*4e20*/  @P5 IMAD.HI.U32 R3, R0, c[0x0][0x2c8], RZ ;  /* 0x0000b20000035a27 */ /* 0x000fe200078e00ff */
[C---:B---3--:R-:W-:Y:S02]  /*4e30*/  IADD3 R2, -R4.reuse, 0x1, R108 ;  /* 0x0000000104027810 */ /* 0x048fe40007ffe16c */
[----:B------:R-:W-:Y:S02]  /*4e40*/  IADD3 R5, -R4, R108, RZ ;  /* 0x0000006c04057210 */ /* 0x000fe40007ffe1ff */
[----:B------:R-:W-:Y:S01]  /*4e50*/  @P5 SHF.R.U32.HI R0, RZ, c[0x0][0x2cc], R3 ;  /* 0x0000b300ff005a19 */ /* 0x000fe20000011603 */
[----:B------:R-:W-:Y:S01]  /*4e60*/  IMAD.IADD R4, R2, 0x1, -R250 ;  /* 0x0000000102047824 */ /* 0x000fe200078e0afa */
[----:B------:R-:W-:Y:S05]  /*4e70*/  BRA.DIV ~URZ, `(.L_x_1458) ;  /* 0x00010a927f007947 */ /* 0x000fea000b800000 */
[----:B------:R1:W2:Y:S02]  /*4e80*/  SHFL.IDX PT, R2, R0, RZ, 0x1c1f ;  /* 0x001c1fff00027589 */ /* 0x0002a400000e0000 */
.L_x_1568:
        /* <DEDUP_REMOVED lines=41> */
[----:B------:R-:W-:Y:S01]  /*5120*/  FSEL R141, R15, -INF , P0 ;  /* 0xff8000000f8d7808 */ /* 0x000fe20000000000 */
[----:B------:R-:W-:Y:S05]  /*5130*/  BRA.DIV ~URZ, `(.L_x_1459) ;  /* 0x000108427f007947 */ /* 0x000fea000b800000 */
[----:B------:R-:W2:Y:S04]  /*5140*/  SHFL.IDX PT, R2, R0, 0x2, 0x1c1f ;  /* 0x005c1f0000027f89 */ /* 0x000ea800000e0000 */
[----:B------:R-:W3:Y:S04]  /*5150*/  SHFL.IDX PT, R3, R0, 0x1, 0x1c1f ;  /* 0x003c1f0000037f89 */ /* 0x000ee800000e0000 */
[----:B-1----:R-:W1:Y:S01]  /*5160*/  SHFL.IDX PT, R0, R0, 0x3, 0x1c1f ;  /* 0x007c1f0000007f89 */ /* 0x002e6200000e0000 */
[----:B--2---:R-:W-:-:S02]  /*5170*/  IMAD.IADD R2, R4, 0x1, R2 ;  /* 0x0000000104027824 */ /* 0x004fc400078e0202 */
[----:B---3--:R-:W-:-:S03]  /*5180*/  IMAD.IADD R3, R4, 0x1, R3 ;  /* 0x0000000104037824 */ /* 0x008fc600078e0203 */
[----:B------:R-:W-:Y:S01]  /*5190*/  IMNMX R2, R5, R2, PT ;  /* 0x0000000205027217 */ /* 0x000fe20003800200 */
[----:B-1----:R-:W-:-:S03]  /*51a0*/  IMAD.IADD R0, R4, 0x1, R0 ;  /* 0x0000000104007824 */ /* 0x002fc600078e0200 */
        /* <DEDUP_REMOVED lines=36> */
[----:B------:R-:W-:Y:S02]  /*53f0*/  IMNMX R3, R5, R3, PT ;  /* 0x0000000305037217 */ /* 0x000fe40003800200 */
[----:B------:R-:W-:Y:S02]  /*5400*/  FSEL R159, R39, -INF , P6 ;  /* 0xff800000279f7808 */ /* 0x000fe40003000000 */
[----:B------:R-:W-:Y:S02]  /*5410*/  FSEL R158, R38, -INF , P2 ;  /* 0xff800000269e7808 */ /* 0x000fe40001000000 */
[----:B------:R-:W-:Y:S02]  /*5420*/  FSEL R157, R30, -INF , P1 ;  /* 0xff8000001e9d7808 */ /* 0x000fe40000800000 */
[----:B------:R-:W-:Y:S02]  /*5430*/  FSEL R156, R28, -INF , P0 ;  /* 0xff8000001c9c7808 */ /* 0x000fe40000000000 */
[----:B------:R-:W-:-:S02]  /*5440*/  ISETP.GT.AND P6, PT, R3, RZ, PT ;  /* 0x000000ff0300720c */ /* 0x000fc40003fc4270 */
[C---:B------:R-:W-:Y:S02]  /*5450*/  ISETP.GT.AND P2, PT, R3.reuse, 0x1, PT ;  /* 0x000000010300780c */ /* 0x040fe40003f44270 */
[C---:B------:R-:W-:Y:S02]  /*5460*/  ISETP.GT.AND P1, PT, R3.reuse, 0x8, PT ;  /* 0x000000080300780c */ /* 0x040fe40003f24270 */
[----:B------:R-:W-:Y:S02]  /*5470*/  ISETP.GT.AND P0, PT, R3, 0x9, PT ;  /* 0x000000090300780c */ /* 0x000fe40003f04270 */
[----:B------:R-:W-:Y:S02]  /*5480*/  FSEL R11, R139, -INF , P6 ;  /* 0xff8000008b0b7808 */ /* 0x000fe40003000000 */
[----:B------:R-:W-:Y:S02]  /*5490*/  FSEL R13, R138, -INF , P2 ;  /* 0xff8000008a0d7808 */ /* 0x000fe40001000000 */
[----:B------:R-:W-:-:S02]  /*54a0*/  FSEL R15, R137, -INF , P1 ;  /* 0xff800000890f7808 */ /* 0x000fc40000800000 */
[----:B------:R-:W-:Y:S02]  /*54b0*/  FSEL R17, R132, -INF , P0 ;  /* 0xff80000084117808 */ /* 0x000fe40000000000 */
[C---:B------:R-:W-:Y:S02]  /*54c0*/  ISETP.GT.AND P6, PT, R3.reuse, 0x10, PT ;  /* 0x000000100300780c */ /* 0x040fe40003fc4270 */
[C---:B------:R-:W-:Y:S02]  /*54d0*/  ISETP.GT.AND P2, PT, R3.reuse, 0x11, PT ;  /* 0x000000110300780c */ /* 0x040fe40003f44270 */
[C---:B------:R-:W-:Y:S02]  /*54e0*/  ISETP.GT.AND P1, PT, R3.reuse, 0x18, PT ;  /* 0x000000180300780c */ /* 0x040fe40003f24270 */
[----:B------:R-:W-:Y:S02]  /*54f0*/  ISETP.GT.AND P0, PT, R3, 0x19, PT ;  /* 0x000000190300780c */ /* 0x000fe40003f04270 */
        /* <DEDUP_REMOVED lines=12> */
[----:B------:R-:W-:-:S02]  /*55c0*/  ISETP.GT.AND P6, PT, R3, 0x30, PT ;  /* 0x000000300300780c */ /* 0x000fc40003fc4270 */
        /* <DEDUP_REMOVED lines=11> */
[----:B------:R-:W-:-:S02]  /*5680*/  IMNMX R0, R5, R0, PT ;  /* 0x0000000005007217 */ /* 0x000fc40003800200 */
[----:B------:R-:W-:Y:S02]  /*5690*/  FSEL R140, R44, -INF , P6 ;  /* 0xff8000002c8c7808 */ /* 0x000fe40003000000 */
[----:B------:R-:W-:Y:S02]  /*56a0*/  FSEL R139, R42, -INF , P2 ;  /* 0xff8000002a8b7808 */ /* 0x000fe40001000000 */
[----:B------:R-:W-:Y:S02]  /*56b0*/  FSEL R138, R35, -INF , P1 ;  /* 0xff800000238a7808 */ /* 0x000fe40000800000 */
[----:B------:R-:W-:Y:S02]  /*56c0*/  FSEL R137, R33, -INF , P0 ;  /* 0xff80000021897808 */ /* 0x000fe40000000000 */
[C---:B------:R-:W-:Y:S02]  /*56d0*/  ISETP.GT.AND P6, PT, R0.reuse, RZ, PT ;  /* 0x000000ff0000720c */ /* 0x040fe40003fc4270 */
        /* <DEDUP_REMOVED lines=28> */
[----:B------:R-:W-:Y:S02]  /*58a0*/  FSEL R150, R77, -INF , P6 ;  /* 0xff8000004d967808 */ /* 0x000fe40003000000 */
[----:B------:R-:W-:Y:S02]  /*58b0*/  FSEL R149, R76, -INF , P2 ;  /* 0xff8000004c957808 */ /* 0x000fe40001000000 */
[----:B------:R-:W-:-:S02]  /*58c0*/  FSEL R148, R55, -INF , P1 ;  /* 0xff80000037947808 */ /* 0x000fc40000800000 */
[----:B------:R-:W-:Y:S02]  /*58d0*/  FSEL R147, R45, -INF , P0 ;  /* 0xff8000002d937808 */ /* 0x000fe40000000000 */
[----:B------:R-:W-:Y:S02]  /*58e0*/  FMNMX.FTZ R2, R14, R4, !PT ;  /* 0x000000040e027209 */ /* 0x000fe40007810000 */
        /* <DEDUP_REMOVED lines=64> */
[----:B------:R-:W-:Y:S02]  /*5cf0*/  FMNMX.FTZ R2, R159, R2, !PT ;  /* 0x000000029f027209 */ /* 0x000fe40007810000 */
[----:B------:R-:W-:Y:S02]  /*5d00*/  FMNMX.FTZ R5, R147, R5, !PT ;  /* 0x0000000593057209 */ /* 0x000fe40007810000 */
[----:B------:R-:W-:Y:S02]  /*5d10*/  FMNMX.FTZ R3, R139, R3, !PT ;  /* 0x000000038b037209 */ /* 0x000fe40007810000 */
[----:B------:R-:W-:Y:S02]  /*5d20*/  FSEL R146, R40, -INF , P2 ;  /* 0xff80000028927808 */ /* 0x000fe40001000000 */
[----:B------:R-:W-:Y:S02]  /*5d30*/  FMNMX.FTZ R0, R143, R0, !PT ;  /* 0x000000008f007209 */ /* 0x000fe40007810000 */
[----:B------:R-:W-:-:S02]  /*5d40*/  FMNMX.FTZ R2, R158, R2, !PT ;  /* 0x000000029e027209 */ /* 0x000fc40007810000 */
[----:B------:R-:W-:Y:S02]  /*5d50*/  FMNMX.FTZ R5, R151, R5, !PT ;  /* 0x0000000597057209 */ /* 0x000fe40007810000 */
[----:B------:R-:W-:Y:S02]  /*5d60*/  FMNMX.FTZ R4, R138, R3, !PT ;  /* 0x000000038a047209 */ /* 0x000fe40007810000 */
[----:B------:R-:W-:Y:S02]  /*5d70*/  FSEL R145, R37, -INF , P1 ;  /* 0xff80000025917808 */ /* 0x000fe40000800000 */
[----:B------:R-:W-:Y:S02]  /*5d80*/  FMNMX.FTZ R0, R142, R0, !PT ;  /* 0x000000008e007209 */ /* 0x000fe40007810000 */
[----:B------:R-:W-:Y:S02]  /*5d90*/  FMNMX.FTZ R3, R157, R2, !PT ;  /* 0x000000029d037209 */ /* 0x000fe40007810000 */
[----:B------:R-:W-:-:S02]  /*5da0*/  FMNMX.FTZ R5, R146, R5, !PT ;  /* 0x0000000592057209 */ /* 0x000fc40007810000 */
[----:B------:R-:W-:Y:S02]  /*5db0*/  FMNMX.FTZ R2, R137, R4, !PT ;  /* 0x0000000489027209 */ /* 0x000fe40007810000 */
[----:B------:R-:W-:Y:S02]  /*5dc0*/  FMNMX.FTZ R0, R141, R0, !PT ;  /* 0x000000008d007209 */ /* 0x000fe40007810000 */
[----:B------:R-:W-:Y:S02]  /*5dd0*/  FMNMX.FTZ R3, R156, R3, !PT ;  /* 0x000000039c037209 */ /* 0x000fe40007810000 */
[----:B------:R-:W-:Y:S01]  /*5de0*/  FSEL R128, R43, -INF , P0 ;  /* 0xff8000002b807808 */ /* 0x000fe20000000000 */
[----:B------:R-:W1:Y:S01]  /*5df0*/  SHFL.BFLY PT, R6, R0, 0x2, 0x1f ;  /* 0x0c401f0000067f89 */ /* 0x000e6200000e0000 */
[----:B------:R-:W-:-:S03]  /*5e00*/  FMNMX.FTZ R4, R145, R5, !PT ;  /* 0x0000000591047209 */ /* 0x000fc60007810000 */
[----:B------:R-:W2:Y:S01]  /*5e10*/  SHFL.BFLY PT, R5, R2, 0x2, 0x1f ;  /* 0x0c401f0002057f89 */ /* 0x000ea200000e0000 */
[----:B------:R-:W-:-:S03]  /*5e20*/  FMNMX.FTZ R4, R128, R4, !PT ;  /* 0x0000000480047209 */ /* 0x000fc60007810000 */
[----:B------:R-:W3:Y:S04]  /*5e30*/  SHFL.BFLY PT, R7, R3, 0x2, 0x1f ;  /* 0x0c401f0003077f89 */ /* 0x000ee800000e0000 */
[----:B------:R-:W4:Y:S01]  /*5e40*/  SHFL.BFLY PT, R8, R4, 0x2, 0x1f ;  /* 0x0c401f0004087f89 */ /* 0x000f2200000e0000 */
[----:B-1----:R-:W-:Y:S02]  /*5e50*/  FMNMX.FTZ R0, R6, R0, !PT ;  /* 0x0000000006007209 */ /* 0x002fe40007810000 */
        /* <DEDUP_REMOVED lines=10> */
.L_x_1569:
[C---:B------:R-:W-:Y:S01]  /*5f00*/  FMUL.FTZ R0, R72.reuse, c[0x0][0x2d0] ;  /* 0x0000b40048007a20 */ /* 0x040fe20000410000 */
[----:B------:R-:W-:Y:S01]  /*5f10*/  FSETP.NEU.FTZ.AND P0, PT, R72, -INF , PT ;  /* 0xff8000004800780b */ /* 0x000fe20003f1d000 */
[----:B------:R-:W2:Y:S01]  /*5f20*/  LDL R237, [R1+0x3c] ;  /* 0x00003c0001ed7983 */ /* 0x000ea20000100800 */
        /* <DEDUP_REMOVED lines=8> */
[----:B------:R-:W-:Y:S01]  /*5fb0*/  FFMA.FTZ R2, R23, c[0x0][0x2d0], -R4 ;  /* 0x0000b40017027a23 */ /* 0x000fe20000010804 */
[----:B------:R-:W-:Y:S01]  /*5fc0*/  FSETP.NEU.FTZ.AND P0, PT, R70, -INF , PT ;  /* 0xff8000004600780b */ /* 0x000fe20003f1d000 */
[----:B------:R3:W-:Y:S01]  /*5fd0*/  MUFU.EX2 R206, R0 ;  /* 0x0000000000ce7308 */ /* 0x0007e20000000800 */
[----:B------:R-:W4:Y:S01]  /*5fe0*/  LDSM.16.MT88.4 R44, [R189] ;  /* 0x00000000bd2c783b */ /* 0x000f220000004200 */
[----:B------:R-:W-:-:S06]  /*5ff0*/  FFMA.FTZ R5, R22, c[0x0][0x2d0], -R3 ;  /* 0x0000b40016057a23 */ /* 0x000fcc0000010803 */
[----:B------:R5:W-:Y:S01]  /*6000*/  MUFU.EX2 R235, R2 ;  /* 0x0000000200eb7308 */ /* 0x000be20000000800 */
[----:B---3--:R-:W-:-:S07]  /*6010*/  FFMA.FTZ R0, R12, c[0x0][0x2d0], -R4 ;  /* 0x0000b4000c007a23 */ /* 0x008fce0000010804 */
[----:B------:R3:W-:Y:S01]  /*6020*/  MUFU.EX2 R233, R5 ;  /* 0x0000000500e97308 */ /* 0x0007e20000000800 */
[----:B-----5:R-:W-:-:S07]  /*6030*/  FMUL.FTZ R2, R70, c[0x0][0x2d0] ;  /* 0x0000b40046027a20 */ /* 0x020fce0000410000 */
[----:B------:R5:W-:Y:S01]  /*6040*/  MUFU.EX2 R205, R0 ;  /* 0x0000000000cd7308 */ /* 0x000be20000000800 */
[----:B------:R-:W-:Y:S02]  /*6050*/  FSEL R2, R2, RZ, P0 ;  /* 0x000000ff02027208 */ /* 0x000fe40000000000 */
[----:B------:R-:W-:-:S03]  /*6060*/  FSETP.NEU.FTZ.AND P0, PT, R68, -INF , PT ;  /* 0xff8000004400780b */ /* 0x000fc60003f1d000 */
[----:B---3--:R-:W-:-:S04]  /*6070*/  FFMA.FTZ R5, R34, c[0x0][0x2d0], -R2 ;  /* 0x0000b40022057a23 */ /* 0x008fc80000010802 */
[----:B------:R3:W-:Y:S01]  /*6080*/  MUFU.EX2 R221, R5 ;  /* 0x0000000500dd7308 */ /* 0x0007e20000000800 */
[----:B-----5:R-:W-:-:S07]  /*6090*/  FFMA.FTZ R0, R14, c[0x0][0x2d0], -R4 ;  /* 0x0000b4000e007a23 */ /* 0x020fce0000010804 */
[----:B------:R5:W-:Y:S01]  /*60a0*/  MUFU.EX2 R216, R0 ;  /* 0x0000000000d87308 */ /* 0x000be20000000800 */
[----:B---3--:R-:W-:Y:S02]  /*60b0*/  FFMA.FTZ R5, R36, c[0x0][0x2d0], -R2 ;  /* 0x0000b40024057a23 */ /* 0x008fe40000010802 */
[----:B------:R-:W3:Y:S05]  /*60c0*/  LDSM.16.MT88.4 R36, [R186] ;  /* 0x00000000ba24783b */ /* 0x000eea0000004200 */
[----:B------:R-:W-:Y:S01]  /*60d0*/  MUFU.EX2 R232, R5 ;  /* 0x0000000500e87308 */ /* 0x000fe20000000800 */
[----:B-----5:R-:W-:-:S07]  /*60e0*/  FFMA.FTZ R0, R16, c[0x0][0x2d0], -R4 ;  /* 0x0000b40010007a23 */ /* 0x020fce0000010804 */
[----:B------:R5:W1:Y:S02]  /*60f0*/  MUFU.EX2 R220, R0 ;  /* 0x0000000000dc7308 */ /* 0x000a640000000800 */
[----:B-----5:R-:W-:Y:S01]  /*6100*/  FFMA.FTZ R0, R18, c[0x0][0x2d0], -R4 ;  /* 0x0000b40012007a23 */ /* 0x020fe20000010804 */
[----:B-1----:R-:W-:-:S05]  /*6110*/  F2FP.BF16.PACK_AB R22, R220, R216 ;  /* 0x000000d8dc16723e */ /* 0x002fca00000010ff */
[----:B------:R1:W-:Y:S02]  /*6120*/  MUFU.EX2 R226, R0 ;  /* 0x0000000000e27308 */ /* 0x0003e40000000800 */
[----:B-1----:R-:W-:-:S06]  /*6130*/  FFMA.FTZ R0, R21, c[0x0][0x2d0], -R4 ;  /* 0x0000b40015007a23 */ /* 0x002fcc0000010804 */
[----:B------:R1:W5:Y:S02]  /*6140*/  MUFU.EX2 R230, R0 ;  /* 0x0000000000e67308 */ /* 0x0003640000000800 */
[----:B-1----:R-:W-:Y:S01]  /*6150*/  FFMA.FTZ R0, R27, c[0x0][0x2d0], -R4 ;  /* 0x0000b4001b007a23 */ /* 0x002fe20000010804 */
[----:B-----5:R-:W-:-:S05]  /*6160*/  F2FP.BF16.PACK_AB R12, R230, R226 ;  /* 0x000000e2e60c723e */ /* 0x020fca00000010ff */
[----:B------:R1:W5:Y:S02]  /*6170*/  MUFU.EX2 R236, R0 ;  /* 0x0000000000ec7308 */ /* 0x0003640000000800 */
[----:B-1----:R-:W-:Y:S01]  /*6180*/  FFMA.FTZ R0, R11, c[0x0][0x2d0], -R3 ;  /* 0x0000b4000b007a23 */ /* 0x002fe20000010803 */
[----:B-----5:R-:W-:-:S05]  /*6190*/  F2FP.BF16.PACK_AB R14, R236, R235 ;  /* 0x000000ebec0e723e */ /* 0x020fca00000010ff */
[----:B------:R1:W-:Y:S02]  /*61a0*/  MUFU.EX2 R177, R0 ;  /* 0x0000000000b17308 */ /* 0x0003e40000000800 */
[----:B-1----:R-:W-:-:S06]  /*61b0*/  FFMA.FTZ R0, R13, c[0x0][0x2d0], -R3 ;  /* 0x0000b4000d007a23 */ /* 0x002fcc0000010803 */
        /* <DEDUP_REMOVED lines=9> */
[----:B-1----:R-:W-:Y:S01]  /*6250*/  FFMA.FTZ R0, R20, c[0x0][0x2d0], -R3 ;  /* 0x0000b40014007a23 */ /* 0x002fe20000010803 */
[----:B------:R-:W-:-:S05]  /*6260*/  F2FP.BF16.PACK_AB R20, R205, R206 ;  /* 0x000000cecd14723e */ /* 0x000fca00000010ff */
[----:B------:R1:W5:Y:S02]  /*6270*/  MUFU.EX2 R224, R0 ;  /* 0x0000000000e07308 */ /* 0x0003640000000800 */
[C---:B------:R-:W-:Y:S08]  /*6280*/  HMMA.16816.F32.BF16 R80, R20.reuse, R40, RZ ;  /* 0x000000281450723c */ /* 0x040ff000000418ff */
[----:B----4-:R-:W-:Y:S01]  /*6290*/  HMMA.16816.F32.BF16 R76, R20, R44, RZ ;  /* 0x0000002c144c723c */ /* 0x010fe200000418ff */
[----:B-1----:R-:W-:Y:S01]  /*62a0*/  FFMA.FTZ R0, R25, c[0x0][0x2d0], -R3 ;  /* 0x0000b40019007a23 */ /* 0x002fe20000010803 */
[----:B-----5:R-:W-:-:S03]  /*62b0*/  F2FP.BF16.PACK_AB R13, R224, R223 ;  /* 0x000000dfe00d723e */ /* 0x020fc600000010ff */
[----:B------:R1:W4:Y:S03]  /*62c0*/  MUFU.EX2 R234, R0 ;  /* 0x0000000000ea7308 */ /* 0x0003260000000800 */
[----:B---3--:R-:W-:Y:S01]  /*62d0*/  HMMA.16816.F32.BF16 R64, R20, R36, RZ ;  /* 0x000000241440723c */ /* 0x008fe200000418ff */
[----:B-1----:R-:W-:Y:S01]  /*62e0*/  FFMA.FTZ R0, R24, c[0x0][0x2d0], -R2 ;  /* 0x0000b40018007a23 */ /* 0x002fe20000010802 */
[----:B----4-:R-:W-:-:S03]  /*62f0*/  F2FP.BF16.PACK_AB R15, R234, R233 ;  /* 0x000000e9ea0f723e */ /* 0x010fc600000010ff */
[----:B------:R1:W-:Y:S02]  /*6300*/  MUFU.EX2 R210, R0 ;  /* 0x0000000000d27308 */ /* 0x0003e40000000800 */
[--C-:B-1----:R-:W-:Y:S02]  /*6310*/  FFMA.FTZ R0, R26, c[0x0][0x2d0], -R2.reuse ;  /* 0x0000b4001a007a23 */ /* 0x102fe40000010802 */
[----:B------:R-:W-:Y:S04]  /*6320*/  LDSM.16.MT88.4 R24, [R188] ;  /* 0x00000000bc18783b */ /* 0x000fe80000004200 */
        /* <DEDUP_REMOVED lines=8> */
[----:B------:R1:W3:Y:S02]  /*63b0*/  MUFU.EX2 R222, R0 ;  /* 0x0000000000de7308 */ /* 0x0002e40000000800 */
[----:B-1----:R-:W-:Y:S01]  /*63c0*/  FMUL.FTZ R0, R68, c[0x0][0x2d0] ;  /* 0x0000b40044007a20 */ /* 0x002fe20000410000 */
[----:B---3--:R-:W-:-:S04]  /*63d0*/  F2FP.BF16.PACK_AB R8, R221, R222 ;  /* 0x000000dedd08723e */ /* 0x008fc800000010ff */
[----:B------:R-:W-:-:S05]  /*63e0*/  FSEL R0, R0, RZ, P0 ;  /* 0x000000ff00007208 */ /* 0x000fca0000000000 */
[----:B------:R-:W-:-:S04]  /*63f0*/  FFMA.FTZ R5, R28, c[0x0][0x2d0], -R0 ;  /* 0x0000b4001c057a23 */ /* 0x000fc80000010800 */
[----:B------:R1:W-:Y:S02]  /*6400*/  MUFU.EX2 R208, R5 ;  /* 0x0000000500d07308 */ /* 0x0003e40000000800 */
[--C-:B-1----:R-:W-:Y:S02]  /*6410*/  FFMA.FTZ R5, R30, c[0x0][0x2d0], -R0.reuse ;  /* 0x0000b4001e057a23 */ /* 0x102fe40000010800 */
[----:B------:R-:W1:Y:S04]  /*6420*/  LDSM.16.MT88.4 R28, [R186+0x800] ;  /* 0x00080000ba1c783b */ /* 0x000e680000004200 */
[----:B------:R3:W4:Y:S02]  /*6430*/  MUFU.EX2 R207, R5 ;  /* 0x0000000500cf7308 */ /* 0x0007240000000800 */
[----:B---3--:R-:W-:Y:S01]  /*6440*/  FFMA.FTZ R5, R33, c[0x0][0x2d0], -R0 ;  /* 0x0000b40021057a23 */ /* 0x008fe20000010800 */
[----:B----4-:R-:W-:-:S05]  /*6450*/  F2FP.BF16.PACK_AB R17, R207, R208 ;  /* 0x000000d0cf11723e */ /* 0x010fca00000010ff */
[----:B------:R3:W-:Y:S02]  /*6460*/  MUFU.EX2 R218, R5 ;  /* 0x0000000500da7308 */ /* 0x0007e40000000800 */
[----:B---3--:R-:W-:Y:S02]  /*6470*/  FFMA.FTZ R5, R35, c[0x0][0x2d0], -R0 ;  /* 0x0000b40023057a23 */ /* 0x008fe40000010800 */
[----:B------:R-:W3:Y:S01]  /*6480*/  LDSM.16.MT88.4 R32, [R189+0x800] ;  /* 0x00080000bd20783b */ /* 0x000ee20000004200 */
[----:B-1----:R-:W-:Y:S03]  /*6490*/  HMMA.16816.F32.BF16 R100, R12, R28, R64 ;  /* 0x0000001c0c64723c */ /* 0x002fe60000041840 */
[----:B------:R1:W4:Y:S02]  /*64a0*/  MUFU.EX2 R219, R5 ;  /* 0x0000000500db7308 */ /* 0x0003240000000800 */
[----:B-1----:R-:W-:Y:S01]  /*64b0*/  FFMA.FTZ R5, R49, c[0x0][0x2d0], -R2 ;  /* 0x0000b40031057a23 */ /* 0x002fe20000010802 */
[----:B----4-:R-:W-:-:S05]  /*64c0*/  F2FP.BF16.PACK_AB R19, R219, R218 ;  /* 0x000000dadb13723e */ /* 0x010fca00000010ff */
[----:B------:R1:W4:Y:S02]  /*64d0*/  MUFU.EX2 R231, R5 ;  /* 0x0000000500e77308 */ /* 0x0003240000000800 */
[C---:B------:R-:W-:Y:S08]  /*64e0*/  HMMA.16816.F32.BF16 R60, R16.reuse, R40, RZ ;  /* 0x00000028103c723c */ /* 0x040ff000000418ff */
[----:B------:R-:W-:Y:S01]  /*64f0*/  HMMA.16816.F32.BF16 R56, R16, R44, RZ ;  /* 0x0000002c1038723c */ /* 0x000fe200000418ff */
[--C-:B-1----:R-:W-:Y:S01]  /*6500*/  FFMA.FTZ R5, R48, c[0x0][0x2d0], -R0.reuse ;  /* 0x0000b40030057a23 */ /* 0x102fe20000010800 */
[----:B----4-:R-:W-:Y:S01]  /*6510*/  F2FP.BF16.PACK_AB R10, R231, R232 ;  /* 0x000000e8e70a723e */ /* 0x010fe200000010ff */
[----:B------:R-:W1:Y:S02]  /*6520*/  LDSM.16.MT88.4 R48, [R185+0x800] ;  /* 0x00080000b930783b */ /* 0x000e640000004200 */
[----:B------:R4:W-:Y:S03]  /*6530*/  MUFU.EX2 R225, R5 ;  /* 0x0000000500e17308 */ /* 0x0009e60000000800 */
[----:B---3--:R-:W-:Y:S08]  /*6540*/  HMMA.16816.F32.BF16 R108, R12, R32, R76 ;  /* 0x000000200c6c723c */ /* 0x008ff0000004184c */
[----:B------:R-:W-:Y:S01]  /*6550*/  HMMA.16816.F32.BF16 R64, R16, R42, RZ ;  /* 0x0000002a1040723c */ /* 0x000fe200000418ff */
[----:B----4-:R-:W-:-:S07]  /*6560*/  FFMA.FTZ R5, R52, c[0x0][0x2d0], -R0 ;  /* 0x0000b40034057a23 */ /* 0x010fce0000010800 */
[----:B------:R-:W-:Y:S01]  /*6570*/  HMMA.16816.F32.BF16 R76, R16, R38, RZ ;  /* 0x00000026104c723c */ /* 0x000fe200000418ff */
[----:B------:R3:W4:Y:S02]  /*6580*/  MUFU.EX2 R227, R5 ;  /* 0x0000000500e37308 */ /* 0x0007240000000800 */
[----:B---3--:R-:W-:Y:S01]  /*6590*/  FFMA.FTZ R5, R53, c[0x0][0x2d0], -R0 ;  /* 0x0000b40035057a23 */ /* 0x008fe20000010800 */
[----:B----4-:R-:W-:-:S04]  /*65a0*/  F2FP.BF16.PACK_AB R9, R227, R225 ;  /* 0x000000e1e309723e */ /* 0x010fc800000010ff */
[----:B-1----:R-:W-:Y:S01]  /*65b0*/  HMMA.16816.F32.BF16 R88, R12, R48, R80 ;  /* 0x000000300c58723c */ /* 0x002fe20000041850 */
[----:B------:R1:W-:Y:S07]  /*65c0*/  MUFU.EX2 R229, R5 ;  /* 0x0000000500e57308 */ /* 0x0003ee0000000800 */
[-C--:B------:R-:W-:Y:S08]  /*65d0*/  HMMA.16816.F32.BF16 R80, R16, R46.reuse, RZ ;  /* 0x0000002e1050723c */ /* 0x080ff000000418ff */
[----:B------:R-:W-:Y:S01]  /*65e0*/  HMMA.16816.F32.BF16 R44, R20, R46, RZ ;  /* 0x0000002e142c723c */ /* 0x000fe200000418ff */
[----:B-1----:R-:W-:-:S04]  /*65f0*/  FFMA.FTZ R5, R54, c[0x0][0x2d0], -R0 ;  /* 0x0000b40036057a23 */ /* 0x002fc80000010800 */
[----:B------:R1:W3:Y:S03]  /*6600*/  MUFU.EX2 R228, R5 ;  /* 0x0000000500e47308 */ /* 0x0002e60000000800 */
[----:B------:R-:W-:Y:S01]  /*6610*/  HMMA.16816.F32.BF16 R52, R16, R36, RZ ;  /* 0x000000241034723c */ /* 0x000fe200000418ff */
[----:B-1----:R-:W-:Y:S01]  /*6620*/  FFMA.FTZ R5, R124, c[0x0][0x2d0], -R4 ;  /* 0x0000b4007c057a23 */ /* 0x002fe20000010804 */
[----:B---3--:R-:W-:-:S03]  /*6630*/  F2FP.BF16.PACK_AB R11, R228, R229 ;  /* 0x000000e5e40b723e */ /* 0x008fc600000010ff */
[----:B------:R1:W-:Y:S04]  /*6640*/  MUFU.EX2 R182, R5 ;  /* 0x0000000500b67308 */ /* 0x0003e80000000800 */
[C---:B------:R-:W-:Y:S08]  /*6650*/  HMMA.16816.F32.BF16 R84, R8.reuse, R48, R60 ;  /* 0x000000300854723c */ /* 0x040ff0000004183c */
[----:B------:R-:W-:Y:S01]  /*6660*/  HMMA.16816.F32.BF16 R104, R8, R32, R56 ;  /* 0x000000200868723c */ /* 0x000fe20000041838 */
[----:B-1----:R-:W-:-:S04]  /*6670*/  FFMA.FTZ R5, R125, c[0x0][0x2d0], -R4 ;  /* 0x0000b4007d057a23 */ /* 0x002fc80000010804 */
[----:B------:R1:W3:Y:S03]  /*6680*/  MUFU.EX2 R183, R5 ;  /* 0x0000000500b77308 */ /* 0x0002e60000000800 */
[C---:B------:R-:W-:Y:S08]  /*6690*/  HMMA.16816.F32.BF16 R60, R16.reuse, R24, RZ ;  /* 0x00000018103c723c */ /* 0x040ff000000418ff */
[----:B------:R-:W-:Y:S01]  /*66a0*/  HMMA.16816.F32.BF16 R56, R16, R26, RZ ;  /* 0x0000001a1038723c */ /* 0x000fe200000418ff */
[----:B------:R-:W4:Y:S01]  /*66b0*/  LDSM.16.MT88.4 R16, [R188+0x800] ;  /* 0x00080000bc10783b */ /* 0x000f220000004200 */
[----:B-1----:R-:W-:-:S06]  /*66c0*/  FFMA.FTZ R5, R126, c[0x0][0x2d0], -R4 ;  /* 0x0000b4007e057a23 */ /* 0x002fcc0000010804 */
[----:B------:R-:W-:Y:S01]  /*66d0*/  HMMA.16816.F32.BF16 R120, R8, R28, R52 ;  /* 0x0000001c0878723c */ /* 0x000fe20000041834 */
[----:B------:R1:W-:Y:S07]  /*66e0*/  MUFU.EX2 R200, R5 ;  /* 0x0000000500c87308 */ /* 0x0003ee0000000800 */
[C---:B------:R-:W-:Y:S08]  /*66f0*/  HMMA.16816.F32.BF16 R52, R20.reuse, R42, RZ ;  /* 0x0000002a1434723c */ /* 0x040ff000000418ff */
[----:B------:R-:W-:Y:S01]  /*6700*/  HMMA.16816.F32.BF16 R40, R20, R38, RZ ;  /* 0x000000261428723c */ /* 0x000fe200000418ff */
[----:B-1----:R-:W-:-:S04]  /*6710*/  FFMA.FTZ R5, R127, c[0x0][0x2d0], -R4 ;  /* 0x0000b4007f057a23 */ /* 0x002fc80000010804 */
[----:B------:R1:W-:Y:S03]  /*6720*/  MUFU.EX2 R204, R5 ;  /* 0x0000000500cc7308 */ /* 0x0003e60000000800 */
[C---:B------:R-:W-:Y:S08]  /*6730*/  HMMA.16816.F32.BF16 R36, R20.reuse, R24, RZ ;  /* 0x000000181424723c */ /* 0x040ff000000418ff */
[----:B------:R-:W-:Y:S01]  /*6740*/  HMMA.16816.F32.BF16 R20, R20, R26, RZ ;  /* 0x0000001a1414723c */ /* 0x000fe200000418ff */
[----:B------:R-:W-:Y:S01]  /*6750*/  LDSM.16.MT88.4 R24, [R189+0x1000] ;  /* 0x00100000bd18783b */ /* 0x000fe20000004200 */
[----:B-1----:R-:W-:-:S06]  /*6760*/  FFMA.FTZ R5, R112, c[0x0][0x2d0], -R3 ;  /* 0x0000b40070057a23 */ /* 0x002fcc0000010803 */
[-C--:B------:R-:W-:Y:S01]  /*6770*/  HMMA.16816.F32.BF16 R40, R12, R30.reuse, R40 ;  /* 0x0000001e0c28723c */ /* 0x080fe20000041828 */
[----:B------:R1:W-:Y:S07]  /*6780*/  MUFU.EX2 R178, R5 ;  /* 0x0000000500b27308 */ /* 0x0003ee0000000800 */
[----:B------:R-:W-:Y:S08]  /*6790*/  HMMA.16816.F32.BF16 R76, R8, R30, R76 ;  /* 0x0000001e084c723c */ /* 0x000ff0000004184c */
[----:B----4-:R-:W-:Y:S01]  /*67a0*/  HMMA.16816.F32.BF16 R96, R12, R16, R36 ;  /* 0x000000100c60723c */ /* 0x010fe20000041824 */
[----:B-1----:R-:W-:-:S04]  /*67b0*/  FFMA.FTZ R5, R113, c[0x0][0x2d0], -R3 ;  /* 0x0000b40071057a23 */ /* 0x002fc80000010803 */
[----:B------:R1:W4:Y:S03]  /*67c0*/  MUFU.EX2 R179, R5 ;  /* 0x0000000500b37308 */ /* 0x0003260000000800 */
[----:B------:R-:W-:Y:S01]  /*67d0*/  HMMA.16816.F32.BF16 R92, R12, R18, R20 ;  /* 0x000000120c5c723c */ /* 0x000fe20000041814 */
[----:B------:R-:W-:Y:S07]  /*67e0*/  LDSM.16.MT88.4 R20, [R186+0x1000] ;  /* 0x00100000ba14783b */ /* 0x000fee0000004200 */
[----:B------:R-:W-:Y:S01]  /*67f0*/  HMMA.16816.F32.BF16 R60, R8, R16, R60 ;  /* 0x00000010083c723c */ /* 0x000fe2000004183c */
[----:B-1----:R-:W-:-:S07]  /*6800*/  FFMA.FTZ R5, R114, c[0x0][0x2d0], -R3 ;  /* 0x0000b40072057a23 */ /* 0x002fce0000010803 */
[----:B------:R-:W-:Y:S01]  /*6810*/  HMMA.16816.F32.BF16 R28, R8, R18, R56 ;  /* 0x00000012081c723c */ /* 0x000fe20000041838 */
[----:B------:R-:W1:Y:S01]  /*6820*/  LDSM.16.MT88.4 R16, [R185+0x1000] ;  /* 0x00100000b910783b */ /* 0x000e620000004200 */
[----:B------:R5:W-:Y:S06]  /*6830*/  MUFU.EX2 R180, R5 ;  /* 0x0000000500b47308 */ /* 0x000bec0000000800 */
[-C--:B------:R-:W-:Y:S08]  /*6840*/  HMMA.16816.F32.BF16 R52, R12, R50.reuse, R52 ;  /* 0x000000320c34723c */ /* 0x080ff00000041834 */
[----:B------:R-:W-:Y:S01]  /*6850*/  HMMA.16816.F32.BF16 R48, R8, R50, R64 ;  /* 0x000000320830723c */ /* 0x000fe20000041840 */
[----:B-----5:R-:W-:-:S04]  /*6860*/  FFMA.FTZ R5, R115, c[0x0][0x2d0], -R3 ;  /* 0x0000b40073057a23 */ /* 0x020fc80000010803 */
[----:B------:R5:W1:Y:S03]  /*6870*/  MUFU.EX2 R181, R5 ;  /* 0x0000000500b57308 */ /* 0x000a660000000800 */
[-C--:B------:R-:W-:Y:S08]  /*6880*/  HMMA.16816.F32.BF16 R80, R8, R34.reuse, R80 ;  /* 0x000000220850723c */ /* 0x080ff00000041850 */
[----:B------:R-:W-:Y:S01]  /*6890*/  HMMA.16816.F32.BF16 R36, R12, R34, R44 ;  /* 0x000000220c24723c */ /* 0x000fe2000004182c */
[----:B-----5:R-:W-:-:S06]  /*68a0*/  FFMA.FTZ R5, R116, c[0x0][0x2d0], -R2 ;  /* 0x0000b40074057a23 */ /* 0x020fcc0000010802 */
[----:B---3--:R-:W-:Y:S02]  /*68b0*/  F2FP.BF16.PACK_AB R12, R183, R182 ;  /* 0x000000b6b70c723e */ /* 0x008fe400000010ff */
[----:B----4-:R-:W-:Y:S01]  /*68c0*/  F2FP.BF16.PACK_AB R13, R179, R178 ;  /* 0x000000b2b30d723e */ /* 0x010fe200000010ff */
[----:B------:R3:W-:Y:S01]  /*68d0*/  MUFU.EX2 R170, R5 ;  /* 0x0000000500aa7308 */ /* 0x0007e20000000800 */
[----:B------:R-:W-:Y:S02]  /*68e0*/  F2FP.BF16.PACK_AB R14, R204, R200 ;  /* 0x000000c8cc0e723e */ /* 0x000fe400000010ff */
[----:B-1----:R-:W-:-:S07]  /*68f0*/  F2FP.BF16.PACK_AB R15, R181, R180 ;  /* 0x000000b4b50f723e */ /* 0x002fce00000010ff */
[----:B------:R-:W-:Y:S01]  /*6900*/  HMMA.16816.F32.BF16 R88, R12, R16, R88 ;  /* 0x000000100c58723c */ /* 0x000fe20000041858 */
[----:B---3--:R-:W-:-:S07]  /*6910*/  FFMA.FTZ R5, R117, c[0x0][0x2d0], -R2 ;  /* 0x0000b40075057a23 */ /* 0x008fce0000010802 */
[C---:B------:R-:W-:Y:S01]  /*6920*/  HMMA.16816.F32.BF16 R56, R12.reuse, R24, R108 ;  /* 0x000000180c38723c */ /* 0x040fe2000004186c */
[----:B------:R1:W3:Y:S07]  /*6930*/  MUFU.EX2 R172, R5 ;  /* 0x0000000500ac7308 */ /* 0x0002ee0000000800 */
[C---:B------:R-:W-:Y:S08]  /*6940*/  HMMA.16816.F32.BF16 R44, R12.reuse, R20, R100 ;  /* 0x000000140c2c723c */ /* 0x040ff00000041864 */
[----:B------:R-:W-:Y:S01]  /*6950*/  HMMA.16816.F32.BF16 R40, R12, R22, R40 ;  /* 0x000000160c28723c */ /* 0x000fe20000041828 */
        /* <DEDUP_REMOVED lines=13> */
[----:B-1----:R-:W-:-:S06]  /*6a30*/  FFMA.FTZ R5, R75, c[0x0][0x2d0], -R0 ;  /* 0x0000b4004b057a23 */ /* 0x002fcc0000010800 */
[----:B------:R-:W1:Y:S02]  /*6a40*/  MUFU.EX2 R173, R5 ;  /* 0x0000000500ad7308 */ /* 0x000e640000000800 */
[----:B-1----:R-:W-:Y:S01]  /*6a50*/  F2FP.BF16.PACK_AB R11, R173, R171 ;  /* 0x000000abad0b723e */ /* 0x002fe200000010ff */
[----:B------:R-:W-:-:S05]  /*6a60*/  FFMA.FTZ R5, R136, c[0x0][0x2d0], -R4 ;  /* 0x0000b40088057a23 */ /* 0x000fca0000010804 */
[----:B------:R1:W-:Y:S01]  /*6a70*/  MUFU.EX2 R164, R5 ;  /* 0x0000000500a47308 */ /* 0x0003e20000000800 */
[----:B------:R-:W-:Y:S08]  /*6a80*/  HMMA.16816.F32.BF16 R116, R8, R16, R84 ;  /* 0x000000100874723c */ /* 0x000ff00000041854 */
[----:B------:R-:W-:Y:S01]  /*6a90*/  HMMA.16816.F32.BF16 R84, R12, R18, R52 ;  /* 0x000000120c54723c */ /* 0x000fe20000041834 */
[----:B-1----:R-:W-:-:S07]  /*6aa0*/  FFMA.FTZ R5, R135, c[0x0][0x2d0], -R4 ;  /* 0x0000b40087057a23 */ /* 0x002fce0000010804 */
[----:B------:R-:W-:Y:S01]  /*6ab0*/  HMMA.16816.F32.BF16 R112, R8, R18, R48 ;  /* 0x000000120870723c */ /* 0x000fe20000041830 */
[----:B------:R-:W1:Y:S01]  /*6ac0*/  LDSM.16.MT88.4 R16, [R188+0x1000] ;  /* 0x00100000bc10783b */ /* 0x000e620000004200 */
[----:B------:R3:W-:Y:S01]  /*6ad0*/  MUFU.EX2 R165, R5 ;  /* 0x0000000500a57308 */ /* 0x0007e20000000800 */
[----:B------:R-:W-:-:S05]  /*6ae0*/  FFMA.FTZ R52, R137, c[0x0][0x2d0], -R3 ;  /* 0x0000b40089347a23 */ /* 0x000fca0000010803 */
[----:B------:R-:W-:Y:S02]  /*6af0*/  HMMA.16816.F32.BF16 R48, R12, R26, R36 ;  /* 0x0000001a0c30723c */ /* 0x000fe40000041824 */
[----:B------:R-:W-:Y:S06]  /*6b00*/  MUFU.EX2 R52, R52 ;  /* 0x0000003400347308 */ /* 0x000fec0000000800 */
[----:B------:R-:W-:Y:S01]  /*6b10*/  HMMA.16816.F32.BF16 R104, R8, R24, R104 ;  /* 0x000000180868723c */ /* 0x000fe20000041868 */
[----:B---3--:R-:W-:-:S04]  /*6b20*/  FFMA.FTZ R5, R134, c[0x0][0x2d0], -R4 ;  /* 0x0000b40086057a23 */ /* 0x008fc80000010804 */
[----:B------:R3:W-:Y:S02]  /*6b30*/  MUFU.EX2 R166, R5 ;  /* 0x0000000500a67308 */ /* 0x0007e40000000800 */
[--C-:B------:R-:W-:Y:S01]  /*6b40*/  FFMA.FTZ R25, R140, c[0x0][0x2d0], -R3.reuse ;  /* 0x0000b4008c197a23 */ /* 0x100fe20000010803 */
[----:B------:R-:W-:Y:S01]  /*6b50*/  HMMA.16816.F32.BF16 R76, R8, R22, R76 ;  /* 0x00000016084c723c */ /* 0x000fe2000004184c */
[----:B------:R-:W-:-:S04]  /*6b60*/  FFMA.FTZ R24, R139, c[0x0][0x2d0], -R3 ;  /* 0x0000b4008b187a23 */ /* 0x000fc80000010803 */
[----:B------:R-:W-:Y:S01]  /*6b70*/  MUFU.EX2 R25, R25 ;  /* 0x0000001900197308 */ /* 0x000fe20000000800 */
[----:B---3--:R-:W-:-:S07]  /*6b80*/  FFMA.FTZ R5, R133, c[0x0][0x2d0], -R4 ;  /* 0x0000b40085057a23 */ /* 0x008fce0000010804 */
[----:B------:R-:W-:Y:S01]  /*6b90*/  MUFU.EX2 R24, R24 ;  /* 0x0000001800187308 */ /* 0x000fe20000000800 */
[C---:B-1----:R-:W-:Y:S07]  /*6ba0*/  HMMA.16816.F32.BF16 R64, R12.reuse, R16, R96 ;  /* 0x000000100c40723c */ /* 0x042fee0000041860 */
[----:B------:R1:W3:Y:S01]  /*6bb0*/  MUFU.EX2 R167, R5 ;  /* 0x0000000500a77308 */ /* 0x0002e20000000800 */
[----:B------:R-:W-:Y:S01]  /*6bc0*/  HMMA.16816.F32.BF16 R32, R12, R18, R92 ;  /* 0x000000120c20723c */ /* 0x000fe2000004185c */
[----:B------:R-:W4:Y:S07]  /*6bd0*/  LDSM.16.MT88.4 R12, [R186+0x1800] ;  /* 0x00180000ba0c783b */ /* 0x000f2e0000004200 */
[----:B------:R-:W-:Y:S01]  /*6be0*/  HMMA.16816.F32.BF16 R96, R8, R26, R80 ;  /* 0x0000001a0860723c */ /* 0x000fe20000041850 */
[----:B-1----:R-:W-:Y:S01]  /*6bf0*/  FFMA.FTZ R5, R131, c[0x0][0x2d0], -R3 ;  /* 0x0000b40083057a23 */ /* 0x002fe20000010803 */
[----:B---3--:R-:W-:-:S05]  /*6c00*/  F2FP.BF16.PACK_AB R6, R167, R166 ;  /* 0x000000a6a706723e */ /* 0x008fca00000010ff */
[----:B------:R-:W-:Y:S01]  /*6c10*/  FFMA.FTZ R27, R138, c[0x0][0x2d0], -R3 ;  /* 0x0000b4008a1b7a23 */ /* 0x000fe20000010803 */
[----:B------:R-:W-:Y:S01]  /*6c20*/  HMMA.16816.F32.BF16 R80, R8, R20, R120 ;  /* 0x000000140850723c */ /* 0x000fe20000041878 */
[----:B------:R1:W-:Y:S01]  /*6c30*/  MUFU.EX2 R160, R5 ;  /* 0x0000000500a07308 */ /* 0x0003e20000000800 */
[----:B------:R-:W3:Y:S01]  /*6c40*/  LDSM.16.MT88.4 R20, [R185+0x1800] ;  /* 0x00180000b914783b */ /* 0x000ee20000004200 */
[----:B------:R-:W-:-:S05]  /*6c50*/  FFMA.FTZ R26, R141, c[0x0][0x2d0], -R4 ;  /* 0x0000b4008d1a7a23 */ /* 0x000fca0000010804 */
[C---:B------:R-:W-:Y:S01]  /*6c60*/  HMMA.16816.F32.BF16 R60, R8.reuse, R16, R60 ;  /* 0x00000010083c723c */ /* 0x040fe2000004183c */
[----:B------:R-:W-:Y:S07]  /*6c70*/  MUFU.EX2 R26, R26 ;  /* 0x0000001a001a7308 */ /* 0x000fee0000000800 */
[----:B------:R-:W-:Y:S01]  /*6c80*/  HMMA.16816.F32.BF16 R36, R8, R18, R28 ;  /* 0x000000120824723c */ /* 0x000fe2000004181c */
[----:B-1----:R-:W-:Y:S01]  /*6c90*/  FFMA.FTZ R5, R130, c[0x0][0x2d0], -R3 ;  /* 0x0000b40082057a23 */ /* 0x002fe20000010803 */
[----:B------:R-:W1:Y:S01]  /*6ca0*/  LDSM.16.MT88.4 R16, [R189+0x1800] ;  /* 0x00180000bd10783b */ /* 0x000e620000004200 */
[----:B------:R-:W-:Y:S03]  /*6cb0*/  MUFU.EX2 R27, R27 ;  /* 0x0000001b001b7308 */ /* 0x000fe60000000800 */
[----:B------:R-:W5:Y:S01]  /*6cc0*/  LDSM.16.MT88.4 R8, [R188+0x1800] ;  /* 0x00180000bc08783b */ /* 0x000f620000004200 */
[----:B------:R-:W-:-:S02]  /*6cd0*/  FFMA.FTZ R30, R144, c[0x0][0x2d0], -R4 ;  /* 0x0000b400901e7a23 */ /* 0x000fc40000010804 */
[--C-:B------:R-:W-:Y:S02]  /*6ce0*/  FFMA.FTZ R29, R143, c[0x0][0x2d0], -R4.reuse ;  /* 0x0000b4008f1d7a23 */ /* 0x100fe40000010804 */
[----:B------:R2:W1:Y:S01]  /*6cf0*/  MUFU.EX2 R161, R5 ;  /* 0x0000000500a17308 */ /* 0x0004620000000800 */
[----:B------:R-:W-:Y:S01]  /*6d00*/  FFMA.FTZ R28, R142, c[0x0][0x2d0], -R4 ;  /* 0x0000b4008e1c7a23 */ /* 0x000fe20000010804 */
[----:B------:R-:W-:Y:S01]  /*6d10*/  F2FP.BF16.PACK_AB R4, R165, R164 ;  /* 0x000000a4a504723e */ /* 0x000fe200000010ff */
[----:B------:R-:W-:-:S05]  /*6d20*/  FFMA.FTZ R31, R159, c[0x0][0x2d0], -R2 ;  /* 0x0000b4009f1f7a23 */ /* 0x000fca0000010802 */
[----:B------:R-:W-:Y:S01]  /*6d30*/  MUFU.EX2 R30, R30 ;  /* 0x0000001e001e7308 */ /* 0x000fe20000000800 */
[----:B--2---:R-:W-:-:S07]  /*6d40*/  FFMA.FTZ R5, R129, c[0x0][0x2d0], -R3 ;  /* 0x0000b40081057a23 */ /* 0x004fce0000010803 */
[----:B------:R-:W-:Y:S08]  /*6d50*/  MUFU.EX2 R29, R29 ;  /* 0x0000001d001d7308 */ /* 0x000ff00000000800 */
[----:B------:R2:W-:Y:S08]  /*6d60*/  MUFU.EX2 R162, R5 ;  /* 0x0000000500a27308 */ /* 0x0005f00000000800 */
[----:B------:R-:W-:Y:S01]  /*6d70*/  MUFU.EX2 R28, R28 ;  /* 0x0000001c001c7308 */ /* 0x000fe20000000800 */
[----:B--2---:R-:W-:-:S07]  /*6d80*/  FFMA.FTZ R5, R132, c[0x0][0x2d0], -R3 ;  /* 0x0000b40084057a23 */ /* 0x004fce0000010803 */
[----:B------:R-:W-:Y:S01]  /*6d90*/  MUFU.EX2 R31, R31 ;  /* 0x0000001f001f7308 */ /* 0x000fe20000000800 */
[----:B------:R-:W-:-:S07]  /*6da0*/  FFMA.FTZ R3, R155, c[0x0][0x2d0], -R2 ;  /* 0x0000b4009b037a23 */ /* 0x000fce0000010802 */
[----:B------:R1:W2:Y:S08]  /*6db0*/  MUFU.EX2 R163, R5 ;  /* 0x0000000500a37308 */ /* 0x0002b00000000800 */
[----:B------:R3:W-:Y:S01]  /*6dc0*/  MUFU.EX2 R54, R3 ;  /* 0x0000000300367308 */ /* 0x0007e20000000800 */
[----:B-1----:R-:W-:Y:S02]  /*6dd0*/  F2FP.BF16.PACK_AB R5, R161, R160 ;  /* 0x000000a0a105723e */ /* 0x002fe400000010ff */
[----:B--2---:R-:W-:Y:S01]  /*6de0*/  F2FP.BF16.PACK_AB R7, R163, R162 ;  /* 0x000000a2a307723e */ /* 0x004fe200000010ff */
[----:B---3--:R-:W-:-:S06]  /*6df0*/  FFMA.FTZ R3, R154, c[0x0][0x2d0], -R2 ;  /* 0x0000b4009a037a23 */ /* 0x008fcc0000010802 */
[C---:B----4-:R-:W-:Y:S01]  /*6e00*/  HMMA.16816.F32.BF16 R132, R4.reuse, R14, R40 ;  /* 0x0000000e0484723c */ /* 0x050fe20000041828 */
[----:B------:R1:W2:Y:S06]  /*6e10*/  MUFU.EX2 R69, R3 ;  /* 0x0000000300457308 */ /* 0x0002ac0000000800 */
[--C-:B------:R-:W-:Y:S01]  /*6e20*/  FFMA.FTZ R40, R146, c[0x0][0x2d0], -R0.reuse ;  /* 0x0000b40092287a23 */ /* 0x100fe20000010800 */
[----:B------:R-:W-:Y:S01]  /*6e30*/  HMMA.16816.F32.BF16 R88, R4, R20, R88 ;  /* 0x000000140458723c */ /* 0x000fe20000041858 */
[--C-:B------:R-:W-:Y:S02]  /*6e40*/  FFMA.FTZ R41, R145, c[0x0][0x2d0], -R0.reuse ;  /* 0x0000b40091297a23 */ /* 0x100fe40000010800 */
[----:B------:R-:W-:-:S02]  /*6e50*/  FFMA.FTZ R42, R128, c[0x0][0x2d0], -R0 ;  /* 0x0000b400802a7a23 */ /* 0x000fc40000010800 */
[----:B------:R-:W-:Y:S01]  /*6e60*/  MUFU.EX2 R40, R40 ;  /* 0x0000002800287308 */ /* 0x000fe20000000800 */
[----:B------:R-:W3:Y:S02]  /*6e70*/  LDSM.16.MT88.4 R128, [R186+0x2000] ;  /* 0x00200000ba80783b */ /* 0x000ee40000004200 */
[----:B------:R-:W-:Y:S01]  /*6e80*/  HMMA.16816.F32.BF16 R84, R4, R22, R84 ;  /* 0x000000160454723c */ /* 0x000fe20000041854 */
[----:B-1----:R-:W-:-:S04]  /*6e90*/  FFMA.FTZ R3, R153, c[0x0][0x2d0], -R2 ;  /* 0x0000b40099037a23 */ /* 0x002fc80000010802 */
[----:B------:R-:W-:Y:S03]  /*6ea0*/  MUFU.EX2 R41, R41 ;  /* 0x0000002900297308 */ /* 0x000fe60000000800 */
[C---:B------:R-:W-:Y:S05]  /*6eb0*/  HMMA.16816.F32.BF16 R56, R4.reuse, R16, R56 ;  /* 0x000000100438723c */ /* 0x040fea0000041838 */
[----:B------:R1:W-:Y:S03]  /*6ec0*/  MUFU.EX2 R74, R3 ;  /* 0x00000003004a7308 */ /* 0x0003e60000000800 */
[C---:B------:R-:W-:Y:S05]  /*6ed0*/  HMMA.16816.F32.BF16 R48, R4.reuse, R18, R48 ;  /* 0x000000120430723c */ /* 0x040fea0000041830 */
[----:B------:R-:W-:Y:S03]  /*6ee0*/  MUFU.EX2 R42, R42 ;  /* 0x0000002a002a7308 */ /* 0x000fe60000000800 */
[----:B------:R-:W-:Y:S01]  /*6ef0*/  HMMA.16816.F32.BF16 R44, R4, R12, R44 ;  /* 0x0000000c042c723c */ /* 0x000fe2000004182c */
[----:B-1----:R-:W-:-:S07]  /*6f00*/  FFMA.FTZ R3, R152, c[0x0][0x2d0], -R2 ;  /* 0x0000b40098037a23 */ /* 0x002fce0000010802 */
[C---:B-----5:R-:W-:Y:S01]  /*6f10*/  HMMA.16816.F32.BF16 R64, R4.reuse, R8, R64 ;  /* 0x000000080440723c */ /* 0x060fe20000041840 */
[----:B------:R-:W1:Y:S07]  /*6f20*/  MUFU.EX2 R75, R3 ;  /* 0x00000003004b7308 */ /* 0x000e6e0000000800 */
[----:B------:R-:W-:Y:S07]  /*6f30*/  HMMA.16816.F32.BF16 R108, R4, R10, R32 ;  /* 0x0000000a046c723c */ /* 0x000fee0000041820 */
[----:B--2---:R-:W-:Y:S01]  /*6f40*/  F2FP.BF16.PACK_AB R4, R69, R54 ;  /* 0x000000364504723e */ /* 0x004fe200000010ff */
[----:B------:R-:W-:Y:S01]  /*6f50*/  FFMA.FTZ R32, R158, c[0x0][0x2d0], -R2 ;  /* 0x0000b4009e207a23 */ /* 0x000fe20000010802 */
[----:B-1----:R-:W-:Y:S01]  /*6f60*/  F2FP.BF16.PACK_AB R6, R75, R74 ;  /* 0x0000004a4b06723e */ /* 0x002fe200000010ff */
[----:B------:R-:W-:Y:S01]  /*6f70*/  FFMA.FTZ R3, R150, c[0x0][0x2d0], -R0 ;  /* 0x0000b40096037a23 */ /* 0x000fe20000010800 */
[----:B------:R-:W-:Y:S01]  /*6f80*/  F2FP.BF16.PACK_AB R150, R26, R28 ;  /* 0x0000001c1a96723e */ /* 0x000fe200000010ff */
[----:B------:R-:W-:-:S02]  /*6f90*/  FFMA.FTZ R33, R157, c[0x0][0x2d0], -R2 ;  /* 0x0000b4009d217a23 */ /* 0x000fc40000010802 */
[----:B------:R1:W-:Y:S01]  /*6fa0*/  MUFU.EX2 R43, R3 ;  /* 0x00000003002b7308 */ /* 0x0003e20000000800 */
[----:B------:R-:W-:Y:S02]  /*6fb0*/  FFMA.FTZ R34, R156, c[0x0][0x2d0], -R2 ;  /* 0x0000b4009c227a23 */ /* 0x000fe40000010802 */
[----:B------:R-:W-:Y:S02]  /*6fc0*/  FADD.FTZ R2, R177, R175 ;  /* 0x000000afb1027221 */ /* 0x000fe40000010000 */
[----:B------:R-:W-:Y:S01]  /*6fd0*/  FFMA.FTZ R35, R151, c[0x0][0x2d0], -R0 ;  /* 0x0000b40097237a23 */ /* 0x000fe20000010800 */
[----:B------:R-:W-:Y:S01]  /*6fe0*/  F2FP.BF16.PACK_AB R151, R52, R27 ;  /* 0x0000001b3497723e */ /* 0x000fe200000010ff */
[----:B------:R-:W-:Y:S01]  /*6ff0*/  FADD.FTZ R2, R214, R2 ;  /* 0x00000002d6027221 */ /* 0x000fe20000010000 */
[----:B------:R-:W2:Y:S03]  /*7000*/  MUFU.EX2 R32, R32 ;  /* 0x0000002000207308 */ /* 0x000ea60000000800 */
[----:B------:R-:W-:-:S04]  /*7010*/  FADD.FTZ R2, R215, R2 ;  /* 0x00000002d7027221 */ /* 0x000fc80000010000 */
[----:B------:R-:W-:Y:S01]  /*7020*/  FADD.FTZ R2, R223, R2 ;  /* 0x00000002df027221 */ /* 0x000fe20000010000 */
[----:B------:R-:W-:Y:S01]  /*7030*/  MUFU.EX2 R33, R33 ;  /* 0x0000002100217308 */ /* 0x000fe20000000800 */
[----:B-1----:R-:W-:Y:S01]  /*7040*/  FFMA.FTZ R3, R149, c[0x0][0x2d0], -R0 ;  /* 0x0000b40095037a23 */ /* 0x002fe20000010800 */
[----:B------:R-:W-:-:S06]  /*7050*/  F2FP.BF16.PACK_AB R149, R24, R25 ;  /* 0x000000191895723e */ /* 0x000fcc00000010ff */
[----:B------:R1:W4:Y:S01]  /*7060*/  MUFU.EX2 R53, R3 ;  /* 0x0000000300357308 */ /* 0x0003220000000800 */
[----:B--2---:R-:W-:-:S07]  /*7070*/  F2FP.BF16.PACK_AB R144, R32, R31 ;  /* 0x0000001f2090723e */ /* 0x004fce00000010ff */
[----:B------:R-:W2:Y:S01]  /*7080*/  MUFU.EX2 R34, R34 ;  /* 0x0000002200227308 */ /* 0x000ea20000000800 */
[----:B-1----:R-:W-:Y:S01]  /*7090*/  FFMA.FTZ R3, R148, c[0x0][0x2d0], -R0 ;  /* 0x0000b40094037a23 */ /* 0x002fe20000010800 */
[----:B----4-:R-:W-:-:S06]  /*70a0*/  F2FP.BF16.PACK_AB R5, R53, R43 ;  /* 0x0000002b3505723e */ /* 0x010fcc00000010ff */
[----:B------:R-:W1:Y:S01]  /*70b0*/  MUFU.EX2 R35, R35 ;  /* 0x0000002300237308 */ /* 0x000e620000000800 */
[----:B------:R-:W-:Y:S02]  /*70c0*/  F2FP.BF16.PACK_AB R148, R29, R30 ;  /* 0x0000001e1d94723e */ /* 0x000fe400000010ff */
[----:B--2---:R-:W-:-:S05]  /*70d0*/  F2FP.BF16.PACK_AB R146, R34, R33 ;  /* 0x000000212292723e */ /* 0x004fca00000010ff */
[----:B------:R2:W-:Y:S01]  /*70e0*/  MUFU.EX2 R55, R3 ;  /* 0x0000000300377308 */ /* 0x0005e20000000800 */
[----:B---3--:R-:W-:Y:S01]  /*70f0*/  HMMA.16816.F32.BF16 R120, R148, R128, R44 ;  /* 0x000000809478723c */ /* 0x008fe2000004182c */
[----:B-1----:R-:W-:-:S07]  /*7100*/  F2FP.BF16.PACK_AB R145, R40, R35 ;  /* 0x000000232891723e */ /* 0x002fce00000010ff */
[----:B------:R-:W-:Y:S01]  /*7110*/  HMMA.16816.F32.BF16 R132, R148, R130, R132 ;  /* 0x000000829484723c */ /* 0x000fe20000041884 */
[----:B--2---:R-:W-:Y:S01]  /*7120*/  FFMA.FTZ R3, R147, c[0x0][0x2d0], -R0 ;  /* 0x0000b40093037a23 */ /* 0x004fe20000010800 */
[----:B------:R-:W-:Y:S01]  /*7130*/  F2FP.BF16.PACK_AB R147, R42, R41 ;  /* 0x000000292a93723e */ /* 0x000fe200000010ff */
[----:B------:R-:W-:Y:S02]  /*7140*/  FADD.FTZ R0, R210, R209 ;  /* 0x000000d1d2007221 */ /* 0x000fe40000010000 */
[----:B------:R-:W1:Y:S02]  /*7150*/  MUFU.EX2 R73, R3 ;  /* 0x0000000300497308 */ /* 0x000e640000000800 */
[----:B------:R-:W-:-:S04]  /*7160*/  FADD.FTZ R0, R212, R0 ;  /* 0x00000000d4007221 */ /* 0x000fc80000010000 */
[----:B------:R-:W-:-:S04]  /*7170*/  FADD.FTZ R0, R213, R0 ;  /* 0x00000000d5007221 */ /* 0x000fc80000010000 */
[----:B------:R-:W-:Y:S01]  /*7180*/  FADD.FTZ R0, R222, R0 ;  /* 0x00000000de007221 */ /* 0x000fe20000010000 */
[----:B-1----:R-:W-:Y:S01]  /*7190*/  F2FP.BF16.PACK_AB R7, R73, R55 ;  /* 0x000000374907723e */ /* 0x002fe200000010ff */
[----:B------:R-:W-:-:S04]  /*71a0*/  FADD.FTZ R3, R206, R205 ;  /* 0x000000cdce037221 */ /* 0x000fc80000010000 */
[----:B------:R-:W-:Y:S02]  /*71b0*/  FADD.FTZ R3, R216, R3 ;  /* 0x00000003d8037221 */ /* 0x000fe40000010000 */
[----:B------:R-:W-:Y:S01]  /*71c0*/  HMMA.16816.F32.BF16 R80, R4, R12, R80 ;  /* 0x0000000c0450723c */ /* 0x000fe20000041850 */
[----:B------:R-:W2:Y:S01]  /*71d0*/  LDL R12, [R1+0x10] ;  /* 0x00001000010c7983 */ /* 0x000ea20000100800 */
[----:B------:R-:W-:-:S04]  /*71e0*/  FADD.FTZ R3, R220, R3 ;  /* 0x00000003dc037221 */ /* 0x000fc80000010000 */
[----:B------:R-:W-:Y:S02]  /*71f0*/  FADD.FTZ R3, R226, R3 ;  /* 0x00000003e2037221 */ /* 0x000fe40000010000 */
[C---:B------:R-:W-:Y:S08]  /*7200*/  HMMA.16816.F32.BF16 R92, R4.reuse, R20, R116 ;  /* 0x00000014045c723c */ /* 0x040ff00000041874 */
[C---:B------:R-:W-:Y:S08]  /*7210*/  HMMA.16816.F32.BF16 R124, R4.reuse, R16, R104 ;  /* 0x00000010047c723c */ /* 0x040ff00000041868 */
[C---:B------:R-:W-:Y:S01]  /*7220*/  HMMA.16816.F32.BF16 R20, R4.reuse, R22, R112 ;  /* 0x000000160414723c */ /* 0x040fe20000041870 */
[----:B------:R-:W1:Y:S07]  /*7230*/  LDSM.16.MT88.4 R112, [R189+0x2000] ;  /* 0x00200000bd70783b */ /* 0x000e6e0000004200 */
[C---:B------:R-:W-:Y:S01]  /*7240*/  HMMA.16816.F32.BF16 R16, R4.reuse, R18, R96 ;  /* 0x000000120410723c */ /* 0x040fe20000041860 */
[----:B------:R-:W3:Y:S07]  /*7250*/  LDSM.16.MT88.4 R96, [R185+0x2000] ;  /* 0x00200000b960783b */ /* 0x000eee0000004200 */
[C---:B------:R-:W-:Y:S08]  /*7260*/  HMMA.16816.F32.BF16 R76, R4.reuse, R14, R76 ;  /* 0x0000000e044c723c */ /* 0x040ff0000004184c */
[C---:B------:R-:W-:Y:S07]  /*7270*/  HMMA.16816.F32.BF16 R60, R4.reuse, R8, R60 ;  /* 0x00000008043c723c */ /* 0x040fee000004183c */
[----:B------:R-:W-:Y:S01]  /*7280*/  FADD.FTZ R8, R208, R207 ;  /* 0x000000cfd0087221 */ /* 0x000fe20000010000 */
[----:B------:R-:W-:Y:S01]  /*7290*/  HMMA.16816.F32.BF16 R36, R4, R10, R36 ;  /* 0x0000000a0424723c */ /* 0x000fe20000041824 */
[----:B------:R-:W4:Y:S01]  /*72a0*/  LDSM.16.MT88.4 R4, [R188+0x2000] ;  /* 0x00200000bc04783b */ /* 0x000f220000004200 */
[----:B------:R-:W-:-:S02]  /*72b0*/  FADD.FTZ R9, R230, R3 ;  /* 0x00000003e6097221 */ /* 0x000fc40000010000 */
[----:B------:R-:W-:Y:S02]  /*72c0*/  FADD.FTZ R8, R218, R8 ;  /* 0x00000008da087221 */ /* 0x000fe40000010000 */
[----:B------:R-:W-:Y:S02]  /*72d0*/  FADD.FTZ R3, R224, R2 ;  /* 0x00000002e0037221 */ /* 0x000fe40000010000 */
[----:B------:R-:W-:Y:S01]  /*72e0*/  @P5 IMAD.HI.U32 R2, R237, c[0x0][0x2c8], RZ ;  /* 0x0000b200ed025a27 */ /* 0x000fe200078e00ff */
[----:B-1----:R-:W-:Y:S03]  /*72f0*/  HMMA.16816.F32.BF16 R104, R148, R112, R56 ;  /* 0x000000709468723c */ /* 0x002fe60000041838 */
[----:B------:R-:W-:Y:S02]  /*7300*/  FADD.FTZ R10, R219, R8 ;  /* 0x00000008db0a7221 */ /* 0x000fe40000010000 */
[----:B------:R-:W-:Y:S01]  /*7310*/  FADD.FTZ R8, R221, R0 ;  /* 0x00000000dd087221 */ /* 0x000fe20000010000 */
[----:B------:R-:W-:-:S02]  /*7320*/  MOV R0, R237 ;  /* 0x000000ed00007202 */ /* 0x000fc40000000f00 */
[----:B------:R-:W-:Y:S01]  /*7330*/  @P5 SHF.R.U32.HI R0, RZ, c[0x0][0x2cc], R2 ;  /* 0x0000b300ff005a19 */ /* 0x000fe20000011602 */
[----:B---3--:R-:W-:Y:S03]  /*7340*/  HMMA.16816.F32.BF16 R88, R148, R96, R88 ;  /* 0x000000609458723c */ /* 0x008fe60000041858 */
[----:B------:R-:W-:-:S05]  /*7350*/  IADD3 R0, R0, R251, -R250 ;  /* 0x000000fb00007210 */ /* 0x000fca0007ffe8fa */
[----:B------:R-:W-:Y:S01]  /*7360*/  IMAD.HI R0, R0, 0x66666667, RZ ;  /* 0x6666666700007827 */ /* 0x000fe200078e02ff */
[----:B------:R-:W-:Y:S04]  /*7370*/  HMMA.16816.F32.BF16 R100, R148, R98, R84 ;  /* 0x000000629464723c */ /* 0x000fe80000041854 */
[----:B------:R-:W-:Y:S01]  /*7380*/  SHF.R.U32.HI R2, RZ, 0x1f, R0 ;  /* 0x0000001fff027819 */ /* 0x000fe20000011600 */
[----:B------:R-:W-:-:S03]  /*7390*/  FADD.FTZ R3, R233, R3 ;  /* 0x00000003e9037221 */ /* 0x000fc60000010000 */
[----:B------:R-:W-:Y:S01]  /*73a0*/  LEA.HI.SX32 R11, R0, R2, 0x1b ;  /* 0x00000002000b7211 */ /* 0x000fe200078fdaff */
[----:B------:R-:W-:Y:S01]  /*73b0*/  FADD.FTZ R0, R225, R10 ;  /* 0x0000000ae1007221 */ /* 0x000fe20000010000 */
[----:B------:R-:W-:Y:S01]  /*73c0*/  HMMA.16816.F32.BF16 R116, R148, R114, R48 ;  /* 0x000000729474723c */ /* 0x000fe20000041830 */
[----:B------:R-:W-:Y:S02]  /*73d0*/  FADD.FTZ R2, R235, R9 ;  /* 0x00000009eb027221 */ /* 0x000fe40000010000 */
[----:B------:R-:W-:-:S05]  /*73e0*/  FADD.FTZ R3, R234, R3 ;  /* 0x00000003ea037221 */ /* 0x000fca0000010000 */
[-C--:B----4-:R-:W-:Y:S08]  /*73f0*/  HMMA.16816.F32.BF16 R136, R148, R4.reuse, R64 ;  /* 0x000000049488723c */ /* 0x090ff00000041840 */
[----:B------:R-:W-:Y:S07]  /*7400*/  HMMA.16816.F32.BF16 R140, R144, R4, R60 ;  /* 0x00000004908c723c */ /* 0x000fee000004183c */
        /* <DEDUP_REMOVED lines=48> */
[----:B------:R-:W-:Y:S01]  /*7710*/  HMMA.16816.F32.BF16 R128, R144, R130, R76 ;  /* 0x000000829080723c */ /* 0x000fe2000004184c */
[----:B------:R-:W-:Y:S02]  /*7720*/  FADD.FTZ R0, R35, R2 ;  /* 0x0000000223007221 */ /* 0x000fe40000010000 */
[----:B------:R-:W-:-:S02]  /*7730*/  FADD.FTZ R4, R29, R4 ;  /* 0x000000041d047221 */ /* 0x000fc40000010000 */
[----:B------:R-:W-:-:S03]  /*7740*/  FADD.FTZ R0, R40, R0 ;  /* 0x0000000028007221 */ /* 0x000fc60000010000 */
[----:B------:R-:W-:Y:S01]  /*7750*/  HMMA.16816.F32.BF16 R144, R144, R6, R36 ;  /* 0x000000069090723c */ /* 0x000fe20000041824 */
[----:B------:R-:W-:-:S06]  /*7760*/  FADD.FTZ R0, R41, R0 ;  /* 0x0000000029007221 */ /* 0x000fcc0000010000 */
        /* <DEDUP_REMOVED lines=9> */
[----:B------:R-:W-:-:S03]  /*7800*/  IADD3 R211, R211, -0x2, RZ ;  /* 0xfffffffed3d37810 */ /* 0x000fc60007ffe0ff */
[----:B------:R1:W-:Y:S04]  /*7810*/  STL [R1+0x4], R0 ;  /* 0x0000040001007387 */ /* 0x0003e80000100800 */
[----:B------:R1:W-:Y:S01]  /*7820*/  STL [R1+0x8], R2 ;  /* 0x0000080201007387 */ /* 0x0003e20000100800 */
[----:B--2---:R-:W-:-:S04]  /*7830*/  IMNMX R249, R12, R11, !PT ;  /* 0x0000000b0cf97217 */ /* 0x004fc80007800200 */
[----:B------:R-:W-:-:S13]  /*7840*/  ISETP.GE.AND P0, PT, R211, R249, PT ;  /* 0x000000f9d300720c */ /* 0x000fda0003f06270 */
[----:B------:R-:W-:Y:S05]  /*7850*/  @!P0 BRA `(.L_x_1460) ;  /* 0x0000496000008947 */ /* 0x000fea0003800000 */
[----:B-1----:R-:W-:Y:S01]  /*7860*/  IMAD.MOV.U32 R85, RZ, RZ, R71 ;  /* 0x000000ffff557224 */ /* 0x002fe200078e0047 */
[----:B------:R-:W-:Y:S01]  /*7870*/  MOV R87, R68 ;  /* 0x0000004400577202 */ /* 0x000fe20000000f00 */
[----:B------:R-:W-:Y:S01]  /*7880*/  IMAD.MOV.U32 R84, RZ, RZ, R72 ;  /* 0x000000ffff547224 */ /* 0x000fe200078e0048 */
[----:B------:R-:W-:Y:S02]  /*7890*/  MOV R86, R70 ;  /* 0x0000004600567202 */ /* 0x000fe40000000f00 */
.L_x_1471:
        /* <DEDUP_REMOVED lines=30> */
[C---:B------:R-:W-:Y:S04]  /*7a80*/  IMAD.WIDE.U32 R2, R203.reuse, c[0x0][0x218], R2 ;  /* 0x00008600cb027a25 */ /* 0x040fe800078e0002 */
        /* <DEDUP_REMOVED lines=10> */
.L_x_1570:
[----:B------:R-:W-:-:S05]  /*7b30*/  BRA.DIV ~URZ, `(.L_x_1464) ;  /* 0x0000eed27f007947 */ /* 0x000fca000b800000 */
[----:B------:R-:W3:Y:S01]  /*7b40*/  SHFL.IDX PT, R2, R0, RZ, 0x181f ;  /* 0x00181fff00027589 */ /* 0x000ee200000e0000 */
[----:B------:R-:W-:Y:S03]  /*7b50*/  ISETP.GE.AND P0, PT, R201, c[0x0][0x1d4], PT ;  /* 0x00007500c9007a0c */ /* 0x000fe60003f06270 */
        /* <DEDUP_REMOVED lines=12> */
[----:B------:R-:W-:Y:S01]  /*7c20*/  IADD3 R2, P1, R9, R15, RZ ;  /* 0x0000000f09027210 */ /* 0x000fe20007f3e0ff */
[--C-:B------:R-:W-:Y:S03]  /*7c30*/  IMAD.X R9, R14, 0x1, R5.reuse, P6 ;  /* 0x000000010e097824 */ /* 0x100fe600030e0605 */
[----:B------:R2:W-:Y:S01]  /*7c40*/  LDGSTS.E.BYPASS.LTC128B.128 [R202+0x100], [R10.64], !P0 ;  /* 0x001000000aca7fae */ /* 0x0005e2000c101d46 */
[--C-:B------:R-:W-:Y:S03]  /*7c50*/  IMAD.X R7, R13, 0x1, R5.reuse, P2 ;  /* 0x000000010d077824 */ /* 0x100fe600010e0605 */
[----:B------:R2:W-:Y:S01]  /*7c60*/  LDGSTS.E.BYPASS.LTC128B.128 [R202+0x900], [R8.64], !P0 ;  /* 0x0090000008ca7fae */ /* 0x0005e2000c101d46 */
[----:B------:R-:W-:Y:S03]  /*7c70*/  IMAD.X R3, R12, 0x1, R5, P1 ;  /* 0x000000010c037824 */ /* 0x000fe600008e0605 */
[----:B------:R3:W-:Y:S04]  /*7c80*/  LDGSTS.E.BYPASS.LTC128B.128 [R202+0x1100], [R6.64], !P0 ;  /* 0x0110000006ca7fae */ /* 0x0007e8000c101d46 */
[----:B------:R2:W-:Y:S01]  /*7c90*/  LDGSTS.E.BYPASS.LTC128B.128 [R202+0x1900], [R2.64], !P0 ;  /* 0x0190000002ca7fae */ /* 0x0005e2000c101d46 */
[----:B---3--:R-:W-:Y:S04]  /*7ca0*/  SEL R6, RZ, 0x10, P0 ;  /* 0x00000010ff067807 */ /* 0x008fe80000000000 */
.L_x_1571:
[C---:B-12---:R-:W-:Y:S02]  /*7cb0*/  IADD3 R2, -R6.reuse, 0x10, RZ ;  /* 0x0000001006027810 */ /* 0x046fe40007ffe1ff */
[----:B------:R-:W-:Y:S02]  /*7cc0*/  ISETP.NE.U32.AND P2, PT, R6, RZ, PT ;  /* 0x000000ff0600720c */ /* 0x000fe40003f45070 */
[----:B------:R-:W-:Y:S04]  /*7cd0*/  LOP3.LUT R2, R2, 0xf, RZ, 0xc0, !PT ;  /* 0x0000000f02027812 */ /* 0x000fe800078ec0ff */
[----:B------:R-:W-:Y:S04]  /*7ce0*/  IADD3 R2, P1, P0, R2, R0, R15 ;  /* 0x0000000002027210 */ /* 0x000fe8000783e00f */
[----:B------:R-:W-:Y:S05]  /*7cf0*/  IADD3.X R3, RZ, R4, R5, P1, P0 ;  /* 0x00000004ff037210 */ /* 0x000fea0000fe0405 */
[----:B------:R-:W-:Y:S01]  /*7d00*/  @!PT LDS RZ, [RZ] ;  /* 0x00000000fffff984 */ /* 0x000fe20000000800 */
[----:B------:R-:W-:Y:S01]  /*7d10*/  @!PT LDS RZ, [RZ] ;  /* 0x00000000fffff984 */ /* 0x000fe20000000800 */
[----:B------:R-:W-:Y:S01]  /*7d20*/  @!PT LDS RZ, [RZ] ;  /* 0x00000000fffff984 */ /* 0x000fe20000000800 */
[----:B------:R1:W-:Y:S04]  /*7d30*/  LDGSTS.E.BYPASS.LTC128B.128.ZFILL [R202+0x2100], [R2.64], P2 ;  /* 0x0210000002ca7fae */ /* 0x0003e80009141d46 */
.L_x_1462:
[----:B-1-34-:R-:W-:Y:S05]  /*7d40*/  BSYNC B0 ;  /* 0x0000000000007941 */ /* 0x01afea0003800000 */
.L_x_1461:
        /* <DEDUP_REMOVED lines=262> */
[----:B--234-:R-:W-:Y:S01]  /*8db0*/  IMAD.MOV.U32 R203, RZ, RZ, RZ ;  /* 0x000000ffffcb7224 */ /* 0x01cfe200078e00ff */
[----:B------:R-:W2:Y:S01]  /*8dc0*/  LDL R238, [R1+0x14] ;  /* 0x0000140001ee7983 */ /* 0x000ea20000100800 */
[----:B------:R-:W-:Y:S03]  /*8dd0*/  IMAD.SHL.U32 R15, R201, 0x2, RZ ;  /* 0x00000002c90f7824 */ /* 0x000fe600078e00ff */
[----:B------:R-:W3:Y:S04]  /*8de0*/  LDL R233, [R1+0xc] ;  /* 0x00000c0001e97983 */ /* 0x000ee80000100800 */
[----:B------:R-:W4:Y:S04]  /*8df0*/  LDL.64 R236, [R1+0x20] ;  /* 0x0000200001ec7983 */ /* 0x000f280000100a00 */
[----:B------:R-:W5:Y:S04]  /*8e00*/  LDL R231, [R1+0x34] ;  /* 0x0000340001e77983 */ /* 0x000f680000100800 */
[----:B------:R-:W4:Y:S04]  /*8e10*/  LDL.64 R234, [R1+0x18] ;  /* 0x0000180001ea7983 */ /* 0x000f280000100a00 */
[----:B------:R-:W5:Y:S01]  /*8e20*/  LDL R232, [R1+0x30] ;  /* 0x0000300001e87983 */ /* 0x000f620000100800 */
[----:B--2---:R-:W-:Y:S05]  /*8e30*/  IMAD R2, R211, 0x50, R238 ;  /* 0x00000050d3027824 */ /* 0x004fea00078e02ee */
[----:B---3--:R-:W-:Y:S05]  /*8e40*/  IADD3 R2, R2, -0x50, R233 ;  /* 0xffffffb002027810 */ /* 0x008fea0007ffe0e9 */
[----:B------:R-:W-:Y:S04]  /*8e50*/  @P4 IMAD.HI.U32 R3, R2, c[0x0][0x2bc], RZ ;  /* 0x0000af0002034a27 */ /* 0x000fe800078e00ff */
[----:B-1----:R-:W-:Y:S01]  /*8e60*/  IMAD.MOV.U32 R0, RZ, RZ, R2 ;  /* 0x000000ffff007224 */ /* 0x002fe200078e0002 */
[----:B------:R-:W-:Y:S04]  /*8e70*/  @P4 SHF.R.U32.HI R0, RZ, c[0x0][0x2c0], R3 ;  /* 0x0000b000ff004a19 */ /* 0x000fe80000011603 */
[C---:B----4-:R-:W-:Y:S04]  /*8e80*/  @!P3 IADD3 R3, P0, R0.reuse, R236, RZ ;  /* 0x000000ec0003b210 */ /* 0x050fe80007f1e0ff */
[----:B-----5:R-:W-:Y:S01]  /*8e90*/  @!P3 LEA.HI.X.SX32 R5, R0, R231, 0x1, P0 ;  /* 0x000000e70005b211 */ /* 0x020fe200000f0eff */
[----:B------:R-:W-:Y:S01]  /*8ea0*/  IMAD.MOV R0, RZ, RZ, -R0 ;  /* 0x000000ffff007224 */ /* 0x000fe200078e0a00 */
[C---:B------:R-:W-:Y:S02]  /*8eb0*/  @!P3 LEA R4, P0, R3.reuse, c[0x0][0x2a0], 0x2 ;  /* 0x0000a8000304ba11 */ /* 0x040fe400078010ff */
[----:B------:R-:W-:Y:S01]  /*8ec0*/  SHF.R.S32.HI R231, RZ, 0x1f, R201 ;  /* 0x0000001fffe77819 */ /* 0x000fe200000114c9 */
[----:B------:R-:W-:Y:S01]  /*8ed0*/  IMAD R217, R0, c[0x0][0x2b8], R2 ;  /* 0x0000ae0000d97a24 */ /* 0x000fe200078e0202 */
[----:B------:R-:W-:Y:S03]  /*8ee0*/  @!P3 LEA.HI.X R5, R3, c[0x0][0x2a4], R5, 0x2, P0 ;  /* 0x0000a9000305ba11 */ /* 0x000fe600000f1405 */
[C---:B------:R-:W-:Y:S01]  /*8ef0*/  IMAD.WIDE.U32 R2, R217.reuse, c[0x0][0x1e0], RZ ;  /* 0x00007800d9027a25 */ /* 0x040fe200078e00ff */
[----:B------:R-:W-:Y:S01]  /*8f00*/  SHF.R.S32.HI R0, RZ, 0x1f, R217 ;  /* 0x0000001fff007819 */ /* 0x000fe200000114d9 */
[----:B------:R1:W2:Y:S04]  /*8f10*/  @!P3 LDG.E R203, [R4.64] ;  /* 0x0000000604cbb981 */ /* 0x0002a8000c1e1900 */
[----:B------:R-:W-:Y:S04]  /*8f20*/  IMAD R0, R0, c[0x0][0x1e0], RZ ;  /* 0x0000780000007a24 */ /* 0x000fe800078e02ff */
[----:B------:R-:W-:Y:S04]  /*8f30*/  IMAD R0, R217, c[0x0][0x1e4], R0 ;  /* 0x00007900d9007a24 */ /* 0x000fe800078e0200 */
[----:B------:R-:W-:Y:S01]  /*8f40*/  IMAD.IADD R3, R3, 0x1, R0 ;  /* 0x0000000103037824 */ /* 0x000fe200078e0200 */
[----:B-1----:R-:W-:Y:S02]  /*8f50*/  SHF.L.U64.HI R5, R201, 0x1, R231 ;  /* 0x00000001c9057819 */ /* 0x002fe400000102e7 */
[----:B--2---:R-:W-:Y:S01]  /*8f60*/  SHF.R.S32.HI R0, RZ, 0x1f, R203 ;  /* 0x0000001fff007819 */ /* 0x004fe200000114cb */
[C---:B------:R-:W-:Y:S04]  /*8f70*/  IMAD.WIDE.U32 R2, R203.reuse, c[0x0][0x1f0], R2 ;  /* 0x00007c00cb027a25 */ /* 0x040fe800078e0002 */
        /* <DEDUP_REMOVED lines=8> */
.L_x_1572:
        /* <DEDUP_REMOVED lines=24> */
.L_x_1573:
        /* <DEDUP_REMOVED lines=9> */
.L_x_1466:
[----:B--234-:R-:W-:Y:S05]  /*9210*/  BSYNC B0 ;  /* 0x0000000000007941 */ /* 0x01cfea0003800000 */
.L_x_1465:
[----:B-1----:R-:W2:Y:S04]  /*9220*/  LDL R2, [R1+0x3c] ;  /* 0x00003c0001027983 */ /* 0x002ea80000100800 */
[----:B------:R-:W2:Y:S04]  /*9230*/  LDL R0, [R1+0x44] ;  /* 0x0000440001007983 */ /* 0x000ea80000100800 */
[----:B------:R-:W3:Y:S04]  /*9240*/  LDL R3, [R1+0x40] ;  /* 0x0000400001037983 */ /* 0x000ee80000100800 */
[----:B------:R-:W0:Y:S01]  /*9250*/  LDGDEPBAR ;  /* 0x00000000000079af */ /* 0x000e220000000000 */
[----:B--2---:R-:W-:Y:S01]  /*9260*/  IADD3 R4, R0, R2, RZ ;  /* 0x0000000200047210 */ /* 0x004fe20007ffe0ff */
[----:B------:R-:W-:Y:S04]  /*9270*/  IMAD R0, R211, -0x50, RZ ;  /* 0xffffffb0d3007824 */ /* 0x000fe800078e02ff */
[----:B------:R-:W-:Y:S01]  /*9280*/  @P5 IMAD.HI.U32 R2, R4, c[0x0][0x2c8], RZ ;  /* 0x0000b20004025a27 */ /* 0x000fe200078e00ff */
[----:B---3--:R-:W-:Y:S04]  /*9290*/  IADD3 R0, -R3, 0x1, R0 ;  /* 0x0000000103007810 */ /* 0x008fe80007ffe100 */
[----:B------:R-:W-:Y:S02]  /*92a0*/  @P5 SHF.R.U32.HI R4, RZ, c[0x0][0x2cc], R2 ;  /* 0x0000b300ff045a19 */ /* 0x000fe40000011602 */
[----:B------:R-:W-:Y:S01]  /*92b0*/  IADD3 R5, -R250, R0, R251 ;  /* 0x00000000fa057210 */ /* 0x000fe20007ffe1fb */
[----:B------:R-:W-:-:S05]  /*92c0*/  BRA.DIV ~URZ, `(.L_x_1469) ;  /* 0x0000e2727f007947 */ /* 0x000fca000b800000 */
[----:B------:R1:W2:Y:S02]  /*92d0*/  SHFL.IDX PT, R0, R4, RZ, 0x1c1f ;  /* 0x001c1fff04007589 */ /* 0x0002a400000e0000 */
.L_x_1574:
[----:B--2---:R-:W-:Y:S05]  /*92e0*/  IMAD.IADD R0, R5, 0x1, R0 ;  /* 0x0000000105007824 */ /* 0x004fea00078e0200 */
[C---:B------:R-:W-:Y:S02]  /*92f0*/  ISETP.GT.AND P6, PT, R0.reuse, RZ, PT ;  /* 0x000000ff0000720c */ /* 0x040fe40003fc4270 */
[C---:B------:R-:W-:Y:S02]  /*9300*/  ISETP.GT.AND P2, PT, R0.reuse, 0x1, PT ;  /* 0x000000010000780c */ /* 0x040fe40003f44270 */
[C---:B------:R-:W-:Y:S02]  /*9310*/  ISETP.GT.AND P1, PT, R0.reuse, 0x8, PT ;  /* 0x000000080000780c */ /* 0x040fe40003f24270 */
[----:B------:R-:W-:Y:S02]  /*9320*/  ISETP.GT.AND P0, PT, R0, 0x9, PT ;  /* 0x000000090000780c */ /* 0x000fe40003f04270 */
        /* <DEDUP_REMOVED lines=33> */
[----:B------:R-:W-:Y:S02]  /*9540*/  FSEL R58, R18, -INF , P2 ;  /* 0xff800000123a7808 */ /* 0x000fe40001000000 */
[----:B------:R-:W-:Y:S02]  /*9550*/  FSEL R50, R17, -INF , P1 ;  /* 0xff80000011327808 */ /* 0x000fe40000800000 */
[----:B------:R-:W-:Y:S01]  /*9560*/  FSEL R42, R16, -INF , P0 ;  /* 0xff800000102a7808 */ /* 0x000fe20000000000 */
[----:B------:R-:W-:-:S05]  /*9570*/  BRA.DIV ~URZ, `(.L_x_1470) ;  /* 0x0000e0327f007947 */ /* 0x000fca000b800000 */
[----:B------:R-:W-:Y:S08]  /*9580*/  SHFL.IDX PT, R3, R4, 0x1, 0x1c1f ;  /* 0x003c1f0004037f89 */ /* 0x000ff000000e0000 */
[----:B------:R-:W-:Y:S08]  /*9590*/  SHFL.IDX PT, R2, R4, 0x2, 0x1c1f ;  /* 0x005c1f0004027f89 */ /* 0x000ff000000e0000 */
[----:B------:R-:W2:Y:S02]  /*95a0*/  SHFL.IDX PT, R0, R4, 0x3, 0x1c1f ;  /* 0x007c1f0004007f89 */ /* 0x000ea400000e0000 */
[C---:B--2---:R-:W-:Y:S02]  /*95b0*/  IMAD.IADD R0, R5.reuse, 0x1, R0 ;  /* 0x0000000105007824 */ /* 0x044fe400078e0200 */
[C---:B------:R-:W-:Y:S02]  /*95c0*/  IMAD.IADD R3, R5.reuse, 0x1, R3 ;  /* 0x0000000105037824 */ /* 0x040fe400078e0203 */
[----:B------:R-:W-:Y:S03]  /*95d0*/  IMAD.IADD R2, R5, 0x1, R2 ;  /* 0x0000000105027824 */ /* 0x000fe600078e0202 */
[C---:B------:R-:W-:Y:S02]  /*95e0*/  ISETP.GT.AND P6, PT, R3.reuse, RZ, PT ;  /* 0x000000ff0300720c */ /* 0x040fe40003fc4270 */
[C---:B------:R-:W-:Y:S02]  /*95f0*/  ISETP.GT.AND P1, PT, R2.reuse, RZ, PT ;  /* 0x000000ff0200720c */ /* 0x040fe40003f24270 */
[C---:B------:R-:W-:Y:S02]  /*9600*/  ISETP.GT.AND P2, PT, R3.reuse, 0x1, PT ;  /* 0x000000010300780c */ /* 0x040fe40003f44270 */
[----:B------:R-:W-:Y:S02]  /*9610*/  ISETP.GT.AND P0, PT, R2, 0x1, PT ;  /* 0x000000010200780c */ /* 0x000fe40003f04270 */
[----:B------:R-:W-:Y:S02]  /*9620*/  FSEL R12, R222, -INF , P6 ;  /* 0xff800000de0c7808 */ /* 0x000fe40003000000 */
[----:B------:R-:W-:Y:S02]  /*9630*/  ISETP.GT.AND P6, PT, R0, RZ, PT ;  /* 0x000000ff0000720c */ /* 0x000fe40003fc4270 */
[----:B------:R-:W-:Y:S02]  /*9640*/  FSEL R16, R228, -INF , P1 ;  /* 0xff800000e4107808 */ /* 0x000fe40000800000 */
        /* <DEDUP_REMOVED lines=181> */
[----:B------:R-:W-:Y:S02]  /*a1a0*/  FSEL R35, R65, -INF , P2 ;  /* 0xff80000041237808 */ /* 0x000fe40001000000 */
[----:B------:R-:W-:Y:S02]  /*a1b0*/  FSEL R27, R67, -INF , P1 ;  /* 0xff800000431b7808 */ /* 0x000fe40000800000 */
        /* <DEDUP_REMOVED lines=8> */
[----:B------:R-:W-:Y:S02]  /*a240*/  FSEL R11, R70, -INF , P0 ;  /* 0xff800000460b7808 */ /* 0x000fe40000000000 */
[----:B------:R-:W-:Y:S04]  /*a250*/  FMNMX.FTZ R2, R27, R5, !PT ;  /* 0x000000051b027209 */ /* 0x000fe80007810000 */
[----:B------:R-:W-:Y:S01]  /*a260*/  FMNMX.FTZ R2, R11, R2, !PT ;  /* 0x000000020b027209 */ /* 0x000fe20007810000 */
[----:B------:R-:W2:Y:S08]  /*a270*/  SHFL.BFLY PT, R5, R4, 0x2, 0x1f ;  /* 0x0c401f0004057f89 */ /* 0x000eb000000e0000 */
[----:B------:R-:W3:Y:S08]  /*a280*/  SHFL.BFLY PT, R7, R3, 0x2, 0x1f ;  /* 0x0c401f0003077f89 */ /* 0x000ef000000e0000 */
[----:B------:R-:W4:Y:S01]  /*a290*/  SHFL.BFLY PT, R10, R2, 0x2, 0x1f ;  /* 0x0c401f00020a7f89 */ /* 0x000f2200000e0000 */
[----:B-1----:R-:W-:Y:S02]  /*a2a0*/  FMNMX.FTZ R6, R6, R0, !PT ;  /* 0x0000000006067209 */ /* 0x002fe40007810000 */
[----:B--2---:R-:W-:Y:S05]  /*a2b0*/  FMNMX.FTZ R5, R4, R5, !PT ;  /* 0x0000000504057209 */ /* 0x004fea0007810000 */
[----:B------:R-:W1:Y:S01]  /*a2c0*/  SHFL.BFLY PT, R8, R5, 0x1, 0x1f ;  /* 0x0c201f0005087f89 */ /* 0x000e6200000e0000 */
[----:B---3--:R-:W-:Y:S07]  /*a2d0*/  FMNMX.FTZ R3, R3, R7, !PT ;  /* 0x0000000703037209 */ /* 0x008fee0007810000 */
[----:B------:R-:W2:Y:S01]  /*a2e0*/  SHFL.BFLY PT, R7, R6, 0x1, 0x1f ;  /* 0x0c201f0006077f89 */ /* 0x000ea200000e0000 */
[----:B----4-:R-:W-:Y:S07]  /*a2f0*/  FMNMX.FTZ R4, R2, R10, !PT ;  /* 0x0000000a02047209 */ /* 0x010fee0007810000 */
[----:B------:R-:W3:Y:S08]  /*a300*/  SHFL.BFLY PT, R9, R3, 0x1, 0x1f ;  /* 0x0c201f0003097f89 */ /* 0x000ef000000e0000 */
[----:B------:R4:W4:Y:S01]  /*a310*/  SHFL.BFLY PT, R0, R4, 0x1, 0x1f ;  /* 0x0c201f0004007f89 */ /* 0x00092200000e0000 */
[----:B-1----:R-:W-:Y:S02]  /*a320*/  FMNMX.FTZ R71, R5, R8, !PT ;  /* 0x0000000805477209 */ /* 0x002fe40007810000 */
[----:B--2---:R-:W-:Y:S02]  /*a330*/  FMNMX.FTZ R72, R6, R7, !PT ;  /* 0x0000000706487209 */ /* 0x004fe40007810000 */
[----:B---3--:R-:W-:Y:S03]  /*a340*/  FMNMX.FTZ R70, R3, R9, !PT ;  /* 0x0000000903467209 */ /* 0x008fe60007810000 */
.L_x_1575:
[C---:B------:R-:W-:Y:S01]  /*a350*/  FMUL.FTZ R2, R72.reuse, c[0x0][0x2d0] ;  /* 0x0000b40048027a20 */ /* 0x040fe20000410000 */
[----:B------:R-:W-:Y:S01]  /*a360*/  FSETP.NEU.FTZ.AND P2, PT, R72, -INF , PT ;  /* 0xff8000004800780b */ /* 0x000fe20003f5d000 */
[----:B------:R-:W2:Y:S01]  /*a370*/  LDL.LU R252, [R1+0x4] ;  /* 0x0000040001fc7983 */ /* 0x000ea20000300800 */
[----:B------:R-:W-:Y:S01]  /*a380*/  FSETP.NEU.FTZ.AND P1, PT, R71, -INF , PT ;  /* 0xff8000004700780b */ /* 0x000fe20003f3d000 */
[----:B------:R-:W-:Y:S01]  /*a390*/  WARPSYNC 0xffffffff ;  /* 0xffffffff00007948 */ /* 0x000fe20003800000 */
[----:B------:R-:W-:Y:S02]  /*a3a0*/  FSEL R6, R2, RZ, P2 ;  /* 0x000000ff02067208 */ /* 0x000fe40001000000 */
[----:B------:R-:W-:Y:S02]  /*a3b0*/  FSETP.NEU.FTZ.AND P0, PT, R70, -INF , PT ;  /* 0xff8000004600780b */ /* 0x000fe40003f1d000 */
[----:B----4-:R-:W-:Y:S01]  /*a3c0*/  FMNMX.FTZ R68, R0, R4, !PT ;  /* 0x0000000400447209 */ /* 0x010fe20007810000 */
[--C-:B------:R-:W-:Y:S01]  /*a3d0*/  FFMA.FTZ R2, R13, c[0x0][0x2d0], -R6.reuse ;  /* 0x0000b4000d027a23 */ /* 0x100fe20000010806 */
[----:B------:R-:W-:Y:S01]  /*a3e0*/  FSEL R5, R70, RZ, P0 ;  /* 0x000000ff46057208 */ /* 0x000fe20000000000 */
        /* <DEDUP_REMOVED lines=29> */
[----:B------:R-:W-:Y:S01]  /*a5c0*/  LDSM.16.MT88.4 R36, [R189] ;  /* 0x00000000bd24783b */ /* 0x000fe20000004200 */
[--C-:B------:R-:W-:Y:S02]  /*a5d0*/  FFMA.FTZ R213, R58, c[0x0][0x2d0], -R6.reuse ;  /* 0x0000b4003ad57a23 */ /* 0x100fe40000010806 */
[----:B------:R3:W-:Y:S01]  /*a5e0*/  MUFU.EX2 R240, R3 ;  /* 0x0000000300f07308 */ /* 0x0007e20000000800 */
        /* <DEDUP_REMOVED lines=8> */
[--C-:B-1----:R-:W-:Y:S02]  /*a670*/  FFMA.FTZ R2, R14, c[0x0][0x2d0], -R7.reuse ;  /* 0x0000b4000e027a23 */ /* 0x102fe40000010807 */
[--C-:B------:R-:W-:Y:S02]  /*a680*/  FFMA.FTZ R175, R40, c[0x0][0x2d0], -R7.reuse ;  /* 0x0000b40028af7a23 */ /* 0x100fe40000010807 */
[--C-:B------:R-:W-:Y:S01]  /*a690*/  FFMA.FTZ R205, R49, c[0x0][0x2d0], -R7.reuse ;  /* 0x0000b40031cd7a23 */ /* 0x100fe20000010807 */
[----:B------:R1:W-:Y:S01]  /*a6a0*/  MUFU.EX2 R233, R2 ;  /* 0x0000000200e97308 */ /* 0x0003e20000000800 */
[--C-:B------:R-:W-:Y:S02]  /*a6b0*/  FFMA.FTZ R204, R48, c[0x0][0x2d0], -R7.reuse ;  /* 0x0000b40030cc7a23 */ /* 0x100fe40000010807 */
[--C-:B------:R-:W-:Y:S02]  /*a6c0*/  FFMA.FTZ R200, R47, c[0x0][0x2d0], -R7.reuse ;  /* 0x0000b4002fc87a23 */ /* 0x100fe40000010807 */
[--C-:B---3--:R-:W-:Y:S02]  /*a6d0*/  FFMA.FTZ R3, R18, c[0x0][0x2d0], -R7.reuse ;  /* 0x0000b40012037a23 */ /* 0x108fe40000010807 */
[--C-:B------:R-:W-:Y:S02]  /*a6e0*/  FFMA.FTZ R214, R46, c[0x0][0x2d0], -R7.reuse ;  /* 0x0000b4002ed67a23 */ /* 0x100fe40000010807 */
[--C-:B------:R-:W-:Y:S01]  /*a6f0*/  FFMA.FTZ R216, R28, c[0x0][0x2d0], -R7.reuse ;  /* 0x0000b4001cd87a23 */ /* 0x100fe20000010807 */
[----:B------:R3:W-:Y:S01]  /*a700*/  MUFU.EX2 R242, R3 ;  /* 0x0000000300f27308 */ /* 0x0007e20000000800 */
[--C-:B------:R-:W-:Y:S09]  /*a710*/  FFMA.FTZ R221, R25, c[0x0][0x2d0], -R7.reuse ;  /* 0x0000b40019dd7a23 */ /* 0x100ff20000010807 */
[----:B------:R-:W-:Y:S01]  /*a720*/  MUFU.EX2 R244, R175 ;  /* 0x000000af00f47308 */ /* 0x000fe20000000800 */
[----:B-1----:R-:W-:Y:S09]  /*a730*/  FFMA.FTZ R2, R20, c[0x0][0x2d0], -R6 ;  /* 0x0000b40014027a23 */ /* 0x002ff20000010806 */
[----:B------:R1:W-:Y:S01]  /*a740*/  MUFU.EX2 R241, R2 ;  /* 0x0000000200f17308 */ /* 0x0003e20000000800 */
[----:B---3--:R-:W-:Y:S09]  /*a750*/  FSEL R3, R71, RZ, P1 ;  /* 0x000000ff47037208 */ /* 0x008ff20000800000 */
[----:B------:R-:W-:Y:S10]  /*a760*/  MUFU.EX2 R245, R172 ;  /* 0x000000ac00f57308 */ /* 0x000ff40000000800 */
[----:B------:R-:W-:Y:S01]  /*a770*/  MUFU.EX2 R180, R207 ;  /* 0x000000cf00b47308 */ /* 0x000fe20000000800 */
[----:B-1----:R-:W-:Y:S09]  /*a780*/  FFMA.FTZ R2, R17, c[0x0][0x2d0], -R7 ;  /* 0x0000b40011027a23 */ /* 0x002ff20000010807 */
[----:B------:R1:W-:Y:S10]  /*a790*/  MUFU.EX2 R238, R2 ;  /* 0x0000000200ee7308 */ /* 0x0003f40000000800 */
[----:B------:R-:W-:Y:S01]  /*a7a0*/  MUFU.EX2 R175, R213 ;  /* 0x000000d500af7308 */ /* 0x000fe20000000800 */
[----:B-1----:R-:W-:Y:S05]  /*a7b0*/  FMUL.FTZ R2, R70, c[0x0][0x2d0] ;  /* 0x0000b40046027a20 */ /* 0x002fea0000410000 */
[----:B------:R-:W-:Y:S02]  /*a7c0*/  FSEL R8, R2, RZ, P0 ;  /* 0x000000ff02087208 */ /* 0x000fe40000000000 */
[----:B------:R-:W-:Y:S03]  /*a7d0*/  FSETP.NEU.FTZ.AND P0, PT, R68, -INF , PT ;  /* 0xff8000004400780b */ /* 0x000fe60003f1d000 */
[--C-:B------:R-:W-:Y:S01]  /*a7e0*/  FFMA.FTZ R2, R21, c[0x0][0x2d0], -R8.reuse ;  /* 0x0000b40015027a23 */ /* 0x100fe20000010808 */
[----:B------:R-:W-:Y:S01]  /*a7f0*/  FSEL R4, R4, RZ, P0 ;  /* 0x000000ff04047208 */ /* 0x000fe20000000000 */
[--C-:B------:R-:W-:Y:S02]  /*a800*/  FFMA.FTZ R9, R16, c[0x0][0x2d0], -R8.reuse ;  /* 0x0000b40010097a23 */ /* 0x100fe40000010808 */
[----:B------:R1:W-:Y:S01]  /*a810*/  MUFU.EX2 R231, R2 ;  /* 0x0000000200e77308 */ /* 0x0003e20000000800 */
[----:B------:R-:W-:Y:S02]  /*a820*/  FFMA.FTZ R60, R152, c[0x0][0x2d0], -R8 ;  /* 0x0000b400983c7a23 */ /* 0x000fe40000010808 */
[----:B------:R-:W-:Y:S02]  /*a830*/  FFMA.FTZ R225, R66, c[0x0][0x2d0], -R4 ;  /* 0x0000b40042e17a23 */ /* 0x000fe40000010804 */
[--C-:B------:R-:W-:Y:S02]  /*a840*/  FFMA.FTZ R179, R79, c[0x0][0x2d0], -R8.reuse ;  /* 0x0000b4004fb37a23 */ /* 0x100fe40000010808 */
[--C-:B------:R-:W-:Y:S02]  /*a850*/  FFMA.FTZ R181, R78, c[0x0][0x2d0], -R8.reuse ;  /* 0x0000b4004eb57a23 */ /* 0x100fe40000010808 */
[--C-:B------:R-:W-:Y:S01]  /*a860*/  FFMA.FTZ R220, R77, c[0x0][0x2d0], -R8.reuse ;  /* 0x0000b4004ddc7a23 */ /* 0x100fe20000010808 */
[----:B------:R3:W-:Y:S01]  /*a870*/  MUFU.EX2 R230, R9 ;  /* 0x0000000900e67308 */ /* 0x0007e20000000800 */
[----:B------:R-:W-:Y:S02]  /*a880*/  FFMA.FTZ R223, R64, c[0x0][0x2d0], -R8 ;  /* 0x0000b40040df7a23 */ /* 0x000fe40000010808 */
[--C-:B------:R-:W-:Y:S02]  /*a890*/  FFMA.FTZ R152, R76, c[0x0][0x2d0], -R4.reuse ;  /* 0x0000b4004c987a23 */ /* 0x100fe40000010804 */
[--C-:B------:R-:W-:Y:S02]  /*a8a0*/  FFMA.FTZ R75, R75, c[0x0][0x2d0], -R4.reuse ;  /* 0x0000b4004b4b7a23 */ /* 0x100fe40000010804 */
[--C-:B------:R-:W-:Y:S02]  /*a8b0*/  FFMA.FTZ R64, R74, c[0x0][0x2d0], -R4.reuse ;  /* 0x0000b4004a407a23 */ /* 0x100fe40000010804 */
[--C-:B------:R-:W-:Y:S02]  /*a8c0*/  FFMA.FTZ R74, R69, c[0x0][0x2d0], -R4.reuse ;  /* 0x0000b400454a7a23 */ /* 0x100fe40000010804 */
[--C-:B------:R-:W-:Y:S02]  /*a8d0*/  FFMA.FTZ R156, R156, c[0x0][0x2d0], -R4.reuse ;  /* 0x0000b4009c9c7a23 */ /* 0x100fe40000010804 */
[----:B------:R-:W-:Y:S02]  /*a8e0*/  FFMA.FTZ R155, R155, c[0x0][0x2d0], -R4 ;  /* 0x0000b4009b9b7a23 */ /* 0x000fe40000010804 */
[----:B-1----:R-:W-:Y:S02]  /*a8f0*/  FFMA.FTZ R2, R22, c[0x0][0x2d0], -R8 ;  /* 0x0000b40016027a23 */ /* 0x002fe40000010808 */
[--C-:B------:R-:W-:Y:S02]  /*a900*/  FFMA.FTZ R154, R154, c[0x0][0x2d0], -R4.reuse ;  /* 0x0000b4009a9a7a23 */ /* 0x100fe40000010804 */
[----:B------:R1:W-:Y:S01]  /*a910*/  MUFU.EX2 R237, R2 ;  /* 0x0000000200ed7308 */ /* 0x0003e20000000800 */
[--C-:B------:R-:W-:Y:S02]  /*a920*/  FFMA.FTZ R164, R164, c[0x0][0x2d0], -R4.reuse ;  /* 0x0000b400a4a47a23 */ /* 0x100fe40000010804 */
[----:B------:R-:W-:Y:S02]  /*a930*/  FFMA.FTZ R163, R163, c[0x0][0x2d0], -R4 ;  /* 0x0000b400a3a37a23 */ /* 0x000fe40000010804 */
[----:B---3--:R-:W-:Y:S02]  /*a940*/  FFMA.FTZ R9, R23, c[0x0][0x2d0], -R8 ;  /* 0x0000b40017097a23 */ /* 0x008fe40000010808 */
[----:B------:R-:W2:Y:S01]  /*a950*/  LDSM.16.MT88.4 R20, [R185] ;  /* 0x00000000b914783b */ /* 0x000ea20000004200 */
[--C-:B------:R-:W-:Y:S02]  /*a960*/  FFMA.FTZ R162, R162, c[0x0][0x2d0], -R4.reuse ;  /* 0x0000b400a2a27a23 */ /* 0x100fe40000010804 */
[----:B------:R-:W-:Y:S01]  /*a970*/  MUFU.EX2 R239, R9 ;  /* 0x0000000900ef7308 */ /* 0x000fe20000000800 */
[--C-:B------:R-:W-:Y:S02]  /*a980*/  FFMA.FTZ R153, R153, c[0x0][0x2d0], -R4.reuse ;  /* 0x0000b40099997a23 */ /* 0x100fe40000010804 */
[--C-:B------:R-:W-:Y:S02]  /*a990*/  FFMA.FTZ R227, R61, c[0x0][0x2d0], -R4.reuse ;  /* 0x0000b4003de37a23 */ /* 0x100fe40000010804 */
[--C-:B------:R-:W-:Y:S02]  /*a9a0*/  FFMA.FTZ R228, R27, c[0x0][0x2d0], -R4.reuse ;  /* 0x0000b4001be47a23 */ /* 0x100fe40000010804 */
[----:B------:R-:W-:Y:S02]  /*a9b0*/  FFMA.FTZ R229, R11, c[0x0][0x2d0], -R4 ;  /* 0x0000b4000be57a23 */ /* 0x000fe40000010804 */
[--C-:B------:R-:W-:Y:S02]  /*a9c0*/  FFMA.FTZ R59, R83, c[0x0][0x2d0], -R8.reuse ;  /* 0x0000b400533b7a23 */ /* 0x100fe40000010808 */
[--C-:B------:R-:W-:Y:S02]  /*a9d0*/  FFMA.FTZ R58, R82, c[0x0][0x2d0], -R8.reuse ;  /* 0x0000b400523a7a23 */ /* 0x100fe40000010808 */
[--C-:B------:R-:W-:Y:S01]  /*a9e0*/  FFMA.FTZ R57, R81, c[0x0][0x2d0], -R8.reuse ;  /* 0x0000b40051397a23 */ /* 0x100fe20000010808 */
[----:B-1----:R-:W-:Y:S01]  /*a9f0*/  FSEL R2, R72, RZ, P2 ;  /* 0x000000ff48027208 */ /* 0x002fe20001000000 */
[--C-:B------:R-:W-:Y:S02]  /*aa00*/  FFMA.FTZ R169, R80, c[0x0][0x2d0], -R8.reuse ;  /* 0x0000b40050a97a23 */ /* 0x100fe40000010808 */
[----:B------:R-:W-:Y:S02]  /*aa10*/  FFMA.FTZ R161, R161, c[0x0][0x2d0], -R8 ;  /* 0x0000b400a1a17a23 */ /* 0x000fe40000010808 */
[----:B------:R-:W-:Y:S02]  /*aa20*/  FADD.FTZ R0, -R2, R84 ;  /* 0x0000005402007221 */ /* 0x000fe40000010100 */
[----:B------:R-:W-:Y:S02]  /*aa30*/  FADD.FTZ R2, -R3, R85 ;  /* 0x0000005503027221 */ /* 0x000fe40000010100 */
[----:B------:R-:W-:Y:S02]  /*aa40*/  FMUL.FTZ R0, R0, c[0x0][0x2d0] ;  /* 0x0000b40000007a20 */ /* 0x000fe40000410000 */
[----:B------:R-:W-:Y:S02]  /*aa50*/  FADD.FTZ R3, -R5, R86 ;  /* 0x0000005605037221 */ /* 0x000fe40000010100 */
[----:B------:R1:W4:Y:S01]  /*aa60*/  MUFU.EX2 R65, R0 ;  /* 0x0000000000417308 */ /* 0x0003220000000800 */
[--C-:B------:R-:W-:Y:S02]  /*aa70*/  FFMA.FTZ R160, R160, c[0x0][0x2d0], -R8.reuse ;  /* 0x0000b400a0a07a23 */ /* 0x100fe40000010808 */
[--C-:B------:R-:W-:Y:S02]  /*aa80*/  FFMA.FTZ R159, R159, c[0x0][0x2d0], -R8.reuse ;  /* 0x0000b4009f9f7a23 */ /* 0x100fe40000010808 */
[--C-:B------:R-:W-:Y:S02]  /*aa90*/  FFMA.FTZ R158, R158, c[0x0][0x2d0], -R8.reuse ;  /* 0x0000b4009e9e7a23 */ /* 0x100fe40000010808 */
[--C-:B------:R-:W-:Y:S02]  /*aaa0*/  FFMA.FTZ R157, R157, c[0x0][0x2d0], -R8.reuse ;  /* 0x0000b4009d9d7a23 */ /* 0x100fe40000010808 */
[--C-:B------:R-:W-:Y:S01]  /*aab0*/  FFMA.FTZ R224, R63, c[0x0][0x2d0], -R8.reuse ;  /* 0x0000b4003fe07a23 */ /* 0x100fe20000010808 */
[----:B------:R-:W-:Y:S01]  /*aac0*/  MUFU.EX2 R172, R158 ;  /* 0x0000009e00ac7308 */ /* 0x000fe20000000800 */
[----:B------:R-:W-:Y:S09]  /*aad0*/  FFMA.FTZ R226, R35, c[0x0][0x2d0], -R8 ;  /* 0x0000b40023e27a23 */ /* 0x000ff20000010808 */
[----:B------:R-:W-:Y:S01]  /*aae0*/  MUFU.EX2 R158, R221 ;  /* 0x000000dd009e7308 */ /* 0x000fe20000000800 */
[----:B-1----:R-:W-:Y:S09]  /*aaf0*/  FMUL.FTZ R0, R2, c[0x0][0x2d0] ;  /* 0x0000b40002007a20 */ /* 0x002ff20000410000 */
[----:B------:R1:W5:Y:S10]  /*ab00*/  MUFU.EX2 R67, R0 ;  /* 0x0000000000437308 */ /* 0x0003740000000800 */
[----:B------:R-:W-:Y:S10]  /*ab10*/  MUFU.EX2 R176, R157 ;  /* 0x0000009d00b07308 */ /* 0x000ff40000000800 */
[----:B------:R-:W-:Y:S01]  /*ab20*/  MUFU.EX2 R157, R162 ;  /* 0x000000a2009d7308 */ /* 0x000fe20000000800 */
[----:B-1----:R-:W-:Y:S02]  /*ab30*/  FMUL.FTZ R0, R3, c[0x0][0x2d0] ;  /* 0x0000b40003007a20 */ /* 0x002fe40000410000 */
[--C-:B------:R-:W-:Y:S07]  /*ab40*/  FFMA.FTZ R3, R62, c[0x0][0x2d0], -R4.reuse ;  /* 0x0000b4003e037a23 */ /* 0x100fee0000010804 */
[----:B------:R1:W-:Y:S10]  /*ab50*/  MUFU.EX2 R243, R3 ;  /* 0x0000000300f37308 */ /* 0x0003f40000000800 */
[----:B------:R2:W2:Y:S01]  /*ab60*/  MUFU.EX2 R2, R0 ;  /* 0x0000000000027308 */ /* 0x0004a20000000800 */
[--C-:B-1----:R-:W-:Y:S02]  /*ab70*/  FFMA.FTZ R3, R73, c[0x0][0x2d0], -R4.reuse ;  /* 0x0000b40049037a23 */ /* 0x102fe40000010804 */
[----:B------:R-:W3:Y:S04]  /*ab80*/  LDL.LU R73, [R1+0x8] ;  /* 0x0000080001497983 */ /* 0x000ee80000300800 */
[----:B------:R-:W3:Y:S01]  /*ab90*/  LDL.LU R66, [R1] ;  /* 0x0000000001427983 */ /* 0x000ee20000300800 */
[--C-:B--2---:R-:W-:Y:S04]  /*aba0*/  FFMA.FTZ R0, R24, c[0x0][0x2d0], -R4.reuse ;  /* 0x0000b40018007a23 */ /* 0x104fe80000010804 */
[----:B------:R1:W-:Y:S02]  /*abb0*/  MUFU.EX2 R222, R0 ;  /* 0x0000000000de7308 */ /* 0x0003e40000000800 */
[--C-:B-1----:R-:W-:Y:S08]  /*abc0*/  FFMA.FTZ R0, R26, c[0x0][0x2d0], -R4.reuse ;  /* 0x0000b4001a007a23 */ /* 0x102ff00000010804 */
[----:B------:R1:W2:Y:S02]  /*abd0*/  MUFU.EX2 R236, R0 ;  /* 0x0000000000ec7308 */ /* 0x0002a40000000800 */
[----:B-1----:R-:W-:Y:S08]  /*abe0*/  FFMA.FTZ R0, R56, c[0x0][0x2d0], -R4 ;  /* 0x0000b40038007a23 */ /* 0x002ff00000010804 */
[----:B------:R1:W1:Y:S02]  /*abf0*/  MUFU.EX2 R235, R0 ;  /* 0x0000000000eb7308 */ /* 0x0002640000000800 */
[----:B-1----:R-:W-:Y:S02]  /*ac00*/  FSEL R0, R68, RZ, P0 ;  /* 0x000000ff44007208 */ /* 0x002fe40000000000 */
[C---:B------:R-:W-:Y:S02]  /*ac10*/  ISETP.GT.AND P0, PT, R211.reuse, R249, PT ;  /* 0x000000f9d300720c */ /* 0x040fe40003f04270 */
[----:B------:R-:W-:Y:S01]  /*ac20*/  IADD3 R211, R211, -0x1, RZ ;  /* 0xffffffffd3d37810 */ /* 0x000fe20007ffe0ff */
[----:B------:R-:W-:Y:S02]  /*ac30*/  FADD.FTZ R0, -R0, R87 ;  /* 0x0000005700007221 */ /* 0x000fe40000010100 */
[----:B------:R-:W1:Y:S02]  /*ac40*/  LDSM.16.MT88.4 R84, [R188] ;  /* 0x00000000bc54783b */ /* 0x000e640000004200 */
[----:B------:R-:W-:Y:S06]  /*ac50*/  FMUL.FTZ R0, R0, c[0x0][0x2d0] ;  /* 0x0000b40000007a20 */ /* 0x000fec0000410000 */
[----:B------:R-:W1:Y:S01]  /*ac60*/  MUFU.EX2 R0, R0 ;  /* 0x0000000000007308 */ /* 0x000e620000000800 */
[C---:B----4-:R-:W-:Y:S01]  /*ac70*/  FMUL.FTZ R4, R65.reuse, R88 ;  /* 0x0000005841047220 */ /* 0x050fe20000410000 */
[----:B------:R-:W-:Y:S01]  /*ac80*/  F2FP.BF16.PACK_AB R76, R234, R10 ;  /* 0x0000000aea4c723e */ /* 0x000fe200000010ff */
[----:B------:R-:W-:Y:S01]  /*ac90*/  FMUL.FTZ R5, R65, R89 ;  /* 0x0000005941057220 */ /* 0x000fe20000410000 */
[----:B------:R-:W-:Y:S01]  /*aca0*/  F2FP.BF16.PACK_AB R77, R233, R232 ;  /* 0x000000e8e94d723e */ /* 0x000fe200000010ff */
[----:B-----5:R-:W-:Y:S01]  /*acb0*/  FMUL.FTZ R6, R67, R90 ;  /* 0x0000005a43067220 */ /* 0x020fe20000410000 */
[----:B------:R-:W-:Y:S01]  /*acc0*/  F2FP.BF16.PACK_AB R78, R241, R240 ;  /* 0x000000f0f14e723e */ /* 0x000fe200000010ff */
[----:B------:R-:W-:Y:S01]  /*acd0*/  FMUL.FTZ R7, R67, R91 ;  /* 0x0000005b43077220 */ /* 0x000fe20000410000 */
[----:B------:R-:W-:Y:S01]  /*ace0*/  F2FP.BF16.PACK_AB R79, R242, R238 ;  /* 0x000000eef24f723e */ /* 0x000fe200000010ff */
[----:B------:R-:W-:Y:S01]  /*acf0*/  LDSM.16.MT88.4 R88, [R189+0x800] ;  /* 0x00080000bd58783b */ /* 0x000fe20000004200 */
[----:B------:R-:W-:Y:S01]  /*ad00*/  F2FP.BF16.PACK_AB R80, R231, R230 ;  /* 0x000000e6e750723e */ /* 0x000fe200000010ff */
[C---:B------:R-:W-:Y:S01]  /*ad10*/  FMUL.FTZ R8, R2.reuse, R92 ;  /* 0x0000005c02087220 */ /* 0x040fe20000410000 */
[----:B------:R-:W-:Y:S01]  /*ad20*/  F2FP.BF16.PACK_AB R82, R239, R237 ;  /* 0x000000edef52723e */ /* 0x000fe200000010ff */
[----:B------:R-:W-:Y:S01]  /*ad30*/  FMUL.FTZ R9, R2, R93 ;  /* 0x0000005d02097220 */ /* 0x000fe20000410000 */
[----:B--2---:R-:W-:Y:S01]  /*ad40*/  F2FP.BF16.PACK_AB R81, R236, R222 ;  /* 0x000000deec51723e */ /* 0x004fe200000010ff */
[-C--:B------:R-:W-:Y:S05]  /*ad50*/  HMMA.16816.F32.BF16 R4, R76, R20.reuse, R4 ;  /* 0x000000144c04723c */ /* 0x080fea0000041804 */
[----:B------:R-:W-:Y:S01]  /*ad60*/  F2FP.BF16.PACK_AB R83, R243, R235 ;  /* 0x000000ebf353723e */ /* 0x000fe200000010ff */
[C---:B------:R-:W-:Y:S02]  /*ad70*/  FFMA.FTZ R69, R65.reuse, R246, R10 ;  /* 0x000000f641457223 */ /* 0x040fe4000001000a */
[----:B------:R-:W-:Y:S01]  /*ad80*/  FMUL.FTZ R12, R2, R96 ;  /* 0x00000060020c7220 */ /* 0x000fe20000410000 */
[----:B------:R-:W-:Y:S03]  /*ad90*/  MUFU.EX2 R246, R182 ;  /* 0x000000b600f67308 */ /* 0x000fe60000000800 */
[C---:B-1----:R-:W-:Y:S02]  /*ada0*/  FMUL.FTZ R10, R0.reuse, R94 ;  /* 0x0000005e000a7220 */ /* 0x042fe40000410000 */
[----:B------:R-:W-:Y:S02]  /*adb0*/  FMUL.FTZ R11, R0, R95 ;  /* 0x0000005f000b7220 */ /* 0x000fe40000410000 */
[----:B------:R-:W-:Y:S01]  /*adc0*/  LDSM.16.MT88.4 R92, [R186+0x800] ;  /* 0x00080000ba5c783b */ /* 0x000fe20000004200 */
[----:B------:R-:W-:Y:S02]  /*add0*/  FMUL.FTZ R13, R2, R97 ;  /* 0x00000061020d7220 */ /* 0x000fe40000410000 */
[C---:B------:R-:W-:Y:S01]  /*ade0*/  FMUL.FTZ R14, R0.reuse, R98 ;  /* 0x00000062000e7220 */ /* 0x040fe20000410000 */
[----:B------:R-:W-:Y:S01]  /*adf0*/  MUFU.EX2 R182, R174 ;  /* 0x000000ae00b67308 */ /* 0x000fe20000000800 */
[C---:B------:R-:W-:Y:S04]  /*ae00*/  HMMA.16816.F32.BF16 R8, R80.reuse, R20, R8 ;  /* 0x000000145008723c */ /* 0x040fe80000041808 */
[----:B------:R-:W-:Y:S02]  /*ae10*/  FMUL.FTZ R15, R0, R99 ;  /* 0x00000063000f7220 */ /* 0x000fe40000410000 */
[----:B------:R-:W-:Y:S01]  /*ae20*/  LDSM.16.MT88.4 R96, [R188+0x1000] ;  /* 0x00100000bc60783b */ /* 0x000fe20000004200 */
[C---:B------:R-:W-:Y:S02]  /*ae30*/  FMUL.FTZ R32, R65.reuse, R116 ;  /* 0x0000007441207220 */ /* 0x040fe40000410000 */
[C---:B------:R-:W-:Y:S01]  /*ae40*/  FMUL.FTZ R33, R65.reuse, R117 ;  /* 0x0000007541217220 */ /* 0x040fe20000410000 */
[----:B------:R-:W-:Y:S01]  /*ae50*/  MUFU.EX2 R174, R179 ;  /* 0x000000b300ae7308 */ /* 0x000fe20000000800 */
[-C--:B------:R-:W-:Y:S03]  /*ae60*/  HMMA.16816.F32.BF16 R12, R80, R22.reuse, R12 ;  /* 0x00000016500c723c */ /* 0x080fe6000004180c */
[C---:B------:R-:W-:Y:S02]  /*ae70*/  FMUL.FTZ R16, R65.reuse, R100 ;  /* 0x0000006441107220 */ /* 0x040fe40000410000 */
[----:B------:R-:W-:Y:S02]  /*ae80*/  FMUL.FTZ R17, R65, R101 ;  /* 0x0000006541117220 */ /* 0x000fe40000410000 */
[C---:B------:R-:W-:Y:S02]  /*ae90*/  FMUL.FTZ R18, R67.reuse, R102 ;  /* 0x0000006643127220 */ /* 0x040fe40000410000 */
[C---:B------:R-:W-:Y:S01]  /*aea0*/  FMUL.FTZ R19, R67.reuse, R103 ;  /* 0x0000006743137220 */ /* 0x040fe20000410000 */
[----:B------:R-:W-:Y:S02]  /*aeb0*/  MUFU.EX2 R101, R60 ;  /* 0x0000003c00657308 */ /* 0x000fe40000000800 */
[C---:B------:R-:W-:Y:S02]  /*aec0*/  FMUL.FTZ R34, R67.reuse, R118 ;  /* 0x0000007643227220 */ /* 0x040fe40000410000 */
[----:B------:R-:W-:Y:S02]  /*aed0*/  FMUL.FTZ R35, R67, R119 ;  /* 0x0000007743237220 */ /* 0x000fe40000410000 */
[C---:B------:R-:W-:Y:S01]  /*aee0*/  HMMA.16816.F32.BF16 R16, R76.reuse, R22, R16 ;  /* 0x000000164c10723c */ /* 0x040fe20000041810 */
[----:B------:R-:W-:Y:S03]  /*aef0*/  LDSM.16.MT88.4 R116, [R189+0x2000] ;  /* 0x00200000bd74783b */ /* 0x000fe60000004200 */
[C---:B------:R-:W-:Y:S01]  /*af00*/  FMUL.FTZ R20, R65.reuse, R104 ;  /* 0x0000006841147220 */ /* 0x040fe20000410000 */
[----:B------:R-:W-:Y:S01]  /*af10*/  MUFU.EX2 R103, R178 ;  /* 0x000000b200677308 */ /* 0x000fe20000000800 */
[----:B------:R-:W-:Y:S02]  /*af20*/  FMUL.FTZ R21, R65, R105 ;  /* 0x0000006941157220 */ /* 0x000fe40000410000 */
[C---:B------:R-:W-:Y:S04]  /*af30*/  FMUL.FTZ R22, R67.reuse, R106 ;  /* 0x0000006a43167220 */ /* 0x040fe80000410000 */
[----:B------:R-:W-:Y:S02]  /*af40*/  FMUL.FTZ R23, R67, R107 ;  /* 0x0000006b43177220 */ /* 0x000fe40000410000 */
[C---:B------:R-:W-:Y:S01]  /*af50*/  FMUL.FTZ R48, R65.reuse, R132 ;  /* 0x0000008441307220 */ /* 0x040fe20000410000 */
[----:B------:R-:W-:Y:S01]  /*af60*/  MUFU.EX2 R102, R168 ;  /* 0x000000a800667308 */ /* 0x000fe20000000800 */
[----:B------:R-:W-:Y:S02]  /*af70*/  FMUL.FTZ R49, R65, R133 ;  /* 0x0000008541317220 */ /* 0x000fe40000410000 */
[C---:B------:R-:W-:Y:S01]  /*af80*/  FMUL.FTZ R50, R67.reuse, R134 ;  /* 0x0000008643327220 */ /* 0x040fe20000410000 */
[-C--:B------:R-:W-:Y:S03]  /*af90*/  HMMA.16816.F32.BF16 R20, R76, R36.reuse, R20 ;  /* 0x000000244c14723c */ /* 0x080fe60000041814 */
[C---:B------:R-:W-:Y:S02]  /*afa0*/  FMUL.FTZ R24, R2.reuse, R108 ;  /* 0x0000006c02187220 */ /* 0x040fe40000410000 */
[----:B------:R-:W-:Y:S01]  /*afb0*/  FMUL.FTZ R25, R2, R109 ;  /* 0x0000006d02197220 */ /* 0x000fe20000410000 */
[----:B------:R-:W1:Y:S01]  /*afc0*/  MUFU.EX2 R105, R59 ;  /* 0x0000003b00697308 */ /* 0x000e620000000800 */
[C---:B------:R-:W-:Y:S02]  /*afd0*/  FMUL.FTZ R26, R0.reuse, R110 ;  /* 0x0000006e001a7220 */ /* 0x040fe40000410000 */
[----:B------:R-:W-:Y:S03]  /*afe0*/  FMUL.FTZ R27, R0, R111 ;  /* 0x0000006f001b7220 */ /* 0x000fe60000410000 */
[----:B------:R-:W-:Y:S02]  /*aff0*/  FMUL.FTZ R51, R67, R135 ;  /* 0x0000008743337220 */ /* 0x000fe40000410000 */
[----:B------:R-:W-:Y:S01]  /*b000*/  LDSM.16.MT88.4 R132, [R186+0x2000] ;  /* 0x00200000ba84783b */ /* 0x000fe20000004200 */
[C---:B------:R-:W-:Y:S01]  /*b010*/  FMUL.FTZ R28, R2.reuse, R112 ;  /* 0x00000070021c7220 */ /* 0x040fe20000410000 */
[C---:B------:R-:W-:Y:S01]  /*b020*/  HMMA.16816.F32.BF16 R24, R80.reuse, R36, R24 ;  /* 0x000000245018723c */ /* 0x040fe20000041818 */
[----:B------:R-:W-:Y:S03]  /*b030*/  MUFU.EX2 R109, R58 ;  /* 0x0000003a006d7308 */ /* 0x000fe60000000800 */
[----:B------:R-:W-:Y:S02]  /*b040*/  FMUL.FTZ R29, R2, R113 ;  /* 0x00000071021d7220 */ /* 0x000fe40000410000 */
[C---:B------:R-:W-:Y:S02]  /*b050*/  FMUL.FTZ R30, R0.reuse, R114 ;  /* 0x00000072001e7220 */ /* 0x040fe40000410000 */
[----:B------:R-:W-:Y:S03]  /*b060*/  FMUL.FTZ R31, R0, R115 ;  /* 0x00000073001f7220 */ /* 0x000fe60000410000 */
[----:B------:R-:W-:Y:S01]  /*b070*/  MUFU.EX2 R100, R152 ;  /* 0x0000009800647308 */ /* 0x000fe20000000800 */
[C---:B------:R-:W-:Y:S02]  /*b080*/  FMUL.FTZ R40, R2.reuse, R124 ;  /* 0x0000007c02287220 */ /* 0x040fe40000410000 */
[----:B------:R-:W-:Y:S01]  /*b090*/  FMUL.FTZ R41, R2, R125 ;  /* 0x0000007d02297220 */ /* 0x000fe20000410000 */
[-C--:B------:R-:W-:Y:S03]  /*b0a0*/  HMMA.16816.F32.BF16 R28, R80, R38.reuse, R28 ;  /* 0x00000026501c723c */ /* 0x080fe6000004181c */
[C---:B------:R-:W-:Y:S02]  /*b0b0*/  FMUL.FTZ R42, R0.reuse, R126 ;  /* 0x0000007e002a7220 */ /* 0x040fe40000410000 */
[----:B------:R-:W-:Y:S01]  /*b0c0*/  FMUL.FTZ R43, R0, R127 ;  /* 0x0000007f002b7220 */ /* 0x000fe20000410000 */
[----:B------:R2:W-:Y:S01]  /*b0d0*/  MUFU.EX2 R113, R57 ;  /* 0x0000003900717308 */ /* 0x0005e20000000800 */
[C---:B------:R-:W-:Y:S01]  /*b0e0*/  FMUL.FTZ R44, R2.reuse, R128 ;  /* 0x00000080022c7220 */ /* 0x040fe20000410000 */
[C---:B------:R-:W-:Y:S04]  /*b0f0*/  HMMA.16816.F32.BF16 R32, R76.reuse, R38, R32 ;  /* 0x000000264c20723c */ /* 0x040fe80000041820 */
[C---:B------:R-:W-:Y:S02]  /*b100*/  FMUL.FTZ R36, R65.reuse, R120 ;  /* 0x0000007841247220 */ /* 0x040fe40000410000 */
[----:B------:R-:W-:Y:S02]  /*b110*/  FMUL.FTZ R37, R65, R121 ;  /* 0x0000007941257220 */ /* 0x000fe40000410000 */
[C---:B------:R-:W-:Y:S01]  /*b120*/  FMUL.FTZ R38, R67.reuse, R122 ;  /* 0x0000007a43267220 */ /* 0x040fe20000410000 */
[----:B------:R4:W-:Y:S03]  /*b130*/  MUFU.EX2 R108, R64 ;  /* 0x00000040006c7308 */ /* 0x0009e60000000800 */
[----:B------:R-:W-:Y:S02]  /*b140*/  FMUL.FTZ R39, R67, R123 ;  /* 0x0000007b43277220 */ /* 0x000fe40000410000 */
[----:B------:R-:W-:Y:S02]  /*b150*/  FMUL.FTZ R45, R2, R129 ;  /* 0x00000081022d7220 */ /* 0x000fe40000410000 */
[C---:B------:R-:W-:Y:S02]  /*b160*/  FMUL.FTZ R46, R0.reuse, R130 ;  /* 0x00000082002e7220 */ /* 0x040fe40000410000 */
[----:B------:R-:W-:Y:S01]  /*b170*/  FMUL.FTZ R47, R0, R131 ;  /* 0x00000083002f7220 */ /* 0x000fe20000410000 */
[-C--:B------:R-:W-:Y:S01]  /*b180*/  HMMA.16816.F32.BF16 R36, R76, R52.reuse, R36 ;  /* 0x000000344c24723c */ /* 0x080fe20000041824 */
[----:B------:R5:W-:Y:S02]  /*b190*/  MUFU.EX2 R130, R3 ;  /* 0x0000000300827308 */ /* 0x000be40000000800 */
[C---:B------:R-:W-:Y:S02]  /*b1a0*/  FMUL.FTZ R56, R2.reuse, R140 ;  /* 0x0000008c02387220 */ /* 0x040fe40000410000 */
[----:B--2---:R-:W-:Y:S02]  /*b1b0*/  FMUL.FTZ R57, R2, R141 ;  /* 0x0000008d02397220 */ /* 0x004fe40000410000 */
[C---:B------:R-:W-:Y:S01]  /*b1c0*/  FMUL.FTZ R58, R0.reuse, R142 ;  /* 0x0000008e003a7220 */ /* 0x040fe20000410000 */
[C---:B------:R-:W-:Y:S03]  /*b1d0*/  HMMA.16816.F32.BF16 R40, R80.reuse, R52, R40 ;  /* 0x000000345028723c */ /* 0x040fe60000041828 */
[----:B------:R-:W-:Y:S01]  /*b1e0*/  MUFU.EX2 R104, R177 ;  /* 0x000000b100687308 */ /* 0x000fe20000000800 */
[----:B------:R-:W-:Y:S02]  /*b1f0*/  FMUL.FTZ R59, R0, R143 ;  /* 0x0000008f003b7220 */ /* 0x000fe40000410000 */
[C---:B------:R-:W-:Y:S02]  /*b200*/  FMUL.FTZ R60, R2.reuse, R144 ;  /* 0x00000090023c7220 */ /* 0x040fe40000410000 */
[-C--:B------:R-:W-:Y:S04]  /*b210*/  HMMA.16816.F32.BF16 R44, R80, R54.reuse, R44 ;  /* 0x00000036502c723c */ /* 0x080fe8000004182c */
[----:B------:R-:W-:Y:S01]  /*b220*/  FMUL.FTZ R61, R2, R145 ;  /* 0x00000091023d7220 */ /* 0x000fe20000410000 */
[----:B------:R-:W-:Y:S01]  /*b230*/  MUFU.EX2 R106, R167 ;  /* 0x000000a7006a7308 */ /* 0x000fe20000000800 */
[C---:B------:R-:W-:Y:S02]  /*b240*/  FMUL.FTZ R62, R0.reuse, R146 ;  /* 0x00000092003e7220 */ /* 0x040fe40000410000 */
[C---:B------:R-:W-:Y:S04]  /*b250*/  HMMA.16816.F32.BF16 R48, R76.reuse, R54, R48 ;  /* 0x000000364c30723c */ /* 0x040fe80000041830 */
[C---:B------:R-:W-:Y:S02]  /*b260*/  FMUL.FTZ R52, R65.reuse, R136 ;  /* 0x0000008841347220 */ /* 0x040fe40000410000 */
[----:B------:R-:W-:Y:S01]  /*b270*/  FMUL.FTZ R53, R65, R137 ;  /* 0x0000008941357220 */ /* 0x000fe20000410000 */
[----:B------:R-:W-:Y:S01]  /*b280*/  MUFU.EX2 R111, R173 ;  /* 0x000000ad006f7308 */ /* 0x000fe20000000800 */
[C---:B------:R-:W-:Y:S04]  /*b290*/  FMUL.FTZ R54, R67.reuse, R138 ;  /* 0x0000008a43367220 */ /* 0x040fe80000410000 */
[----:B------:R-:W-:Y:S02]  /*b2a0*/  FMUL.FTZ R55, R67, R139 ;  /* 0x0000008b43377220 */ /* 0x000fe40000410000 */
[C---:B------:R-:W-:Y:S02]  /*b2b0*/  FMUL.FTZ R63, R0.reuse, R147 ;  /* 0x00000093003f7220 */ /* 0x040fe40000410000 */
[C---:B----4-:R-:W-:Y:S01]  /*b2c0*/  FMUL.FTZ R64, R65.reuse, R148 ;  /* 0x0000009441407220 */ /* 0x050fe20000410000 */
[----:B------:R-:W2:Y:S01]  /*b2d0*/  MUFU.EX2 R107, R75 ;  /* 0x0000004b006b7308 */ /* 0x000ea20000000800 */
[----:B------:R-:W-:Y:S01]  /*b2e0*/  FMUL.FTZ R65, R65, R149 ;  /* 0x0000009541417220 */ /* 0x000fe20000410000 */
[-C--:B------:R-:W-:Y:S03]  /*b2f0*/  HMMA.16816.F32.BF16 R52, R76, R84.reuse, R52 ;  /* 0x000000544c34723c */ /* 0x080fe60000041834 */
[----:B------:R-:W-:Y:S01]  /*b300*/  FFMA.FTZ R0, R0, R252, R222 ;  /* 0x000000fc00007223 */ /* 0x000fe200000100de */
[----:B------:R-:W-:Y:S04]  /*b310*/  F2FP.BF16.PACK_AB R148, R175, R180 ;  /* 0x000000b4af94723e */ /* 0x000fe800000010ff */
[C---:B------:R-:W-:Y:S01]  /*b320*/  HMMA.16816.F32.BF16 R56, R80.reuse, R84, R56 ;  /* 0x000000545038723c */ /* 0x040fe20000041838 */
[----:B------:R-:W-:Y:S03]  /*b330*/  MUFU.EX2 R167, R212 ;  /* 0x000000d400a77308 */ /* 0x000fe60000000800 */
[----:B---3--:R-:W-:Y:S02]  /*b340*/  FFMA.FTZ R2, R2, R73, R230 ;  /* 0x0000004902027223 */ /* 0x008fe400000100e6 */
[----:B-----5:R-:W-:Y:S01]  /*b350*/  FFMA.FTZ R3, R67, R66, R232 ;  /* 0x0000004243037223 */ /* 0x020fe200000100e8 */
[----:B-1----:R-:W-:Y:S01]  /*b360*/  F2FP.BF16.PACK_AB R84, R105, R101 ;  /* 0x000000656954723e */ /* 0x002fe200000010ff */
[-C--:B------:R-:W-:Y:S01]  /*b370*/  HMMA.16816.F32.BF16 R60, R80, R86.reuse, R60 ;  /* 0x00000056503c723c */ /* 0x080fe2000004183c */
[----:B------:R-:W1:Y:S02]  /*b380*/  LDSM.16.MT88.4 R80, [R185+0x800] ;  /* 0x00080000b950783b */ /* 0x000e640000004200 */
[----:B------:R-:W3:Y:S01]  /*b390*/  MUFU.EX2 R112, R171 ;  /* 0x000000ab00707308 */ /* 0x000ee20000000800 */
[C---:B------:R-:W-:Y:S02]  /*b3a0*/  FMUL.FTZ R66, R67.reuse, R150 ;  /* 0x0000009643427220 */ /* 0x040fe40000410000 */
[----:B------:R-:W-:Y:S01]  /*b3b0*/  FMUL.FTZ R67, R67, R151 ;  /* 0x0000009743437220 */ /* 0x000fe20000410000 */
[----:B--2---:R-:W-:Y:S01]  /*b3c0*/  F2FP.BF16.PACK_AB R85, R107, R100 ;  /* 0x000000646b55723e */ /* 0x004fe200000010ff */
[----:B------:R-:W-:Y:S04]  /*b3d0*/  FADD.FTZ R73, R234, R69 ;  /* 0x00000045ea497221 */ /* 0x000fe80000010000 */
[----:B------:R-:W-:Y:S01]  /*b3e0*/  FADD.FTZ R69, R236, R0 ;  /* 0x00000000ec457221 */ /* 0x000fe20000010000 */
[----:B------:R-:W-:Y:S01]  /*b3f0*/  HMMA.16816.F32.BF16 R64, R76, R86, R64 ;  /* 0x000000564c40723c */ /* 0x000fe20000041840 */
[----:B------:R-:W-:Y:S03]  /*b400*/  MUFU.EX2 R110, R166 ;  /* 0x000000a6006e7308 */ /* 0x000fe60000000800 */
[----:B------:R-:W-:Y:S02]  /*b410*/  FADD.FTZ R0, R240, R73 ;  /* 0x00000049f0007221 */ /* 0x000fe40000010000 */
[----:B------:R-:W-:Y:S01]  /*b420*/  FADD.FTZ R73, R235, R69 ;  /* 0x00000045eb497221 */ /* 0x000fe20000010000 */
[----:B------:R-:W-:Y:S01]  /*b430*/  F2FP.BF16.PACK_AB R76, R104, R103 ;  /* 0x00000067684c723e */ /* 0x000fe200000010ff */
[----:B------:R-:W-:Y:S01]  /*b440*/  FADD.FTZ R0, R241, R0 ;  /* 0x00000000f1007221 */ /* 0x000fe20000010000 */
[----:B------:R-:W-:Y:S02]  /*b450*/  F2FP.BF16.PACK_AB R77, R106, R102 ;  /* 0x000000666a4d723e */ /* 0x000fe400000010ff */
[----:B------:R-:W2:Y:S01]  /*b460*/  MUFU.EX2 R114, R165 ;  /* 0x000000a500727308 */ /* 0x000ea20000000800 */
[----:B------:R-:W-:Y:S01]  /*b470*/  F2FP.BF16.PACK_AB R86, R113, R109 ;  /* 0x0000006d7156723e */ /* 0x000fe200000010ff */
[----:B------:R-:W-:Y:S01]  /*b480*/  FADD.FTZ R0, R103, R0 ;  /* 0x0000000067007221 */ /* 0x000fe20000010000 */
[----:B---3--:R-:W-:Y:S01]  /*b490*/  F2FP.BF16.PACK_AB R78, R112, R111 ;  /* 0x0000006f704e723e */ /* 0x008fe200000010ff */
[----:B------:R-:W-:Y:S01]  /*b4a0*/  FADD.FTZ R3, R233, R3 ;  /* 0x00000003e9037221 */ /* 0x000fe20000010000 */
[----:B------:R-:W-:Y:S01]  /*b4b0*/  F2FP.BF16.PACK_AB R87, R130, R108 ;  /* 0x0000006c8257723e */ /* 0x000fe200000010ff */
[----:B------:R-:W-:Y:S02]  /*b4c0*/  FADD.FTZ R2, R231, R2 ;  /* 0x00000002e7027221 */ /* 0x000fe40000010000 */
[----:B------:R-:W-:Y:S02]  /*b4d0*/  FADD.FTZ R3, R238, R3 ;  /* 0x00000003ee037221 */ /* 0x000fe40000010000 */
[----:B------:R-:W-:Y:S01]  /*b4e0*/  MUFU.EX2 R171, R210 ;  /* 0x000000d200ab7308 */ /* 0x000fe20000000800 */
[----:B------:R-:W-:Y:S02]  /*b4f0*/  FADD.FTZ R2, R237, R2 ;  /* 0x00000002ed027221 */ /* 0x000fe40000010000 */
[----:B------:R-:W-:Y:S02]  /*b500*/  FADD.FTZ R69, R242, R3 ;  /* 0x00000003f2457221 */ /* 0x000fe40000010000 */
[----:B------:R-:W-:Y:S02]  /*b510*/  FADD.FTZ R3, R239, R2 ;  /* 0x00000002ef037221 */ /* 0x000fe40000010000 */
[----:B------:R-:W-:Y:S02]  /*b520*/  FADD.FTZ R69, R102, R69 ;  /* 0x0000004566457221 */ /* 0x000fe40000010000 */
[----:B------:R-:W-:Y:S01]  /*b530*/  FADD.FTZ R3, R101, R3 ;  /* 0x0000000365037221 */ /* 0x000fe20000010000 */
[----:B------:R-:W-:Y:S01]  /*b540*/  MUFU.EX2 R143, R206 ;  /* 0x000000ce008f7308 */ /* 0x000fe20000000800 */
[----:B------:R-:W-:Y:S02]  /*b550*/  FADD.FTZ R2, R243, R73 ;  /* 0x00000049f3027221 */ /* 0x000fe40000010000 */
[----:B------:R-:W-:Y:S01]  /*b560*/  FADD.FTZ R0, R104, R0 ;  /* 0x0000000068007221 */ /* 0x000fe20000010000 */
[----:B--2---:R-:W-:Y:S01]  /*b570*/  F2FP.BF16.PACK_AB R79, R114, R110 ;  /* 0x0000006e724f723e */ /* 0x004fe200000010ff */
[----:B------:R-:W-:Y:S02]  /*b580*/  FADD.FTZ R2, R100, R2 ;  /* 0x0000000264027221 */ /* 0x000fe40000010000 */
[----:B------:R-:W-:Y:S01]  /*b590*/  LDSM.16.MT88.4 R100, [R185+0x2000] ;  /* 0x00200000b964783b */ /* 0x000fe20000004200 */
[----:B------:R-:W-:Y:S02]  /*b5a0*/  FADD.FTZ R0, R111, R0 ;  /* 0x000000006f007221 */ /* 0x000fe40000010000 */
[----:B------:R-:W-:Y:S01]  /*b5b0*/  MUFU.EX2 R173, R209 ;  /* 0x000000d100ad7308 */ /* 0x000fe20000000800 */
[-C--:B-1----:R-:W-:Y:S03]  /*b5c0*/  HMMA.16816.F32.BF16 R4, R76, R80.reuse, R4 ;  /* 0x000000504c04723c */ /* 0x082fe60000041804 */
[----:B------:R-:W-:Y:S02]  /*b5d0*/  FADD.FTZ R73, R112, R0 ;  /* 0x0000000070497221 */ /* 0x000fe40000010000 */
[----:B------:R-:W-:Y:S02]  /*b5e0*/  FADD.FTZ R3, R105, R3 ;  /* 0x0000000369037221 */ /* 0x000fe40000010000 */
[----:B------:R-:W-:Y:S01]  /*b5f0*/  FADD.FTZ R2, R107, R2 ;  /* 0x000000026b027221 */ /* 0x000fe20000010000 */
[C---:B------:R-:W-:Y:S01]  /*b600*/  HMMA.16816.F32.BF16 R8, R84.reuse, R80, R8 ;  /* 0x000000505408723c */ /* 0x040fe20000041808 */
[----:B------:R-:W-:Y:S03]  /*b610*/  MUFU.EX2 R179, R208 ;  /* 0x000000d000b37308 */ /* 0x000fe60000000800 */
[----:B------:R-:W-:Y:S02]  /*b620*/  FADD.FTZ R3, R109, R3 ;  /* 0x000000036d037221 */ /* 0x000fe40000010000 */
[----:B------:R-:W-:Y:S02]  /*b630*/  FADD.FTZ R69, R106, R69 ;  /* 0x000000456a457221 */ /* 0x000fe40000010000 */
[-C--:B------:R-:W-:Y:S03]  /*b640*/  HMMA.16816.F32.BF16 R12, R84, R82.reuse, R12 ;  /* 0x00000052540c723c */ /* 0x080fe6000004180c */
[----:B------:R-:W-:Y:S01]  /*b650*/  MUFU.EX2 R177, R204 ;  /* 0x000000cc00b17308 */ /* 0x000fe20000000800 */
[----:B------:R-:W-:Y:S04]  /*b660*/  FADD.FTZ R69, R110, R69 ;  /* 0x000000456e457221 */ /* 0x000fe80000010000 */
[C---:B------:R-:W-:Y:S01]  /*b670*/  HMMA.16816.F32.BF16 R16, R76.reuse, R82, R16 ;  /* 0x000000524c10723c */ /* 0x040fe20000041810 */
[----:B------:R-:W1:Y:S04]  /*b680*/  LDSM.16.MT88.4 R80, [R188+0x800] ;  /* 0x00080000bc50783b */ /* 0x000e680000004200 */
[----:B------:R-:W-:Y:S03]  /*b690*/  MUFU.EX2 R178, R200 ;  /* 0x000000c800b27308 */ /* 0x000fe60000000800 */
[-C--:B------:R-:W-:Y:S07]  /*b6a0*/  HMMA.16816.F32.BF16 R20, R76, R88.reuse, R20 ;  /* 0x000000584c14723c */ /* 0x080fee0000041814 */
[----:B------:R-:W-:Y:S01]  /*b6b0*/  MUFU.EX2 R152, R226 ;  /* 0x000000e200987308 */ /* 0x000fe20000000800 */
[C---:B------:R-:W-:Y:S08]  /*b6c0*/  HMMA.16816.F32.BF16 R24, R84.reuse, R88, R24 ;  /* 0x000000585418723c */ /* 0x040ff00000041818 */
[-C--:B------:R-:W-:Y:S01]  /*b6d0*/  HMMA.16816.F32.BF16 R28, R84, R90.reuse, R28 ;  /* 0x0000005a541c723c */ /* 0x080fe2000004181c */
[----:B------:R-:W-:Y:S07]  /*b6e0*/  MUFU.EX2 R75, R229 ;  /* 0x000000e5004b7308 */ /* 0x000fee0000000800 */
[C---:B------:R-:W-:Y:S01]  /*b6f0*/  HMMA.16816.F32.BF16 R32, R76.reuse, R90, R32 ;  /* 0x0000005a4c20723c */ /* 0x040fe20000041820 */
[----:B------:R-:W2:Y:S02]  /*b700*/  LDSM.16.MT88.4 R88, [R185+0x1000] ;  /* 0x00100000b958783b */ /* 0x000ea40000004200 */
[----:B------:R-:W-:Y:S05]  /*b710*/  MUFU.EX2 R131, R170 ;  /* 0x000000aa00837308 */ /* 0x000fea0000000800 */
[-C--:B------:R-:W-:Y:S05]  /*b720*/  HMMA.16816.F32.BF16 R36, R76, R92.reuse, R36 ;  /* 0x0000005c4c24723c */ /* 0x080fea0000041824 */
[----:B------:R-:W-:Y:S03]  /*b730*/  MUFU.EX2 R170, R205 ;  /* 0x000000cd00aa7308 */ /* 0x000fe60000000800 */
[C---:B------:R-:W-:Y:S07]  /*b740*/  HMMA.16816.F32.BF16 R40, R84.reuse, R92, R40 ;  /* 0x0000005c5428723c */ /* 0x040fee0000041828 */
[----:B------:R-:W3:Y:S01]  /*b750*/  MUFU.EX2 R129, R169 ;  /* 0x000000a900817308 */ /* 0x000ee20000000800 */
[-C--:B------:R-:W-:Y:S08]  /*b760*/  HMMA.16816.F32.BF16 R44, R84, R94.reuse, R44 ;  /* 0x0000005e542c723c */ /* 0x080ff0000004182c */
[C---:B------:R-:W-:Y:S01]  /*b770*/  HMMA.16816.F32.BF16 R48, R76.reuse, R94, R48 ;  /* 0x0000005e4c30723c */ /* 0x040fe20000041830 */
[----:B------:R-:W4:Y:S01]  /*b780*/  LDSM.16.MT88.4 R92, [R189+0x1000] ;  /* 0x00100000bd5c783b */ /* 0x000f220000004200 */
[----:B------:R-:W-:Y:S06]  /*b790*/  MUFU.EX2 R169, R181 ;  /* 0x000000b500a97308 */ /* 0x000fec0000000800 */
[-C--:B-1----:R-:W-:Y:S04]  /*b7a0*/  HMMA.16816.F32.BF16 R52, R76, R80.reuse, R52 ;  /* 0x000000504c34723c */ /* 0x082fe80000041834 */
[----:B------:R-:W1:Y:S04]  /*b7b0*/  MUFU.EX2 R139, R161 ;  /* 0x000000a1008b7308 */ /* 0x000e680000000800 */
[C---:B------:R-:W-:Y:S06]  /*b7c0*/  HMMA.16816.F32.BF16 R56, R84.reuse, R80, R56 ;  /* 0x000000505438723c */ /* 0x040fec0000041838 */
[----:B------:R5:W-:Y:S01]  /*b7d0*/  MUFU.EX2 R128, R74 ;  /* 0x0000004a00807308 */ /* 0x000be20000000800 */
[----:B---3--:R-:W-:Y:S01]  /*b7e0*/  F2FP.BF16.PACK_AB R80, R174, R129 ;  /* 0x00000081ae50723e */ /* 0x008fe200000010ff */
[-C--:B------:R-:W-:Y:S01]  /*b7f0*/  HMMA.16816.F32.BF16 R60, R84, R82.reuse, R60 ;  /* 0x00000052543c723c */ /* 0x080fe2000004183c */
[----:B------:R-:W3:Y:S07]  /*b800*/  LDSM.16.MT88.4 R84, [R186+0x1000] ;  /* 0x00100000ba54783b */ /* 0x000eee0000004200 */
[----:B------:R-:W-:Y:S01]  /*b810*/  HMMA.16816.F32.BF16 R64, R76, R82, R64 ;  /* 0x000000524c40723c */ /* 0x000fe20000041840 */
[----:B------:R-:W4:Y:S06]  /*b820*/  MUFU.EX2 R138, R156 ;  /* 0x0000009c008a7308 */ /* 0x000f2c0000000800 */
[----:B------:R-:W-:Y:S02]  /*b830*/  F2FP.BF16.PACK_AB R76, R247, R248 ;  /* 0x000000f8f74c723e */ /* 0x000fe400000010ff */
[----:B------:R-:W-:Y:S02]  /*b840*/  F2FP.BF16.PACK_AB R77, R244, R131 ;  /* 0x00000083f44d723e */ /* 0x000fe400000010ff */
[----:B------:R-:W-:Y:S01]  /*b850*/  MUFU.EX2 R137, R155 ;  /* 0x0000009b00897308 */ /* 0x000fe20000000800 */
[----:B------:R-:W-:Y:S02]  /*b860*/  F2FP.BF16.PACK_AB R78, R246, R183 ;  /* 0x000000b7f64e723e */ /* 0x000fe400000010ff */
[----:B------:R-:W-:Y:S01]  /*b870*/  F2FP.BF16.PACK_AB R79, R245, R182 ;  /* 0x000000b6f54f723e */ /* 0x000fe200000010ff */
[----:B-----5:R-:W-:Y:S01]  /*b880*/  FADD.FTZ R74, R108, R2 ;  /* 0x000000026c4a7221 */ /* 0x020fe20000010000 */
[----:B-1----:R-:W-:Y:S01]  /*b890*/  F2FP.BF16.PACK_AB R82, R139, R169 ;  /* 0x000000a98b52723e */ /* 0x002fe200000010ff */
[----:B------:R-:W-:Y:S02]  /*b8a0*/  FADD.FTZ R2, R114, R69 ;  /* 0x0000004572027221 */ /* 0x000fe40000010000 */
[----:B------:R-:W-:Y:S02]  /*b8b0*/  FADD.FTZ R0, R130, R74 ;  /* 0x0000004a82007221 */ /* 0x000fe40000010000 */
[-C--:B--2---:R-:W-:Y:S01]  /*b8c0*/  HMMA.16816.F32.BF16 R4, R76, R88.reuse, R4 ;  /* 0x000000584c04723c */ /* 0x084fe20000041804 */
[----:B------:R-:W1:Y:S02]  /*b8d0*/  MUFU.EX2 R136, R154 ;  /* 0x0000009a00887308 */ /* 0x000e640000000800 */
[----:B------:R-:W-:Y:S01]  /*b8e0*/  FADD.FTZ R2, R131, R2 ;  /* 0x0000000283027221 */ /* 0x000fe20000010000 */
[----:B----4-:R-:W-:Y:S01]  /*b8f0*/  F2FP.BF16.PACK_AB R81, R138, R128 ;  /* 0x000000808a51723e */ /* 0x010fe200000010ff */
[----:B------:R-:W-:Y:S02]  /*b900*/  FADD.FTZ R69, R113, R3 ;  /* 0x0000000371457221 */ /* 0x000fe40000010000 */
[----:B------:R-:W-:Y:S02]  /*b910*/  FADD.FTZ R2, R244, R2 ;  /* 0x00000002f4027221 */ /* 0x000fe40000010000 */
[----:B------:R-:W-:Y:S02]  /*b920*/  FADD.FTZ R3, R248, R73 ;  /* 0x00000049f8037221 */ /* 0x000fe40000010000 */
[----:B------:R-:W-:Y:S02]  /*b930*/  MUFU.EX2 R142, R160 ;  /* 0x000000a0008e7308 */ /* 0x000fe40000000800 */
[----:B------:R-:W-:Y:S08]  /*b940*/  FADD.FTZ R3, R247, R3 ;  /* 0x00000003f7037221 */ /* 0x000ff00000010000 */
[----:B------:R-:W-:Y:S01]  /*b950*/  MUFU.EX2 R168, R159 ;  /* 0x0000009f00a87308 */ /* 0x000fe20000000800 */
[----:B-1----:R-:W-:Y:S09]  /*b960*/  F2FP.BF16.PACK_AB R83, R136, R137 ;  /* 0x000000898853723e */ /* 0x002ff200000010ff */
[----:B------:R-:W1:Y:S01]  /*b970*/  MUFU.EX2 R159, R216 ;  /* 0x000000d8009f7308 */ /* 0x000e620000000800 */
[C---:B------:R-:W-:Y:S08]  /*b980*/  HMMA.16816.F32.BF16 R8, R80.reuse, R88, R8 ;  /* 0x000000585008723c */ /* 0x040ff00000041808 */
[-C--:B------:R-:W-:Y:S01]  /*b990*/  HMMA.16816.F32.BF16 R12, R80, R90.reuse, R12 ;  /* 0x0000005a500c723c */ /* 0x080fe2000004180c */
[----:B------:R-:W-:Y:S07]  /*b9a0*/  MUFU.EX2 R141, R164 ;  /* 0x000000a4008d7308 */ /* 0x000fee0000000800 */
[C---:B------:R-:W-:Y:S01]  /*b9b0*/  HMMA.16816.F32.BF16 R16, R76.reuse, R90, R16 ;  /* 0x0000005a4c10723c */ /* 0x040fe20000041810 */
[----:B------:R-:W2:Y:S02]  /*b9c0*/  LDSM.16.MT88.4 R88, [R185+0x1800] ;  /* 0x00180000b958783b */ /* 0x000ea40000004200 */
[----:B------:R-:W-:Y:S01]  /*b9d0*/  MUFU.EX2 R140, R163 ;  /* 0x000000a3008c7308 */ /* 0x000fe20000000800 */
[----:B-1----:R-:W-:Y:S04]  /*b9e0*/  F2FP.BF16.PACK_AB R151, R158, R159 ;  /* 0x0000009f9e97723e */ /* 0x002fe800000010ff */
[-C--:B------:R-:W-:Y:S05]  /*b9f0*/  HMMA.16816.F32.BF16 R20, R76, R92.reuse, R20 ;  /* 0x0000005c4c14723c */ /* 0x080fea0000041814 */
[----:B------:R-:W-:Y:S03]  /*ba00*/  MUFU.EX2 R156, R153 ;  /* 0x00000099009c7308 */ /* 0x000fe60000000800 */
[C---:B------:R-:W-:Y:S07]  /*ba10*/  HMMA.16816.F32.BF16 R24, R80.reuse, R92, R24 ;  /* 0x0000005c5018723c */ /* 0x040fee0000041818 */
[----:B------:R-:W1:Y:S01]  /*ba20*/  MUFU.EX2 R153, R224 ;  /* 0x000000e000997308 */ /* 0x000e620000000800 */
[-C--:B------:R-:W-:Y:S08]  /*ba30*/  HMMA.16816.F32.BF16 R28, R80, R94.reuse, R28 ;  /* 0x0000005e501c723c */ /* 0x080ff0000004181c */
[C---:B------:R-:W-:Y:S01]  /*ba40*/  HMMA.16816.F32.BF16 R32, R76.reuse, R94, R32 ;  /* 0x0000005e4c20723c */ /* 0x040fe20000041820 */
[----:B------:R-:W-:Y:S01]  /*ba50*/  LDSM.16.MT88.4 R92, [R186+0x1800] ;  /* 0x00180000ba5c783b */ /* 0x000fe20000004200 */
[----:B------:R-:W-:Y:S06]  /*ba60*/  MUFU.EX2 R165, R215 ;  /* 0x000000d700a57308 */ /* 0x000fec0000000800 */
[-C--:B---3--:R-:W-:Y:S04]  /*ba70*/  HMMA.16816.F32.BF16 R36, R76, R84.reuse, R36 ;  /* 0x000000544c24723c */ /* 0x088fe80000041824 */
[----:B------:R-:W-:Y:S01]  /*ba80*/  MUFU.EX2 R154, R223 ;  /* 0x000000df009a7308 */ /* 0x000fe20000000800 */
[----:B-1----:R-:W-:Y:S03]  /*ba90*/  F2FP.BF16.PACK_AB R146, R152, R153 ;  /* 0x000000999892723e */ /* 0x002fe600000010ff */
[C---:B------:R-:W-:Y:S06]  /*baa0*/  HMMA.16816.F32.BF16 R40, R80.reuse, R84, R40 ;  /* 0x000000545028723c */ /* 0x040fec0000041828 */
[----:B------:R-:W1:Y:S02]  /*bab0*/  MUFU.EX2 R166, R214 ;  /* 0x000000d600a67308 */ /* 0x000e640000000800 */
[-C--:B------:R-:W-:Y:S08]  /*bac0*/  HMMA.16816.F32.BF16 R44, R80, R86.reuse, R44 ;  /* 0x00000056502c723c */ /* 0x080ff0000004182c */
[C---:B------:R-:W-:Y:S01]  /*bad0*/  HMMA.16816.F32.BF16 R48, R76.reuse, R86, R48 ;  /* 0x000000564c30723c */ /* 0x040fe20000041830 */
[----:B------:R-:W3:Y:S01]  /*bae0*/  LDSM.16.MT88.4 R84, [R189+0x1800] ;  /* 0x00180000bd54783b */ /* 0x000ee20000004200 */
[----:B------:R-:W4:Y:S06]  /*baf0*/  MUFU.EX2 R155, R220 ;  /* 0x000000dc009b7308 */ /* 0x000f2c0000000800 */
[-C--:B------:R-:W-:Y:S04]  /*bb00*/  HMMA.16816.F32.BF16 R52, R76, R96.reuse, R52 ;  /* 0x000000604c34723c */ /* 0x080fe80000041834 */
[----:B------:R-:W-:Y:S01]  /*bb10*/  MUFU.EX2 R161, R218 ;  /* 0x000000da00a17308 */ /* 0x000fe20000000800 */
[----:B-1----:R-:W-:Y:S03]  /*bb20*/  F2FP.BF16.PACK_AB R149, R165, R166 ;  /* 0x000000a6a595723e */ /* 0x002fe600000010ff */
[C---:B------:R-:W-:Y:S06]  /*bb30*/  HMMA.16816.F32.BF16 R56, R80.reuse, R96, R56 ;  /* 0x000000605038723c */ /* 0x040fec0000041838 */
[----:B------:R-:W1:Y:S02]  /*bb40*/  MUFU.EX2 R160, R219 ;  /* 0x000000db00a07308 */ /* 0x000e640000000800 */
[-C--:B------:R-:W-:Y:S04]  /*bb50*/  HMMA.16816.F32.BF16 R60, R80, R98.reuse, R60 ;  /* 0x00000062503c723c */ /* 0x080fe8000004183c */
[----:B----4-:R-:W-:Y:S03]  /*bb60*/  F2FP.BF16.PACK_AB R144, R154, R155 ;  /* 0x0000009b9a90723e */ /* 0x010fe600000010ff */
[----:B------:R-:W-:Y:S01]  /*bb70*/  F2FP.BF16.PACK_AB R80, R168, R142 ;  /* 0x0000008ea850723e */ /* 0x000fe200000010ff */
[----:B------:R-:W-:Y:S01]  /*bb80*/  HMMA.16816.F32.BF16 R64, R76, R98, R64 ;  /* 0x000000624c40723c */ /* 0x000fe20000041840 */
[----:B------:R-:W4:Y:S03]  /*bb90*/  LDSM.16.MT88.4 R96, [R188+0x1800] ;  /* 0x00180000bc60783b */ /* 0x000f260000004200 */
[----:B------:R-:W-:Y:S02]  /*bba0*/  F2FP.BF16.PACK_AB R82, R176, R172 ;  /* 0x000000acb052723e */ /* 0x000fe400000010ff */
[----:B------:R-:W-:Y:S02]  /*bbb0*/  F2FP.BF16.PACK_AB R81, R140, R141 ;  /* 0x0000008d8c51723e */ /* 0x000fe400000010ff */
[----:B------:R-:W-:Y:S04]  /*bbc0*/  F2FP.BF16.PACK_AB R76, R171, R167 ;  /* 0x000000a7ab4c723e */ /* 0x000fe800000010ff */
[----:B------:R-:W-:Y:S02]  /*bbd0*/  F2FP.BF16.PACK_AB R77, R170, R143 ;  /* 0x0000008faa4d723e */ /* 0x000fe400000010ff */
[----:B------:R-:W-:Y:S02]  /*bbe0*/  F2FP.BF16.PACK_AB R78, R179, R173 ;  /* 0x000000adb34e723e */ /* 0x000fe400000010ff */
[----:B------:R-:W-:Y:S02]  /*bbf0*/  F2FP.BF16.PACK_AB R79, R178, R177 ;  /* 0x000000b1b24f723e */ /* 0x000fe400000010ff */
[----:B------:R-:W-:Y:S02]  /*bc00*/  F2FP.BF16.PACK_AB R83, R156, R157 ;  /* 0x0000009d9c53723e */ /* 0x000fe400000010ff */
[----:B-1----:R-:W-:Y:S03]  /*bc10*/  F2FP.BF16.PACK_AB R150, R160, R161 ;  /* 0x000000a1a096723e */ /* 0x002fe600000010ff */
[-C--:B--2---:R-:W-:Y:S08]  /*bc20*/  HMMA.16816.F32.BF16 R4, R76, R88.reuse, R4 ;  /* 0x000000584c04723c */ /* 0x084ff00000041804 */
[C---:B------:R-:W-:Y:S08]  /*bc30*/  HMMA.16816.F32.BF16 R8, R80.reuse, R88, R8 ;  /* 0x000000585008723c */ /* 0x040ff00000041808 */
[-C--:B------:R-:W-:Y:S08]  /*bc40*/  HMMA.16816.F32.BF16 R12, R80, R90.reuse, R12 ;  /* 0x0000005a500c723c */ /* 0x080ff0000004180c */
[C---:B------:R-:W-:Y:S08]  /*bc50*/  HMMA.16816.F32.BF16 R16, R76.reuse, R90, R16 ;  /* 0x0000005a4c10723c */ /* 0x040ff00000041810 */
[-C--:B---3--:R-:W-:Y:S08]  /*bc60*/  HMMA.16816.F32.BF16 R20, R76, R84.reuse, R20 ;  /* 0x000000544c14723c */ /* 0x088ff00000041814 */
[C---:B------:R-:W-:Y:S01]  /*bc70*/  HMMA.16816.F32.BF16 R24, R80.reuse, R84, R24 ;  /* 0x000000545018723c */ /* 0x040fe20000041818 */
[----:B------:R-:W1:Y:S07]  /*bc80*/  MUFU.EX2 R84, R228 ;  /* 0x000000e400547308 */ /* 0x000e6e0000000800 */
[-C--:B------:R-:W-:Y:S03]  /*bc90*/  HMMA.16816.F32.BF16 R28, R80, R86.reuse, R28 ;  /* 0x00000056501c723c */ /* 0x080fe6000004181c */
[----:B------:R-:W-:Y:S05]  /*bca0*/  MUFU.EX2 R85, R225 ;  /* 0x000000e100557308 */ /* 0x000fea0000000800 */
[C---:B------:R-:W-:Y:S05]  /*bcb0*/  HMMA.16816.F32.BF16 R32, R76.reuse, R86, R32 ;  /* 0x000000564c20723c */ /* 0x040fea0000041820 */
[----:B------:R-:W2:Y:S02]  /*bcc0*/  MUFU.EX2 R86, R227 ;  /* 0x000000e300567308 */ /* 0x000ea40000000800 */
[----:B------:R-:W-:Y:S01]  /*bcd0*/  MOV R87, R68 ;  /* 0x0000004400577202 */ /* 0x000fe20000000f00 */
[-C--:B------:R-:W-:Y:S04]  /*bce0*/  HMMA.16816.F32.BF16 R36, R76, R92.reuse, R36 ;  /* 0x0000005c4c24723c */ /* 0x080fe80000041824 */
[----:B-1----:R-:W-:Y:S04]  /*bcf0*/  F2FP.BF16.PACK_AB R147, R75, R84 ;  /* 0x000000544b93723e */ /* 0x002fe800000010ff */
[C---:B------:R-:W-:Y:S08]  /*bd00*/  HMMA.16816.F32.BF16 R40, R80.reuse, R92, R40 ;  /* 0x0000005c5028723c */ /* 0x040ff00000041828 */
[-C--:B------:R-:W-:Y:S04]  /*bd10*/  HMMA.16816.F32.BF16 R44, R80, R94.reuse, R44 ;  /* 0x0000005e502c723c */ /* 0x080fe8000004182c */
[----:B--2---:R-:W-:Y:S04]  /*bd20*/  F2FP.BF16.PACK_AB R145, R86, R85 ;  /* 0x000000555691723e */ /* 0x004fe800000010ff */
[C---:B------:R-:W-:Y:S08]  /*bd30*/  HMMA.16816.F32.BF16 R48, R76.reuse, R94, R48 ;  /* 0x0000005e4c30723c */ /* 0x040ff00000041830 */
[-C--:B----4-:R-:W-:Y:S08]  /*bd40*/  HMMA.16816.F32.BF16 R52, R76, R96.reuse, R52 ;  /* 0x000000604c34723c */ /* 0x090ff00000041834 */
[C---:B------:R-:W-:Y:S08]  /*bd50*/  HMMA.16816.F32.BF16 R56, R80.reuse, R96, R56 ;  /* 0x000000605038723c */ /* 0x040ff00000041838 */
[-C--:B------:R-:W-:Y:S08]  /*bd60*/  HMMA.16816.F32.BF16 R60, R80, R98.reuse, R60 ;  /* 0x00000062503c723c */ /* 0x080ff0000004183c */
[----:B------:R-:W-:Y:S01]  /*bd70*/  HMMA.16816.F32.BF16 R64, R76, R98, R64 ;  /* 0x000000624c40723c */ /* 0x000fe20000041840 */
[----:B------:R-:W1:Y:S07]  /*bd80*/  LDSM.16.MT88.4 R76, [R188+0x2000] ;  /* 0x00200000bc4c783b */ /* 0x000e6e0000004200 */
        /* <DEDUP_REMOVED lines=48> */
[----:B------:R-:W-:Y:S01]  /*c090*/  FADD.FTZ R5, R85, R5 ;  /* 0x0000000555057221 */ /* 0x000fe20000010000 */
[----:B------:R-:W-:Y:S01]  /*c0a0*/  MOV R85, R71 ;  /* 0x0000004700557202 */ /* 0x000fe20000000f00 */
        /* <DEDUP_REMOVED lines=8> */
[----:B------:R-:W-:Y:S01]  /*c130*/  FADD.FTZ R0, R84, R0 ;  /* 0x0000000054007221 */ /* 0x000fe20000010000 */
[----:B------:R1:W-:Y:S01]  /*c140*/  STL [R1], R3 ;  /* 0x0000000301007387 */ /* 0x0003e20000100800 */
[----:B------:R-:W-:Y:S01]  /*c150*/  FADD.FTZ R4, R161, R4 ;  /* 0x00000004a1047221 */ /* 0x000fe20000010000 */
[----:B------:R-:W-:Y:S01]  /*c160*/  MOV R84, R72 ;  /* 0x0000004800547202 */ /* 0x000fe20000000f00 */
[----:B------:R-:W-:Y:S01]  /*c170*/  FADD.FTZ R0, R75, R0 ;  /* 0x000000004b007221 */ /* 0x000fe20000010000 */
[----:B------:R1:W-:Y:S01]  /*c180*/  STL [R1+0x8], R2 ;  /* 0x0000080201007387 */ /* 0x0003e20000100800 */
[----:B------:R-:W-:Y:S03]  /*c190*/  FADD.FTZ R246, R160, R4 ;  /* 0x00000004a0f67221 */ /* 0x000fe60000010000 */
[----:B------:R1:W-:Y:S02]  /*c1a0*/  STL [R1+0x4], R0 ;  /* 0x0000040001007387 */ /* 0x0003e40000100800 */
[----:B-1----:R-:W-:-:S05]  /*c1b0*/  @P0 BRA `(.L_x_1471) ;  /* 0xffffb6e000000947 */ /* 0x002fca000383ffff */
.L_x_1460:
[----:B-1----:R-:W2:Y:S02]  /*c1c0*/  LDL R0, [R1+0x10] ;  /* 0x0000100001007983 */ /* 0x002ea40000100800 */
[----:B--2---:R-:W-:-:S13]  /*c1d0*/  ISETP.GE.AND P0, PT, R211, R0, PT ;  /* 0x00000000d300720c */ /* 0x004fda0003f06270 */
[----:B------:R-:W-:Y:S05]  /*c1e0*/  @!P0 BRA `(.L_x_1472) ;  /* 0x00003d2000008947 */ /* 0x000fea0003800000 */
[----:B------:R-:W-:Y:S01]  /*c1f0*/  IMAD.MOV.U32 R85, RZ, RZ, R71 ;  /* 0x000000ffff557224 */ /* 0x000fe200078e0047 */
[----:B------:R-:W-:Y:S01]  /*c200*/  MOV R87, R68 ;  /* 0x0000004400577202 */ /* 0x000fe20000000f00 */
[----:B------:R-:W-:Y:S01]  /*c210*/  IMAD.MOV.U32 R84, RZ, RZ, R72 ;  /* 0x000000ffff547224 */ /* 0x000fe200078e0048 */
[----:B------:R-:W-:Y:S02]  /*c220*/  MOV R86, R70 ;  /* 0x0000004600567202 */ /* 0x000fe40000000f00 */
.L_x_1479:
        /* <DEDUP_REMOVED lines=14> */
[C---:B------:R-:W-:Y:S04]  /*c310*/  IMAD.WIDE.U32 R2, R203.reuse, c[0x0][0x218], R2 ;  /* 0x00008600cb027a25 */ /* 0x040fe800078e0002 */
        /* <DEDUP_REMOVED lines=22> */
.L_x_1576:
        /* <DEDUP_REMOVED lines=21> */
[----:B------:R-:W-:Y:S01]  /*c5d0*/  LOP3.LUT R0, R0, 0xf, RZ, 0xc0, !PT ;  /* 0x0000000f00007812 */ /* 0x000fe200078ec0ff */
[----:B------:R-:W5:Y:S06]  /*c5e0*/  LDL R236, [R1+0x10] ;  /* 0x0000100001ec7983 */ /* 0x000f6c0000100800 */
[C---:B------:R-:W-:Y:S08]  /*c5f0*/  HMMA.16816.F32.BF16 R40, R76.reuse, R48, RZ ;  /* 0x000000304c28723c */ /* 0x040ff000000418ff */
[-C--:B------:R-:W-:Y:S08]  /*c600*/  HMMA.16816.F32.BF16 R44, R76, R50.reuse, RZ ;  /* 0x000000324c2c723c */ /* 0x080ff000000418ff */
[C---:B------:R-:W-:Y:S04]  /*c610*/  HMMA.16816.F32.BF16 R48, R80.reuse, R50, RZ ;  /* 0x000000325030723c */ /* 0x040fe800000418ff */
[-C--:B---3--:R-:W-:Y:S02]  /*c620*/  IADD3 R2, P2, R2, R58.reuse, RZ ;  /* 0x0000003a02027210 */ /* 0x088fe40007f5e0ff */
[----:B----4-:R-:W-:Y:S02]  /*c630*/  IADD3 R62, P1, R3, R58, RZ ;  /* 0x0000003a033e7210 */ /* 0x010fe40007f3e0ff */
[-C--:B--2---:R-:W-:Y:S04]  /*c640*/  IADD3.X R3, R57, R68.reuse, RZ, P2, !PT ;  /* 0x0000004439037210 */ /* 0x084fe800017fe4ff */
[----:B-1----:R-:W-:Y:S01]  /*c650*/  IADD3.X R63, R55, R68, RZ, P1, !PT ;  /* 0x00000044373f7210 */ /* 0x002fe20000ffe4ff */
        /* <DEDUP_REMOVED lines=12> */
[C---:B---3--:R-:W-:Y:S02]  /*c720*/  HMMA.16816.F32.BF16 R56, R76.reuse, R64, RZ ;  /* 0x000000404c38723c */ /* 0x048fe400000418ff */
[----:B----4-:R-:W-:Y:S05]  /*c730*/  IADD3.X R73, RZ, R0, R68, P2, P1 ;  /* 0x00000000ff497210 */ /* 0x010fea00017e2444 */
[----:B------:R3:W-:Y:S01]  /*c740*/  LDGSTS.E.BYPASS.LTC128B.128.ZFILL [R202+0x2100], [R72.64], P5 ;  /* 0x0210000048ca7fae */ /* 0x0007e2000a941d46 */
[-C--:B--2---:R-:W-:Y:S07]  /*c750*/  HMMA.16816.F32.BF16 R60, R76, R66.reuse, RZ ;  /* 0x000000424c3c723c */ /* 0x084fee00000418ff */
[----:B------:R-:W0:Y:S01]  /*c760*/  LDGDEPBAR ;  /* 0x00000000000079af */ /* 0x000e220000000000 */
[C---:B------:R-:W-:Y:S08]  /*c770*/  HMMA.16816.F32.BF16 R64, R80.reuse, R66, RZ ;  /* 0x000000425040723c */ /* 0x040ff000000418ff */
[-C--:B-1----:R-:W-:Y:S08]  /*c780*/  HMMA.16816.F32.BF16 R68, R80, R152.reuse, RZ ;  /* 0x000000985044723c */ /* 0x082ff000000418ff */
        /* <DEDUP_REMOVED lines=27> */
[----:B------:R-:W4:Y:S07]  /*c940*/  LDSM.16.M88.4 R164, [R190+0x1000] ;  /* 0x00100000bea4783b */ /* 0x000f2e0000000200 */
[----:B------:R-:W-:Y:S01]  /*c950*/  HMMA.16816.F32.BF16 R80, R156, R182, R80 ;  /* 0x000000b69c50723c */ /* 0x000fe20000041850 */
[----:B------:R-:W4:Y:S07]  /*c960*/  LDSM.16.M88.4 R156, [R190+0x1800] ;  /* 0x00180000be9c783b */ /* 0x000f2e0000000200 */
[-C--:B-1----:R-:W-:Y:S05]  /*c970*/  HMMA.16816.F32.BF16 R4, R152, R160.reuse, R4 ;  /* 0x000000a09804723c */ /* 0x082fea0000041804 */
[----:B-----5:R-:W-:Y:S03]  /*c980*/  ISETP.GT.AND P0, PT, R211, R236, PT ;  /* 0x000000ecd300720c */ /* 0x020fe60003f04270 */
        /* <DEDUP_REMOVED lines=8> */
[----:B------:R-:W2:Y:S07]  /*ca10*/  LDSM.16.M88.4 R172, [R193] ;  /* 0x00000000c1ac783b */ /* 0x000eae0000000200 */
[-C--:B----4-:R-:W-:Y:S08]  /*ca20*/  HMMA.16816.F32.BF16 R36, R152, R164.reuse, R36 ;  /* 0x000000a49824723c */ /* 0x090ff00000041824 */
        /* <DEDUP_REMOVED lines=236> */
.L_x_1577:
        /* <DEDUP_REMOVED lines=25> */
.L_x_1578:
        /* <DEDUP_REMOVED lines=9> */
.L_x_1475:
[----:B--234-:R-:W-:Y:S05]  /*db10*/  BSYNC B0 ;  /* 0x0000000000007941 */ /* 0x01cfea0003800000 */
.L_x_1474:
        /* <DEDUP_REMOVED lines=97> */
.L_x_1579:
[----:B------:R-:W-:Y:S01]  /*e130*/  FADD.FTZ R2, -R72, R84 ;  /* 0x0000005448027221 */ /* 0x000fe20000010100 */
[----:B----4-:R-:W-:Y:S01]  /*e140*/  FMNMX.FTZ R69, R0, R4, !PT ;  /* 0x0000000400457209 */ /* 0x010fe20007810000 */
[----:B------:R-:W-:Y:S01]  /*e150*/  FMUL.FTZ R6, R72, c[0x0][0x2d0] ;  /* 0x0000b40048067a20 */ /* 0x000fe20000410000 */
[----:B------:R-:W-:Y:S01]  /*e160*/  WARPSYNC 0xffffffff ;  /* 0xffffffff00007948 */ /* 0x000fe20003800000 */
[----:B------:R-:W-:Y:S01]  /*e170*/  FMUL.FTZ R2, R2, c[0x0][0x2d0] ;  /* 0x0000b40002027a20 */ /* 0x000fe20000410000 */
[----:B------:R-:W-:Y:S01]  /*e180*/  LDSM.16.MT88.4 R52, [R186] ;  /* 0x00000000ba34783b */ /* 0x000fe20000004200 */
[--C-:B------:R-:W-:Y:S02]  /*e190*/  FFMA.FTZ R172, R23, c[0x0][0x2d0], -R6.reuse ;  /* 0x0000b40017ac7a23 */ /* 0x100fe40000010806 */
[----:B------:R1:W2:Y:S01]  /*e1a0*/  MUFU.EX2 R68, R2 ;  /* 0x0000000200447308 */ /* 0x0002a20000000800 */
[----:B------:R-:W-:Y:S02]  /*e1b0*/  FMUL.FTZ R5, R71, c[0x0][0x2d0] ;  /* 0x0000b40047057a20 */ /* 0x000fe40000410000 */
[--C-:B------:R-:W-:Y:S02]  /*e1c0*/  FFMA.FTZ R10, R169, c[0x0][0x2d0], -R6.reuse ;  /* 0x0000b400a90a7a23 */ /* 0x100fe40000010806 */
[--C-:B------:R-:W-:Y:S01]  /*e1d0*/  FFMA.FTZ R7, R204, c[0x0][0x2d0], -R5.reuse ;  /* 0x0000b400cc077a23 */ /* 0x100fe20000010805 */
[----:B------:R-:W-:Y:S01]  /*e1e0*/  LDSM.16.MT88.4 R80, [R188] ;  /* 0x00000000bc50783b */ /* 0x000fe20000004200 */
[--C-:B------:R-:W-:Y:S02]  /*e1f0*/  FFMA.FTZ R8, R176, c[0x0][0x2d0], -R5.reuse ;  /* 0x0000b400b0087a23 */ /* 0x100fe40000010805 */
[--C-:B------:R-:W-:Y:S01]  /*e200*/  FFMA.FTZ R169, R22, c[0x0][0x2d0], -R6.reuse ;  /* 0x0000b40016a97a23 */ /* 0x100fe20000010806 */
[----:B------:R-:W-:Y:S01]  /*e210*/  MUFU.EX2 R237, R7 ;  /* 0x0000000700ed7308 */ /* 0x000fe20000000800 */
[--C-:B------:R-:W-:Y:S02]  /*e220*/  FFMA.FTZ R43, R168, c[0x0][0x2d0], -R6.reuse ;  /* 0x0000b400a82b7a23 */ /* 0x100fe40000010806 */
[--C-:B------:R-:W-:Y:S02]  /*e230*/  FFMA.FTZ R168, R21, c[0x0][0x2d0], -R6.reuse ;  /* 0x0000b40015a87a23 */ /* 0x100fe40000010806 */
[----:B------:R-:W4:Y:S01]  /*e240*/  LDSM.16.MT88.4 R20, [R185] ;  /* 0x00000000b914783b */ /* 0x000f220000004200 */
[--C-:B------:R-:W-:Y:S02]  /*e250*/  FFMA.FTZ R9, R161, c[0x0][0x2d0], -R6.reuse ;  /* 0x0000b400a1097a23 */ /* 0x100fe40000010806 */
[--C-:B------:R-:W-:Y:S02]  /*e260*/  FFMA.FTZ R62, R37, c[0x0][0x2d0], -R6.reuse ;  /* 0x0000b400253e7a23 */ /* 0x100fe40000010806 */
[----:B------:R-:W-:Y:S01]  /*e270*/  MUFU.EX2 R200, R8 ;  /* 0x0000000800c87308 */ /* 0x000fe20000000800 */
[--C-:B------:R-:W-:Y:S02]  /*e280*/  FFMA.FTZ R57, R38, c[0x0][0x2d0], -R5.reuse ;  /* 0x0000b40026397a23 */ /* 0x100fe40000010805 */
[----:B------:R-:W-:Y:S02]  /*e290*/  FFMA.FTZ R59, R36, c[0x0][0x2d0], -R5 ;  /* 0x0000b400243b7a23 */ /* 0x000fe40000010805 */
[----:B-1----:R-:W-:Y:S01]  /*e2a0*/  FADD.FTZ R2, -R71, R85 ;  /* 0x0000005547027221 */ /* 0x002fe20000010100 */
[----:B------:R-:W1:Y:S01]  /*e2b0*/  LDSM.16.MT88.4 R36, [R189] ;  /* 0x00000000bd24783b */ /* 0x000e620000004200 */
[--C-:B------:R-:W-:Y:S02]  /*e2c0*/  FFMA.FTZ R42, R163, c[0x0][0x2d0], -R6.reuse ;  /* 0x0000b400a32a7a23 */ /* 0x100fe40000010806 */
[----:B------:R-:W-:Y:S01]  /*e2d0*/  FMUL.FTZ R2, R2, c[0x0][0x2d0] ;  /* 0x0000b40002027a20 */ /* 0x000fe20000410000 */
[----:B------:R-:W-:Y:S01]  /*e2e0*/  MUFU.EX2 R238, R10 ;  /* 0x0000000a00ee7308 */ /* 0x000fe20000000800 */
        /* <DEDUP_REMOVED lines=20> */
[--C-:B----4-:R-:W-:Y:S02]  /*e430*/  FFMA.FTZ R2, R177, c[0x0][0x2d0], -R6.reuse ;  /* 0x0000b400b1027a23 */ /* 0x110fe40000010806 */
        /* <DEDUP_REMOVED lines=8> */
[----:B------:R-:W-:Y:S10]  /*e4c0*/  MUFU.EX2 R242, R40 ;  /* 0x0000002800f27308 */ /* 0x000ff40000000800 */
[----:B------:R-:W-:Y:S01]  /*e4d0*/  MUFU.EX2 R241, R44 ;  /* 0x0000002c00f17308 */ /* 0x000fe20000000800 */
[----:B----4-:R-:W-:Y:S09]  /*e4e0*/  FFMA.FTZ R2, R205, c[0x0][0x2d0], -R6 ;  /* 0x0000b400cd027a23 */ /* 0x010ff20000010806 */
[----:B------:R4:W5:Y:S10]  /*e4f0*/  MUFU.EX2 R239, R2 ;  /* 0x0000000200ef7308 */ /* 0x0009740000000800 */
[----:B------:R-:W-:Y:S10]  /*e500*/  MUFU.EX2 R251, R56 ;  /* 0x0000003800fb7308 */ /* 0x000ff40000000800 */
[----:B------:R-:W-:Y:S01]  /*e510*/  MUFU.EX2 R245, R57 ;  /* 0x0000003900f57308 */ /* 0x000fe20000000800 */
[----:B----4-:R-:W-:Y:S02]  /*e520*/  FFMA.FTZ R2, R153, c[0x0][0x2d0], -R5 ;  /* 0x0000b40099027a23 */ /* 0x010fe40000010805 */
[----:B------:R-:W-:Y:S07]  /*e530*/  FMUL.FTZ R153, R70, c[0x0][0x2d0] ;  /* 0x0000b40046997a20 */ /* 0x000fee0000410000 */
[----:B------:R4:W-:Y:S01]  /*e540*/  MUFU.EX2 R205, R2 ;  /* 0x0000000200cd7308 */ /* 0x0009e20000000800 */
[--C-:B------:R-:W-:Y:S02]  /*e550*/  FFMA.FTZ R7, R182, c[0x0][0x2d0], -R153.reuse ;  /* 0x0000b400b6077a23 */ /* 0x100fe40000010899 */
[--C-:B------:R-:W-:Y:S02]  /*e560*/  FFMA.FTZ R0, R179, c[0x0][0x2d0], -R153.reuse ;  /* 0x0000b400b3007a23 */ /* 0x100fe40000010899 */
[--C-:B------:R-:W-:Y:S02]  /*e570*/  FFMA.FTZ R75, R221, c[0x0][0x2d0], -R153.reuse ;  /* 0x0000b400dd4b7a23 */ /* 0x100fe40000010899 */
[----:B------:R-:W-:Y:S03]  /*e580*/  FFMA.FTZ R74, R222, c[0x0][0x2d0], -R153 ;  /* 0x0000b400de4a7a23 */ /* 0x000fe60000010899 */
[----:B------:R1:W-:Y:S10]  /*e590*/  MUFU.EX2 R177, R7 ;  /* 0x0000000700b17308 */ /* 0x0003f40000000800 */
[----:B------:R2:W-:Y:S01]  /*e5a0*/  MUFU.EX2 R244, R0 ;  /* 0x0000000000f47308 */ /* 0x0005e20000000800 */
[----:B----4-:R-:W-:Y:S02]  /*e5b0*/  FFMA.FTZ R2, R152, c[0x0][0x2d0], -R5 ;  /* 0x0000b40098027a23 */ /* 0x010fe40000010805 */
[----:B------:R-:W-:Y:S07]  /*e5c0*/  FMUL.FTZ R152, R69, c[0x0][0x2d0] ;  /* 0x0000b40045987a20 */ /* 0x000fee0000410000 */
[----:B------:R4:W4:Y:S01]  /*e5d0*/  MUFU.EX2 R248, R2 ;  /* 0x0000000200f87308 */ /* 0x0009220000000800 */
[----:B------:R-:W-:Y:S02]  /*e5e0*/  FFMA.FTZ R4, R183, c[0x0][0x2d0], -R152 ;  /* 0x0000b400b7047a23 */ /* 0x000fe40000010898 */
[----:B------:R-:W3:Y:S01]  /*e5f0*/  LDL.LU R183, [R1+0x4] ;  /* 0x0000040001b77983 */ /* 0x000ee20000300800 */
[----:B-1----:R-:W-:Y:S06]  /*e600*/  FFMA.FTZ R7, R206, c[0x0][0x2d0], -R153 ;  /* 0x0000b400ce077a23 */ /* 0x002fec0000010899 */
[----:B------:R1:W-:Y:S01]  /*e610*/  MUFU.EX2 R176, R4 ;  /* 0x0000000400b07308 */ /* 0x0003e20000000800 */
[----:B--2---:R-:W-:Y:S04]  /*e620*/  FADD.FTZ R0, -R69, R87 ;  /* 0x0000005745007221 */ /* 0x004fe80000010100 */
[----:B------:R-:W-:Y:S05]  /*e630*/  FMUL.FTZ R0, R0, c[0x0][0x2d0] ;  /* 0x0000b40000007a20 */ /* 0x000fea0000410000 */
[----:B------:R2:W-:Y:S01]  /*e640*/  MUFU.EX2 R204, R7 ;  /* 0x0000000700cc7308 */ /* 0x0005e20000000800 */
[----:B----4-:R-:W-:Y:S02]  /*e650*/  FADD.FTZ R2, -R70, R86 ;  /* 0x0000005646027221 */ /* 0x010fe40000010100 */
[----:B------:R-:W4:Y:S02]  /*e660*/  LDSM.16.MT88.4 R84, [R185+0x800] ;  /* 0x00080000b954783b */ /* 0x000f240000004200 */
[----:B------:R-:W-:Y:S05]  /*e670*/  FMUL.FTZ R2, R2, c[0x0][0x2d0] ;  /* 0x0000b40002027a20 */ /* 0x000fea0000410000 */
[----:B------:R-:W-:Y:S01]  /*e680*/  MUFU.EX2 R0, R0 ;  /* 0x0000000000007308 */ /* 0x000fe20000000800 */
[--C-:B-1----:R-:W-:Y:S02]  /*e690*/  FFMA.FTZ R4, R208, c[0x0][0x2d0], -R152.reuse ;  /* 0x0000b400d0047a23 */ /* 0x102fe40000010898 */
[----:B------:R-:W3:Y:S07]  /*e6a0*/  LDL.LU R208, [R1+0x8] ;  /* 0x0000080001d07983 */ /* 0x000eee0000300800 */
[----:B------:R1:W-:Y:S01]  /*e6b0*/  MUFU.EX2 R179, R4 ;  /* 0x0000000400b37308 */ /* 0x0003e20000000800 */
[--C-:B--2---:R-:W-:Y:S09]  /*e6c0*/  FFMA.FTZ R7, R180, c[0x0][0x2d0], -R153.reuse ;  /* 0x0000b400b4077a23 */ /* 0x104ff20000010899 */
[----:B------:R-:W-:Y:S10]  /*e6d0*/  MUFU.EX2 R206, R7 ;  /* 0x0000000700ce7308 */ /* 0x000ff40000000800 */
[----:B------:R-:W2:Y:S01]  /*e6e0*/  MUFU.EX2 R2, R2 ;  /* 0x0000000200027308 */ /* 0x000ea20000000800 */
[--C-:B-1----:R-:W-:Y:S02]  /*e6f0*/  FFMA.FTZ R4, R207, c[0x0][0x2d0], -R152.reuse ;  /* 0x0000b400cf047a23 */ /* 0x102fe40000010898 */
[----:B------:R-:W3:Y:S07]  /*e700*/  LDL.LU R207, [R1] ;  /* 0x0000000001cf7983 */ /* 0x000eee0000300800 */
[----:B------:R1:W-:Y:S10]  /*e710*/  MUFU.EX2 R182, R4 ;  /* 0x0000000400b67308 */ /* 0x0003f40000000800 */
[----:B------:R-:W-:Y:S10]  /*e720*/  MUFU.EX2 R180, R41 ;  /* 0x0000002900b47308 */ /* 0x000ff40000000800 */
[----:B------:R-:W-:Y:S01]  /*e730*/  MUFU.EX2 R249, R62 ;  /* 0x0000003e00f97308 */ /* 0x000fe20000000800 */
[--C-:B-1----:R-:W-:Y:S09]  /*e740*/  FFMA.FTZ R4, R209, c[0x0][0x2d0], -R152.reuse ;  /* 0x0000b400d1047a23 */ /* 0x102ff20000010898 */
[----:B------:R1:W1:Y:S10]  /*e750*/  MUFU.EX2 R240, R4 ;  /* 0x0000000400f07308 */ /* 0x0002740000000800 */
[----:B------:R-:W-:Y:S10]  /*e760*/  MUFU.EX2 R250, R61 ;  /* 0x0000003d00fa7308 */ /* 0x000ff40000000800 */
[----:B------:R-:W-:Y:S10]  /*e770*/  MUFU.EX2 R252, R60 ;  /* 0x0000003c00fc7308 */ /* 0x000ff40000000800 */
[----:B------:R-:W-:Y:S10]  /*e780*/  MUFU.EX2 R172, R172 ;  /* 0x000000ac00ac7308 */ /* 0x000ff40000000800 */
[----:B------:R-:W-:Y:S10]  /*e790*/  MUFU.EX2 R209, R163 ;  /* 0x000000a300d17308 */ /* 0x000ff40000000800 */
[----:B------:R-:W-:Y:S10]  /*e7a0*/  MUFU.EX2 R173, R173 ;  /* 0x000000ad00ad7308 */ /* 0x000ff40000000800 */
[----:B------:R-:W-:Y:S01]  /*e7b0*/  MUFU.EX2 R163, R170 ;  /* 0x000000aa00a37308 */ /* 0x000fe20000000800 */
[C---:B-1----:R-:W-:Y:S01]  /*e7c0*/  FMUL.FTZ R4, R68.reuse, R88 ;  /* 0x0000005844047220 */ /* 0x042fe20000410000 */
[----:B-----5:R-:W-:Y:S01]  /*e7d0*/  F2FP.BF16.PACK_AB R76, R239, R236 ;  /* 0x000000ecef4c723e */ /* 0x020fe200000010ff */
[----:B------:R-:W-:Y:S01]  /*e7e0*/  FMUL.FTZ R5, R68, R89 ;  /* 0x0000005944057220 */ /* 0x000fe20000410000 */
[----:B------:R-:W-:Y:S01]  /*e7f0*/  F2FP.BF16.PACK_AB R77, R237, R200 ;  /* 0x000000c8ed4d723e */ /* 0x000fe200000010ff */
[----:B------:R-:W-:Y:S01]  /*e800*/  FMUL.FTZ R6, R3, R90 ;  /* 0x0000005a03067220 */ /* 0x000fe20000410000 */
[----:B------:R-:W-:Y:S01]  /*e810*/  F2FP.BF16.PACK_AB R78, R247, R238 ;  /* 0x000000eef74e723e */ /* 0x000fe200000010ff */
[----:B------:R-:W-:Y:S01]  /*e820*/  FMUL.FTZ R7, R3, R91 ;  /* 0x0000005b03077220 */ /* 0x000fe20000410000 */
[----:B------:R-:W-:Y:S01]  /*e830*/  F2FP.BF16.PACK_AB R79, R248, R205 ;  /* 0x000000cdf84f723e */ /* 0x000fe200000010ff */
[----:B------:R-:W1:Y:S01]  /*e840*/  LDSM.16.MT88.4 R88, [R189+0x800] ;  /* 0x00080000bd58783b */ /* 0x000e620000004200 */
[----:B--2---:R-:W-:Y:S01]  /*e850*/  FMUL.FTZ R8, R2, R92 ;  /* 0x0000005c02087220 */ /* 0x004fe20000410000 */
[----:B------:R-:W-:Y:S01]  /*e860*/  F2FP.BF16.PACK_AB R64, R204, R177 ;  /* 0x000000b1cc40723e */ /* 0x000fe200000010ff */
[----:B------:R-:W-:Y:S01]  /*e870*/  FMUL.FTZ R9, R2, R93 ;  /* 0x0000005d02097220 */ /* 0x000fe20000410000 */
[----:B------:R-:W-:Y:S01]  /*e880*/  F2FP.BF16.PACK_AB R66, R244, R206 ;  /* 0x000000cef442723e */ /* 0x000fe200000010ff */
[C---:B------:R-:W-:Y:S01]  /*e890*/  FMUL.FTZ R10, R0.reuse, R94 ;  /* 0x0000005e000a7220 */ /* 0x040fe20000410000 */
[-C--:B------:R-:W-:Y:S05]  /*e8a0*/  HMMA.16816.F32.BF16 R4, R76, R20.reuse, R4 ;  /* 0x000000144c04723c */ /* 0x080fea0000041804 */
[----:B------:R-:W-:Y:S01]  /*e8b0*/  FMUL.FTZ R11, R0, R95 ;  /* 0x0000005f000b7220 */ /* 0x000fe20000410000 */
[----:B------:R-:W-:Y:S01]  /*e8c0*/  F2FP.BF16.PACK_AB R65, R179, R176 ;  /* 0x000000b0b341723e */ /* 0x000fe200000010ff */
[----:B------:R-:W-:Y:S01]  /*e8d0*/  FMUL.FTZ R12, R2, R96 ;  /* 0x00000060020c7220 */ /* 0x000fe20000410000 */
[----:B------:R-:W-:Y:S01]  /*e8e0*/  F2FP.BF16.PACK_AB R67, R240, R182 ;  /* 0x000000b6f043723e */ /* 0x000fe200000010ff */
[----:B------:R-:W2:Y:S03]  /*e8f0*/  LDSM.16.MT88.4 R92, [R186+0x800] ;  /* 0x00080000ba5c783b */ /* 0x000ea60000004200 */
[----:B------:R-:W-:Y:S02]  /*e900*/  FMUL.FTZ R49, R68, R133 ;  /* 0x0000008544317220 */ /* 0x000fe40000410000 */
[C---:B------:R-:W-:Y:S01]  /*e910*/  FMUL.FTZ R50, R3.reuse, R134 ;  /* 0x0000008603327220 */ /* 0x040fe20000410000 */
[C---:B------:R-:W-:Y:S04]  /*e920*/  HMMA.16816.F32.BF16 R8, R64.reuse, R20, R8 ;  /* 0x000000144008723c */ /* 0x040fe80000041808 */
[----:B------:R-:W-:Y:S02]  /*e930*/  FMUL.FTZ R13, R2, R97 ;  /* 0x00000061020d7220 */ /* 0x000fe40000410000 */
[C---:B------:R-:W-:Y:S02]  /*e940*/  FMUL.FTZ R14, R0.reuse, R98 ;  /* 0x00000062000e7220 */ /* 0x040fe40000410000 */
[----:B------:R-:W-:Y:S04]  /*e950*/  FMUL.FTZ R15, R0, R99 ;  /* 0x00000063000f7220 */ /* 0x000fe80000410000 */
[C---:B------:R-:W-:Y:S02]  /*e960*/  FMUL.FTZ R51, R3.reuse, R135 ;  /* 0x0000008703337220 */ /* 0x040fe40000410000 */
[--C-:B------:R-:W-:Y:S01]  /*e970*/  FFMA.FTZ R96, R220, c[0x0][0x2d0], -R153.reuse ;  /* 0x0000b400dc607a23 */ /* 0x100fe20000010899 */
[-C--:B------:R-:W-:Y:S03]  /*e980*/  HMMA.16816.F32.BF16 R12, R64, R22.reuse, R12 ;  /* 0x00000016400c723c */ /* 0x080fe6000004180c */
        /* <DEDUP_REMOVED lines=11> */
[--C-:B------:R-:W-:Y:S02]  /*ea40*/  FFMA.FTZ R103, R224, c[0x0][0x2d0], -R152.reuse ;  /* 0x0000b400e0677a23 */ /* 0x100fe40000010898 */
[--C-:B------:R-:W-:Y:S02]  /*ea50*/  FFMA.FTZ R99, R213, c[0x0][0x2d0], -R153.reuse ;  /* 0x0000b400d5637a23 */ /* 0x100fe40000010899 */
[--C-:B------:R-:W-:Y:S01]  /*ea60*/  FFMA.FTZ R98, R212, c[0x0][0x2d0], -R153.reuse ;  /* 0x0000b400d4627a23 */ /* 0x100fe20000010899 */
[-C--:B------:R-:W-:Y:S01]  /*ea70*/  HMMA.16816.F32.BF16 R20, R76, R36.reuse, R20 ;  /* 0x000000244c14723c */ /* 0x080fe20000041814 */
[----:B------:R-:W5:Y:S02]  /*ea80*/  LDL R212, [R1+0x10] ;  /* 0x0000100001d47983 */ /* 0x000f640000100800 */
[C---:B------:R-:W-:Y:S02]  /*ea90*/  FMUL.FTZ R24, R2.reuse, R108 ;  /* 0x0000006c02187220 */ /* 0x040fe40000410000 */
[----:B------:R-:W-:Y:S02]  /*eaa0*/  FMUL.FTZ R25, R2, R109 ;  /* 0x0000006d02197220 */ /* 0x000fe40000410000 */
[C---:B------:R-:W-:Y:S02]  /*eab0*/  FMUL.FTZ R26, R0.reuse, R110 ;  /* 0x0000006e001a7220 */ /* 0x040fe40000410000 */
[----:B------:R-:W-:Y:S03]  /*eac0*/  FMUL.FTZ R27, R0, R111 ;  /* 0x0000006f001b7220 */ /* 0x000fe60000410000 */
[--C-:B------:R-:W-:Y:S02]  /*ead0*/  FFMA.FTZ R97, R210, c[0x0][0x2d0], -R153.reuse ;  /* 0x0000b400d2617a23 */ /* 0x100fe40000010899 */
[--C-:B------:R-:W-:Y:S01]  /*eae0*/  FFMA.FTZ R100, R216, c[0x0][0x2d0], -R153.reuse ;  /* 0x0000b400d8647a23 */ /* 0x100fe20000010899 */
[----:B------:R-:W-:Y:S01]  /*eaf0*/  MUFU.EX2 R210, R161 ;  /* 0x000000a100d27308 */ /* 0x000fe20000000800 */
[C---:B------:R-:W-:Y:S04]  /*eb00*/  HMMA.16816.F32.BF16 R24, R64.reuse, R36, R24 ;  /* 0x000000244018723c */ /* 0x040fe80000041818 */
[C---:B------:R-:W-:Y:S02]  /*eb10*/  FMUL.FTZ R28, R2.reuse, R112 ;  /* 0x00000070021c7220 */ /* 0x040fe40000410000 */
[----:B------:R-:W-:Y:S02]  /*eb20*/  FMUL.FTZ R29, R2, R113 ;  /* 0x00000071021d7220 */ /* 0x000fe40000410000 */
[C---:B------:R-:W-:Y:S04]  /*eb30*/  FMUL.FTZ R30, R0.reuse, R114 ;  /* 0x00000072001e7220 */ /* 0x040fe80000410000 */
[----:B------:R-:W-:Y:S02]  /*eb40*/  FMUL.FTZ R31, R0, R115 ;  /* 0x00000073001f7220 */ /* 0x000fe40000410000 */
[C---:B------:R-:W-:Y:S02]  /*eb50*/  FMUL.FTZ R35, R3.reuse, R119 ;  /* 0x0000007703237220 */ /* 0x040fe40000410000 */
[----:B------:R1:W-:Y:S01]  /*eb60*/  MUFU.EX2 R119, R43 ;  /* 0x0000002b00777308 */ /* 0x0003e20000000800 */
[C---:B------:R-:W-:Y:S02]  /*eb70*/  FMUL.FTZ R32, R68.reuse, R116 ;  /* 0x0000007444207220 */ /* 0x040fe40000410000 */
[-C--:B------:R-:W-:Y:S03]  /*eb80*/  HMMA.16816.F32.BF16 R28, R64, R38.reuse, R28 ;  /* 0x00000026401c723c */ /* 0x080fe6000004181c */
[----:B------:R-:W-:Y:S02]  /*eb90*/  FMUL.FTZ R33, R68, R117 ;  /* 0x0000007544217220 */ /* 0x000fe40000410000 */
[C---:B------:R-:W-:Y:S02]  /*eba0*/  FMUL.FTZ R34, R3.reuse, R118 ;  /* 0x0000007603227220 */ /* 0x040fe40000410000 */
[--C-:B------:R-:W-:Y:S02]  /*ebb0*/  FFMA.FTZ R116, R162, c[0x0][0x2d0], -R152.reuse ;  /* 0x0000b400a2747a23 */ /* 0x100fe40000010898 */
[----:B------:R-:W-:Y:S01]  /*ebc0*/  FMUL.FTZ R44, R2, R128 ;  /* 0x00000080022c7220 */ /* 0x000fe20000410000 */
[----:B------:R-:W-:Y:S02]  /*ebd0*/  MUFU.EX2 R162, R171 ;  /* 0x000000ab00a27308 */ /* 0x000fe40000000800 */
        /* <DEDUP_REMOVED lines=8> */
[----:B------:R-:W-:Y:S01]  /*ec60*/  FMUL.FTZ R41, R2, R125 ;  /* 0x0000007d02297220 */ /* 0x000fe20000410000 */
[-C--:B------:R-:W-:Y:S01]  /*ec70*/  HMMA.16816.F32.BF16 R36, R76, R52.reuse, R36 ;  /* 0x000000344c24723c */ /* 0x080fe20000041824 */
[----:B------:R2:W-:Y:S02]  /*ec80*/  MUFU.EX2 R125, R45 ;  /* 0x0000002d007d7308 */ /* 0x0005e40000000800 */
[C---:B------:R-:W-:Y:S02]  /*ec90*/  FMUL.FTZ R42, R0.reuse, R126 ;  /* 0x0000007e002a7220 */ /* 0x040fe40000410000 */
[C---:B-1----:R-:W-:Y:S02]  /*eca0*/  FMUL.FTZ R43, R0.reuse, R127 ;  /* 0x0000007f002b7220 */ /* 0x042fe40000410000 */
[C---:B------:R-:W-:Y:S02]  /*ecb0*/  FMUL.FTZ R47, R0.reuse, R131 ;  /* 0x00000083002f7220 */ /* 0x040fe40000410000 */
[----:B------:R-:W-:Y:S02]  /*ecc0*/  FMUL.FTZ R46, R0, R130 ;  /* 0x00000082002e7220 */ /* 0x000fe40000410000 */
[----:B------:R-:W-:Y:S01]  /*ecd0*/  MUFU.EX2 R178, R98 ;  /* 0x0000006200b27308 */ /* 0x000fe20000000800 */
[C---:B------:R-:W-:Y:S04]  /*ece0*/  HMMA.16816.F32.BF16 R40, R64.reuse, R52, R40 ;  /* 0x000000344028723c */ /* 0x040fe80000041828 */
[C---:B------:R-:W-:Y:S02]  /*ecf0*/  FMUL.FTZ R56, R2.reuse, R140 ;  /* 0x0000008c02387220 */ /* 0x040fe40000410000 */
[----:B------:R-:W-:Y:S02]  /*ed00*/  FMUL.FTZ R57, R2, R141 ;  /* 0x0000008d02397220 */ /* 0x000fe40000410000 */
[--C-:B------:R-:W-:Y:S01]  /*ed10*/  FFMA.FTZ R52, R231, c[0x0][0x2d0], -R153.reuse ;  /* 0x0000b400e7347a23 */ /* 0x100fe20000010899 */
[----:B------:R1:W-:Y:S03]  /*ed20*/  MUFU.EX2 R124, R48 ;  /* 0x00000030007c7308 */ /* 0x0003e60000000800 */
[----:B------:R-:W-:Y:S02]  /*ed30*/  FMUL.FTZ R53, R68, R137 ;  /* 0x0000008944357220 */ /* 0x000fe40000410000 */
[C---:B--2---:R-:W-:Y:S02]  /*ed40*/  FMUL.FTZ R45, R2.reuse, R129 ;  /* 0x00000081022d7220 */ /* 0x044fe40000410000 */
[C---:B------:R-:W-:Y:S02]  /*ed50*/  FMUL.FTZ R60, R2.reuse, R144 ;  /* 0x00000090023c7220 */ /* 0x040fe40000410000 */
[----:B------:R-:W-:Y:S01]  /*ed60*/  FMUL.FTZ R61, R2, R145 ;  /* 0x00000091023d7220 */ /* 0x000fe20000410000 */
[----:B------:R2:W-:Y:S01]  /*ed70*/  MUFU.EX2 R118, R52 ;  /* 0x0000003400767308 */ /* 0x0005e20000000800 */
[----:B------:R-:W-:Y:S01]  /*ed80*/  FMUL.FTZ R62, R0, R146 ;  /* 0x00000092003e7220 */ /* 0x000fe20000410000 */
[-C--:B------:R-:W-:Y:S03]  /*ed90*/  HMMA.16816.F32.BF16 R44, R64, R54.reuse, R44 ;  /* 0x00000036402c723c */ /* 0x080fe6000004182c */
[----:B------:R-:W-:Y:S02]  /*eda0*/  FFMA.FTZ R114, R181, c[0x0][0x2d0], -R152 ;  /* 0x0000b400b5727a23 */ /* 0x000fe40000010898 */
[----:B------:R-:W-:Y:S02]  /*edb0*/  FFMA.FTZ R106, R68, R246, R236 ;  /* 0x000000f6446a7223 */ /* 0x000fe400000100ec */
[--C-:B------:R-:W-:Y:S01]  /*edc0*/  FFMA.FTZ R111, R166, c[0x0][0x2d0], -R153.reuse ;  /* 0x0000b400a66f7a23 */ /* 0x100fe20000010899 */
[----:B------:R3:W-:Y:S01]  /*edd0*/  MUFU.EX2 R231, R59 ;  /* 0x0000003b00e77308 */ /* 0x0007e20000000800 */
[--C-:B------:R-:W-:Y:S03]  /*ede0*/  FFMA.FTZ R112, R167, c[0x0][0x2d0], -R153.reuse ;  /* 0x0000b400a7707a23 */ /* 0x100fe60000010899 */
[----:B-1----:R-:W-:Y:S02]  /*edf0*/  FMUL.FTZ R48, R68, R132 ;  /* 0x0000008444307220 */ /* 0x002fe40000410000 */
[----:B------:R-:W-:Y:S01]  /*ee00*/  LDSM.16.MT88.4 R132, [R186+0x2000] ;  /* 0x00200000ba84783b */ /* 0x000fe20000004200 */
[--C-:B------:R-:W-:Y:S02]  /*ee10*/  FFMA.FTZ R113, R165, c[0x0][0x2d0], -R153.reuse ;  /* 0x0000b400a5717a23 */ /* 0x100fe40000010899 */
[--C-:B------:R-:W-:Y:S01]  /*ee20*/  FFMA.FTZ R104, R223, c[0x0][0x2d0], -R152.reuse ;  /* 0x0000b400df687a23 */ /* 0x100fe20000010898 */
[----:B------:R-:W-:Y:S01]  /*ee30*/  MUFU.EX2 R137, R103 ;  /* 0x0000006700897308 */ /* 0x000fe20000000800 */
[C---:B------:R-:W-:Y:S04]  /*ee40*/  HMMA.16816.F32.BF16 R48, R76.reuse, R54, R48 ;  /* 0x000000364c30723c */ /* 0x040fe80000041830 */
[--C-:B--2---:R-:W-:Y:S02]  /*ee50*/  FFMA.FTZ R52, R230, c[0x0][0x2d0], -R153.reuse ;  /* 0x0000b400e6347a23 */ /* 0x104fe40000010899 */
[----:B------:R-:W-:Y:S02]  /*ee60*/  FFMA.FTZ R107, R219, c[0x0][0x2d0], -R152 ;  /* 0x0000b400db6b7a23 */ /* 0x000fe40000010898 */
[C---:B------:R-:W-:Y:S01]  /*ee70*/  FMUL.FTZ R54, R3.reuse, R138 ;  /* 0x0000008a03367220 */ /* 0x040fe20000410000 */
[----:B------:R1:W2:Y:S03]  /*ee80*/  MUFU.EX2 R122, R52 ;  /* 0x00000034007a7308 */ /* 0x0002a60000000800 */
[C---:B------:R-:W-:Y:S02]  /*ee90*/  FMUL.FTZ R55, R3.reuse, R139 ;  /* 0x0000008b03377220 */ /* 0x040fe40000410000 */
[----:B---3--:R-:W-:Y:S02]  /*eea0*/  FMUL.FTZ R59, R0, R143 ;  /* 0x0000008f003b7220 */ /* 0x008fe40000410000 */
[----:B------:R-:W-:Y:S02]  /*eeb0*/  FFMA.FTZ R105, R3, R207, R200 ;  /* 0x000000cf03697223 */ /* 0x000fe400000100c8 */
[--C-:B------:R-:W-:Y:S01]  /*eec0*/  FFMA.FTZ R108, R218, c[0x0][0x2d0], -R152.reuse ;  /* 0x0000b400da6c7a23 */ /* 0x100fe20000010898 */
[----:B------:R3:W-:Y:S01]  /*eed0*/  MUFU.EX2 R230, R63 ;  /* 0x0000003f00e67308 */ /* 0x0007e20000000800 */
[--C-:B------:R-:W-:Y:S02]  /*eee0*/  FFMA.FTZ R109, R215, c[0x0][0x2d0], -R152.reuse ;  /* 0x0000b400d76d7a23 */ /* 0x100fe40000010898 */
[--C-:B------:R-:W-:Y:S07]  /*eef0*/  FFMA.FTZ R110, R214, c[0x0][0x2d0], -R152.reuse ;  /* 0x0000b400d66e7a23 */ /* 0x100fee0000010898 */
[----:B------:R-:W-:Y:S01]  /*ef00*/  MUFU.EX2 R139, R96 ;  /* 0x00000060008b7308 */ /* 0x000fe20000000800 */
[--C-:B-1----:R-:W-:Y:S09]  /*ef10*/  FFMA.FTZ R52, R227, c[0x0][0x2d0], -R153.reuse ;  /* 0x0000b400e3347a23 */ /* 0x102ff20000010899 */
[----:B------:R1:W-:Y:S01]  /*ef20*/  MUFU.EX2 R123, R52 ;  /* 0x00000034007b7308 */ /* 0x0003e20000000800 */
[----:B---3--:R-:W-:Y:S09]  /*ef30*/  FMUL.FTZ R63, R0, R147 ;  /* 0x00000093003f7220 */ /* 0x008ff20000410000 */
[----:B------:R3:W-:Y:S10]  /*ef40*/  MUFU.EX2 R227, R58 ;  /* 0x0000003a00e37308 */ /* 0x0007f40000000800 */
[----:B------:R-:W-:Y:S01]  /*ef50*/  MUFU.EX2 R138, R102 ;  /* 0x00000066008a7308 */ /* 0x000fe20000000800 */
[--C-:B-1----:R-:W-:Y:S09]  /*ef60*/  FFMA.FTZ R52, R226, c[0x0][0x2d0], -R153.reuse ;  /* 0x0000b400e2347a23 */ /* 0x102ff20000010899 */
[----:B------:R1:W-:Y:S01]  /*ef70*/  MUFU.EX2 R131, R52 ;  /* 0x0000003400837308 */ /* 0x0003e20000000800 */
[----:B---3--:R-:W-:Y:S09]  /*ef80*/  FMUL.FTZ R58, R0, R142 ;  /* 0x0000008e003a7220 */ /* 0x008ff20000410000 */
[----:B------:R3:W-:Y:S10]  /*ef90*/  MUFU.EX2 R226, R73 ;  /* 0x0000004900e27308 */ /* 0x0007f40000000800 */
[----:B------:R-:W-:Y:S01]  /*efa0*/  MUFU.EX2 R200, R97 ;  /* 0x0000006100c87308 */ /* 0x000fe20000000800 */
[----:B-1----:R-:W-:Y:S09]  /*efb0*/  FMUL.FTZ R52, R68, R136 ;  /* 0x0000008844347220 */ /* 0x002ff20000410000 */
[----:B------:R1:W-:Y:S01]  /*efc0*/  MUFU.EX2 R142, R100 ;  /* 0x00000064008e7308 */ /* 0x0003e20000000800 */
[-C--:B------:R-:W-:Y:S03]  /*efd0*/  HMMA.16816.F32.BF16 R52, R76, R80.reuse, R52 ;  /* 0x000000504c34723c */ /* 0x080fe60000041834 */
[--C-:B---3--:R-:W-:Y:S05]  /*efe0*/  FFMA.FTZ R73, R232, c[0x0][0x2d0], -R152.reuse ;  /* 0x0000b400e8497a23 */ /* 0x108fea0000010898 */
[C---:B------:R-:W-:Y:S01]  /*eff0*/  HMMA.16816.F32.BF16 R56, R64.reuse, R80, R56 ;  /* 0x000000504038723c */ /* 0x040fe20000041838 */
[----:B------:R3:W-:Y:S06]  /*f000*/  MUFU.EX2 R117, R73 ;  /* 0x0000004900757308 */ /* 0x0007ec0000000800 */
[----:B--2---:R-:W-:Y:S01]  /*f010*/  F2FP.BF16.PACK_AB R80, R122, R118 ;  /* 0x000000767a50723e */ /* 0x004fe200000010ff */
[-C--:B------:R-:W-:Y:S03]  /*f020*/  HMMA.16816.F32.BF16 R60, R64, R82.reuse, R60 ;  /* 0x00000052403c723c */ /* 0x080fe6000004183c */
[----:B------:R-:W-:Y:S04]  /*f030*/  MUFU.EX2 R181, R168 ;  /* 0x000000a800b57308 */ /* 0x000fe80000000800 */
[--C-:B------:R-:W-:Y:S01]  /*f040*/  FFMA.FTZ R64, R234, c[0x0][0x2d0], -R152.reuse ;  /* 0x0000b400ea407a23 */ /* 0x100fe20000010898 */
[----:B-1----:R-:W-:Y:S01]  /*f050*/  LDSM.16.MT88.4 R100, [R185+0x2000] ;  /* 0x00200000b964783b */ /* 0x002fe20000004200 */
[----:B------:R-:W-:Y:S03]  /*f060*/  FFMA.FTZ R65, R233, c[0x0][0x2d0], -R152 ;  /* 0x0000b400e9417a23 */ /* 0x000fe60000010898 */
[C---:B------:R-:W-:Y:S01]  /*f070*/  FMUL.FTZ R66, R3.reuse, R150 ;  /* 0x0000009603427220 */ /* 0x040fe20000410000 */
[----:B------:R1:W2:Y:S01]  /*f080*/  MUFU.EX2 R120, R64 ;  /* 0x0000004000787308 */ /* 0x0002a20000000800 */
[----:B------:R-:W-:Y:S01]  /*f090*/  FMUL.FTZ R67, R3, R151 ;  /* 0x0000009703437220 */ /* 0x000fe20000410000 */
[----:B------:R-:W-:Y:S01]  /*f0a0*/  F2FP.BF16.PACK_AB R151, R162, R163 ;  /* 0x000000a3a297723e */ /* 0x000fe200000010ff */
[----:B------:R-:W-:Y:S02]  /*f0b0*/  FFMA.FTZ R3, R0, R183, R176 ;  /* 0x000000b700037223 */ /* 0x000fe400000100b0 */
[--C-:B---3--:R-:W-:Y:S02]  /*f0c0*/  FFMA.FTZ R73, R225, c[0x0][0x2d0], -R153.reuse ;  /* 0x0000b400e1497a23 */ /* 0x108fe40000010899 */
[----:B------:R-:W-:Y:S02]  /*f0d0*/  FFMA.FTZ R153, R160, c[0x0][0x2d0], -R153 ;  /* 0x0000b400a0997a23 */ /* 0x000fe40000010899 */
[----:B------:R-:W-:Y:S01]  /*f0e0*/  FADD.FTZ R3, R179, R3 ;  /* 0x00000003b3037221 */ /* 0x000fe20000010000 */
[----:B------:R3:W-:Y:S01]  /*f0f0*/  MUFU.EX2 R121, R65 ;  /* 0x0000004100797308 */ /* 0x0007e20000000800 */
[----:B------:R-:W-:Y:S02]  /*f100*/  FADD.FTZ R0, R237, R105 ;  /* 0x00000069ed007221 */ /* 0x000fe40000010000 */
[----:B------:R-:W-:Y:S02]  /*f110*/  FADD.FTZ R3, R182, R3 ;  /* 0x00000003b6037221 */ /* 0x000fe40000010000 */
[----:B------:R-:W-:Y:S02]  /*f120*/  FADD.FTZ R0, R205, R0 ;  /* 0x00000000cd007221 */ /* 0x000fe40000010000 */
[----:B------:R-:W-:Y:S02]  /*f130*/  FADD.FTZ R3, R240, R3 ;  /* 0x00000003f0037221 */ /* 0x000fe40000010000 */
[----:B------:R-:W-:Y:S01]  /*f140*/  FADD.FTZ R0, R248, R0 ;  /* 0x00000000f8007221 */ /* 0x000fe20000010000 */
[----:B------:R4:W-:Y:S01]  /*f150*/  MUFU.EX2 R168, R99 ;  /* 0x0000006300a87308 */ /* 0x0009e20000000800 */
[--C-:B-1----:R-:W-:Y:S01]  /*f160*/  FFMA.FTZ R64, R235, c[0x0][0x2d0], -R152.reuse ;  /* 0x0000b400eb407a23 */ /* 0x102fe20000010898 */
[----:B--2---:R-:W-:Y:S01]  /*f170*/  F2FP.BF16.PACK_AB R81, R120, R117 ;  /* 0x000000757851723e */ /* 0x004fe200000010ff */
[----:B------:R-:W-:Y:S07]  /*f180*/  FFMA.FTZ R152, R164, c[0x0][0x2d0], -R152 ;  /* 0x0000b400a4987a23 */ /* 0x000fee0000010898 */
[----:B------:R1:W2:Y:S01]  /*f190*/  MUFU.EX2 R130, R64 ;  /* 0x0000004000827308 */ /* 0x0002a20000000800 */
[C---:B---3--:R-:W-:Y:S09]  /*f1a0*/  FMUL.FTZ R65, R68.reuse, R149 ;  /* 0x0000009544417220 */ /* 0x048ff20000410000 */
[----:B------:R-:W-:Y:S01]  /*f1b0*/  MUFU.EX2 R129, R73 ;  /* 0x0000004900817308 */ /* 0x000fe20000000800 */
[----:B----4-:R-:W-:Y:S09]  /*f1c0*/  LDSM.16.MT88.4 R96, [R186+0x1000] ;  /* 0x00100000ba60783b */ /* 0x010ff20000004200 */
[----:B------:R3:W-:Y:S01]  /*f1d0*/  MUFU.EX2 R176, R75 ;  /* 0x0000004b00b07308 */ /* 0x0007e20000000800 */
[----:B-1----:R-:W-:Y:S01]  /*f1e0*/  FMUL.FTZ R64, R68, R148 ;  /* 0x0000009444407220 */ /* 0x002fe20000410000 */
[----:B------:R-:W-:Y:S01]  /*f1f0*/  F2FP.BF16.PACK_AB R148, R173, R210 ;  /* 0x000000d2ad94723e */ /* 0x000fe200000010ff */
[----:B------:R-:W-:Y:S01]  /*f200*/  FFMA.FTZ R68, R2, R208, R177 ;  /* 0x000000d002447223 */ /* 0x000fe200000100b1 */
[----:B-----5:R-:W-:Y:S01]  /*f210*/  ISETP.GT.AND P0, PT, R211, R212, PT ;  /* 0x000000d4d300720c */ /* 0x020fe20003f04270 */
[----:B------:R-:W-:Y:S05]  /*f220*/  FADD.FTZ R2, R239, R106 ;  /* 0x0000006aef027221 */ /* 0x000fea0000010000 */
[----:B------:R1:W-:Y:S01]  /*f230*/  MUFU.EX2 R183, R74 ;  /* 0x0000004a00b77308 */ /* 0x0003e20000000800 */
[----:B------:R-:W-:Y:S04]  /*f240*/  HMMA.16816.F32.BF16 R64, R76, R82, R64 ;  /* 0x000000524c40723c */ /* 0x000fe80000041840 */
[----:B------:R-:W-:Y:S02]  /*f250*/  FADD.FTZ R2, R238, R2 ;  /* 0x00000002ee027221 */ /* 0x000fe40000010000 */
[----:B------:R-:W-:Y:S01]  /*f260*/  FADD.FTZ R68, R204, R68 ;  /* 0x00000044cc447221 */ /* 0x000fe20000010000 */
[----:B------:R-:W-:Y:S01]  /*f270*/  F2FP.BF16.PACK_AB R76, R243, R119 ;  /* 0x00000077f34c723e */ /* 0x000fe200000010ff */
[----:B------:R-:W-:Y:S01]  /*f280*/  FADD.FTZ R2, R247, R2 ;  /* 0x00000002f7027221 */ /* 0x000fe20000010000 */
[----:B------:R-:W-:Y:S01]  /*f290*/  F2FP.BF16.PACK_AB R77, R242, R180 ;  /* 0x000000b4f24d723e */ /* 0x000fe200000010ff */
[----:B------:R-:W-:Y:S02]  /*f2a0*/  MUFU.EX2 R136, R104 ;  /* 0x0000006800887308 */ /* 0x000fe40000000800 */
[----:B------:R-:W-:Y:S01]  /*f2b0*/  F2FP.BF16.PACK_AB R78, R125, R241 ;  /* 0x000000f17d4e723e */ /* 0x000fe200000010ff */
[----:B---3--:R-:W-:Y:S01]  /*f2c0*/  FADD.FTZ R75, R119, R2 ;  /* 0x00000002774b7221 */ /* 0x008fe20000010000 */
[----:B------:R-:W-:Y:S01]  /*f2d0*/  F2FP.BF16.PACK_AB R79, R251, R124 ;  /* 0x0000007cfb4f723e */ /* 0x000fe200000010ff */
[----:B------:R-:W-:Y:S01]  /*f2e0*/  FADD.FTZ R2, R117, R3 ;  /* 0x0000000375027221 */ /* 0x000fe20000010000 */
[----:B------:R-:W-:Y:S01]  /*f2f0*/  F2FP.BF16.PACK_AB R82, R131, R123 ;  /* 0x0000007b8352723e */ /* 0x000fe200000010ff */
[----:B------:R-:W-:Y:S01]  /*f300*/  FADD.FTZ R68, R206, R68 ;  /* 0x00000044ce447221 */ /* 0x000fe20000010000 */
[----:B--2---:R-:W-:Y:S01]  /*f310*/  F2FP.BF16.PACK_AB R83, R130, R121 ;  /* 0x000000798253723e */ /* 0x004fe200000010ff */
[----:B------:R-:W-:Y:S01]  /*f320*/  FADD.FTZ R2, R120, R2 ;  /* 0x0000000278027221 */ /* 0x000fe20000010000 */
[----:B------:R-:W-:Y:S01]  /*f330*/  MUFU.EX2 R177, R169 ;  /* 0x000000a900b17308 */ /* 0x000fe20000000800 */
[-C--:B------:R-:W-:Y:S03]  /*f340*/  HMMA.16816.F32.BF16 R4, R76, R84.reuse, R4 ;  /* 0x000000544c04723c */ /* 0x080fe60000041804 */
[----:B------:R-:W-:Y:S02]  /*f350*/  FADD.FTZ R68, R244, R68 ;  /* 0x00000044f4447221 */ /* 0x000fe40000010000 */
[----:B-1----:R-:W-:Y:S02]  /*f360*/  FADD.FTZ R74, R180, R0 ;  /* 0x00000000b44a7221 */ /* 0x002fe40000010000 */
[----:B------:R-:W-:Y:S01]  /*f370*/  FADD.FTZ R73, R118, R68 ;  /* 0x0000004476497221 */ /* 0x000fe20000010000 */
[C---:B------:R-:W-:Y:S01]  /*f380*/  HMMA.16816.F32.BF16 R8, R80.reuse, R84, R8 ;  /* 0x000000545008723c */ /* 0x040fe20000041808 */
[----:B------:R-:W-:Y:S03]  /*f390*/  MUFU.EX2 R143, R157 ;  /* 0x0000009d008f7308 */ /* 0x000fe60000000800 */
[----:B------:R-:W-:Y:S02]  /*f3a0*/  FADD.FTZ R3, R122, R73 ;  /* 0x000000497a037221 */ /* 0x000fe40000010000 */
[----:B------:R-:W-:Y:S02]  /*f3b0*/  FADD.FTZ R0, R243, R75 ;  /* 0x0000004bf3007221 */ /* 0x000fe40000010000 */
[-C--:B------:R-:W-:Y:S03]  /*f3c0*/  HMMA.16816.F32.BF16 R12, R80, R86.reuse, R12 ;  /* 0x00000056500c723c */ /* 0x080fe6000004180c */
[----:B------:R-:W-:Y:S01]  /*f3d0*/  MUFU.EX2 R169, R156 ;  /* 0x0000009c00a97308 */ /* 0x000fe20000000800 */
[----:B------:R-:W-:Y:S02]  /*f3e0*/  FADD.FTZ R68, R242, R74 ;  /* 0x0000004af2447221 */ /* 0x000fe40000010000 */
[----:B------:R-:W-:Y:S02]  /*f3f0*/  FADD.FTZ R74, R241, R0 ;  /* 0x00000000f14a7221 */ /* 0x000fe40000010000 */
[C---:B------:R-:W-:Y:S01]  /*f400*/  HMMA.16816.F32.BF16 R16, R76.reuse, R86, R16 ;  /* 0x000000564c10723c */ /* 0x040fe20000041810 */
[----:B------:R-:W1:Y:S03]  /*f410*/  LDSM.16.MT88.4 R84, [R188+0x800] ;  /* 0x00080000bc54783b */ /* 0x000e660000004200 */
[----:B------:R-:W-:Y:S01]  /*f420*/  FADD.FTZ R73, R124, R68 ;  /* 0x000000447c497221 */ /* 0x000fe20000010000 */
[----:B------:R-:W-:Y:S01]  /*f430*/  MUFU.EX2 R156, R153 ;  /* 0x00000099009c7308 */ /* 0x000fe20000000800 */
[----:B------:R-:W-:Y:S02]  /*f440*/  FADD.FTZ R68, R123, R3 ;  /* 0x000000037b447221 */ /* 0x000fe40000010000 */
[-C--:B------:R-:W-:Y:S04]  /*f450*/  HMMA.16816.F32.BF16 R20, R76, R88.reuse, R20 ;  /* 0x000000584c14723c */ /* 0x080fe80000041814 */
[----:B------:R-:W-:Y:S02]  /*f460*/  FADD.FTZ R0, R121, R2 ;  /* 0x0000000279007221 */ /* 0x000fe40000010000 */
[----:B------:R-:W-:Y:S01]  /*f470*/  FADD.FTZ R2, R131, R68 ;  /* 0x0000004483027221 */ /* 0x000fe20000010000 */
[----:B------:R2:W-:Y:S01]  /*f480*/  MUFU.EX2 R153, R116 ;  /* 0x0000007400997308 */ /* 0x0005e20000000800 */
[C---:B------:R-:W-:Y:S04]  /*f490*/  HMMA.16816.F32.BF16 R24, R80.reuse, R88, R24 ;  /* 0x000000585018723c */ /* 0x040fe80000041818 */
[----:B------:R-:W-:Y:S01]  /*f4a0*/  FADD.FTZ R0, R130, R0 ;  /* 0x0000000082007221 */ /* 0x000fe20000010000 */
[----:B------:R-:W-:Y:S01]  /*f4b0*/  MOV R68, R69 ;  /* 0x0000004500447202 */ /* 0x000fe20000000f00 */
[----:B------:R-:W-:Y:S02]  /*f4c0*/  FADD.FTZ R3, R251, R73 ;  /* 0x00000049fb037221 */ /* 0x000fe40000010000 */
[-C--:B------:R-:W-:Y:S01]  /*f4d0*/  HMMA.16816.F32.BF16 R28, R80, R90.reuse, R28 ;  /* 0x0000005a501c723c */ /* 0x080fe2000004181c */
[----:B------:R-:W-:Y:S07]  /*f4e0*/  MUFU.EX2 R207, R155 ;  /* 0x0000009b00cf7308 */ /* 0x000fee0000000800 */
[C---:B------:R-:W-:Y:S01]  /*f4f0*/  HMMA.16816.F32.BF16 R32, R76.reuse, R90, R32 ;  /* 0x0000005a4c20723c */ /* 0x040fe20000041820 */
[----:B------:R-:W3:Y:S02]  /*f500*/  LDSM.16.MT88.4 R88, [R185+0x1000] ;  /* 0x00100000b958783b */ /* 0x000ee40000004200 */
[----:B------:R-:W-:Y:S05]  /*f510*/  MUFU.EX2 R208, R154 ;  /* 0x0000009a00d07308 */ /* 0x000fea0000000800 */
[-C--:B------:R-:W-:Y:S01]  /*f520*/  HMMA.16816.F32.BF16 R36, R76, R92.reuse, R36 ;  /* 0x0000005c4c24723c */ /* 0x080fe20000041824 */
[----:B--2---:R-:W-:Y:S04]  /*f530*/  LDSM.16.MT88.4 R116, [R189+0x2000] ;  /* 0x00200000bd74783b */ /* 0x004fe80000004200 */
[----:B------:R-:W-:Y:S03]  /*f540*/  MUFU.EX2 R167, R158 ;  /* 0x0000009e00a77308 */ /* 0x000fe60000000800 */
[C---:B------:R-:W-:Y:S07]  /*f550*/  HMMA.16816.F32.BF16 R40, R80.reuse, R92, R40 ;  /* 0x0000005c5028723c */ /* 0x040fee0000041828 */
[----:B------:R-:W2:Y:S01]  /*f560*/  MUFU.EX2 R166, R159 ;  /* 0x0000009f00a67308 */ /* 0x000ea20000000800 */
[-C--:B------:R-:W-:Y:S08]  /*f570*/  HMMA.16816.F32.BF16 R44, R80, R94.reuse, R44 ;  /* 0x0000005e502c723c */ /* 0x080ff0000004182c */
[C---:B------:R-:W-:Y:S01]  /*f580*/  HMMA.16816.F32.BF16 R48, R76.reuse, R94, R48 ;  /* 0x0000005e4c30723c */ /* 0x040fe20000041830 */
[----:B------:R-:W4:Y:S01]  /*f590*/  LDSM.16.MT88.4 R92, [R189+0x1000] ;  /* 0x00100000bd5c783b */ /* 0x000f220000004200 */
[----:B------:R-:W-:Y:S06]  /*f5a0*/  MUFU.EX2 R165, R174 ;  /* 0x000000ae00a57308 */ /* 0x000fec0000000800 */
[-C--:B-1----:R-:W-:Y:S04]  /*f5b0*/  HMMA.16816.F32.BF16 R52, R76, R84.reuse, R52 ;  /* 0x000000544c34723c */ /* 0x082fe80000041834 */
[----:B------:R-:W1:Y:S01]  /*f5c0*/  MUFU.EX2 R164, R175 ;  /* 0x000000af00a47308 */ /* 0x000e620000000800 */
[----:B--2---:R-:W-:Y:S03]  /*f5d0*/  F2FP.BF16.PACK_AB R149, R166, R167 ;  /* 0x000000a7a695723e */ /* 0x004fe600000010ff */
[C---:B------:R-:W-:Y:S06]  /*f5e0*/  HMMA.16816.F32.BF16 R56, R80.reuse, R84, R56 ;  /* 0x000000545038723c */ /* 0x040fec0000041838 */
[----:B------:R-:W2:Y:S02]  /*f5f0*/  MUFU.EX2 R157, R113 ;  /* 0x00000071009d7308 */ /* 0x000ea40000000800 */
[-C--:B------:R-:W-:Y:S07]  /*f600*/  HMMA.16816.F32.BF16 R60, R80, R86.reuse, R60 ;  /* 0x00000056503c723c */ /* 0x080fee000004183c */
[----:B------:R-:W-:Y:S01]  /*f610*/  F2FP.BF16.PACK_AB R80, R183, R129 ;  /* 0x00000081b750723e */ /* 0x000fe200000010ff */
[----:B------:R-:W-:Y:S01]  /*f620*/  HMMA.16816.F32.BF16 R64, R76, R86, R64 ;  /* 0x000000564c40723c */ /* 0x000fe20000041840 */
[----:B------:R-:W5:Y:S01]  /*f630*/  LDSM.16.MT88.4 R84, [R188+0x1000] ;  /* 0x00100000bc54783b */ /* 0x000f620000004200 */
        /* <DEDUP_REMOVED lines=8> */
[----:B------:R-:W-:Y:S02]  /*f6c0*/  F2FP.BF16.PACK_AB R83, R136, R137 ;  /* 0x000000898853723e */ /* 0x000fe400000010ff */
[----:B-1----:R-:W-:Y:S02]  /*f6d0*/  F2FP.BF16.PACK_AB R150, R164, R165 ;  /* 0x000000a5a496723e */ /* 0x002fe400000010ff */
[----:B--2---:R-:W-:Y:S01]  /*f6e0*/  F2FP.BF16.PACK_AB R146, R156, R157 ;  /* 0x0000009d9c92723e */ /* 0x004fe200000010ff */
[-C--:B---3--:R-:W-:Y:S01]  /*f6f0*/  HMMA.16816.F32.BF16 R4, R76, R88.reuse, R4 ;  /* 0x000000584c04723c */ /* 0x088fe20000041804 */
[----:B------:R-:W-:Y:S07]  /*f700*/  MUFU.EX2 R161, R109 ;  /* 0x0000006d00a17308 */ /* 0x000fee0000000800 */
[C---:B------:R-:W-:Y:S03]  /*f710*/  HMMA.16816.F32.BF16 R8, R80.reuse, R88, R8 ;  /* 0x000000585008723c */ /* 0x040fe60000041808 */
[----:B------:R-:W-:Y:S05]  /*f720*/  MUFU.EX2 R160, R110 ;  /* 0x0000006e00a07308 */ /* 0x000fea0000000800 */
[-C--:B------:R-:W-:Y:S05]  /*f730*/  HMMA.16816.F32.BF16 R12, R80, R90.reuse, R12 ;  /* 0x0000005a500c723c */ /* 0x080fea000004180c */
[----:B------:R-:W-:Y:S03]  /*f740*/  MUFU.EX2 R158, R112 ;  /* 0x00000070009e7308 */ /* 0x000fe60000000800 */
[C---:B------:R-:W-:Y:S01]  /*f750*/  HMMA.16816.F32.BF16 R16, R76.reuse, R90, R16 ;  /* 0x0000005a4c10723c */ /* 0x040fe20000041810 */
[----:B------:R-:W1:Y:S06]  /*f760*/  LDSM.16.MT88.4 R88, [R185+0x1800] ;  /* 0x00180000b958783b */ /* 0x000e6c0000004200 */
[----:B------:R-:W-:Y:S01]  /*f770*/  MUFU.EX2 R155, R114 ;  /* 0x00000072009b7308 */ /* 0x000fe20000000800 */
[-C--:B----4-:R-:W-:Y:S08]  /*f780*/  HMMA.16816.F32.BF16 R20, R76, R92.reuse, R20 ;  /* 0x0000005c4c14723c */ /* 0x090ff00000041814 */
[C---:B------:R-:W-:Y:S01]  /*f790*/  HMMA.16816.F32.BF16 R24, R80.reuse, R92, R24 ;  /* 0x0000005c5018723c */ /* 0x040fe20000041818 */
[----:B------:R-:W2:Y:S07]  /*f7a0*/  MUFU.EX2 R154, R115 ;  /* 0x00000073009a7308 */ /* 0x000eae0000000800 */
[-C--:B------:R-:W-:Y:S03]  /*f7b0*/  HMMA.16816.F32.BF16 R28, R80, R94.reuse, R28 ;  /* 0x0000005e501c723c */ /* 0x080fe6000004181c */
[----:B------:R-:W3:Y:S05]  /*f7c0*/  MUFU.EX2 R159, R111 ;  /* 0x0000006f009f7308 */ /* 0x000eea0000000800 */
[C---:B------:R-:W-:Y:S01]  /*f7d0*/  HMMA.16816.F32.BF16 R32, R76.reuse, R94, R32 ;  /* 0x0000005e4c20723c */ /* 0x040fe20000041820 */
[----:B------:R-:W4:Y:S07]  /*f7e0*/  LDSM.16.MT88.4 R92, [R189+0x1800] ;  /* 0x00180000bd5c783b */ /* 0x000f2e0000004200 */
[-C--:B------:R-:W-:Y:S04]  /*f7f0*/  HMMA.16816.F32.BF16 R36, R76, R96.reuse, R36 ;  /* 0x000000604c24723c */ /* 0x080fe80000041824 */
[----:B--2---:R-:W-:Y:S04]  /*f800*/  F2FP.BF16.PACK_AB R145, R154, R155 ;  /* 0x0000009b9a91723e */ /* 0x004fe800000010ff */
[C---:B------:R-:W-:Y:S04]  /*f810*/  HMMA.16816.F32.BF16 R40, R80.reuse, R96, R40 ;  /* 0x000000605028723c */ /* 0x040fe80000041828 */
[----:B---3--:R-:W-:Y:S04]  /*f820*/  F2FP.BF16.PACK_AB R144, R158, R159 ;  /* 0x0000009f9e90723e */ /* 0x008fe800000010ff */
[-C--:B------:R-:W-:Y:S08]  /*f830*/  HMMA.16816.F32.BF16 R44, R80, R98.reuse, R44 ;  /* 0x00000062502c723c */ /* 0x080ff0000004182c */
[C---:B------:R-:W-:Y:S01]  /*f840*/  HMMA.16816.F32.BF16 R48, R76.reuse, R98, R48 ;  /* 0x000000624c30723c */ /* 0x040fe20000041830 */
[----:B------:R-:W2:Y:S07]  /*f850*/  LDSM.16.MT88.4 R96, [R186+0x1800] ;  /* 0x00180000ba60783b */ /* 0x000eae0000004200 */
[-C--:B-----5:R-:W-:Y:S08]  /*f860*/  HMMA.16816.F32.BF16 R52, R76, R84.reuse, R52 ;  /* 0x000000544c34723c */ /* 0x0a0ff00000041834 */
        /* <DEDUP_REMOVED lines=13> */
[C---:B------:R-:W-:Y:S08]  /*f940*/  HMMA.16816.F32.BF16 R8, R80.reuse, R88, R8 ;  /* 0x000000585008723c */ /* 0x040ff00000041808 */
[-C--:B------:R-:W-:Y:S08]  /*f950*/  HMMA.16816.F32.BF16 R12, R80, R90.reuse, R12 ;  /* 0x0000005a500c723c */ /* 0x080ff0000004180c */
[C---:B------:R-:W-:Y:S08]  /*f960*/  HMMA.16816.F32.BF16 R16, R76.reuse, R90, R16 ;  /* 0x0000005a4c10723c */ /* 0x040ff00000041810 */
[-C--:B----4-:R-:W-:Y:S08]  /*f970*/  HMMA.16816.F32.BF16 R20, R76, R92.reuse, R20 ;  /* 0x0000005c4c14723c */ /* 0x090ff00000041814 */
[C---:B------:R-:W-:Y:S08]  /*f980*/  HMMA.16816.F32.BF16 R24, R80.reuse, R92, R24 ;  /* 0x0000005c5018723c */ /* 0x040ff00000041818 */
[-C--:B------:R-:W-:Y:S08]  /*f990*/  HMMA.16816.F32.BF16 R28, R80, R94.reuse, R28 ;  /* 0x0000005e501c723c */ /* 0x080ff0000004181c */
[C---:B------:R-:W-:Y:S08]  /*f9a0*/  HMMA.16816.F32.BF16 R32, R76.reuse, R94, R32 ;  /* 0x0000005e4c20723c */ /* 0x040ff00000041820 */
[-C--:B--2---:R-:W-:Y:S08]  /*f9b0*/  HMMA.16816.F32.BF16 R36, R76, R96.reuse, R36 ;  /* 0x000000604c24723c */ /* 0x084ff00000041824 */
[C---:B------:R-:W-:Y:S08]  /*f9c0*/  HMMA.16816.F32.BF16 R40, R80.reuse, R96, R40 ;  /* 0x000000605028723c */ /* 0x040ff00000041828 */
[-C--:B------:R-:W-:Y:S08]  /*f9d0*/  HMMA.16816.F32.BF16 R44, R80, R98.reuse, R44 ;  /* 0x00000062502c723c */ /* 0x080ff0000004182c */
[C---:B------:R-:W-:Y:S08]  /*f9e0*/  HMMA.16816.F32.BF16 R48, R76.reuse, R98, R48 ;  /* 0x000000624c30723c */ /* 0x040ff00000041830 */
[-C--:B---3--:R-:W-:Y:S08]  /*f9f0*/  HMMA.16816.F32.BF16 R52, R76, R84.reuse, R52 ;  /* 0x000000544c34723c */ /* 0x088ff00000041834 */
        /* <DEDUP_REMOVED lines=71> */
[----:B------:R1:W-:Y:S01]  /*fe70*/  STL [R1], R5 ;  /* 0x0000000501007387 */ /* 0x0003e20000100800 */
[----:B------:R-:W-:Y:S01]  /*fe80*/  FADD.FTZ R246, R164, R3 ;  /* 0x00000003a4f67221 */ /* 0x000fe20000010000 */
[----:B------:R-:W-:Y:S01]  /*fe90*/  IADD3 R0, R211, -0x1, RZ ;  /* 0xffffffffd3007810 */ /* 0x000fe20007ffe0ff */
[----:B------:R-:W-:Y:S02]  /*fea0*/  FADD.FTZ R3, R156, R4 ;  /* 0x000000049c037221 */ /* 0x000fe40000010000 */
[----:B------:R-:W-:Y:S01]  /*feb0*/  FADD.FTZ R2, R84, R2 ;  /* 0x0000000254027221 */ /* 0x000fe20000010000 */
[----:B------:R-:W-:Y:S02]  /*fec0*/  MOV R211, R0 ;  /* 0x0000000000d37202 */ /* 0x000fe40000000f00 */
[----:B------:R1:W-:Y:S01]  /*fed0*/  STL [R1+0x8], R3 ;  /* 0x0000080301007387 */ /* 0x0003e20000100800 */
[----:B------:R-:W-:Y:S03]  /*fee0*/  MOV R84, R72 ;  /* 0x0000004800547202 */ /* 0x000fe60000000f00 */
[----:B------:R1:W-:Y:S02]  /*fef0*/  STL [R1+0x4], R2 ;  /* 0x0000040201007387 */ /* 0x0003e40000100800 */
[----:B-1----:R-:W-:-:S05]  /*ff00*/  @P0 BRA `(.L_x_1479) ;  /* 0xffffc32000000947 */ /* 0x002fca000383ffff */
.L_x_1472:
[----:B------:R-:W-:Y:S05]  /*ff10*/  BRA.DIV ~URZ, `(.L_x_1480) ;  /* 0x00008ed27f007947 */ /* 0x000fea000b800000 */
[----:B------:R1:W2:Y:S02]  /*ff20*/  SHFL.BFLY PT, R0, R246, 0x2, 0x1f ;  /* 0x0c401f00f6007f89 */ /* 0x0002a400000e0000 */
.L_x_1580:
[----:B--2---:R-:W-:Y:S01]  /*ff30*/  FADD.FTZ R5, R0, R246 ;  /* 0x000000f600057221 */ /* 0x004fe20000010000 */
[----:B------:R-:W-:Y:S05]  /*ff40*/  BRA.DIV ~URZ, `(.L_x_1481) ;  /* 0x00008ef27f007947 */ /* 0x000fea000b800000 */
[----:B------:R-:W2:Y:S04]  /*ff50*/  LDL.LU R10, [R1] ;  /* 0x00000000010a7983 */ /* 0x000ea80000300800 */
[----:B------:R-:W3:Y:S04]  /*ff60*/  LDL.LU R3, [R1+0x8] ;  /* 0x0000080001037983 */ /* 0x000ee80000300800 */
[----:B------:R-:W4:Y:S04]  /*ff70*/  LDL.LU R9, [R1+0x4] ;  /* 0x0000040001097983 */ /* 0x000f280000300800 */
[----:B--2---:R-:W2:Y:S04]  /*ff80*/  SHFL.BFLY PT, R0, R10, 0x2, 0x1f ;  /* 0x0c401f000a007f89 */ /* 0x004ea800000e0000 */
[----:B---3--:R-:W3:Y:S04]  /*ff90*/  SHFL.BFLY PT, R2, R3, 0x2, 0x1f ;  /* 0x0c401f0003027f89 */ /* 0x008ee800000e0000 */
[----:B----4-:R-:W4:Y:S01]  /*ffa0*/  SHFL.BFLY PT, R4, R9, 0x2, 0x1f ;  /* 0x0c401f0009047f89 */ /* 0x010f2200000e0000 */
[----:B--2---:R-:W-:-:S02]  /*ffb0*/  FADD.FTZ R0, R0, R10 ;  /* 0x0000000a00007221 */ /* 0x004fc40000010000 */
[----:B---3--:R-:W-:-:S03]  /*ffc0*/  FADD.FTZ R2, R2, R3 ;  /* 0x0000000302027221 */ /* 0x008fc60000010000 */
[----:B------:R-:W2:Y:S01]  /*ffd0*/  SHFL.BFLY PT, R6, R0, 0x1, 0x1f ;  /* 0x0c201f0000067f89 */ /* 0x000ea200000e0000 */
[----:B----4-:R-:W-:-:S03]  /*ffe0*/  FADD.FTZ R4, R4, R9 ;  /* 0x0000000904047221 */ /* 0x010fc60000010000 */
[----:B------:R-:W3:Y:S04]  /*fff0*/  SHFL.BFLY PT, R3, R5, 0x1, 0x1f ;  /* 0x0c201f0005037f89 */ /* 0x000ee800000e0000 */
[----:B------:R-:W4:Y:S04]  /*10000*/  SHFL.BFLY PT, R7, R2, 0x1, 0x1f ;  /* 0x0c201f0002077f89 */ /* 0x000f2800000e0000 */
[----:B------:R1:W1:Y:S01]  /*10010*/  SHFL.BFLY PT, R8, R4, 0x1, 0x1f ;  /* 0x0c201f0004087f89 */ /* 0x00026200000e0000 */
[----:B--2---:R-:W-:Y:S02]  /*10020*/  FADD.FTZ R6, R0, R6 ;  /* 0x0000000600067221 */ /* 0x004fe40000010000 */
[----:B---3--:R-:W-:-:S02]  /*10030*/  FADD.FTZ R5, R5, R3 ;  /* 0x0000000305057221 */ /* 0x008fc40000010000 */
[----:B----4-:R-:W-:-:S03]  /*10040*/  FADD.FTZ R7, R2, R7 ;  /* 0x0000000702077221 */ /* 0x010fc60000010000 */
.L_x_1581:
[----:B------:R-:W-:Y:S01]  /*10050*/  FSETP.NE.FTZ.AND P3, PT, R5, RZ, PT ;  /* 0x000000ff0500720b */ /* 0x000fe20003f75000 */
[----:B------:R-:W-:Y:S01]  /*10060*/  CS2R R2, SRZ ;  /* 0x0000000000027805 */ /* 0x000fe2000001ff00 */
[----:B------:R-:W-:Y:S01]  /*10070*/  MOV R0, RZ ;  /* 0x000000ff00007202 */ /* 0x000fe20000000f00 */
[----:B-1----:R-:W-:Y:S01]  /*10080*/  FADD.FTZ R4, R8, R4 ;  /* 0x0000000408047221 */ /* 0x002fe20000010000 */
        /* <DEDUP_REMOVED lines=98> */
.L_x_1427:
[----:B--2---:R2:W5:Y:S04]  /*106b0*/  LDL R6, [R1+0x50] ;  /* 0x0000500001067983 */ /* 0x0045680000100800 */
[----:B------:R-:W3:Y:S01]  /*106c0*/  S2R R2, SR_TID.X ;  /* 0x0000000000027919 */ /* 0x000ee20000002100 */
[----:B------:R-:W-:Y:S01]  /*106d0*/  BSSY B0, `(.L_x_1482) ;  /* 0x0000011000007945 */ /* 0x000fe20003800000 */
[----:B---3--:R-:W-:-:S13]  /*106e0*/  LOP3.LUT P0, RZ, R2, 0x7f, RZ, 0xc0, !PT ;  /* 0x0000007f02ff7812 */ /* 0x008fda000780c0ff */
[----:B------:R-:W-:Y:S05]  /*106f0*/  @P0 BRA `(.L_x_1483) ;  /* 0x000000e000000947 */ /* 0x000fea0003800000 */
[----:B--2---:R-:W2:Y:S01]  /*10700*/  S2R R4, SR_LANEID ;  /* 0x0000000000047919 */ /* 0x004ea20000000000 */
[----:B------:R-:W-:Y:S01]  /*10710*/  VOTEU.ANY UR4, UPT, PT ;  /* 0x0000000000047886 */ /* 0x000fe200038e0100 */
[----:B-1----:R-:W-:Y:S01]  /*10720*/  IMAD.MOV.U32 R5, RZ, RZ, c[0x0][0x564] ;  /* 0x00015900ff057624 */ /* 0x002fe200078e00ff */
[----:B------:R-:W2:Y:S08]  /*10730*/  FLO.U32 R3, UR4 ;  /* 0x0000000400037d00 */ /* 0x000eb000080e0000 */
[----:B------:R-:W1:Y:S01]  /*10740*/  POPC R2, UR4 ;  /* 0x0000000400027d09 */ /* 0x000e620008000000 */
[----:B--2---:R-:W-:Y:S01]  /*10750*/  ISETP.EQ.U32.AND P0, PT, R3, R4, PT ;  /* 0x000000040300720c */ /* 0x004fe20003f02070 */
[----:B------:R-:W-:-:S12]  /*10760*/  IMAD.MOV.U32 R4, RZ, RZ, c[0x0][0x560] ;  /* 0x00015800ff047624 */ /* 0x000fd800078e00ff */
[----:B-1----:R1:W2:Y:S04]  /*10770*/  @P0 ATOMG.E.ADD.STRONG.GPU PT, R2, [R4.64], R2 ;  /* 0x00000002040209a8 */ /* 0x0022a800081ee1c6 */
[----:B-1----:R-:W1:Y:S04]  /*10780*/  S2R R4, SR_LTMASK ;  /* 0x0000000000047919 */ /* 0x002e680000003900 */
[----:B--2---:R1:W2:Y:S02]  /*10790*/  SHFL.IDX PT, R3, R2, R3, 0x1f ;  /* 0x00001f0302037589 */ /* 0x0042a400000e0000 */
[----:B-1----:R-:W-:-:S06]  /*107a0*/  LOP3.LUT R2, R4, UR4, RZ, 0xc0, !PT ;  /* 0x0000000404027c12 */ /* 0x002fcc000f8ec0ff */
[----:B------:R-:W2:Y:S02]  /*107b0*/  POPC R2, R2 ;  /* 0x0000000200027309 */ /* 0x000ea40000000000 */
[----:B--2--5:R-:W-:-:S05]  /*107c0*/  IADD3 R6, R3, c[0x0][0xc], R2 ;  /* 0x0000030003067a10 */ /* 0x024fca0007ffe002 */
[----:B------:R1:W-:Y:S02]  /*107d0*/  STL [R1+0x50], R6 ;  /* 0x0000500601007387 */ /* 0x0003e40000100800 */
.L_x_1483:
[----:B--2---:R-:W-:Y:S05]  /*107e0*/  BSYNC B0 ;  /* 0x0000000000007941 */ /* 0x004fea0003800000 */
.L_x_1482:
[----:B------:R-:W-:Y:S01]  /*107f0*/  PRMT R0, R0, 0x9910, RZ ;  /* 0x0000991000007816 */ /* 0x000fe200000000ff */
[----:B------:R-:W-:Y:S01]  /*10800*/  BSSY B1, `(.L_x_1484) ;  /* 0x00002f9000017945 */ /* 0x000fe20003800000 */
[----:B-----5:R-:W-:Y:S02]  /*10810*/  IMAD.MOV.U32 R57, RZ, RZ, R6 ;  /* 0x000000ffff397224 */ /* 0x020fe400078e0006 */
[----:B------:R-:W-:-:S13]  /*10820*/  ISETP.NE.AND P0, PT, R0, RZ, PT ;  /* 0x000000ff0000720c */ /* 0x000fda0003f05270 */
[----:B------:R-:W-:Y:S05]  /*10830*/  @!P0 BRA `(.L_x_1485) ;  /* 0x000022d000008947 */ /* 0x000fea0003800000 */
[----:B-1----:R-:W2:Y:S04]  /*10840*/  LDL R6, [R1+0x88] ;  /* 0x0000880001067983 */ /* 0x002ea80000100800 */
        /* <DEDUP_REMOVED lines=97> */
.L_x_1486:
[----:B------:R-:W2:Y:S04]  /*10e60*/  LDL.LU R2, [R1+0x48] ;  /* 0x0000480001027983 */ /* 0x000ea80000300800 */
[----:B-1----:R-:W3:Y:S04]  /*10e70*/  LDL R5, [R1+0x44] ;  /* 0x0000440001057983 */ /* 0x002ee80000100800 */
[----:B------:R-:W4:Y:S04]  /*10e80*/  LDL.LU R6, [R1+0x84] ;  /* 0x0000840001067983 */ /* 0x000f280000300800 */
[----:B------:R-:W3:Y:S04]  /*10e90*/  LDL.LU R4, [R1+0x58] ;  /* 0x0000580001047983 */ /* 0x000ee80000300800 */
[----:B------:R-:W3:Y:S04]  /*10ea0*/  LDL R62, [R1+0x3c] ;  /* 0x00003c00013e7983 */ /* 0x000ee80000100800 */
[----:B------:R-:W3:Y:S04]  /*10eb0*/  LDL R16, [R1+0x80] ;  /* 0x0000800001107983 */ /* 0x000ee80000100800 */
[----:B------:R-:W3:Y:S01]  /*10ec0*/  LDL R56, [R1+0xd0] ;  /* 0x0000d00001387983 */ /* 0x000ee20000100800 */
[----:B------:R-:W-:Y:S01]  /*10ed0*/  ISETP.GT.AND P3, PT, R0, 0x1, PT ;  /* 0x000000010000780c */ /* 0x000fe20003f64270 */
[----:B------:R-:W-:-:S05]  /*10ee0*/  IMAD.MOV.U32 R0, RZ, RZ, 0x368 ;  /* 0x00000368ff007424 */ /* 0x000fca00078e00ff */
[----:B------:R-:W-:-:S04]  /*10ef0*/  SEL R0, R0, 0x328, P3 ;  /* 0x0000032800007807 */ /* 0x000fc80001800000 */
[----:B------:R1:W2:Y:S08]  /*10f00*/  LDC.64 R8, c[0x0][R0+0x170] ;  /* 0x00005c0000087b82 */ /* 0x0002b00000000a00 */
[----:B------:R1:W2:Y:S08]  /*10f10*/  LDC.64 R14, c[0x0][R0+0x168] ;  /* 0x00005a00000e7b82 */ /* 0x0002b00000000a00 */
[----:B------:R1:W2:Y:S08]  /*10f20*/  LDC.64 R18, c[0x0][R0+0x178] ;  /* 0x00005e0000127b82 */ /* 0x0002b00000000a00 */
[----:B------:R1:W2:Y:S01]  /*10f30*/  LDC.64 R20, c[0x0][R0+0x160] ;  /* 0x0000580000147b82 */ /* 0x0002a20000000a00 */
[----:B------:R-:W-:-:S04]  /*10f40*/  ISETP.NE.U32.AND P0, PT, RZ, c[0x0][0x500], PT ;  /* 0x00014000ff007a0c */ /* 0x000fc80003f05070 */
[----:B------:R-:W-:Y:S01]  /*10f50*/  ISETP.NE.AND.EX P0, PT, RZ, c[0x0][0x504], PT, P0 ;  /* 0x00014100ff007a0c */ /* 0x000fe20003f05300 */
[----:B-1----:R-:W-:-:S05]  /*10f60*/  IMAD.MOV.U32 R0, RZ, RZ, c[0x0][0x4e8] ;  /* 0x00013a00ff007624 */ /* 0x002fca00078e00ff */
[----:B------:R-:W-:Y:S01]  /*10f70*/  ISETP.NE.AND P2, PT, R0, 0x1, PT ;  /* 0x000000010000780c */ /* 0x000fe20003f45270 */
[----:B------:R-:W1:Y:S01]  /*10f80*/  S2R R63, SR_TID.X ;  /* 0x00000000003f7919 */ /* 0x000e620000002100 */
[----:B-----5:R-:W-:Y:S02]  /*10f90*/  SHF.R.S32.HI R17, RZ, 0x1f, R3 ;  /* 0x0000001fff117819 */ /* 0x020fe40000011403 */
[----:B--2---:R-:W-:-:S05]  /*10fa0*/  SEL R2, R2, RZ, !P0 ;  /* 0x000000ff02027207 */ /* 0x004fca0004000000 */
[----:B------:R-:W-:Y:S01]  /*10fb0*/  IMAD R0, R9, R2, RZ ;  /* 0x0000000209007224 */ /* 0x000fe200078e02ff */
[----:B----4-:R-:W-:Y:S02]  /*10fc0*/  SEL R6, R6, RZ, !P0 ;  /* 0x000000ff06067207 */ /* 0x010fe40004000000 */
[----:B---3--:R-:W-:Y:S01]  /*10fd0*/  LOP3.LUT R4, R4, 0xffff, RZ, 0xc0, !PT ;  /* 0x0000ffff04047812 */ /* 0x008fe200078ec0ff */
[----:B------:R-:W-:Y:S02]  /*10fe0*/  IMAD.IADD R5, R5, 0x1, R62 ;  /* 0x0000000105057824 */ /* 0x000fe400078e023e */
        /* <DEDUP_REMOVED lines=9> */
[----:B------:R-:W-:Y:S01]  /*11080*/  IADD3 R14, P1, P0, R6, R8, R3 ;  /* 0x00000008060e7210 */ /* 0x000fe2000783e003 */
[----:B------:R-:W-:Y:S02]  /*11090*/  IMAD.IADD R6, R9, 0x1, R12 ;  /* 0x0000000109067824 */ /* 0x000fe400078e020c */
        /* <DEDUP_REMOVED lines=16> */
[----:B-1----:R-:W-:Y:S01]  /*111a0*/  SHF.R.S32.HI R16, RZ, 0x1f, R63 ;  /* 0x0000001fff107819 */ /* 0x002fe2000001143f */
[----:B------:R-:W-:Y:S01]  /*111b0*/  IMAD.IADD R0, R7, 0x1, R0 ;  /* 0x0000000107007824 */ /* 0x000fe200078e0200 */
[----:B------:R-:W-:Y:S02]  /*111c0*/  LEA R7, P0, R6, R8, 0x2 ;  /* 0x0000000806077211 */ /* 0x000fe400078010ff */
[----:B------:R-:W-:Y:S02]  /*111d0*/  SEL R9, R9, c[0x0][0x454], P3 ;  /* 0x0001150009097a07 */ /* 0x000fe40001800000 */
[----:B------:R-:W-:Y:S02]  /*111e0*/  LEA.HI R16, R16, R63, RZ, 0x5 ;  /* 0x0000003f10107211 */ /* 0x000fe400078f28ff */
[----:B------:R-:W-:Y:S02]  /*111f0*/  LEA.HI.X R6, R6, R9, R0, 0x2, P0 ;  /* 0x0000000906067211 */ /* 0x000fe400000f1400 */
[----:B------:R-:W-:Y:S01]  /*11200*/  LOP3.LUT R16, R16, 0xffffffe0, RZ, 0xc0, !PT ;  /* 0xffffffe010107812 */ /* 0x000fe200078ec0ff */
[----:B------:R-:W-:Y:S01]  /*11210*/  SHFL.IDX PT, R14, R7, RZ, 0x1c1f ;  /* 0x001c1fff070e7589 */ /* 0x000fe200000e0000 */
[----:B------:R-:W-:-:S03]  /*11220*/  IMAD R0, R11, c[0x0][0x4e8], RZ ;  /* 0x00013a000b007a24 */ /* 0x000fc600078e02ff */
[----:B------:R-:W1:Y:S01]  /*11230*/  SHFL.IDX PT, R15, R6, RZ, 0x1c1f ;  /* 0x001c1fff060f7589 */ /* 0x000e6200000e0000 */
[----:B------:R-:W-:-:S03]  /*11240*/  IMAD.IADD R16, R63, 0x1, -R16 ;  /* 0x000000013f107824 */ /* 0x000fc600078e0a10 */
[----:B------:R-:W-:Y:S04]  /*11250*/  SHFL.IDX PT, R12, R7, 0x1, 0x1c1f ;  /* 0x003c1f00070c7f89 */ /* 0x000fe800000e0000 */
[----:B------:R-:W2:Y:S04]  /*11260*/  SHFL.IDX PT, R13, R6, 0x1, 0x1c1f ;  /* 0x003c1f00060d7f89 */ /* 0x000ea800000e0000 */
[----:B------:R-:W-:Y:S04]  /*11270*/  SHFL.IDX PT, R10, R7, 0x2, 0x1c1f ;  /* 0x005c1f00070a7f89 */ /* 0x000fe800000e0000 */
[----:B------:R-:W3:Y:S04]  /*11280*/  SHFL.IDX PT, R11, R6, 0x2, 0x1c1f ;  /* 0x005c1f00060b7f89 */ /* 0x000ee800000e0000 */
[----:B------:R4:W-:Y:S04]  /*11290*/  SHFL.IDX PT, R9, R6, 0x3, 0x1c1f ;  /* 0x007c1f0006097f89 */ /* 0x0009e800000e0000 */
[----:B------:R1:W1:Y:S01]  /*112a0*/  SHFL.IDX PT, R8, R7, 0x3, 0x1c1f ;  /* 0x007c1f0007087f89 */ /* 0x00026200000e0000 */
[----:B------:R-:W-:Y:S01]  /*112b0*/  LOP3.LUT P0, RZ, R16, 0x3, RZ, 0xc0, !PT ;  /* 0x0000000310ff7812 */ /* 0x000fe2000780c0ff */
[----:B----4-:R-:W-:-:S05]  /*112c0*/  IMAD.IADD R6, R56, 0x1, R62 ;  /* 0x0000000138067824 */ /* 0x010fca00078e023e */
[C---:B------:R-:W-:Y:S02]  /*112d0*/  IADD3 R18, R6.reuse, 0x8, RZ ;  /* 0x0000000806127810 */ /* 0x040fe40007ffe0ff */
[C---:B------:R-:W-:Y:S02]  /*112e0*/  IADD3 R16, R6.reuse, 0x40, RZ ;  /* 0x0000004006107810 */ /* 0x040fe40007ffe0ff */
[C---:B-1----:R-:W-:Y:S02]  /*112f0*/  IADD3 R7, R6.reuse, 0x48, RZ ;  /* 0x0000004806077810 */ /* 0x042fe40007ffe0ff */
[-C--:B------:R-:W-:Y:S02]  /*11300*/  ISETP.GE.OR P5, PT, R6, R0.reuse, P0 ;  /* 0x000000000600720c */ /* 0x080fe400007a6670 */
[-C--:B------:R-:W-:Y:S02]  /*11310*/  ISETP.GE.OR P4, PT, R18, R0.reuse, P0 ;  /* 0x000000001200720c */ /* 0x080fe40000786670 */
[----:B------:R-:W-:-:S02]  /*11320*/  ISETP.GE.OR P1, PT, R16, R0, P0 ;  /* 0x000000001000720c */ /* 0x000fc40000726670 */
[----:B------:R-:W-:-:S07]  /*11330*/  ISETP.GE.OR P0, PT, R7, R0, P0 ;  /* 0x000000000700720c */ /* 0x000fce0000706670 */
[----:B------:R1:W-:Y:S01]  /*11340*/  @!P5 ST.E [R14.64], R23 ;  /* 0x000000170e00d985 */ /* 0x0003e2000c101906 */
        /* <DEDUP_REMOVED lines=8> */
[----:B------:R-:W2:Y:S01]  /*113d0*/  LDL R56, [R1+0xc] ;  /* 0x00000c0001387983 */ /* 0x000ea20000100800 */
[----:B------:R-:W-:Y:S01]  /*113e0*/  IMAD R17, R17, c[0x0][0x3a0], RZ ;  /* 0x0000e80011117a24 */ /* 0x000fe200078e02ff */
[----:B-1----:R-:W-:Y:S01]  /*113f0*/  SHF.R.S32.HI R9, RZ, 0x1f, R2 ;  /* 0x0000001fff097819 */ /* 0x002fe20000011402 */
[C---:B------:R-:W-:Y:S01]  /*11400*/  IMAD.WIDE.U32 R6, R3.reuse, c[0x0][0x3a0], RZ ;  /* 0x0000e80003067a25 */ /* 0x040fe200078e00ff */
[----:B------:R1:W3:Y:S03]  /*11410*/  LDS.128 R12, [R202+0x80] ;  /* 0x00008000ca0c7984 */ /* 0x0002e60000000c00 */
        /* <DEDUP_REMOVED lines=37> */
.L_x_1582:
[----:B------:R-:W-:Y:S05]  /*11670*/  BRA.DIV ~URZ, `(.L_x_1489) ;  /* 0x00007a927f007947 */ /* 0x000fea000b800000 */
[----:B------:R3:W4:Y:S02]  /*11680*/  SHFL.IDX PT, R2, R6, RZ, 0x181f ;  /* 0x00181fff06027589 */ /* 0x00072400000e0000 */
.L_x_1583:
        /* <DEDUP_REMOVED lines=14> */
.L_x_1584:
        /* <DEDUP_REMOVED lines=8> */
.L_x_1585:
[----:B------:R-:W-:Y:S05]  /*117f0*/  BRA.DIV ~URZ, `(.L_x_1492) ;  /* 0x00007ac27f007947 */ /* 0x000fea000b800000 */
[----:B-1----:R1:W2:Y:S02]  /*11800*/  SHFL.IDX PT, R2, R6, 0x2, 0x181f ;  /* 0x00581f0006027f89 */ /* 0x0022a400000e0000 */
.L_x_1586:
        /* <DEDUP_REMOVED lines=9> */
.L_x_1587:
        /* <DEDUP_REMOVED lines=8> */
.L_x_1588:
[----:B------:R-:W-:Y:S05]  /*11920*/  BRA.DIV ~URZ, `(.L_x_1495) ;  /* 0x00007b427f007947 */ /* 0x000fea000b800000 */
[----:B--2---:R2:W1:Y:S02]  /*11930*/  SHFL.IDX PT, R2, R6, 0x4, 0x181f ;  /* 0x00981f0006027f89 */ /* 0x00446400000e0000 */
.L_x_1589:
        /* <DEDUP_REMOVED lines=9> */
.L_x_1590:
        /* <DEDUP_REMOVED lines=8> */
.L_x_1591:
[----:B------:R-:W-:Y:S05]  /*11a50*/  BRA.DIV ~URZ, `(.L_x_1498) ;  /* 0x00007bc27f007947 */ /* 0x000fea000b800000 */
[----:B--2---:R2:W3:Y:S02]  /*11a60*/  SHFL.IDX PT, R2, R6, 0x6, 0x181f ;  /* 0x00d81f0006027f89 */ /* 0x0044e400000e0000 */
.L_x_1592:
        /* <DEDUP_REMOVED lines=9> */
.L_x_1593:
        /* <DEDUP_REMOVED lines=8> */
.L_x_1487:
        /* <DEDUP_REMOVED lines=33> */
.L_x_1594:
[----:B------:R-:W-:Y:S05]  /*11d90*/  BRA.DIV ~URZ, `(.L_x_1502) ;  /* 0x00007a327f007947 */ /* 0x000fea000b800000 */
[----:B------:R3:W4:Y:S02]  /*11da0*/  SHFL.IDX PT, R0, R12, RZ, 0x1c1f ;  /* 0x001c1fff0c007589 */ /* 0x00072400000e0000 */
.L_x_1595:
[----:B------:R-:W-:Y:S01]  /*11db0*/  BSSY B0, `(.L_x_1503) ;  /* 0x0000032000007945 */ /* 0x000fe20003800000 */
[----:B------:R-:W-:Y:S05]  /*11dc0*/  @P1 BRA `(.L_x_1504) ;  /* 0x0000030000001947 */ /* 0x000fea0003800000 */
[----:B------:R-:W5:Y:S04]  /*11dd0*/  LDL R6, [R1+0x40] ;  /* 0x0000400001067983 */ /* 0x000f680000100800 */
        /* <DEDUP_REMOVED lines=36> */
[----:B------:R-:W-:-:S03]  /*12020*/  ISETP.GE.AND P2, PT, R10, c[0x0][0x3c8], PT ;  /* 0x0000f2000a007a0c */ /* 0x000fc60003f46270 */
[----:B------:R2:W-:Y:S01]  /*12030*/  @!P1 ST.E.64 [R2.64], R66 ;  /* 0x0000004202009985 */ /* 0x0005e2000c101b06 */
[----:B------:R-:W-:-:S04]  /*12040*/  @!P6 LEA R8, P1, R15, R0, 0x2 ;  /* 0x000000000f08e211 */ /* 0x000fc800078210ff */
[----:B------:R-:W-:Y:S02]  /*12050*/  @!P6 LEA.HI.X R9, R15, R4, R16, 0x2, P1 ;  /* 0x000000040f09e211 */ /* 0x000fe400008f1410 */
[----:B---3--:R-:W-:-:S04]  /*12060*/  @!P3 LEA R6, P1, R13, R0, 0x2 ;  /* 0x000000000d06b211 */ /* 0x008fc800078210ff */
[----:B------:R-:W-:Y:S01]  /*12070*/  @!P3 LEA.HI.X R7, R13, R4, R14, 0x2, P1 ;  /* 0x000000040d07b211 */ /* 0x000fe200008f140e */
[----:B------:R3:W-:Y:S04]  /*12080*/  @!P6 ST.E.64 [R8.64], R104 ;  /* 0x000000680800e985 */ /* 0x0007e8000c101b06 */
[----:B------:R3:W-:Y:S01]  /*12090*/  @!P3 ST.E.64 [R6.64], R82 ;  /* 0x000000520600b985 */ /* 0x0007e2000c101b06 */
[----:B--2---:R-:W-:-:S04]  /*120a0*/  @!P2 LEA R2, P1, R10, R0, 0x2 ;  /* 0x000000000a02a211 */ /* 0x004fc800078210ff */
[----:B------:R-:W-:-:S05]  /*120b0*/  @!P2 LEA.HI.X R3, R10, R4, R11, 0x2, P1 ;  /* 0x000000040a03a211 */ /* 0x000fca00008f140b */
[----:B------:R3:W-:Y:S04]  /*120c0*/  @!P2 ST.E.64 [R2.64], R60 ;  /* 0x0000003c0200a985 */ /* 0x0007e8000c101b06 */
.L_x_1504:
[----:B------:R-:W-:Y:S05]  /*120d0*/  BSYNC B0 ;  /* 0x0000000000007941 */ /* 0x000fea0003800000 */
.L_x_1503:
[----:B------:R-:W-:Y:S05]  /*120e0*/  BRA.DIV ~URZ, `(.L_x_1505) ;  /* 0x000077527f007947 */ /* 0x000fea000b800000 */
[----:B--2---:R2:W1:Y:S04]  /*120f0*/  SHFL.IDX PT, R4, R5, 0x1, 0x1c1f ;  /* 0x003c1f0005047f89 */ /* 0x00446800000e0000 */
[----:B----4-:R2:W4:Y:S02]  /*12100*/  SHFL.IDX PT, R0, R12, 0x1, 0x1c1f ;  /* 0x003c1f000c007f89 */ /* 0x01052400000e0000 */
.L_x_1596:
[----:B------:R-:W-:Y:S01]  /*12110*/  BSSY B0, `(.L_x_1506) ;  /* 0x0000032000007945 */ /* 0x000fe20003800000 */
        /* <DEDUP_REMOVED lines=37> */
[----:B------:R-:W-:Y:S02]  /*12370*/  ISETP.GE.AND P0, PT, R13, c[0x0][0x3c8], PT ;  /* 0x0000f2000d007a0c */ /* 0x000fe40003f06270 */
[----:B------:R-:W-:Y:S02]  /*12380*/  @!P3 LEA.HI.X R11, R19, R4, R20, 0x2, P6 ;  /* 0x00000004130bb211 */ /* 0x000fe400030f1414 */
[----:B--2---:R-:W-:-:S04]  /*12390*/  @!P2 LEA R8, P6, R17, R0, 0x2 ;  /* 0x000000001108a211 */ /* 0x004fc800078c10ff */
[----:B------:R-:W-:Y:S02]  /*123a0*/  @!P2 LEA.HI.X R9, R17, R4, R18, 0x2, P6 ;  /* 0x000000041109a211 */ /* 0x000fe400030f1412 */
[----:B---3--:R-:W-:-:S04]  /*123b0*/  @!P1 LEA R6, P6, R15, R0, 0x2 ;  /* 0x000000000f069211 */ /* 0x008fc800078c10ff */
[----:B------:R-:W-:Y:S01]  /*123c0*/  @!P1 LEA.HI.X R7, R15, R4, R16, 0x2, P6 ;  /* 0x000000040f079211 */ /* 0x000fe200030f1410 */
[----:B------:R2:W-:Y:S04]  /*123d0*/  @!P3 ST.E.64 [R10.64], R106 ;  /* 0x0000006a0a00b985 */ /* 0x0005e8000c101b06 */
[----:B------:R2:W-:Y:S01]  /*123e0*/  @!P2 ST.E.64 [R8.64], R102 ;  /* 0x000000660800a985 */ /* 0x0005e2000c101b06 */
[----:B-1----:R-:W-:-:S04]  /*123f0*/  @!P0 LEA R2, P6, R13, R0, 0x2 ;  /* 0x000000000d028211 */ /* 0x002fc800078c10ff */
[----:B------:R-:W-:Y:S01]  /*12400*/  @!P0 LEA.HI.X R3, R13, R4, R14, 0x2, P6 ;  /* 0x000000040d038211 */ /* 0x000fe200030f140e */
[----:B------:R2:W-:Y:S04]  /*12410*/  @!P1 ST.E.64 [R6.64], R84 ;  /* 0x0000005406009985 */ /* 0x0005e8000c101b06 */
[----:B------:R2:W-:Y:S04]  /*12420*/  @!P0 ST.E.64 [R2.64], R64 ;  /* 0x0000004002008985 */ /* 0x0005e8000c101b06 */
.L_x_1507:
[----:B------:R-:W-:Y:S05]  /*12430*/  BSYNC B0 ;  /* 0x0000000000007941 */ /* 0x000fea0003800000 */
.L_x_1506:
[----:B------:R-:W-:Y:S05]  /*12440*/  BRA.DIV ~URZ, `(.L_x_1508) ;  /* 0x000074c27f007947 */ /* 0x000fea000b800000 */
[----:B-1----:R1:W2:Y:S02]  /*12450*/  SHFL.IDX PT, R4, R5, 0x2, 0x1c1f ;  /* 0x005c1f0005047f89 */ /* 0x0022a400000e0000 */
.L_x_1597:
[----:B------:R-:W-:Y:S05]  /*12460*/  BRA.DIV ~URZ, `(.L_x_1509) ;  /* 0x000075127f007947 */ /* 0x000fea000b800000 */
[----:B----4-:R4:W1:Y:S02]  /*12470*/  SHFL.IDX PT, R0, R12, 0x2, 0x1c1f ;  /* 0x005c1f000c007f89 */ /* 0x01086400000e0000 */
.L_x_1598:
[----:B------:R-:W-:Y:S01]  /*12480*/  BSSY B0, `(.L_x_1510) ;  /* 0x0000032000007945 */ /* 0x000fe20003800000 */
[----:B------:R-:W-:Y:S05]  /*12490*/  @P4 BRA `(.L_x_1511) ;  /* 0x0000030000004947 */ /* 0x000fea0003800000 */
[----:B--23--:R-:W2:Y:S04]  /*124a0*/  LDL R8, [R1+0x40] ;  /* 0x0000400001087983 */ /* 0x00cea80000100800 */
        /* <DEDUP_REMOVED lines=17> */
[----:B-----5:R-:W-:Y:S02]  /*125c0*/  ISETP.GE.AND P0, PT, R21, c[0x0][0x3c8], PT ;  /* 0x0000f20015007a0c */ /* 0x020fe40003f06270 */
[----:B----4-:R-:W-:-:S07]  /*125d0*/  ISETP.GE.AND P4, PT, R10, c[0x0][0x3c8], PT ;  /* 0x0000f2000a007a0c */ /* 0x010fce0003f86270 */
[CC--:B-1----:R-:W-:Y:S02]  /*125e0*/  @!P3 LEA R6, P2, R8.reuse, R0.reuse, 0x2 ;  /* 0x000000000806b211 */ /* 0x0c2fe400078410ff */
[----:B------:R-:W-:Y:S02]  /*125f0*/  @!P1 LEA R2, P6, R23, R0, 0x2 ;  /* 0x0000000017029211 */ /* 0x000fe400078c10ff */
[----:B------:R-:W-:Y:S02]  /*12600*/  @!P3 LEA.HI.X R7, R8, R4, R9, 0x2, P2 ;  /* 0x000000040807b211 */ /* 0x000fe400010f1409 */
[----:B------:R-:W-:Y:S02]  /*12610*/  @!P0 LEA R8, P2, R21, R0, 0x2 ;  /* 0x0000000015088211 */ /* 0x000fe400078410ff */
[-C--:B------:R-:W-:Y:S01]  /*12620*/  @!P1 LEA.HI.X R3, R23, R4.reuse, R24, 0x2, P6 ;  /* 0x0000000417039211 */ /* 0x080fe200030f1418 */
[----:B------:R-:W-:Y:S01]  /*12630*/  @!P3 ST.E.64 [R6.64], R48 ;  /* 0x000000300600b985 */ /* 0x000fe2000c101b06 */
[----:B------:R-:W-:-:S02]  /*12640*/  @!P0 LEA.HI.X R9, R21, R4, R22, 0x2, P2 ;  /* 0x0000000415098211 */ /* 0x000fc400010f1416 */
[----:B------:R-:W-:Y:S01]  /*12650*/  ISETP.GE.AND P3, PT, R19, c[0x0][0x3c8], PT ;  /* 0x0000f20013007a0c */ /* 0x000fe20003f66270 */
[----:B------:R1:W-:Y:S01]  /*12660*/  @!P1 ST.E.64 [R2.64], R34 ;  /* 0x0000002202009985 */ /* 0x0003e2000c101b06 */
[----:B------:R-:W-:-:S03]  /*12670*/  ISETP.GE.AND P2, PT, R17, c[0x0][0x3c8], PT ;  /* 0x0000f20011007a0c */ /* 0x000fc60003f46270 */
[----:B------:R2:W-:Y:S01]  /*12680*/  @!P0 ST.E.64 [R8.64], R38 ;  /* 0x0000002608008985 */ /* 0x0005e2000c101b06 */
[----:B------:R-:W-:Y:S02]  /*12690*/  ISETP.GE.AND P1, PT, R15, c[0x0][0x3c8], PT ;  /* 0x0000f2000f007a0c */ /* 0x000fe40003f26270 */
[----:B------:R-:W-:Y:S02]  /*126a0*/  ISETP.GE.AND P0, PT, R13, c[0x0][0x3c8], PT ;  /* 0x0000f2000d007a0c */ /* 0x000fe40003f06270 */
[----:B-1----:R-:W-:-:S04]  /*126b0*/  @!P4 LEA R2, P6, R10, R0, 0x2 ;  /* 0x000000000a02c211 */ /* 0x002fc800078c10ff */
[----:B------:R-:W-:Y:S02]  /*126c0*/  @!P4 LEA.HI.X R3, R10, R4, R11, 0x2, P6 ;  /* 0x000000040a03c211 */ /* 0x000fe400030f140b */
[----:B------:R-:W-:-:S03]  /*126d0*/  @!P3 LEA R10, P6, R19, R0, 0x2 ;  /* 0x00000000130ab211 */ /* 0x000fc600078c10ff */
[----:B------:R1:W-:Y:S01]  /*126e0*/  @!P4 ST.E.64 [R2.64], R42 ;  /* 0x0000002a0200c985 */ /* 0x0003e2000c101b06 */
[----:B--2---:R-:W-:Y:S02]  /*126f0*/  @!P2 LEA R8, P4, R17, R0, 0x2 ;  /* 0x000000001108a211 */ /* 0x004fe400078810ff */
[----:B------:R-:W-:Y:S02]  /*12700*/  @!P3 LEA.HI.X R11, R19, R4, R20, 0x2, P6 ;  /* 0x00000004130bb211 */ /* 0x000fe400030f1414 */
[----:B------:R-:W-:Y:S02]  /*12710*/  @!P1 LEA R6, P6, R15, R0, 0x2 ;  /* 0x000000000f069211 */ /* 0x000fe400078c10ff */
        /* <DEDUP_REMOVED lines=8> */
.L_x_1511:
[----:B------:R-:W-:Y:S05]  /*127a0*/  BSYNC B0 ;  /* 0x0000000000007941 */ /* 0x000fea0003800000 */
.L_x_1510:
[----:B------:R-:W-:Y:S05]  /*127b0*/  BRA.DIV ~URZ, `(.L_x_1512) ;  /* 0x000072327f007947 */ /* 0x000fea000b800000 */
[----:B--2---:R2:W3:Y:S04]  /*127c0*/  SHFL.IDX PT, R4, R5, 0x3, 0x1c1f ;  /* 0x007c1f0005047f89 */ /* 0x0044e800000e0000 */
[----:B-1----:R2:W1:Y:S02]  /*127d0*/  SHFL.IDX PT, R0, R12, 0x3, 0x1c1f ;  /* 0x007c1f000c007f89 */ /* 0x00246400000e0000 */
.L_x_1599:
[----:B------:R-:W-:Y:S05]  /*127e0*/  @P5 BRA `(.L_x_1500) ;  /* 0x00000fa000005947 */ /* 0x000fea0003800000 */
[----:B---3--:R-:W3:Y:S04]  /*127f0*/  LDL R6, [R1+0x40] ;  /* 0x0000400001067983 */ /* 0x008ee80000100800 */
[----:B------:R-:W5:Y:S04]  /*12800*/  LDL R10, [R1+0x74] ;  /* 0x00007400010a7983 */ /* 0x000f680000100800 */
[----:B--2---:R-:W2:Y:S04]  /*12810*/  LDL R7, [R1+0xc0] ;  /* 0x0000c00001077983 */ /* 0x004ea80000100800 */
[----:B----4-:R-:W4:Y:S04]  /*12820*/  LDL R8, [R1+0x70] ;  /* 0x0000700001087983 */ /* 0x010f280000100800 */
        /* <DEDUP_REMOVED lines=12> */
[----:B-----5:R-:W-:-:S11]  /*128f0*/  ISETP.GE.AND P4, PT, R10, c[0x0][0x3c8], PT ;  /* 0x0000f2000a007a0c */ /* 0x020fd60003f86270 */
[----:B-1----:R-:W-:Y:S02]  /*12900*/  @!P0 LEA R2, P1, R6, R0, 0x2 ;  /* 0x0000000006028211 */ /* 0x002fe400078210ff */
[----:B----4-:R-:W-:Y:S02]  /*12910*/  ISETP.GE.AND P5, PT, R8, c[0x0][0x3c8], PT ;  /* 0x0000f20008007a0c */ /* 0x010fe40003fa6270 */
[----:B--2---:R-:W-:Y:S02]  /*12920*/  @!P0 LEA.HI.X R3, R6, R4, R7, 0x2, P1 ;  /* 0x0000000406038211 */ /* 0x004fe400008f1407 */
[----:B------:R-:W-:-:S03]  /*12930*/  ISETP.GE.AND P3, PT, R18, c[0x0][0x3c8], PT ;  /* 0x0000f20012007a0c */ /* 0x000fc60003f66270 */
[----:B------:R1:W-:Y:S01]  /*12940*/  @!P0 ST.E.64 [R2.64], R30 ;  /* 0x0000001e02008985 */ /* 0x0003e2000c101b06 */
[----:B------:R-:W-:Y:S02]  /*12950*/  @!P4 LEA R6, P0, R10, R0, 0x2 ;  /* 0x000000000a06c211 */ /* 0x000fe400078010ff */
[----:B------:R-:W-:Y:S02]  /*12960*/  ISETP.GE.AND P2, PT, R16, c[0x0][0x3c8], PT ;  /* 0x0000f20010007a0c */ /* 0x000fe40003f46270 */
[----:B------:R-:W-:Y:S02]  /*12970*/  @!P4 LEA.HI.X R7, R10, R4, R11, 0x2, P0 ;  /* 0x000000040a07c211 */ /* 0x000fe400000f140b */
[----:B------:R-:W-:Y:S02]  /*12980*/  ISETP.GE.AND P1, PT, R14, c[0x0][0x3c8], PT ;  /* 0x0000f2000e007a0c */ /* 0x000fe40003f26270 */
[----:B------:R-:W-:Y:S01]  /*12990*/  ISETP.GE.AND P0, PT, R12, c[0x0][0x3c8], PT ;  /* 0x0000f2000c007a0c */ /* 0x000fe20003f06270 */
        /* <DEDUP_REMOVED lines=23> */
.L_x_1485:
[----:B------:R-:W2:Y:S04]  /*12b10*/  LDL.LU R0, [R1+0x78] ;  /* 0x0000780001007983 */ /* 0x000ea80000300800 */
[----:B------:R-:W3:Y:S01]  /*12b20*/  LDL.LU R7, [R1+0x7c] ;  /* 0x00007c0001077983 */ /* 0x000ee20000300800 */
[----:B------:R-:W-:Y:S02]  /*12b30*/  ISETP.NE.U32.AND P1, PT, RZ, c[0x0][0x508], PT ;  /* 0x00014200ff007a0c */ /* 0x000fe40003f25070 */
[----:B------:R-:W-:Y:S01]  /*12b40*/  ISETP.NE.U32.AND P3, PT, RZ, c[0x0][0x500], PT ;  /* 0x00014000ff007a0c */ /* 0x000fe20003f65070 */
[----:B-1----:R-:W4:Y:S01]  /*12b50*/  LDL.LU R6, [R1+0x54] ;  /* 0x0000540001067983 */ /* 0x002f220000300800 */
        /* <DEDUP_REMOVED lines=17> */
.L_x_1513:
        /* <DEDUP_REMOVED lines=60> */
.L_x_1515:
[----:B------:R-:W-:Y:S05]  /*13030*/  BSYNC B0 ;  /* 0x0000000000007941 */ /* 0x000fea0003800000 */
.L_x_1514:
[----:B------:R-:W-:-:S13]  /*13040*/  ISETP.GT.AND P0, PT, R20, 0x1, PT ;  /* 0x000000011400780c */ /* 0x000fda0003f04270 */
[----:B------:R-:W-:Y:S05]  /*13050*/  @P0 BRA `(.L_x_1500) ;  /* 0x0000073000000947 */ /* 0x000fea0003800000 */
[----:B------:R-:W2:Y:S04]  /*13060*/  LDL R6, [R1+0x3c] ;  /* 0x00003c0001067983 */ /* 0x000ea80000100800 */
[----:B-1----:R-:W2:Y:S01]  /*13070*/  LDL R5, [R1+0xc] ;  /* 0x00000c0001057983 */ /* 0x002ea20000100800 */
[----:B------:R-:W-:Y:S01]  /*13080*/  MOV R2, c[0x0][0x4e8] ;  /* 0x00013a0000027a02 */ /* 0x000fe20000000f00 */
[----:B------:R-:W-:-:S03]  /*13090*/  IMAD R4, R18, c[0x0][0x3a0], RZ ;  /* 0x0000e80012047a24 */ /* 0x000fc600078e02ff */
        /* <DEDUP_REMOVED lines=12> */
[----:B------:R-:W-:Y:S02]  /*13160*/  @P0 SHF.R.U32.HI R0, RZ, c[0x0][0x4f0], R6 ;  /* 0x00013c00ff000a19 */ /* 0x000fe40000011606 */
[----:B------:R-:W-:Y:S02]  /*13170*/  ISETP.GE.AND P0, PT, R201, c[0x0][0x3c8], PT ;  /* 0x0000f200c9007a0c */ /* 0x000fe40003f06270 */
[----:B------:R-:W-:Y:S02]  /*13180*/  SHF.R.S32.HI R6, RZ, 0x1f, R0 ;  /* 0x0000001fff067819 */ /* 0x000fe40000011400 */
[----:B------:R-:W-:Y:S02]  /*13190*/  IADD3 R5, -R0, RZ, RZ ;  /* 0x000000ff00057210 */ /* 0x000fe40007ffe1ff */
[----:B------:R-:W-:Y:S01]  /*131a0*/  IADD3 R3, R3, R7, RZ ;  /* 0x0000000703037210 */ /* 0x000fe20007ffe0ff */
[----:B------:R-:W-:-:S02]  /*131b0*/  IMAD R6, R6, c[0x0][0x3e0], RZ ;  /* 0x0000f80006067a24 */ /* 0x000fc400078e02ff */
        /* <DEDUP_REMOVED lines=13> */
.L_x_1600:
[----:B------:R-:W-:Y:S05]  /*13290*/  BRA.DIV ~URZ, `(.L_x_1517) ;  /* 0x000068927f007947 */ /* 0x000fea000b800000 */
[----:B------:R3:W4:Y:S02]  /*132a0*/  SHFL.IDX PT, R2, R6, RZ, 0x181f ;  /* 0x00181fff06027589 */ /* 0x00072400000e0000 */
.L_x_1601:
        /* <DEDUP_REMOVED lines=15> */
.L_x_1602:
        /* <DEDUP_REMOVED lines=8> */
.L_x_1603:
[----:B------:R-:W-:Y:S05]  /*13420*/  BRA.DIV ~URZ, `(.L_x_1520) ;  /* 0x000068b27f007947 */ /* 0x000fea000b800000 */
[----:B-1----:R1:W2:Y:S02]  /*13430*/  SHFL.IDX PT, R2, R6, 0x2, 0x181f ;  /* 0x00581f0006027f89 */ /* 0x0022a400000e0000 */
.L_x_1604:
        /* <DEDUP_REMOVED lines=9> */
.L_x_1605:
        /* <DEDUP_REMOVED lines=8> */
.L_x_1606:
[----:B------:R-:W-:Y:S05]  /*13550*/  BRA.DIV ~URZ, `(.L_x_1523) ;  /* 0x000069327f007947 */ /* 0x000fea000b800000 */
[----:B--2---:R2:W1:Y:S02]  /*13560*/  SHFL.IDX PT, R2, R6, 0x4, 0x181f ;  /* 0x00981f0006027f89 */ /* 0x00446400000e0000 */
.L_x_1607:
        /* <DEDUP_REMOVED lines=9> */
.L_x_1608:
        /* <DEDUP_REMOVED lines=8> */
.L_x_1609:
[----:B------:R-:W-:Y:S05]  /*13680*/  BRA.DIV ~URZ, `(.L_x_1526) ;  /* 0x000069b27f007947 */ /* 0x000fea000b800000 */
[----:B--2---:R2:W3:Y:S02]  /*13690*/  SHFL.IDX PT, R2, R6, 0x6, 0x181f ;  /* 0x00d81f0006027f89 */ /* 0x0044e400000e0000 */
.L_x_1610:
        /* <DEDUP_REMOVED lines=9> */
.L_x_1611:
[----:B------:R-:W-:Y:S02]  /*13730*/  IADD3 R0, R0, 0x70, RZ ;  /* 0x0000007000007810 */ /* 0x000fe40007ffe0ff */
[----:B-12---:R-:W-:Y:S02]  /*13740*/  SHF.R.S32.HI R6, RZ, 0x1f, R201 ;  /* 0x0000001fff067819 */ /* 0x006fe400000114c9 */
[----:B------:R-:W-:-:S13]  /*13750*/  ISETP.GE.OR P1, PT, R0, R4, P0 ;  /* 0x000000040000720c */ /* 0x000fda0000726670 */
[----:B----4-:R-:W-:-:S04]  /*13760*/  @!P1 LEA R2, P0, R201, R2, 0x1 ;  /* 0x00000002c9029211 */ /* 0x010fc800078008ff */
[----:B---3--:R-:W-:-:S05]  /*13770*/  @!P1 LEA.HI.X R3, R201, R5, R6, 0x1, P0 ;  /* 0x00000005c9039211 */ /* 0x008fca00000f0c06 */
[----:B------:R1:W-:Y:S04]  /*13780*/  @!P1 ST.E.128 [R2.64], RZ ;  /* 0x000000ff02009985 */ /* 0x0003e8000c101d06 */
.L_x_1500:
[----:B------:R-:W-:Y:S05]  /*13790*/  BSYNC B1 ;  /* 0x0000000000017941 */ /* 0x000fea0003800000 */
.L_x_1484:
        /* <DEDUP_REMOVED lines=15> */
.L_x_1612:
[----:B------:R-:W-:Y:S05]  /*13890*/  BRA.DIV ~URZ, `(.L_x_1530) ;  /* 0x000069527f007947 */ /* 0x000fea000b800000 */
[----:B------:R3:W4:Y:S02]  /*138a0*/  SHFL.IDX PT, R8, R57, 0x1, 0x1f ;  /* 0x00201f0039087f89 */ /* 0x00072400000e0000 */
.L_x_1613:
        /* <DEDUP_REMOVED lines=19> */
.L_x_1614:
        /* <DEDUP_REMOVED lines=16> */
.L_x_1615:
[----:B---3--:R-:W-:Y:S01]  /*13ae0*/  IMAD R0, R0, c[0x0][0x538], RZ ;  /* 0x00014e0000007a24 */ /* 0x008fe200078e02ff */
[----:B------:R-:W-:Y:S04]  /*13af0*/  BSSY B1, `(.L_x_1533) ;  /* 0x00000ce000017945 */ /* 0x000fe80003800000 */
[----:B----4-:R-:W-:-:S04]  /*13b00*/  IADD3 R8, R0, R8, RZ ;  /* 0x0000000800087210 */ /* 0x010fc80007ffe0ff */
[----:B--2---:R-:W-:-:S13]  /*13b10*/  ISETP.GT.AND P6, PT, R8, R9, PT ;  /* 0x000000090800720c */ /* 0x004fda0003fc4270 */
[----:B------:R-:W-:Y:S05]  /*13b20*/  @P6 BRA `(.L_x_1534) ;  /* 0x0000025000006947 */ /* 0x000fea0003800000 */
.L_x_1538:
        /* <DEDUP_REMOVED lines=17> */
.L_x_1616:
        /* <DEDUP_REMOVED lines=16> */
.L_x_1617:
[----:B--2---:R-:W-:-:S05]  /*13d40*/  IMAD R0, R0, c[0x0][0x538], RZ ;  /* 0x00014e0000007a24 */ /* 0x004fca00078e02ff */
[----:B------:R-:W-:-:S04]  /*13d50*/  IADD3 R8, R0, R8, RZ ;  /* 0x0000000800087210 */ /* 0x000fc80007ffe0ff */
[----:B------:R-:W-:-:S13]  /*13d60*/  ISETP.GT.AND P6, PT, R8, R9, PT ;  /* 0x000000090800720c */ /* 0x000fda0003fc4270 */
[----:B-1----:R-:W-:Y:S05]  /*13d70*/  @!P6 BRA `(.L_x_1538) ;  /* 0xfffffdb00000e947 */ /* 0x002fea000383ffff */
.L_x_1534:
[----:B------:R-:W-:-:S05]  /*13d80*/  IADD3 R5, -R0, R8, RZ ;  /* 0x0000000800057210 */ /* 0x000fca0007ffe1ff */
[----:B------:R-:W-:-:S05]  /*13d90*/  IMAD R0, R4, c[0x0][0x538], R5 ;  /* 0x00014e0004007a24 */ /* 0x000fca00078e0205 */
[----:B------:R-:W-:Y:S01]  /*13da0*/  ISETP.GT.AND P0, PT, R0, R9, PT ;  /* 0x000000090000720c */ /* 0x000fe20003f04270 */
[----:B------:R-:W-:-:S12]  /*13db0*/  BRA.DIV ~URZ, `(.L_x_1539) ;  /* 0x000068927f007947 */ /* 0x000fd8000b800000 */
[----:B------:R-:W-:-:S03]  /*13dc0*/  VOTE.ANY R10, PT, !P0 ;  /* 0x00000000000a7806 */ /* 0x000fc600040e0100 */
.L_x_1618:
[----:B------:R-:W2:Y:S01]  /*13dd0*/  LDL.LU R2, [R1+0x5c] ;  /* 0x00005c0001027983 */ /* 0x000ea20000300800 */
[----:B------:R-:W2:Y:S02]  /*13de0*/  POPC R0, R10 ;  /* 0x0000000a00007309 */ /* 0x000ea40000000000 */
[----:B--2---:R-:W-:-:S05]  /*13df0*/  IADD3 R2, R0, R2, RZ ;  /* 0x0000000200027210 */ /* 0x004fca0007ffe0ff */
[----:B------:R2:W-:Y:S01]  /*13e00*/  STL [R1+0x5c], R2 ;  /* 0x00005c0201007387 */ /* 0x0005e20000100800 */
[----:B------:R-:W-:Y:S05]  /*13e10*/  BRA.DIV ~URZ, `(.L_x_1540) ;  /* 0x000068827f007947 */ /* 0x000fea000b800000 */
[----:B------:R3:W4:Y:S04]  /*13e20*/  SHFL.IDX PT, R8, R6, R0, 0x1f ;  /* 0x00001f0006087589 */ /* 0x00072800000e0000 */
[----:B------:R3:W1:Y:S02]  /*13e30*/  SHFL.IDX PT, R7, R7, R0, 0x1f ;  /* 0x00001f0007077589 */ /* 0x00066400000e0000 */
.L_x_1619:
[----:B------:R-:W-:Y:S01]  /*13e40*/  ISETP.NE.AND P0, PT, R10, RZ, PT ;  /* 0x000000ff0a00720c */ /* 0x000fe20003f05270 */
[----:B------:R-:W-:-:S12]  /*13e50*/  BSSY B0, `(.L_x_1541) ;  /* 0x0000005000007945 */ /* 0x000fd80003800000 */
[----:B------:R-:W-:Y:S05]  /*13e60*/  @!P0 BRA `(.L_x_1542) ;  /* 0x0000003000008947 */ /* 0x000fea0003800000 */
[----:B---3--:R-:W-:Y:S01]  /*13e70*/  IADD3 R0, R0, -0x1, RZ ;  /* 0xffffffff00007810 */ /* 0x008fe20007ffe0ff */
[----:B------:R-:W-:Y:S05]  /*13e80*/  BRA.DIV ~URZ, `(.L_x_1543) ;  /* 0x000068e27f007947 */ /* 0x000fea000b800000 */
[----:B------:R3:W2:Y:S02]  /*13e90*/  SHFL.IDX PT, R11, R4, R0, 0x1f ;  /* 0x00001f00040b7589 */ /* 0x0006a400000e0000 */
.L_x_1542:
[----:B------:R-:W-:Y:S05]  /*13ea0*/  BSYNC B0 ;  /* 0x0000000000007941 */ /* 0x000fea0003800000 */
.L_x_1541:
        /* <DEDUP_REMOVED lines=68> */
.L_x_1545:
        /* <DEDUP_REMOVED lines=68> */
.L_x_1546:
[----:B------:R-:W-:Y:S05]  /*14730*/  BSYNC B0 ;  /* 0x0000000000007941 */ /* 0x000fea0003800000 */
.L_x_1544:
[----:B------:R-:W-:-:S04]  /*14740*/  LOP3.LUT R2, RZ, R2, RZ, 0x33, !PT ;  /* 0x00000002ff027212 */ /* 0x000fc800078e33ff */
[----:B-1----:R-:W-:-:S05]  /*14750*/  IADD3 R0, R2, R8, RZ ;  /* 0x0000000802007210 */ /* 0x002fca0007ffe0ff */
[----:B------:R1:W-:Y:S01]  /*14760*/  STL [R1+0x54], R0 ;  /* 0x0000540001007387 */ /* 0x0003e20000100800 */
[----:B------:R-:W-:Y:S05]  /*14770*/  BRA `(.L_x_1547) ;  /* 0x0000005000007947 */ /* 0x000fea0003800000 */
.L_x_1535:
[----:B------:R-:W-:Y:S01]  /*14780*/  MOV R0, c[0x0][0x53c] ;  /* 0x00014f0000007a02 */ /* 0x000fe20000000f00 */
[----:B------:R2:W-:Y:S04]  /*14790*/  STL [R1+0x50], R9 ;  /* 0x0000500901007387 */ /* 0x0005e80000100800 */
[----:B------:R2:W-:Y:S04]  /*147a0*/  STL [R1+0x54], RZ ;  /* 0x000054ff01007387 */ /* 0x0005e80000100800 */
[----:B------:R2:W-:Y:S04]  /*147b0*/  STL [R1+0x58], RZ ;  /* 0x000058ff01007387 */ /* 0x0005e80000100800 */
[----:B------:R2:W-:Y:S02]  /*147c0*/  STL [R1+0x5c], R0 ;  /* 0x00005c0001007387 */ /* 0x0005e40000100800 */
.L_x_1547:
[----:B------:R-:W-:Y:S05]  /*147d0*/  BSYNC B1 ;  /* 0x0000000000017941 */ /* 0x000fea0003800000 */
.L_x_1533:
        /* <DEDUP_REMOVED lines=9> */
.L_x_1528:
[----:B--2---:R-:W2:Y:S02]  /*14870*/  LDL R0, [R1+0x5c] ;  /* 0x00005c0001007983 */ /* 0x004ea40000100800 */
[----:B--2---:R-:W-:-:S13]  /*14880*/  ISETP.GE.AND P0, PT, R0, c[0x0][0x53c], PT ;  /* 0x00014f0000007a0c */ /* 0x004fda0003f06270 */
[----:B-1--4-:R-:W-:Y:S01]  /*14890*/  @P0 CALL.REL.NOINC `(.L_x_1548) ;  /* 0x0000001000000944 */ /* 0x012fe20003c00000 */
[----:B------:R-:W-:Y:S05]  /*148a0*/  BRA `(.L_x_1549) ;  /* 0xfffed2c000007947 */ /* 0x000fea000383ffff */
.L_x_1548:
[----:B------:R-:W-:Y:S05]  /*148b0*/  EXIT ;  /* 0x000000000000794d */ /* 0x000fea0003800000 */
.L_x_1410:
[----:B------:R-:W-:Y:S01]  /*148c0*/  IMAD.MOV.U32 R0, RZ, RZ, R5 ;  /* 0x000000ffff007224 */ /* 0x000fe200078e0005 */
[----:B------:R-:W-:Y:S02]  /*148d0*/  MOV R2, 0x1 ;  /* 0x0000000100027802 */ /* 0x000fe40000000f00 */
[----:B------:R-:W-:Y:S02]  /*148e0*/  MOV R3, 0x14900 ;  /* 0x0001490000037802 */ /* 0x000fe40000000f00 */
[----:B------:R-:W-:Y:S05]  /*148f0*/  CALL.REL.NOINC `($__internal_20_$__cuda_sm70_shflsync_up_p) ;  /* 0x00005fa000007944 */ /* 0x000fea0003c00000 */
[----:B------:R-:W-:Y:S01]  /*14900*/  MOV R0, R4 ;  /* 0x0000000400007202 */ /* 0x000fe20000000f00 */
[----:B------:R-:W-:Y:S05]  /*14910*/  BRA `(.L_x_1550) ;  /* 0xfffebb4000007947 */ /* 0x000fea000383ffff */
.L_x_1411:
[----:B------:R-:W-:Y:S01]  /*14920*/  IMAD.MOV.U32 R0, RZ, RZ, R5 ;  /* 0x000000ffff007224 */ /* 0x000fe200078e0005 */
[----:B------:R-:W-:Y:S02]  /*14930*/  MOV R2, 0x2 ;  /* 0x0000000200027802 */ /* 0x000fe40000000f00 */
[----:B------:R-:W-:Y:S02]  /*14940*/  MOV R3, 0x14960 ;  /* 0x0001496000037802 */ /* 0x000fe40000000f00 */
[----:B------:R-:W-:Y:S05]  /*14950*/  CALL.REL.NOINC `($__internal_20_$__cuda_sm70_shflsync_up_p) ;  /* 0x00005f4000007944 */ /* 0x000fea0003c00000 */
[----:B------:R-:W-:Y:S01]  /*14960*/  SEL R0, R4, RZ, P4 ;  /* 0x000000ff04007207 */ /* 0x000fe20002000000 */
[----:B------:R-:W-:Y:S01]  /*14970*/  IMAD.MOV.U32 R2, RZ, RZ, 0x4 ;  /* 0x00000004ff027424 */ /* 0x000fe200078e00ff */
[----:B------:R-:W-:-:S03]  /*14980*/  MOV R3, 0x149b0 ;  /* 0x000149b000037802 */ /* 0x000fc60000000f00 */
[----:B------:R-:W-:Y:S02]  /*14990*/  IMAD.IADD R0, R5, 0x1, R0 ;  /* 0x0000000105007824 */ /* 0x000fe400078e0200 */
        /* <DEDUP_REMOVED lines=13> */
[----:B------:R-:W-:Y:S02]  /*14a70*/  MOV R62, 0x1f ;  /* 0x0000001f003e7802 */ /* 0x000fe40000000f00 */
[----:B------:R-:W-:Y:S01]  /*14a80*/  MOV R3, 0x14ac0 ;  /* 0x00014ac000037802 */ /* 0x000fe20000000f00 */
[----:B------:R-:W-:-:S04]  /*14a90*/  IMAD.IADD R4, R0, 0x1, R4 ;  /* 0x0000000100047824 */ /* 0x000fc800078e0204 */
[----:B------:R-:W-:Y:S02]  /*14aa0*/  IMAD.MOV.U32 R56, RZ, RZ, R4 ;  /* 0x000000ffff387224 */ /* 0x000fe400078e0004 */
[----:B------:R-:W-:Y:S05]  /*14ab0*/  CALL.REL.NOINC `($__internal_19_$__cuda_sm70_shflsync_idx_p) ;  /* 0x00005d8000007944 */ /* 0x000fea0003c00000 */
[----:B------:R-:W-:Y:S01]  /*14ac0*/  MOV R0, R62 ;  /* 0x0000003e00007202 */ /* 0x000fe20000000f00 */
[----:B------:R-:W-:Y:S05]  /*14ad0*/  BRA `(.L_x_1551) ;  /* 0xfffeba8000007947 */ /* 0x000fea000383ffff */
.L_x_1413:
[----:B------:R-:W-:Y:S02]  /*14ae0*/  SEL R0, RZ, 0x1, P0 ;  /* 0x00000001ff007807 */ /* 0x000fe40000000000 */
[----:B------:R-:W-:Y:S02]  /*14af0*/  MOV R2, 0x14b10 ;  /* 0x00014b1000027802 */ /* 0x000fe40000000f00 */
[----:B------:R-:W-:Y:S05]  /*14b00*/  CALL.REL.NOINC `($__internal_21_$__cuda_sm70_votesync_ballot) ;  /* 0x00005e0000007944 */ /* 0x000fea0003c00000 */
[----:B------:R-:W-:Y:S01]  /*14b10*/  MOV R7, R0 ;  /* 0x0000000000077202 */ /* 0x000fe20000000f00 */
[----:B------:R-:W-:Y:S05]  /*14b20*/  BRA `(.L_x_1552) ;  /* 0xfffebac000007947 */ /* 0x000fea000383ffff */
.L_x_1414:
[----:B------:R-:W-:Y:S01]  /*14b30*/  IMAD.MOV.U32 R56, RZ, RZ, R9 ;  /* 0x000000ffff387224 */ /* 0x000fe200078e0009 */
[----:B-1----:R-:W-:Y:S01]  /*14b40*/  MOV R2, R0 ;  /* 0x0000000000027202 */ /* 0x002fe20000000f00 */
[----:B------:R-:W-:Y:S01]  /*14b50*/  IMAD.MOV.U32 R62, RZ, RZ, 0x1f ;  /* 0x0000001fff3e7424 */ /* 0x000fe200078e00ff */
[----:B------:R-:W-:Y:S02]  /*14b60*/  MOV R3, 0x14b80 ;  /* 0x00014b8000037802 */ /* 0x000fe40000000f00 */
[----:B------:R-:W-:Y:S05]  /*14b70*/  CALL.REL.NOINC `($__internal_19_$__cuda_sm70_shflsync_idx_p) ;  /* 0x00005cc000007944 */ /* 0x000fea0003c00000 */
[----:B------:R-:W-:Y:S01]  /*14b80*/  IMAD.MOV.U32 R12, RZ, RZ, R62 ;  /* 0x000000ffff0c7224 */ /* 0x000fe200078e003e */
[----:B------:R-:W-:Y:S01]  /*14b90*/  MOV R56, R8 ;  /* 0x0000000800387202 */ /* 0x000fe20000000f00 */
[----:B------:R-:W-:Y:S01]  /*14ba0*/  IMAD.MOV.U32 R5, RZ, RZ, RZ ;  /* 0x000000ffff057224 */ /* 0x000fe200078e00ff */
[----:B------:R-:W-:Y:S01]  /*14bb0*/  MOV R2, R0 ;  /* 0x0000000000027202 */ /* 0x000fe20000000f00 */
[----:B------:R-:W-:Y:S01]  /*14bc0*/  IMAD.MOV.U32 R62, RZ, RZ, 0x1f ;  /* 0x0000001fff3e7424 */ /* 0x000fe200078e00ff */
[----:B------:R-:W-:-:S02]  /*14bd0*/  MOV R3, 0x14bf0 ;  /* 0x00014bf000037802 */ /* 0x000fc40000000f00 */
[----:B------:R-:W-:Y:S05]  /*14be0*/  CALL.REL.NOINC `($__internal_19_$__cuda_sm70_shflsync_idx_p) ;  /* 0x00005c5000007944 */ /* 0x000fea0003c00000 */
[----:B------:R-:W-:Y:S01]  /*14bf0*/  MOV R9, R62 ;  /* 0x0000003e00097202 */ /* 0x000fe20000000f00 */
[----:B------:R-:W-:Y:S05]  /*14c00*/  BRA `(.L_x_1553) ;  /* 0xfffeba5000007947 */ /* 0x000fea000383ffff */
.L_x_1417:
[----:B------:R-:W-:Y:S01]  /*14c10*/  IMAD.MOV.U32 R56, RZ, RZ, R4 ;  /* 0x000000ffff387224 */ /* 0x000fe200078e0004 */
[----:B-1----:R-:W-:Y:S01]  /*14c20*/  MOV R2, R0 ;  /* 0x0000000000027202 */ /* 0x002fe20000000f00 */
[----:B------:R-:W-:Y:S01]  /*14c30*/  IMAD.MOV.U32 R62, RZ, RZ, 0x1f ;  /* 0x0000001fff3e7424 */ /* 0x000fe200078e00ff */
[----:B------:R-:W-:-:S02]  /*14c40*/  MOV R3, 0x14c60 ;  /* 0x00014c6000037802 */ /* 0x000fc40000000f00 */
[----:B---34-:R-:W-:Y:S05]  /*14c50*/  CALL.REL.NOINC `($__internal_19_$__cuda_sm70_shflsync_idx_p) ;  /* 0x00005be000007944 */ /* 0x018fea0003c00000 */
[----:B------:R-:W-:Y:S01]  /*14c60*/  MOV R5, R62 ;  /* 0x0000003e00057202 */ /* 0x000fe20000000f00 */
[----:B------:R-:W-:Y:S05]  /*14c70*/  BRA `(.L_x_1416) ;  /* 0xfffeba4000007947 */ /* 0x000fea000383ffff */
.L_x_1428:
[----:B------:R-:W-:Y:S01]  /*14c80*/  IMAD.MOV.U32 R56, RZ, RZ, R5 ;  /* 0x000000ffff387224 */ /* 0x000fe200078e0005 */
[----:B------:R-:W-:Y:S01]  /*14c90*/  MOV R2, RZ ;  /* 0x000000ff00027202 */ /* 0x000fe20000000f00 */
[----:B------:R-:W-:Y:S01]  /*14ca0*/  IMAD.MOV.U32 R62, RZ, RZ, 0x181f ;  /* 0x0000181fff3e7424 */ /* 0x000fe200078e00ff */
[----:B------:R-:W-:-:S02]  /*14cb0*/  MOV R3, 0x14cd0 ;  /* 0x00014cd000037802 */ /* 0x000fc40000000f00 */
[----:B-----5:R-:W-:Y:S05]  /*14cc0*/  CALL.REL.NOINC `($__internal_19_$__cuda_sm70_shflsync_idx_p) ;  /* 0x00005b7000007944 */ /* 0x020fea0003c00000 */
[----:B------:R-:W-:Y:S01]  /*14cd0*/  MOV R7, R62 ;  /* 0x0000003e00077202 */ /* 0x000fe20000000f00 */
[----:B------:R-:W-:Y:S05]  /*14ce0*/  BRA `(.L_x_1554) ;  /* 0xfffedaf000007947 */ /* 0x000fea000383ffff */
.L_x_1429:
[----:B------:R-:W-:Y:S01]  /*14cf0*/  IMAD.MOV.U32 R56, RZ, RZ, R6 ;  /* 0x000000ffff387224 */ /* 0x000fe200078e0006 */
[----:B------:R-:W-:Y:S01]  /*14d00*/  MOV R2, RZ ;  /* 0x000000ff00027202 */ /* 0x000fe20000000f00 */
[----:B------:R-:W-:Y:S01]  /*14d10*/  IMAD.MOV.U32 R62, RZ, RZ, 0x181f ;  /* 0x0000181fff3e7424 */ /* 0x000fe200078e00ff */
[----:B------:R-:W-:-:S02]  /*14d20*/  MOV R3, 0x14d40 ;  /* 0x00014d4000037802 */ /* 0x000fc40000000f00 */
[----:B-12--5:R-:W-:Y:S05]  /*14d30*/  CALL.REL.NOINC `($__internal_19_$__cuda_sm70_shflsync_idx_p) ;  /* 0x00005b0000007944 */ /* 0x026fea0003c00000 */
[----:B------:R-:W-:Y:S01]  /*14d40*/  MOV R2, R62 ;  /* 0x0000003e00027202 */ /* 0x000fe20000000f00 */
[----:B------:R-:W-:Y:S05]  /*14d50*/  BRA `(.L_x_1555) ;  /* 0xfffedaa000007947 */ /* 0x000fea000383ffff */
.L_x_1432:
[----:B------:R-:W-:Y:S01]  /*14d60*/  IMAD.MOV.U32 R56, RZ, RZ, R5 ;  /* 0x000000ffff387224 */ /* 0x000fe200078e0005 */
[----:B-1--4-:R-:W-:Y:S01]  /*14d70*/  MOV R2, 0x1 ;  /* 0x0000000100027802 */ /* 0x012fe20000000f00 */
[----:B------:R-:W-:Y:S01]  /*14d80*/  IMAD.MOV.U32 R62, RZ, RZ, 0x181f ;  /* 0x0000181fff3e7424 */ /* 0x000fe200078e00ff */
[----:B------:R-:W-:-:S02]  /*14d90*/  MOV R3, 0x14db0 ;  /* 0x00014db000037802 */ /* 0x000fc40000000f00 */
[----:B--2--5:R-:W-:Y:S05]  /*14da0*/  CALL.REL.NOINC `($__internal_19_$__cuda_sm70_shflsync_idx_p) ;  /* 0x00005a9000007944 */ /* 0x024fea0003c00000 */
[----:B------:R-:W-:Y:S01]  /*14db0*/  IMAD.MOV.U32 R7, RZ, RZ, R62 ;  /* 0x000000ffff077224 */ /* 0x000fe200078e003e */
[----:B------:R-:W-:Y:S01]  /*14dc0*/  MOV R2, 0x1 ;  /* 0x0000000100027802 */ /* 0x000fe20000000f00 */
[----:B------:R-:W-:Y:S01]  /*14dd0*/  IMAD.MOV.U32 R56, RZ, RZ, R6 ;  /* 0x000000ffff387224 */ /* 0x000fe200078e0006 */
[----:B------:R-:W-:-:S02]  /*14de0*/  MOV R62, 0x181f ;  /* 0x0000181f003e7802 */ /* 0x000fc40000000f00 */
[----:B------:R-:W-:Y:S02]  /*14df0*/  MOV R3, 0x14e10 ;  /* 0x00014e1000037802 */ /* 0x000fe40000000f00 */
[----:B------:R-:W-:Y:S05]  /*14e00*/  CALL.REL.NOINC `($__internal_19_$__cuda_sm70_shflsync_idx_p) ;  /* 0x00005a3000007944 */ /* 0x000fea0003c00000 */
[----:B------:R-:W-:Y:S01]  /*14e10*/  MOV R2, R62 ;  /* 0x0000003e00027202 */ /* 0x000fe20000000f00 */
[----:B------:R-:W-:Y:S05]  /*14e20*/  BRA `(.L_x_1556) ;  /* 0xfffedb2000007947 */ /* 0x000fea000383ffff */
.L_x_1435:
[----:B------:R-:W-:Y:S01]  /*14e30*/  IMAD.MOV.U32 R56, RZ, RZ, R5 ;  /* 0x000000ffff387224 */ /* 0x000fe200078e0005 */
[----:B-1----:R-:W-:Y:S01]  /*14e40*/  MOV R2, 0x2 ;  /* 0x0000000200027802 */ /* 0x002fe20000000f00 */
[----:B------:R-:W-:Y:S01]  /*14e50*/  IMAD.MOV.U32 R62, RZ, RZ, 0x181f ;  /* 0x0000181fff3e7424 */ /* 0x000fe200078e00ff */
[----:B------:R-:W-:Y:S02]  /*14e60*/  MOV R3, 0x14e80 ;  /* 0x00014e8000037802 */ /* 0x000fe40000000f00 */
[----:B--23-5:R-:W-:Y:S05]  /*14e70*/  CALL.REL.NOINC `($__internal_19_$__cuda_sm70_shflsync_idx_p) ;  /* 0x000059c000007944 */ /* 0x02cfea0003c00000 */
[----:B------:R-:W-:Y:S01]  /*14e80*/  MOV R7, R62 ;  /* 0x0000003e00077202 */ /* 0x000fe20000000f00 */
[----:B------:R-:W-:Y:S05]  /*14e90*/  BRA `(.L_x_1557) ;  /* 0xfffedb9000007947 */ /* 0x000fea000383ffff */
.L_x_1436:
[----:B------:R-:W-:Y:S01]  /*14ea0*/  IMAD.MOV.U32 R56, RZ, RZ, R6 ;  /* 0x000000ffff387224 */ /* 0x000fe200078e0006 */
[----:B-1----:R-:W-:Y:S01]  /*14eb0*/  MOV R2, 0x2 ;  /* 0x0000000200027802 */ /* 0x002fe20000000f00 */
[----:B------:R-:W-:Y:S01]  /*14ec0*/  IMAD.MOV.U32 R62, RZ, RZ, 0x181f ;  /* 0x0000181fff3e7424 */ /* 0x000fe200078e00ff */
[----:B------:R-:W-:Y:S02]  /*14ed0*/  MOV R3, 0x14ef0 ;  /* 0x00014ef000037802 */ /* 0x000fe40000000f00 */
[----:B--2345:R-:W-:Y:S05]  /*14ee0*/  CALL.REL.NOINC `($__internal_19_$__cuda_sm70_shflsync_idx_p) ;  /* 0x0000595000007944 */ /* 0x03cfea0003c00000 */
[----:B------:R-:W-:Y:S01]  /*14ef0*/  MOV R2, R62 ;  /* 0x0000003e00027202 */ /* 0x000fe20000000f00 */
[----:B------:R-:W-:Y:S05]  /*14f00*/  BRA `(.L_x_1558) ;  /* 0xfffedb4000007947 */ /* 0x000fea000383ffff */
.L_x_1439:
[----:B------:R-:W-:Y:S01]  /*14f10*/  IMAD.MOV.U32 R56, RZ, RZ, R5 ;  /* 0x000000ffff387224 */ /* 0x000fe200078e0005 */
[----:B--2---:R-:W-:Y:S01]  /*14f20*/  MOV R2, 0x3 ;  /* 0x0000000300027802 */ /* 0x004fe20000000f00 */
[----:B------:R-:W-:Y:S01]  /*14f30*/  IMAD.MOV.U32 R62, RZ, RZ, 0x181f ;  /* 0x0000181fff3e7424 */ /* 0x000fe200078e00ff */
[----:B------:R-:W-:-:S02]  /*14f40*/  MOV R3, 0x14f60 ;  /* 0x00014f6000037802 */ /* 0x000fc40000000f00 */
[----:B-1-345:R-:W-:Y:S05]  /*14f50*/  CALL.REL.NOINC `($__internal_19_$__cuda_sm70_shflsync_idx_p) ;  /* 0x000058e000007944 */ /* 0x03afea0003c00000 */
        /* <DEDUP_REMOVED lines=8> */
.L_x_1442:
[----:B------:R-:W-:Y:S01]  /*14fe0*/  IMAD.MOV.U32 R56, RZ, RZ, R5 ;  /* 0x000000ffff387224 */ /* 0x000fe200078e0005 */
[----:B-12---:R-:W-:Y:S01]  /*14ff0*/  MOV R2, 0x4 ;  /* 0x0000000400027802 */ /* 0x006fe20000000f00 */
[----:B------:R-:W-:Y:S01]  /*15000*/  IMAD.MOV.U32 R62, RZ, RZ, 0x181f ;  /* 0x0000181fff3e7424 */ /* 0x000fe200078e00ff */
[----:B------:R-:W-:Y:S02]  /*15010*/  MOV R3, 0x15030 ;  /* 0x0001503000037802 */ /* 0x000fe40000000f00 */
[----:B---345:R-:W-:Y:S05]  /*15020*/  CALL.REL.NOINC `($__internal_19_$__cuda_sm70_shflsync_idx_p) ;  /* 0x0000581000007944 */ /* 0x038fea0003c00000 */
[----:B------:R-:W-:Y:S01]  /*15030*/  MOV R7, R62 ;  /* 0x0000003e00077202 */ /* 0x000fe20000000f00 */
[----:B------:R-:W-:Y:S05]  /*15040*/  BRA `(.L_x_1560) ;  /* 0xfffedbd000007947 */ /* 0x000fea000383ffff */
.L_x_1443:
[----:B------:R-:W-:Y:S01]  /*15050*/  IMAD.MOV.U32 R56, RZ, RZ, R6 ;  /* 0x000000ffff387224 */ /* 0x000fe200078e0006 */
[----:B--2---:R-:W-:Y:S01]  /*15060*/  MOV R2, 0x4 ;  /* 0x0000000400027802 */ /* 0x004fe20000000f00 */
[----:B------:R-:W-:Y:S01]  /*15070*/  IMAD.MOV.U32 R62, RZ, RZ, 0x181f ;  /* 0x0000181fff3e7424 */ /* 0x000fe200078e00ff */
[----:B------:R-:W-:Y:S02]  /*15080*/  MOV R3, 0x150a0 ;  /* 0x000150a000037802 */ /* 0x000fe40000000f00 */
[----:B-1-345:R-:W-:Y:S05]  /*15090*/  CALL.REL.NOINC `($__internal_19_$__cuda_sm70_shflsync_idx_p) ;  /* 0x000057a000007944 */ /* 0x03afea0003c00000 */
[----:B------:R-:W-:Y:S01]  /*150a0*/  MOV R2, R62 ;  /* 0x0000003e00027202 */ /* 0x000fe20000000f00 */
[----:B------:R-:W-:Y:S05]  /*150b0*/  BRA `(.L_x_1561) ;  /* 0xfffedb8000007947 */ /* 0x000fea000383ffff */
.L_x_1446:
[----:B------:R-:W-:Y:S01]  /*150c0*/  IMAD.MOV.U32 R56, RZ, RZ, R5 ;  /* 0x000000ffff387224 */ /* 0x000fe200078e0005 */
[----:B-1----:R-:W-:Y:S01]  /*150d0*/  MOV R2, 0x5 ;  /* 0x0000000500027802 */ /* 0x002fe20000000f00 */
[----:B------:R-:W-:Y:S01]  /*150e0*/  IMAD.MOV.U32 R62, RZ, RZ, 0x181f ;  /* 0x0000181fff3e7424 */ /* 0x000fe200078e00ff */
[----:B------:R-:W-:-:S02]  /*150f0*/  MOV R3, 0x15110 ;  /* 0x0001511000037802 */ /* 0x000fc40000000f00 */
[----:B--2345:R-:W-:Y:S05]  /*15100*/  CALL.REL.NOINC `($__internal_19_$__cuda_sm70_shflsync_idx_p) ;  /* 0x0000573000007944 */ /* 0x03cfea0003c00000 */
        /* <DEDUP_REMOVED lines=8> */
.L_x_1449:
[----:B------:R-:W-:Y:S01]  /*15190*/  IMAD.MOV.U32 R56, RZ, RZ, R5 ;  /* 0x000000ffff387224 */ /* 0x000fe200078e0005 */
[----:B-1----:R-:W-:Y:S01]  /*151a0*/  MOV R2, 0x6 ;  /* 0x0000000600027802 */ /* 0x002fe20000000f00 */
[----:B------:R-:W-:Y:S01]  /*151b0*/  IMAD.MOV.U32 R62, RZ, RZ, 0x181f ;  /* 0x0000181fff3e7424 */ /* 0x000fe200078e00ff */
[----:B------:R-:W-:Y:S02]  /*151c0*/  MOV R3, 0x151e0 ;  /* 0x000151e000037802 */ /* 0x000fe40000000f00 */
[----:B--2345:R-:W-:Y:S05]  /*151d0*/  CALL.REL.NOINC `($__internal_19_$__cuda_sm70_shflsync_idx_p) ;  /* 0x0000566000007944 */ /* 0x03cfea0003c00000 */
[----:B------:R-:W-:Y:S01]  /*151e0*/  MOV R7, R62 ;  /* 0x0000003e00077202 */ /* 0x000fe20000000f00 */
[----:B------:R-:W-:Y:S05]  /*151f0*/  BRA `(.L_x_1563) ;  /* 0xfffedc1000007947 */ /* 0x000fea000383ffff */
.L_x_1450:
[----:B------:R-:W-:Y:S01]  /*15200*/  IMAD.MOV.U32 R56, RZ, RZ, R6 ;  /* 0x000000ffff387224 */ /* 0x000fe200078e0006 */
[----:B-1----:R-:W-:Y:S01]  /*15210*/  MOV R2, 0x6 ;  /* 0x0000000600027802 */ /* 0x002fe20000000f00 */
[----:B------:R-:W-:Y:S01]  /*15220*/  IMAD.MOV.U32 R62, RZ, RZ, 0x181f ;  /* 0x0000181fff3e7424 */ /* 0x000fe200078e00ff */
[----:B------:R-:W-:Y:S02]  /*15230*/  MOV R3, 0x15250 ;  /* 0x0001525000037802 */ /* 0x000fe40000000f00 */
[----:B--2345:R-:W-:Y:S05]  /*15240*/  CALL.REL.NOINC `($__internal_19_$__cuda_sm70_shflsync_idx_p) ;  /* 0x000055f000007944 */ /* 0x03cfea0003c00000 */
[----:B------:R-:W-:Y:S01]  /*15250*/  MOV R2, R62 ;  /* 0x0000003e00027202 */ /* 0x000fe20000000f00 */
[----:B------:R-:W-:Y:S05]  /*15260*/  BRA `(.L_x_1564) ;  /* 0xfffedbc000007947 */ /* 0x000fea000383ffff */
.L_x_1453:
        /* <DEDUP_REMOVED lines=13> */
.L_x_1456:
[----:B------:R-:W-:Y:S01]  /*15340*/  IMAD.MOV.U32 R56, RZ, RZ, R4 ;  /* 0x000000ffff387224 */ /* 0x000fe200078e0004 */
[----:B------:R-:W-:Y:S01]  /*15350*/  MOV R2, RZ ;  /* 0x000000ff00027202 */ /* 0x000fe20000000f00 */
[----:B------:R-:W-:Y:S01]  /*15360*/  IMAD.MOV.U32 R62, RZ, RZ, 0x181f ;  /* 0x0000181fff3e7424 */ /* 0x000fe200078e00ff */
[----:B------:R-:W-:Y:S02]  /*15370*/  MOV R3, 0x15390 ;  /* 0x0001539000037802 */ /* 0x000fe40000000f00 */
[----:B------:R-:W-:Y:S05]  /*15380*/  CALL.REL.NOINC `($__internal_19_$__cuda_sm70_shflsync_idx_p) ;  /* 0x000054b000007944 */ /* 0x000fea0003c00000 */
[----:B------:R-:W-:Y:S01]  /*15390*/  MOV R7, R62 ;  /* 0x0000003e00077202 */ /* 0x000fe20000000f00 */
[----:B------:R-:W-:Y:S05]  /*153a0*/  BRA `(.L_x_1566) ;  /* 0xfffef80000007947 */ /* 0x000fea000383ffff */
.L_x_1457:
[----:B------:R-:W-:Y:S01]  /*153b0*/  IMAD.MOV.U32 R56, RZ, RZ, R0 ;  /* 0x000000ffff387224 */ /* 0x000fe200078e0000 */
[----:B------:R-:W-:Y:S01]  /*153c0*/  MOV R2, RZ ;  /* 0x000000ff00027202 */ /* 0x000fe20000000f00 */
[----:B------:R-:W-:Y:S01]  /*153d0*/  IMAD.MOV.U32 R62, RZ, RZ, 0x181f ;  /* 0x0000181fff3e7424 */ /* 0x000fe200078e00ff */
[----:B------:R-:W-:Y:S02]  /*153e0*/  MOV R3, 0x15400 ;  /* 0x0001540000037802 */ /* 0x000fe40000000f00 */
[----:B-12---:R-:W-:Y:S05]  /*153f0*/  CALL.REL.NOINC `($__internal_19_$__cuda_sm70_shflsync_idx_p) ;  /* 0x0000544000007944 */ /* 0x006fea0003c00000 */
        /* <DEDUP_REMOVED lines=12> */
[----:B------:R-:W-:Y:S05]  /*154c0*/  CALL.REL.NOINC `($__internal_19_$__cuda_sm70_shflsync_idx_p) ;  /* 0x0000537000007944 */ /* 0x000fea0003c00000 */
[----:B------:R-:W-:Y:S01]  /*154d0*/  IMAD.MOV.U32 R6, RZ, RZ, R62 ;  /* 0x000000ffff067224 */ /* 0x000fe200078e003e */
[----:B------:R-:W-:Y:S01]  /*154e0*/  MOV R2, 0x1 ;  /* 0x0000000100027802 */ /* 0x000fe20000000f00 */
[----:B------:R-:W-:Y:S01]  /*154f0*/  IMAD.MOV.U32 R56, RZ, RZ, R0 ;  /* 0x000000ffff387224 */ /* 0x000fe200078e0000 */
[----:B------:R-:W-:Y:S02]  /*15500*/  MOV R62, 0x181f ;  /* 0x0000181f003e7802 */ /* 0x000fe40000000f00 */
[----:B------:R-:W-:Y:S02]  /*15510*/  MOV R3, 0x15530 ;  /* 0x0001553000037802 */ /* 0x000fe40000000f00 */
[----:B------:R-:W-:Y:S05]  /*15520*/  CALL.REL.NOINC `($__internal_19_$__cuda_sm70_shflsync_idx_p) ;  /* 0x0000531000007944 */ /* 0x000fea0003c00000 */
[C---:B------:R-:W-:Y:S01]  /*15530*/  IADD3 R2, -R5.reuse, 0x10, RZ ;  /* 0x0000001005027810 */ /* 0x040fe20007ffe1ff */
[----:B------:R-:W-:Y:S01]  /*15540*/  IMAD.MOV.U32 R56, RZ, RZ, R4 ;  /* 0x000000ffff387224 */ /* 0x000fe200078e0004 */
[----:B------:R-:W-:-:S02]  /*15550*/  ISETP.NE.U32.AND P2, PT, R5, RZ, PT ;  /* 0x000000ff0500720c */ /* 0x000fc40003f45070 */
[----:B------:R-:W-:-:S04]  /*15560*/  LOP3.LUT R2, R2, 0xf, RZ, 0xc0, !PT ;  /* 0x0000000f02027812 */ /* 0x000fc800078ec0ff */
[----:B------:R-:W-:Y:S01]  /*15570*/  IADD3 R2, P1, P0, R2, R62, R135 ;  /* 0x0000003e02027210 */ /* 0x000fe2000783e087 */
[----:B------:R-:W-:-:S03]  /*15580*/  IMAD.MOV.U32 R62, RZ, RZ, 0x181f ;  /* 0x0000181fff3e7424 */ /* 0x000fc600078e00ff */
[----:B------:R-:W-:-:S05]  /*15590*/  IADD3.X R3, RZ, R6, R36, P1, P0 ;  /* 0x00000006ff037210 */ /* 0x000fca0000fe0424 */
[----:B------:R-:W-:Y:S01]  /*155a0*/  @!PT LDS RZ, [RZ] ;  /* 0x00000000fffff984 */ /* 0x000fe20000000800 */
[----:B------:R-:W-:Y:S01]  /*155b0*/  @!PT LDS RZ, [RZ] ;  /* 0x00000000fffff984 */ /* 0x000fe20000000800 */
[----:B------:R-:W-:Y:S01]  /*155c0*/  @!PT LDS RZ, [RZ] ;  /* 0x00000000fffff984 */ /* 0x000fe20000000800 */
[----:B------:R1:W-:Y:S02]  /*155d0*/  LDGSTS.E.BYPASS.LTC128B.128.ZFILL [R202+0x3100], [R2.64], P2 ;  /* 0x0310000002ca7fae */ /* 0x0003e40009141d46 */
        /* <DEDUP_REMOVED lines=49> */
[----:B------:R-:W-:Y:S01]  /*158f0*/  MOV R0, R62 ;  /* 0x0000003e00007202 */ /* 0x000fe20000000f00 */
[----:B------:R-:W-:Y:S05]  /*15900*/  BRA `(.L_x_1567) ;  /* 0xfffef42000007947 */ /* 0x000fea000383ffff */
.L_x_1458:
[----:B------:R-:W-:Y:S01]  /*15910*/  IMAD.MOV.U32 R56, RZ, RZ, R0 ;  /* 0x000000ffff387224 */ /* 0x000fe200078e0000 */
[----:B------:R-:W-:Y:S01]  /*15920*/  MOV R2, RZ ;  /* 0x000000ff00027202 */ /* 0x000fe20000000f00 */
[----:B------:R-:W-:Y:S01]  /*15930*/  IMAD.MOV.U32 R62, RZ, RZ, 0x1c1f ;  /* 0x00001c1fff3e7424 */ /* 0x000fe200078e00ff */
[----:B------:R-:W-:-:S02]  /*15940*/  MOV R3, 0x15960 ;  /* 0x0001596000037802 */ /* 0x000fc40000000f00 */
[----:B------:R-:W-:Y:S05]  /*15950*/  CALL.REL.NOINC `($__internal_19_$__cuda_sm70_shflsync_idx_p) ;  /* 0x00004ee000007944 */ /* 0x000fea0003c00000 */
[----:B------:R-:W-:Y:S01]  /*15960*/  MOV R2, R62 ;  /* 0x0000003e00027202 */ /* 0x000fe20000000f00 */
[----:B------:R-:W-:Y:S05]  /*15970*/  BRA `(.L_x_1568) ;  /* 0xfffef51000007947 */ /* 0x000fea000383ffff */
.L_x_1459:
[----:B------:R-:W-:Y:S01]  /*15980*/  IMAD.MOV.U32 R56, RZ, RZ, R0 ;  /* 0x000000ffff387224 */ /* 0x000fe200078e0000 */
[----:B------:R-:W-:Y:S01]  /*15990*/  MOV R2, 0x1 ;  /* 0x0000000100027802 */ /* 0x000fe20000000f00 */
[----:B------:R-:W-:Y:S01]  /*159a0*/  IMAD.MOV.U32 R62, RZ, RZ, 0x1c1f ;  /* 0x00001c1fff3e7424 */ /* 0x000fe200078e00ff */
[----:B------:R-:W-:-:S02]  /*159b0*/  MOV R3, 0x159d0 ;  /* 0x000159d000037802 */ /* 0x000fc40000000f00 */
[----:B-1----:R-:W-:Y:S05]  /*159c0*/  CALL.REL.NOINC `($__internal_19_$__cuda_sm70_shflsync_idx_p) ;  /* 0x00004e7000007944 */ /* 0x002fea0003c00000 */
[----:B------:R-:W-:Y:S01]  /*159d0*/  IMAD.IADD R2, R4, 0x1, R62 ;  /* 0x0000000104027824 */ /* 0x000fe200078e023e */
[----:B------:R-:W-:Y:S01]  /*159e0*/  MOV R3, 0x15cc0 ;  /* 0x00015cc000037802 */ /* 0x000fe20000000f00 */
[----:B------:R-:W-:-:S02]  /*159f0*/  IMAD.MOV.U32 R56, RZ, RZ, R0 ;  /* 0x000000ffff387224 */ /* 0x000fc400078e0000 */
        /* <DEDUP_REMOVED lines=37> */
[----:B------:R-:W-:Y:S01]  /*15c50*/  ISETP.GT.AND P0, PT, R2, 0x49, PT ;  /* 0x000000490200780c */ /* 0x000fe20003f04270 */
[----:B------:R-:W-:Y:S01]  /*15c60*/  IMAD.MOV.U32 R2, RZ, RZ, 0x2 ;  /* 0x00000002ff027424 */ /* 0x000fe200078e00ff */
[----:B------:R-:W-:-:S02]  /*15c70*/  FSEL R140, R44, -INF , P6 ;  /* 0xff8000002c8c7808 */ /* 0x000fc40003000000 */
[----:B------:R-:W-:Y:S02]  /*15c80*/  FSEL R139, R42, -INF , P2 ;  /* 0xff8000002a8b7808 */ /* 0x000fe40001000000 */
[----:B------:R-:W-:Y:S02]  /*15c90*/  FSEL R138, R35, -INF , P1 ;  /* 0xff800000238a7808 */ /* 0x000fe40000800000 */
[----:B------:R-:W-:Y:S02]  /*15ca0*/  FSEL R137, R33, -INF , P0 ;  /* 0xff80000021897808 */ /* 0x000fe40000000000 */
[----:B------:R-:W-:Y:S05]  /*15cb0*/  CALL.REL.NOINC `($__internal_19_$__cuda_sm70_shflsync_idx_p) ;  /* 0x00004b8000007944 */ /* 0x000fea0003c00000 */
[----:B------:R-:W-:Y:S01]  /*15cc0*/  IMAD.IADD R2, R4, 0x1, R62 ;  /* 0x0000000104027824 */ /* 0x000fe200078e023e */
[----:B------:R-:W-:Y:S01]  /*15cd0*/  MOV R3, 0x15fb0 ;  /* 0x00015fb000037802 */ /* 0x000fe20000000f00 */
[----:B------:R-:W-:Y:S02]  /*15ce0*/  IMAD.MOV.U32 R56, RZ, RZ, R0 ;  /* 0x000000ffff387224 */ /* 0x000fe400078e0000 */
        /* <DEDUP_REMOVED lines=45> */
[----:B------:R-:W-:Y:S02]  /*15fc0*/  FMNMX.FTZ R0, R11, R13, !PT ;  /* 0x0000000d0b007209 */ /* 0x000fe40007810000 */
[----:B------:R-:W-:Y:S02]  /*15fd0*/  FMNMX.FTZ R2, R24, R26, !PT ;  /* 0x0000001a18027209 */ /* 0x000fe40007810000 */
[----:B------:R-:W-:Y:S02]  /*15fe0*/  IMNMX R5, R5, R4, PT ;  /* 0x0000000405057217 */ /* 0x000fe40003800200 */
[----:B------:R-:W-:Y:S01]  /*15ff0*/  FMNMX.FTZ R3, R15, R0, !PT ;  /* 0x000000000f037209 */ /* 0x000fe20007810000 */
[----:B------:R-:W-:Y:S01]  /*16000*/  IMAD.MOV.U32 R0, RZ, RZ, 0x2 ;  /* 0x00000002ff007424 */ /* 0x000fe200078e00ff */
[----:B------:R-:W-:-:S02]  /*16010*/  ISETP.GT.AND P6, PT, R5, RZ, PT ;  /* 0x000000ff0500720c */ /* 0x000fc40003fc4270 */
[C---:B------:R-:W-:Y:S02]  /*16020*/  ISETP.GT.AND P2, PT, R5.reuse, 0x1, PT ;  /* 0x000000010500780c */ /* 0x040fe40003f44270 */
[----:B------:R-:W-:Y:S02]  /*16030*/  FMNMX.FTZ R4, R10, R12, !PT ;  /* 0x0000000c0a047209 */ /* 0x000fe40007810000 */
[----:B------:R-:W-:Y:S02]  /*16040*/  ISETP.GT.AND P1, PT, R5, 0x8, PT ;  /* 0x000000080500780c */ /* 0x000fe40003f24270 */
[----:B------:R-:W-:Y:S02]  /*16050*/  FSEL R28, R161, -INF , P6 ;  /* 0xff800000a11c7808 */ /* 0x000fe40003000000 */
[----:B------:R-:W-:Y:S02]  /*16060*/  FSEL R30, R160, -INF , P2 ;  /* 0xff800000a01e7808 */ /* 0x000fe40001000000 */
[----:B------:R-:W-:-:S02]  /*16070*/  FMNMX.FTZ R2, R29, R2, !PT ;  /* 0x000000021d027209 */ /* 0x000fc40007810000 */
[----:B------:R-:W-:Y:S02]  /*16080*/  FMNMX.FTZ R71, R17, R3, !PT ;  /* 0x0000000311477209 */ /* 0x000fe40007810000 */
[----:B------:R-:W-:Y:S02]  /*16090*/  ISETP.GT.AND P0, PT, R5, 0x9, PT ;  /* 0x000000090500780c */ /* 0x000fe40003f04270 */
[----:B------:R-:W-:Y:S02]  /*160a0*/  FSEL R33, R151, -INF , P1 ;  /* 0xff80000097217808 */ /* 0x000fe40000800000 */
[----:B------:R-:W-:Y:S02]  /*160b0*/  FMNMX.FTZ R4, R14, R4, !PT ;  /* 0x000000040e047209 */ /* 0x000fe40007810000 */
[----:B------:R-:W-:Y:S02]  /*160c0*/  FMNMX.FTZ R3, R28, R30, !PT ;  /* 0x0000001e1c037209 */ /* 0x000fe40007810000 */
[----:B------:R-:W-:-:S02]  /*160d0*/  FMNMX.FTZ R70, R31, R2, !PT ;  /* 0x000000021f467209 */ /* 0x000fc40007810000 */
[----:B------:R-:W-:Y:S02]  /*160e0*/  ISETP.GT.AND P6, PT, R5, 0x10, PT ;  /* 0x000000100500780c */ /* 0x000fe40003fc4270 */
[----:B------:R-:W-:Y:S02]  /*160f0*/  FSEL R35, R150, -INF , P0 ;  /* 0xff80000096237808 */ /* 0x000fe40000000000 */
[----:B------:R-:W-:Y:S02]  /*16100*/  FMNMX.FTZ R4, R16, R4, !PT ;  /* 0x0000000410047209 */ /* 0x000fe40007810000 */
[----:B------:R-:W-:Y:S02]  /*16110*/  FMNMX.FTZ R2, R33, R3, !PT ;  /* 0x0000000321027209 */ /* 0x000fe40007810000 */
[----:B------:R-:W-:Y:S02]  /*16120*/  ISETP.GT.AND P2, PT, R5, 0x11, PT ;  /* 0x000000110500780c */ /* 0x000fe40003f44270 */
[----:B------:R-:W-:-:S02]  /*16130*/  FSEL R48, R147, -INF , P6 ;  /* 0xff80000093307808 */ /* 0x000fc40003000000 */
        /* <DEDUP_REMOVED lines=89> */
[----:B------:R-:W-:Y:S01]  /*166d0*/  FMNMX.FTZ R71, R138, R71, !PT ;  /* 0x000000478a477209 */ /* 0x000fe20007810000 */
[----:B------:R-:W-:Y:S01]  /*166e0*/  IMAD.MOV.U32 R4, RZ, RZ, R72 ;  /* 0x000000ffff047224 */ /* 0x000fe200078e0048 */
[----:B------:R-:W-:-:S02]  /*166f0*/  FMNMX.FTZ R70, R157, R70, !PT ;  /* 0x000000469d467209 */ /* 0x000fc40007810000 */
[----:B------:R-:W-:Y:S02]  /*16700*/  FMNMX.FTZ R8, R128, R2, !PT ;  /* 0x0000000280087209 */ /* 0x000fe40007810000 */
[----:B------:R-:W-:Y:S02]  /*16710*/  FMNMX.FTZ R71, R137, R71, !PT ;  /* 0x0000004789477209 */ /* 0x000fe40007810000 */
[----:B------:R-:W-:Y:S02]  /*16720*/  FMNMX.FTZ R70, R156, R70, !PT ;  /* 0x000000469c467209 */ /* 0x000fe40007810000 */
[----:B------:R-:W-:Y:S02]  /*16730*/  MOV R2, 0x16750 ;  /* 0x0001675000027802 */ /* 0x000fe40000000f00 */
[----:B------:R-:W-:Y:S05]  /*16740*/  CALL.REL.NOINC `($__internal_18_$__cuda_sm70_shflsync_bfly_p) ;  /* 0x0000409000007944 */ /* 0x000fea0003c00000 */
[----:B------:R-:W-:Y:S01]  /*16750*/  FMNMX.FTZ R72, R72, R0, !PT ;  /* 0x0000000048487209 */ /* 0x000fe20007810000 */
[----:B------:R-:W-:Y:S01]  /*16760*/  IMAD.MOV.U32 R0, RZ, RZ, 0x1 ;  /* 0x00000001ff007424 */ /* 0x000fe200078e00ff */
[----:B------:R-:W-:-:S03]  /*16770*/  MOV R2, 0x167a0 ;  /* 0x000167a000027802 */ /* 0x000fc60000000f00 */
[----:B------:R-:W-:Y:S02]  /*16780*/  IMAD.MOV.U32 R4, RZ, RZ, R72 ;  /* 0x000000ffff047224 */ /* 0x000fe400078e0048 */
[----:B------:R-:W-:Y:S05]  /*16790*/  CALL.REL.NOINC `($__internal_18_$__cuda_sm70_shflsync_bfly_p) ;  /* 0x0000404000007944 */ /* 0x000fea0003c00000 */
[----:B------:R-:W-:Y:S01]  /*167a0*/  FMNMX.FTZ R72, R72, R0, !PT ;  /* 0x0000000048487209 */ /* 0x000fe20007810000 */
[----:B------:R-:W-:Y:S01]  /*167b0*/  IMAD.MOV.U32 R4, RZ, RZ, R71 ;  /* 0x000000ffff047224 */ /* 0x000fe200078e0047 */
[----:B------:R-:W-:Y:S01]  /*167c0*/  MOV R2, 0x167f0 ;  /* 0x000167f000027802 */ /* 0x000fe20000000f00 */
[----:B------:R-:W-:Y:S02]  /*167d0*/  IMAD.MOV.U32 R0, RZ, RZ, 0x2 ;  /* 0x00000002ff007424 */ /* 0x000fe400078e00ff */
        /* <DEDUP_REMOVED lines=26> */
[----:B------:R-:W-:Y:S01]  /*16980*/  MOV R9, R0 ;  /* 0x0000000000097202 */ /* 0x000fe20000000f00 */
[----:B------:R-:W-:Y:S05]  /*16990*/  BRA `(.L_x_1569) ;  /* 0xfffef56000007947 */ /* 0x000fea000383ffff */
.L_x_1463:
[----:B------:R-:W-:Y:S01]  /*169a0*/  MOV R2, RZ ;  /* 0x000000ff00027202 */ /* 0x000fe20000000f00 */
[----:B------:R-:W-:Y:S01]  /*169b0*/  IMAD.MOV.U32 R56, RZ, RZ, R4 ;  /* 0x000000ffff387224 */ /* 0x000fe200078e0004 */
[----:B------:R-:W-:Y:S01]  /*169c0*/  MOV R3, 0x169f0 ;  /* 0x000169f000037802 */ /* 0x000fe20000000f00 */
[----:B------:R-:W-:Y:S02]  /*169d0*/  IMAD.MOV.U32 R62, RZ, RZ, 0x181f ;  /* 0x0000181fff3e7424 */ /* 0x000fe400078e00ff */
[----:B------:R-:W-:Y:S05]  /*169e0*/  CALL.REL.NOINC `($__internal_19_$__cuda_sm70_shflsync_idx_p) ;  /* 0x00003e5000007944 */ /* 0x000fea0003c00000 */
[----:B------:R-:W-:Y:S01]  /*169f0*/  MOV R7, R62 ;  /* 0x0000003e00077202 */ /* 0x000fe20000000f00 */
[----:B------:R-:W-:-:S05]  /*16a00*/  BRA `(.L_x_1570) ;  /* 0xffff112000007947 */ /* 0x000fca000383ffff */
.L_x_1464:
[----:B------:R-:W-:Y:S01]  /*16a10*/  MOV R2, RZ ;  /* 0x000000ff00027202 */ /* 0x000fe20000000f00 */
[----:B------:R-:W-:Y:S01]  /*16a20*/  IMAD.MOV.U32 R56, RZ, RZ, R0 ;  /* 0x000000ffff387224 */ /* 0x000fe200078e0000 */
[----:B------:R-:W-:Y:S01]  /*16a30*/  MOV R3, 0x16a60 ;  /* 0x00016a6000037802 */ /* 0x000fe20000000f00 */
[----:B------:R-:W-:Y:S02]  /*16a40*/  IMAD.MOV.U32 R62, RZ, RZ, 0x181f ;  /* 0x0000181fff3e7424 */ /* 0x000fe400078e00ff */
[----:B-12---:R-:W-:Y:S05]  /*16a50*/  CALL.REL.NOINC `($__internal_19_$__cuda_sm70_shflsync_idx_p) ;  /* 0x00003de000007944 */ /* 0x006fea0003c00000 */
[----:B------:R-:W-:Y:S01]  /*16a60*/  IMAD.MOV.U32 R56, RZ, RZ, R4 ;  /* 0x000000ffff387224 */ /* 0x000fe200078e0004 */
[----:B------:R-:W-:Y:S02]  /*16a70*/  ISETP.GE.AND P0, PT, R201, c[0x0][0x1d4], PT ;  /* 0x00007500c9007a0c */ /* 0x000fe40003f06270 */
[----:B------:R-:W-:Y:S01]  /*16a80*/  IADD3 R2, P1, R62, R15, RZ ;  /* 0x0000000f3e027210 */ /* 0x000fe20007f3e0ff */
[----:B------:R-:W-:Y:S01]  /*16a90*/  IMAD.MOV.U32 R62, RZ, RZ, 0x181f ;  /* 0x0000181fff3e7424 */ /* 0x000fe200078e00ff */
[----:B------:R-:W-:Y:S03]  /*16aa0*/  SEL R6, RZ, 0x10, P0 ;  /* 0x00000010ff067807 */ /* 0x000fe60000000000 */
[----:B------:R-:W-:Y:S06]  /*16ab0*/  IMAD.X R3, R7, 0x1, R5, P1 ;  /* 0x0000000107037824 */ /* 0x000fec00008e0605 */
[----:B------:R-:W-:Y:S01]  /*16ac0*/  @!PT LDS RZ, [RZ] ;  /* 0x00000000fffff984 */ /* 0x000fe20000000800 */
[----:B------:R-:W-:Y:S01]  /*16ad0*/  @!PT LDS RZ, [RZ] ;  /* 0x00000000fffff984 */ /* 0x000fe20000000800 */
[----:B------:R-:W-:Y:S01]  /*16ae0*/  @!PT LDS RZ, [RZ] ;  /* 0x00000000fffff984 */ /* 0x000fe20000000800 */
[----:B------:R1:W-:Y:S02]  /*16af0*/  LDGSTS.E.BYPASS.LTC128B.128 [R202+0x100], [R2.64], !P0 ;  /* 0x0010000002ca7fae */ /* 0x0003e4000c101d46 */
[----:B-1----:R-:W-:Y:S01]  /*16b00*/  MOV R3, 0x16b30 ;  /* 0x00016b3000037802 */ /* 0x002fe20000000f00 */
[----:B------:R-:W-:Y:S03]  /*16b10*/  IMAD.MOV.U32 R2, RZ, RZ, 0x1 ;  /* 0x00000001ff027424 */ /* 0x000fe600078e00ff */
[----:B------:R-:W-:Y:S05]  /*16b20*/  CALL.REL.NOINC `($__internal_19_$__cuda_sm70_shflsync_idx_p) ;  /* 0x00003d1000007944 */ /* 0x000fea0003c00000 */
[----:B------:R-:W-:Y:S01]  /*16b30*/  MOV R2, 0x1 ;  /* 0x0000000100027802 */ /* 0x000fe20000000f00 */
[----:B------:R-:W-:Y:S01]  /*16b40*/  IMAD.MOV.U32 R7, RZ, RZ, R62 ;  /* 0x000000ffff077224 */ /* 0x000fe200078e003e */
[----:B------:R-:W-:Y:S01]  /*16b50*/  MOV R62, 0x181f ;  /* 0x0000181f003e7802 */ /* 0x000fe20000000f00 */
[----:B------:R-:W-:Y:S01]  /*16b60*/  IMAD.MOV.U32 R56, RZ, RZ, R0 ;  /* 0x000000ffff387224 */ /* 0x000fe200078e0000 */
[----:B------:R-:W-:Y:S02]  /*16b70*/  MOV R3, 0x16b90 ;  /* 0x00016b9000037802 */ /* 0x000fe40000000f00 */
[----:B------:R-:W-:Y:S05]  /*16b80*/  CALL.REL.NOINC `($__internal_19_$__cuda_sm70_shflsync_idx_p) ;  /* 0x00003cb000007944 */ /* 0x000fea0003c00000 */
[C---:B------:R-:W-:Y:S01]  /*16b90*/  IADD3 R2, -R6.reuse, 0x10, RZ ;  /* 0x0000001006027810 */ /* 0x040fe20007ffe1ff */
[----:B------:R-:W-:Y:S01]  /*16ba0*/  IMAD.MOV.U32 R56, RZ, RZ, R4 ;  /* 0x000000ffff387224 */ /* 0x000fe200078e0004 */
[----:B------:R-:W-:Y:S02]  /*16bb0*/  ISETP.NE.U32.AND P2, PT, R6, RZ, PT ;  /* 0x000000ff0600720c */ /* 0x000fe40003f45070 */
[----:B------:R-:W-:Y:S04]  /*16bc0*/  LOP3.LUT R2, R2, 0xf, RZ, 0xc0, !PT ;  /* 0x0000000f02027812 */ /* 0x000fe800078ec0ff */
[----:B------:R-:W-:Y:S01]  /*16bd0*/  IADD3 R2, P1, P0, R2, R62, R15 ;  /* 0x0000003e02027210 */ /* 0x000fe2000783e00f */
[----:B------:R-:W-:Y:S03]  /*16be0*/  IMAD.MOV.U32 R62, RZ, RZ, 0x181f ;  /* 0x0000181fff3e7424 */ /* 0x000fe600078e00ff */
[----:B------:R-:W-:Y:S05]  /*16bf0*/  IADD3.X R3, RZ, R7, R5, P1, P0 ;  /* 0x00000007ff037210 */ /* 0x000fea0000fe0405 */
[----:B------:R-:W-:Y:S01]  /*16c00*/  @!PT LDS RZ, [RZ] ;  /* 0x00000000fffff984 */ /* 0x000fe20000000800 */
[----:B------:R-:W-:Y:S01]  /*16c10*/  @!PT LDS RZ, [RZ] ;  /* 0x00000000fffff984 */ /* 0x000fe20000000800 */
[----:B------:R-:W-:Y:S01]  /*16c20*/  @!PT LDS RZ, [RZ] ;  /* 0x00000000fffff984 */ /* 0x000fe20000000800 */
[----:B------:R1:W-:Y:S02]  /*16c30*/  LDGSTS.E.BYPASS.LTC128B.128.ZFILL [R202+0x900], [R2.64], P2 ;  /* 0x0090000002ca7fae */ /* 0x0003e40009141d46 */
[----:B-1----:R-:W-:Y:S01]  /*16c40*/  MOV R3, 0x16c70 ;  /* 0x00016c7000037802 */ /* 0x002fe20000000f00 */
[----:B------:R-:W-:Y:S04]  /*16c50*/  IMAD.MOV.U32 R2, RZ, RZ, 0x2 ;  /* 0x00000002ff027424 */ /* 0x000fe800078e00ff */
        /* <DEDUP_REMOVED lines=47> */
[----:B------:R-:W-:Y:S01]  /*16f50*/  MOV R0, R62 ;  /* 0x0000003e00007202 */ /* 0x000fe20000000f00 */
[----:B------:R-:W-:-:S05]  /*16f60*/  BRA `(.L_x_1571) ;  /* 0xffff0d4000007947 */ /* 0x000fca000383ffff */
.L_x_1467:
[----:B------:R-:W-:Y:S01]  /*16f70*/  MOV R2, RZ ;  /* 0x000000ff00027202 */ /* 0x000fe20000000f00 */
[----:B------:R-:W-:Y:S01]  /*16f80*/  IMAD.MOV.U32 R56, RZ, RZ, R4 ;  /* 0x000000ffff387224 */ /* 0x000fe200078e0004 */
[----:B------:R-:W-:Y:S01]  /*16f90*/  MOV R3, 0x16fc0 ;  /* 0x00016fc000037802 */ /* 0x000fe20000000f00 */
[----:B------:R-:W-:Y:S02]  /*16fa0*/  IMAD.MOV.U32 R62, RZ, RZ, 0x181f ;  /* 0x0000181fff3e7424 */ /* 0x000fe400078e00ff */
[----:B------:R-:W-:Y:S05]  /*16fb0*/  CALL.REL.NOINC `($__internal_19_$__cuda_sm70_shflsync_idx_p) ;  /* 0x0000388000007944 */ /* 0x000fea0003c00000 */
[----:B------:R-:W-:Y:S01]  /*16fc0*/  MOV R7, R62 ;  /* 0x0000003e00077202 */ /* 0x000fe20000000f00 */
[----:B------:R-:W-:-:S05]  /*16fd0*/  BRA `(.L_x_1572) ;  /* 0xffff202000007947 */ /* 0x000fca000383ffff */
.L_x_1468:
        /* <DEDUP_REMOVED lines=86> */
.L_x_1469:
[----:B------:R-:W-:Y:S01]  /*17540*/  MOV R2, RZ ;  /* 0x000000ff00027202 */ /* 0x000fe20000000f00 */
[----:B------:R-:W-:Y:S01]  /*17550*/  IMAD.MOV.U32 R56, RZ, RZ, R4 ;  /* 0x000000ffff387224 */ /* 0x000fe200078e0004 */
[----:B------:R-:W-:Y:S01]  /*17560*/  MOV R3, 0x17590 ;  /* 0x0001759000037802 */ /* 0x000fe20000000f00 */
[----:B------:R-:W-:Y:S02]  /*17570*/  IMAD.MOV.U32 R62, RZ, RZ, 0x1c1f ;  /* 0x00001c1fff3e7424 */ /* 0x000fe400078e00ff */
[----:B------:R-:W-:Y:S05]  /*17580*/  CALL.REL.NOINC `($__internal_19_$__cuda_sm70_shflsync_idx_p) ;  /* 0x000032b000007944 */ /* 0x000fea0003c00000 */
[----:B------:R-:W-:Y:S01]  /*17590*/  MOV R0, R62 ;  /* 0x0000003e00007202 */ /* 0x000fe20000000f00 */
[----:B------:R-:W-:-:S05]  /*175a0*/  BRA `(.L_x_1574) ;  /* 0xffff1d3000007947 */ /* 0x000fca000383ffff */
.L_x_1470:
[----:B------:R-:W-:Y:S01]  /*175b0*/  MOV R2, 0x1 ;  /* 0x0000000100027802 */ /* 0x000fe20000000f00 */
[----:B------:R-:W-:Y:S01]  /*175c0*/  IMAD.MOV.U32 R56, RZ, RZ, R4 ;  /* 0x000000ffff387224 */ /* 0x000fe200078e0004 */
[----:B------:R-:W-:Y:S01]  /*175d0*/  MOV R3, 0x17600 ;  /* 0x0001760000037802 */ /* 0x000fe20000000f00 */
[----:B------:R-:W-:Y:S02]  /*175e0*/  IMAD.MOV.U32 R62, RZ, RZ, 0x1c1f ;  /* 0x00001c1fff3e7424 */ /* 0x000fe400078e00ff */
[----:B-1----:R-:W-:Y:S05]  /*175f0*/  CALL.REL.NOINC `($__internal_19_$__cuda_sm70_shflsync_idx_p) ;  /* 0x0000324000007944 */ /* 0x002fea0003c00000 */
[----:B------:R-:W-:Y:S01]  /*17600*/  MOV R3, 0x178e0 ;  /* 0x000178e000037802 */ /* 0x000fe20000000f00 */
[----:B------:R-:W-:Y:S02]  /*17610*/  IMAD.IADD R62, R5, 0x1, R62 ;  /* 0x00000001053e7824 */ /* 0x000fe400078e023e */
[----:B------:R-:W-:Y:S02]  /*17620*/  IMAD.MOV.U32 R56, RZ, RZ, R4 ;  /* 0x000000ffff387224 */ /* 0x000fe400078e0004 */
[----:B------:R-:W-:Y:S01]  /*17630*/  IMAD.MOV.U32 R2, RZ, RZ, 0x2 ;  /* 0x00000002ff027424 */ /* 0x000fe200078e00ff */
        /* <DEDUP_REMOVED lines=41> */
[----:B------:R-:W-:Y:S05]  /*178d0*/  CALL.REL.NOINC `($__internal_19_$__cuda_sm70_shflsync_idx_p) ;  /* 0x00002f6000007944 */ /* 0x000fea0003c00000 */
        /* <DEDUP_REMOVED lines=46> */
[----:B------:R-:W-:Y:S01]  /*17bc0*/  FMNMX.FTZ R0, R12, R85, !PT ;  /* 0x000000550c007209 */ /* 0x000fe20007810000 */
[----:B------:R-:W-:Y:S01]  /*17bd0*/  IMAD.IADD R5, R5, 0x1, R62 ;  /* 0x0000000105057824 */ /* 0x000fe200078e023e */
[----:B------:R-:W-:Y:S02]  /*17be0*/  FMNMX.FTZ R2, R13, R84, !PT ;  /* 0x000000540d027209 */ /* 0x000fe40007810000 */
[----:B------:R-:W-:Y:S01]  /*17bf0*/  FMNMX.FTZ R3, R14, R0, !PT ;  /* 0x000000000e037209 */ /* 0x000fe20007810000 */
[----:B------:R-:W-:Y:S01]  /*17c00*/  IMAD.MOV.U32 R0, RZ, RZ, 0x2 ;  /* 0x00000002ff007424 */ /* 0x000fe200078e00ff */
[C---:B------:R-:W-:Y:S02]  /*17c10*/  ISETP.GT.AND P6, PT, R5.reuse, RZ, PT ;  /* 0x000000ff0500720c */ /* 0x040fe40003fc4270 */
[C---:B------:R-:W-:Y:S02]  /*17c20*/  ISETP.GT.AND P2, PT, R5.reuse, 0x1, PT ;  /* 0x000000010500780c */ /* 0x040fe40003f44270 */
[C---:B------:R-:W-:Y:S02]  /*17c30*/  ISETP.GT.AND P1, PT, R5.reuse, 0x8, PT ;  /* 0x000000080500780c */ /* 0x040fe40003f24270 */
        /* <DEDUP_REMOVED lines=115> */
[----:B------:R-:W-:Y:S05]  /*18370*/  CALL.REL.NOINC `($__internal_18_$__cuda_sm70_shflsync_bfly_p) ;  /* 0x0000246000007944 */ /* 0x000fea0003c00000 */
[----:B------:R-:W-:Y:S01]  /*18380*/  FMNMX.FTZ R4, R4, R0, !PT ;  /* 0x0000000004047209 */ /* 0x000fe20007810000 */
[----:B------:R-:W-:Y:S01]  /*18390*/  IMAD.MOV.U32 R0, RZ, RZ, 0x1 ;  /* 0x00000001ff007424 */ /* 0x000fe200078e00ff */
[----:B------:R-:W-:Y:S02]  /*183a0*/  MOV R2, 0x183c0 ;  /* 0x000183c000027802 */ /* 0x000fe40000000f00 */
        /* <DEDUP_REMOVED lines=28> */
[----:B------:R-:W-:-:S05]  /*18570*/  BRA `(.L_x_1575) ;  /* 0xffff1dd000007947 */ /* 0x000fca000383ffff */
.L_x_1473:
[----:B-1--4-:R-:W-:Y:S01]  /*18580*/  MOV R62, 0x181f ;  /* 0x0000181f003e7802 */ /* 0x012fe20000000f00 */
[----:B------:R-:W-:Y:S01]  /*18590*/  IMAD.MOV.U32 R2, RZ, RZ, RZ ;  /* 0x000000ffff027224 */ /* 0x000fe200078e00ff */
[----:B------:R-:W-:Y:S02]  /*185a0*/  MOV R3, 0x185c0 ;  /* 0x000185c000037802 */ /* 0x000fe40000000f00 */
[----:B------:R-:W-:Y:S05]  /*185b0*/  CALL.REL.NOINC `($__internal_19_$__cuda_sm70_shflsync_idx_p) ;  /* 0x0000228000007944 */ /* 0x000fea0003c00000 */
[----:B------:R-:W-:Y:S01]  /*185c0*/  MOV R57, R62 ;  /* 0x0000003e00397202 */ /* 0x000fe20000000f00 */
[----:B------:R-:W-:-:S05]  /*185d0*/  BRA `(.L_x_1576) ;  /* 0xffff3ea000007947 */ /* 0x000fca000383ffff */
.L_x_1476:
[----:B------:R-:W-:Y:S01]  /*185e0*/  MOV R2, RZ ;  /* 0x000000ff00027202 */ /* 0x000fe20000000f00 */
[----:B------:R-:W-:Y:S01]  /*185f0*/  IMAD.MOV.U32 R56, RZ, RZ, R4 ;  /* 0x000000ffff387224 */ /* 0x000fe200078e0004 */
[----:B------:R-:W-:Y:S01]  /*18600*/  MOV R3, 0x18630 ;  /* 0x0001863000037802 */ /* 0x000fe20000000f00 */
[----:B------:R-:W-:Y:S02]  /*18610*/  IMAD.MOV.U32 R62, RZ, RZ, 0x181f ;  /* 0x0000181fff3e7424 */ /* 0x000fe400078e00ff */
[----:B------:R-:W-:Y:S05]  /*18620*/  CALL.REL.NOINC `($__internal_19_$__cuda_sm70_shflsync_idx_p) ;  /* 0x0000221000007944 */ /* 0x000fea0003c00000 */
[----:B------:R-:W-:Y:S01]  /*18630*/  MOV R9, R62 ;  /* 0x0000003e00097202 */ /* 0x000fe20000000f00 */
[----:B------:R-:W-:-:S05]  /*18640*/  BRA `(.L_x_1577) ;  /* 0xffff52a000007947 */ /* 0x000fca000383ffff */
.L_x_1477:
[----:B------:R-:W-:Y:S01]  /*18650*/  MOV R2, RZ ;  /* 0x000000ff00027202 */ /* 0x000fe20000000f00 */
[----:B------:R-:W-:Y:S01]  /*18660*/  IMAD.MOV.U32 R56, RZ, RZ, R0 ;  /* 0x000000ffff387224 */ /* 0x000fe200078e0000 */
[----:B------:R-:W-:Y:S01]  /*18670*/  MOV R3, 0x186a0 ;  /* 0x000186a000037802 */ /* 0x000fe20000000f00 */
[----:B------:R-:W-:Y:S02]  /*18680*/  IMAD.MOV.U32 R62, RZ, RZ, 0x181f ;  /* 0x0000181fff3e7424 */ /* 0x000fe400078e00ff */
[----:B-12---:R-:W-:Y:S05]  /*18690*/  CALL.REL.NOINC `($__internal_19_$__cuda_sm70_shflsync_idx_p) ;  /* 0x000021a000007944 */ /* 0x006fea0003c00000 */
        /* <DEDUP_REMOVED lines=82> */
.L_x_1478:
[----:B------:R-:W-:Y:S02]  /*18bc0*/  MOV R0, 0x2 ;  /* 0x0000000200007802 */ /* 0x000fe40000000f00 */
        /* <DEDUP_REMOVED lines=34> */
.L_x_1480:
[----:B------:R-:W-:Y:S01]  /*18df0*/  IMAD.MOV.U32 R4, RZ, RZ, R246 ;  /* 0x000000ffff047224 */ /* 0x000fe200078e00f6 */
[----:B------:R-:W-:-:S02]  /*18e00*/  MOV R0, 0x2 ;  /* 0x0000000200007802 */ /* 0x000fc40000000f00 */
[----:B------:R-:W-:Y:S02]  /*18e10*/  MOV R2, 0x18e30 ;  /* 0x00018e3000027802 */ /* 0x000fe40000000f00 */
[----:B------:R-:W-:Y:S05]  /*18e20*/  CALL.REL.NOINC `($__internal_18_$__cuda_sm70_shflsync_bfly_p) ;  /* 0x000019b000007944 */ /* 0x000fea0003c00000 */
[----:B------:R-:W-:Y:S05]  /*18e30*/  BRA `(.L_x_1580) ;  /* 0xffff70f000007947 */ /* 0x000fea000383ffff */
.L_x_1481:
[----:B------:R-:W-:Y:S01]  /*18e40*/  IMAD.MOV.U32 R4, RZ, RZ, R5 ;  /* 0x000000ffff047224 */ /* 0x000fe200078e0005 */
[----:B------:R-:W-:Y:S02]  /*18e50*/  MOV R0, 0x1 ;  /* 0x0000000100007802 */ /* 0x000fe40000000f00 */
[----:B------:R-:W-:Y:S02]  /*18e60*/  MOV R2, 0x18e80 ;  /* 0x00018e8000027802 */ /* 0x000fe40000000f00 */
[----:B-1----:R-:W-:Y:S05]  /*18e70*/  CALL.REL.NOINC `($__internal_18_$__cuda_sm70_shflsync_bfly_p) ;  /* 0x0000196000007944 */ /* 0x002fea0003c00000 */
[----:B------:R1:W5:Y:S01]  /*18e80*/  LDL R4, [R1] ;  /* 0x0000000001047983 */ /* 0x0003620000100800 */
[----:B------:R-:W-:Y:S01]  /*18e90*/  FADD.FTZ R5, R5, R0 ;  /* 0x0000000005057221 */ /* 0x000fe20000010000 */
[----:B------:R-:W-:Y:S02]  /*18ea0*/  MOV R0, 0x2 ;  /* 0x0000000200007802 */ /* 0x000fe40000000f00 */
[----:B------:R-:W-:Y:S02]  /*18eb0*/  MOV R2, 0x18ed0 ;  /* 0x00018ed000027802 */ /* 0x000fe40000000f00 */
[----:B-1---5:R-:W-:Y:S05]  /*18ec0*/  CALL.REL.NOINC `($__internal_18_$__cuda_sm70_shflsync_bfly_p) ;  /* 0x0000191000007944 */ /* 0x022fea0003c00000 */
[----:B------:R-:W2:Y:S02]  /*18ed0*/  LDL.LU R2, [R1] ;  /* 0x0000000001027983 */ /* 0x000ea40000300800 */
[----:B--2---:R-:W-:Y:S01]  /*18ee0*/  FADD.FTZ R6, R2, R0 ;  /* 0x0000000002067221 */ /* 0x004fe20000010000 */
[----:B------:R-:W-:-:S02]  /*18ef0*/  MOV R0, 0x1 ;  /* 0x0000000100007802 */ /* 0x000fc40000000f00 */
[----:B------:R-:W-:Y:S02]  /*18f00*/  MOV R2, 0x18f30 ;  /* 0x00018f3000027802 */ /* 0x000fe40000000f00 */
[----:B------:R-:W-:Y:S02]  /*18f10*/  MOV R4, R6 ;  /* 0x0000000600047202 */ /* 0x000fe40000000f00 */
[----:B------:R-:W-:Y:S05]  /*18f20*/  CALL.REL.NOINC `($__internal_18_$__cuda_sm70_shflsync_bfly_p) ;  /* 0x000018b000007944 */ /* 0x000fea0003c00000 */
[----:B------:R1:W5:Y:S01]  /*18f30*/  LDL R4, [R1+0x8] ;  /* 0x0000080001047983 */ /* 0x0003620000100800 */
[----:B------:R-:W-:Y:S01]  /*18f40*/  FADD.FTZ R6, R6, R0 ;  /* 0x0000000006067221 */ /* 0x000fe20000010000 */
[----:B------:R-:W-:Y:S02]  /*18f50*/  MOV R0, 0x2 ;  /* 0x0000000200007802 */ /* 0x000fe40000000f00 */
[----:B------:R-:W-:Y:S02]  /*18f60*/  MOV R2, 0x18f80 ;  /* 0x00018f8000027802 */ /* 0x000fe40000000f00 */
[----:B-1---5:R-:W-:Y:S05]  /*18f70*/  CALL.REL.NOINC `($__internal_18_$__cuda_sm70_shflsync_bfly_p) ;  /* 0x0000186000007944 */ /* 0x022fea0003c00000 */
[----:B------:R-:W2:Y:S02]  /*18f80*/  LDL.LU R2, [R1+0x8] ;  /* 0x0000080001027983 */ /* 0x000ea40000300800 */
[----:B--2---:R-:W-:Y:S01]  /*18f90*/  FADD.FTZ R7, R2, R0 ;  /* 0x0000000002077221 */ /* 0x004fe20000010000 */
[----:B------:R-:W-:Y:S02]  /*18fa0*/  MOV R0, 0x1 ;  /* 0x0000000100007802 */ /* 0x000fe40000000f00 */
[----:B------:R-:W-:-:S02]  /*18fb0*/  MOV R2, 0x18fe0 ;  /* 0x00018fe000027802 */ /* 0x000fc40000000f00 */
        /* <DEDUP_REMOVED lines=10> */
[----:B------:R-:W-:Y:S02]  /*19060*/  MOV R2, 0x19080 ;  /* 0x0001908000027802 */ /* 0x000fe40000000f00 */
[----:B------:R-:W-:Y:S05]  /*19070*/  CALL.REL.NOINC `($__internal_18_$__cuda_sm70_shflsync_bfly_p) ;  /* 0x0000176000007944 */ /* 0x000fea0003c00000 */
[----:B------:R-:W-:Y:S01]  /*19080*/  MOV R8, R0 ;  /* 0x0000000000087202 */ /* 0x000fe20000000f00 */
[----:B------:R-:W-:Y:S05]  /*19090*/  BRA `(.L_x_1581) ;  /* 0xffff6fb000007947 */ /* 0x000fea000383ffff */
.L_x_1488:
[----:B-1-34-:R-:W-:Y:S01]  /*190a0*/  IMAD.MOV.U32 R56, RZ, RZ, R5 ;  /* 0x000000ffff387224 */ /* 0x01afe200078e0005 */
[----:B------:R-:W-:Y:S01]  /*190b0*/  MOV R2, RZ ;  /* 0x000000ff00027202 */ /* 0x000fe20000000f00 */
[----:B------:R-:W-:Y:S01]  /*190c0*/  IMAD.MOV.U32 R62, RZ, RZ, 0x181f ;  /* 0x0000181fff3e7424 */ /* 0x000fe200078e00ff */
[----:B------:R-:W-:-:S02]  /*190d0*/  MOV R3, 0x190f0 ;  /* 0x000190f000037802 */ /* 0x000fc40000000f00 */
[----:B------:R-:W-:Y:S05]  /*190e0*/  CALL.REL.NOINC `($__internal_19_$__cuda_sm70_shflsync_idx_p) ;  /* 0x0000175000007944 */ /* 0x000fea0003c00000 */
[----:B------:R-:W-:Y:S01]  /*190f0*/  MOV R7, R62 ;  /* 0x0000003e00077202 */ /* 0x000fe20000000f00 */
[----:B------:R-:W-:Y:S05]  /*19100*/  BRA `(.L_x_1582) ;  /* 0xffff856000007947 */ /* 0x000fea000383ffff */
.L_x_1489:
[----:B------:R-:W-:Y:S01]  /*19110*/  IMAD.MOV.U32 R56, RZ, RZ, R6 ;  /* 0x000000ffff387224 */ /* 0x000fe200078e0006 */
[----:B------:R-:W-:Y:S01]  /*19120*/  MOV R2, RZ ;  /* 0x000000ff00027202 */ /* 0x000fe20000000f00 */
[----:B------:R-:W-:Y:S01]  /*19130*/  IMAD.MOV.U32 R62, RZ, RZ, 0x181f ;  /* 0x0000181fff3e7424 */ /* 0x000fe200078e00ff */
[----:B------:R-:W-:-:S02]  /*19140*/  MOV R3, 0x19160 ;  /* 0x0001916000037802 */ /* 0x000fc40000000f00 */
[----:B-12---:R-:W-:Y:S05]  /*19150*/  CALL.REL.NOINC `($__internal_19_$__cuda_sm70_shflsync_idx_p) ;  /* 0x000016e000007944 */ /* 0x006fea0003c00000 */
[----:B------:R-:W-:Y:S01]  /*19160*/  MOV R2, R62 ;  /* 0x0000003e00027202 */ /* 0x000fe20000000f00 */
[----:B------:R-:W-:Y:S05]  /*19170*/  BRA `(.L_x_1583) ;  /* 0xffff851000007947 */ /* 0x000fea000383ffff */
.L_x_1490:
[----:B------:R-:W-:Y:S01]  /*19180*/  IMAD.MOV.U32 R56, RZ, RZ, R5 ;  /* 0x000000ffff387224 */ /* 0x000fe200078e0005 */
[----:B-1----:R-:W-:Y:S01]  /*19190*/  MOV R2, 0x1 ;  /* 0x0000000100027802 */ /* 0x002fe20000000f00 */
[----:B------:R-:W-:Y:S01]  /*191a0*/  IMAD.MOV.U32 R62, RZ, RZ, 0x181f ;  /* 0x0000181fff3e7424 */ /* 0x000fe200078e00ff */
[----:B------:R-:W-:-:S02]  /*191b0*/  MOV R3, 0x191d0 ;  /* 0x000191d000037802 */ /* 0x000fc40000000f00 */
[----:B---3--:R-:W-:Y:S05]  /*191c0*/  CALL.REL.NOINC `($__internal_19_$__cuda_sm70_shflsync_idx_p) ;  /* 0x0000167000007944 */ /* 0x008fea0003c00000 */
        /* <DEDUP_REMOVED lines=8> */
.L_x_1491:
[----:B------:R-:W-:Y:S01]  /*19250*/  IMAD.MOV.U32 R56, RZ, RZ, R5 ;  /* 0x000000ffff387224 */ /* 0x000fe200078e0005 */
[----:B-1----:R-:W-:Y:S01]  /*19260*/  MOV R2, 0x2 ;  /* 0x0000000200027802 */ /* 0x002fe20000000f00 */
[----:B------:R-:W-:Y:S01]  /*19270*/  IMAD.MOV.U32 R62, RZ, RZ, 0x181f ;  /* 0x0000181fff3e7424 */ /* 0x000fe200078e00ff */
[----:B------:R-:W-:Y:S02]  /*19280*/  MOV R3, 0x192a0 ;  /* 0x000192a000037802 */ /* 0x000fe40000000f00 */
[----:B--23--:R-:W-:Y:S05]  /*19290*/  CALL.REL.NOINC `($__internal_19_$__cuda_sm70_shflsync_idx_p) ;  /* 0x000015a000007944 */ /* 0x00cfea0003c00000 */
[----:B------:R-:W-:Y:S01]  /*192a0*/  MOV R7, R62 ;  /* 0x0000003e00077202 */ /* 0x000fe20000000f00 */
[----:B------:R-:W-:Y:S05]  /*192b0*/  BRA `(.L_x_1585) ;  /* 0xffff853000007947 */ /* 0x000fea000383ffff */
.L_x_1492:
[----:B------:R-:W-:Y:S01]  /*192c0*/  IMAD.MOV.U32 R56, RZ, RZ, R6 ;  /* 0x000000ffff387224 */ /* 0x000fe200078e0006 */
[----:B-1----:R-:W-:Y:S01]  /*192d0*/  MOV R2, 0x2 ;  /* 0x0000000200027802 */ /* 0x002fe20000000f00 */
[----:B------:R-:W-:Y:S01]  /*192e0*/  IMAD.MOV.U32 R62, RZ, RZ, 0x181f ;  /* 0x0000181fff3e7424 */ /* 0x000fe200078e00ff */
[----:B------:R-:W-:Y:S02]  /*192f0*/  MOV R3, 0x19310 ;  /* 0x0001931000037802 */ /* 0x000fe40000000f00 */
[----:B--234-:R-:W-:Y:S05]  /*19300*/  CALL.REL.NOINC `($__internal_19_$__cuda_sm70_shflsync_idx_p) ;  /* 0x0000153000007944 */ /* 0x01cfea0003c00000 */
[----:B------:R-:W-:Y:S01]  /*19310*/  MOV R2, R62 ;  /* 0x0000003e00027202 */ /* 0x000fe20000000f00 */
[----:B------:R-:W-:Y:S05]  /*19320*/  BRA `(.L_x_1586) ;  /* 0xffff84e000007947 */ /* 0x000fea000383ffff */
.L_x_1493:
[----:B------:R-:W-:Y:S01]  /*19330*/  IMAD.MOV.U32 R56, RZ, RZ, R5 ;  /* 0x000000ffff387224 */ /* 0x000fe200078e0005 */
[----:B--2---:R-:W-:Y:S01]  /*19340*/  MOV R2, 0x3 ;  /* 0x0000000300027802 */ /* 0x004fe20000000f00 */
[----:B------:R-:W-:Y:S01]  /*19350*/  IMAD.MOV.U32 R62, RZ, RZ, 0x181f ;  /* 0x0000181fff3e7424 */ /* 0x000fe200078e00ff */
[----:B------:R-:W-:-:S02]  /*19360*/  MOV R3, 0x19380 ;  /* 0x0001938000037802 */ /* 0x000fc40000000f00 */
[----:B-1-34-:R-:W-:Y:S05]  /*19370*/  CALL.REL.NOINC `($__internal_19_$__cuda_sm70_shflsync_idx_p) ;  /* 0x000014c000007944 */ /* 0x01afea0003c00000 */
        /* <DEDUP_REMOVED lines=8> */
.L_x_1494:
[----:B------:R-:W-:Y:S01]  /*19400*/  IMAD.MOV.U32 R56, RZ, RZ, R5 ;  /* 0x000000ffff387224 */ /* 0x000fe200078e0005 */
[----:B--2---:R-:W-:Y:S01]  /*19410*/  MOV R2, 0x4 ;  /* 0x0000000400027802 */ /* 0x004fe20000000f00 */
[----:B------:R-:W-:Y:S01]  /*19420*/  IMAD.MOV.U32 R62, RZ, RZ, 0x181f ;  /* 0x0000181fff3e7424 */ /* 0x000fe200078e00ff */
[----:B------:R-:W-:Y:S02]  /*19430*/  MOV R3, 0x19450 ;  /* 0x0001945000037802 */ /* 0x000fe40000000f00 */
[----:B-1-34-:R-:W-:Y:S05]  /*19440*/  CALL.REL.NOINC `($__internal_19_$__cuda_sm70_shflsync_idx_p) ;  /* 0x000013f000007944 */ /* 0x01afea0003c00000 */
[----:B------:R-:W-:Y:S01]  /*19450*/  MOV R7, R62 ;  /* 0x0000003e00077202 */ /* 0x000fe20000000f00 */
[----:B------:R-:W-:Y:S05]  /*19460*/  BRA `(.L_x_1588) ;  /* 0xffff84b000007947 */ /* 0x000fea000383ffff */
.L_x_1495:
[----:B------:R-:W-:Y:S01]  /*19470*/  IMAD.MOV.U32 R56, RZ, RZ, R6 ;  /* 0x000000ffff387224 */ /* 0x000fe200078e0006 */
[----:B--2---:R-:W-:Y:S01]  /*19480*/  MOV R2, 0x4 ;  /* 0x0000000400027802 */ /* 0x004fe20000000f00 */
[----:B------:R-:W-:Y:S01]  /*19490*/  IMAD.MOV.U32 R62, RZ, RZ, 0x181f ;  /* 0x0000181fff3e7424 */ /* 0x000fe200078e00ff */
[----:B------:R-:W-:Y:S02]  /*194a0*/  MOV R3, 0x194c0 ;  /* 0x000194c000037802 */ /* 0x000fe40000000f00 */
[----:B-1-34-:R-:W-:Y:S05]  /*194b0*/  CALL.REL.NOINC `($__internal_19_$__cuda_sm70_shflsync_idx_p) ;  /* 0x0000138000007944 */ /* 0x01afea0003c00000 */
[----:B------:R-:W-:Y:S01]  /*194c0*/  MOV R2, R62 ;  /* 0x0000003e00027202 */ /* 0x000fe20000000f00 */
[----:B------:R-:W-:Y:S05]  /*194d0*/  BRA `(.L_x_1589) ;  /* 0xffff846000007947 */ /* 0x000fea000383ffff */
.L_x_1496:
[----:B------:R-:W-:Y:S01]  /*194e0*/  IMAD.MOV.U32 R56, RZ, RZ, R5 ;  /* 0x000000ffff387224 */ /* 0x000fe200078e0005 */
[----:B-1----:R-:W-:Y:S01]  /*194f0*/  MOV R2, 0x5 ;  /* 0x0000000500027802 */ /* 0x002fe20000000f00 */
[----:B------:R-:W-:Y:S01]  /*19500*/  IMAD.MOV.U32 R62, RZ, RZ, 0x181f ;  /* 0x0000181fff3e7424 */ /* 0x000fe200078e00ff */
[----:B------:R-:W-:-:S02]  /*19510*/  MOV R3, 0x19530 ;  /* 0x0001953000037802 */ /* 0x000fc40000000f00 */
[----:B--234-:R-:W-:Y:S05]  /*19520*/  CALL.REL.NOINC `($__internal_19_$__cuda_sm70_shflsync_idx_p) ;  /* 0x0000131000007944 */ /* 0x01cfea0003c00000 */
        /* <DEDUP_REMOVED lines=8> */
.L_x_1497:
[----:B------:R-:W-:Y:S01]  /*195b0*/  IMAD.MOV.U32 R56, RZ, RZ, R5 ;  /* 0x000000ffff387224 */ /* 0x000fe200078e0005 */
[----:B--2---:R-:W-:Y:S01]  /*195c0*/  MOV R2, 0x6 ;  /* 0x0000000600027802 */ /* 0x004fe20000000f00 */
[----:B------:R-:W-:Y:S01]  /*195d0*/  IMAD.MOV.U32 R62, RZ, RZ, 0x181f ;  /* 0x0000181fff3e7424 */ /* 0x000fe200078e00ff */
[----:B------:R-:W-:Y:S02]  /*195e0*/  MOV R3, 0x19600 ;  /* 0x0001960000037802 */ /* 0x000fe40000000f00 */
[----:B-1--4-:R-:W-:Y:S05]  /*195f0*/  CALL.REL.NOINC `($__internal_19_$__cuda_sm70_shflsync_idx_p) ;  /* 0x0000124000007944 */ /* 0x012fea0003c00000 */
[----:B------:R-:W-:Y:S01]  /*19600*/  MOV R7, R62 ;  /* 0x0000003e00077202 */ /* 0x000fe20000000f00 */
[----:B------:R-:W-:Y:S05]  /*19610*/  BRA `(.L_x_1591) ;  /* 0xffff843000007947 */ /* 0x000fea000383ffff */
.L_x_1498:
[----:B------:R-:W-:Y:S01]  /*19620*/  IMAD.MOV.U32 R56, RZ, RZ, R6 ;  /* 0x000000ffff387224 */ /* 0x000fe200078e0006 */
[----:B--2---:R-:W-:Y:S01]  /*19630*/  MOV R2, 0x6 ;  /* 0x0000000600027802 */ /* 0x004fe20000000f00 */
[----:B------:R-:W-:Y:S01]  /*19640*/  IMAD.MOV.U32 R62, RZ, RZ, 0x181f ;  /* 0x0000181fff3e7424 */ /* 0x000fe200078e00ff */
[----:B------:R-:W-:Y:S02]  /*19650*/  MOV R3, 0x19670 ;  /* 0x0001967000037802 */ /* 0x000fe40000000f00 */
[----:B-1-34-:R-:W-:Y:S05]  /*19660*/  CALL.REL.NOINC `($__internal_19_$__cuda_sm70_shflsync_idx_p) ;  /* 0x000011d000007944 */ /* 0x01afea0003c00000 */
[----:B------:R-:W-:Y:S01]  /*19670*/  MOV R2, R62 ;  /* 0x0000003e00027202 */ /* 0x000fe20000000f00 */
[----:B------:R-:W-:Y:S05]  /*19680*/  BRA `(.L_x_1592) ;  /* 0xffff83e000007947 */ /* 0x000fea000383ffff */
.L_x_1499:
[----:B------:R-:W-:Y:S01]  /*19690*/  IMAD.MOV.U32 R56, RZ, RZ, R5 ;  /* 0x000000ffff387224 */ /* 0x000fe200078e0005 */
[----:B-1----:R-:W-:Y:S01]  /*196a0*/  MOV R2, 0x7 ;  /* 0x0000000700027802 */ /* 0x002fe20000000f00 */
[----:B------:R-:W-:Y:S01]  /*196b0*/  IMAD.MOV.U32 R62, RZ, RZ, 0x181f ;  /* 0x0000181fff3e7424 */ /* 0x000fe200078e00ff */
[----:B------:R-:W-:-:S02]  /*196c0*/  MOV R3, 0x196e0 ;  /* 0x000196e000037802 */ /* 0x000fc40000000f00 */
[----:B--2-4-:R-:W-:Y:S05]  /*196d0*/  CALL.REL.NOINC `($__internal_19_$__cuda_sm70_shflsync_idx_p) ;  /* 0x0000116000007944 */ /* 0x014fea0003c00000 */
        /* <DEDUP_REMOVED lines=8> */
.L_x_1501:
[----:B------:R-:W-:Y:S01]  /*19760*/  IMAD.MOV.U32 R56, RZ, RZ, R5 ;  /* 0x000000ffff387224 */ /* 0x000fe200078e0005 */
[----:B------:R-:W-:Y:S01]  /*19770*/  MOV R2, RZ ;  /* 0x000000ff00027202 */ /* 0x000fe20000000f00 */
[----:B------:R-:W-:Y:S01]  /*19780*/  IMAD.MOV.U32 R62, RZ, RZ, 0x1c1f ;  /* 0x00001c1fff3e7424 */ /* 0x000fe200078e00ff */
[----:B------:R-:W-:Y:S02]  /*19790*/  MOV R3, 0x197b0 ;  /* 0x000197b000037802 */ /* 0x000fe40000000f00 */
[----:B------:R-:W-:Y:S05]  /*197a0*/  CALL.REL.NOINC `($__internal_19_$__cuda_sm70_shflsync_idx_p) ;  /* 0x0000109000007944 */ /* 0x000fea0003c00000 */
[----:B------:R-:W-:Y:S01]  /*197b0*/  MOV R4, R62 ;  /* 0x0000003e00047202 */ /* 0x000fe20000000f00 */
[----:B------:R-:W-:Y:S05]  /*197c0*/  BRA `(.L_x_1594) ;  /* 0xffff85c000007947 */ /* 0x000fea000383ffff */
.L_x_1502:
[----:B------:R-:W-:Y:S01]  /*197d0*/  IMAD.MOV.U32 R56, RZ, RZ, R12 ;  /* 0x000000ffff387224 */ /* 0x000fe200078e000c */
[----:B------:R-:W-:Y:S01]  /*197e0*/  MOV R2, RZ ;  /* 0x000000ff00027202 */ /* 0x000fe20000000f00 */
[----:B------:R-:W-:Y:S01]  /*197f0*/  IMAD.MOV.U32 R62, RZ, RZ, 0x1c1f ;  /* 0x00001c1fff3e7424 */ /* 0x000fe200078e00ff */
[----:B------:R-:W-:Y:S02]  /*19800*/  MOV R3, 0x19820 ;  /* 0x0001982000037802 */ /* 0x000fe40000000f00 */
[----:B-12---:R-:W-:Y:S05]  /*19810*/  CALL.REL.NOINC `($__internal_19_$__cuda_sm70_shflsync_idx_p) ;  /* 0x0000102000007944 */ /* 0x006fea0003c00000 */
[----:B------:R-:W-:Y:S01]  /*19820*/  MOV R0, R62 ;  /* 0x0000003e00007202 */ /* 0x000fe20000000f00 */
[----:B------:R-:W-:Y:S05]  /*19830*/  BRA `(.L_x_1595) ;  /* 0xffff857000007947 */ /* 0x000fea000383ffff */
.L_x_1505:
[----:B------:R-:W-:Y:S01]  /*19840*/  IMAD.MOV.U32 R56, RZ, RZ, R5 ;  /* 0x000000ffff387224 */ /* 0x000fe200078e0005 */
[----:B---3--:R-:W-:Y:S01]  /*19850*/  MOV R2, 0x1 ;  /* 0x0000000100027802 */ /* 0x008fe20000000f00 */
        /* <DEDUP_REMOVED lines=11> */
.L_x_1508:
[----:B------:R-:W-:Y:S01]  /*19910*/  IMAD.MOV.U32 R56, RZ, RZ, R5 ;  /* 0x000000ffff387224 */ /* 0x000fe200078e0005 */
[----:B--23--:R-:W-:Y:S01]  /*19920*/  MOV R2, 0x2 ;  /* 0x0000000200027802 */ /* 0x00cfe20000000f00 */
[----:B------:R-:W-:Y:S01]  /*19930*/  IMAD.MOV.U32 R62, RZ, RZ, 0x1c1f ;  /* 0x00001c1fff3e7424 */ /* 0x000fe200078e00ff */
[----:B------:R-:W-:Y:S02]  /*19940*/  MOV R3, 0x19960 ;  /* 0x0001996000037802 */ /* 0x000fe40000000f00 */
[----:B-1--4-:R-:W-:Y:S05]  /*19950*/  CALL.REL.NOINC `($__internal_19_$__cuda_sm70_shflsync_idx_p) ;  /* 0x00000ee000007944 */ /* 0x012fea0003c00000 */
[----:B------:R-:W-:Y:S01]  /*19960*/  MOV R4, R62 ;  /* 0x0000003e00047202 */ /* 0x000fe20000000f00 */
[----:B------:R-:W-:Y:S05]  /*19970*/  BRA `(.L_x_1597) ;  /* 0xffff8ae000007947 */ /* 0x000fea000383ffff */
.L_x_1509:
[----:B------:R-:W-:Y:S01]  /*19980*/  IMAD.MOV.U32 R56, RZ, RZ, R12 ;  /* 0x000000ffff387224 */ /* 0x000fe200078e000c */
[----:B--23--:R-:W-:Y:S01]  /*19990*/  MOV R2, 0x2 ;  /* 0x0000000200027802 */ /* 0x00cfe20000000f00 */
[----:B------:R-:W-:Y:S01]  /*199a0*/  IMAD.MOV.U32 R62, RZ, RZ, 0x1c1f ;  /* 0x00001c1fff3e7424 */ /* 0x000fe200078e00ff */
[----:B------:R-:W-:Y:S02]  /*199b0*/  MOV R3, 0x199d0 ;  /* 0x000199d000037802 */ /* 0x000fe40000000f00 */
[----:B-1--4-:R-:W-:Y:S05]  /*199c0*/  CALL.REL.NOINC `($__internal_19_$__cuda_sm70_shflsync_idx_p) ;  /* 0x00000e7000007944 */ /* 0x012fea0003c00000 */
[----:B------:R-:W-:Y:S01]  /*199d0*/  MOV R0, R62 ;  /* 0x0000003e00007202 */ /* 0x000fe20000000f00 */
[----:B------:R-:W-:Y:S05]  /*199e0*/  BRA `(.L_x_1598) ;  /* 0xffff8a9000007947 */ /* 0x000fea000383ffff */
.L_x_1512:
[----:B------:R-:W-:Y:S01]  /*199f0*/  IMAD.MOV.U32 R56, RZ, RZ, R5 ;  /* 0x000000ffff387224 */ /* 0x000fe200078e0005 */
[----:B--23--:R-:W-:Y:S01]  /*19a00*/  MOV R2, 0x3 ;  /* 0x0000000300027802 */ /* 0x00cfe20000000f00 */
[----:B------:R-:W-:Y:S01]  /*19a10*/  IMAD.MOV.U32 R62, RZ, RZ, 0x1c1f ;  /* 0x00001c1fff3e7424 */ /* 0x000fe200078e00ff */
[----:B------:R-:W-:-:S02]  /*19a20*/  MOV R3, 0x19a40 ;  /* 0x00019a4000037802 */ /* 0x000fc40000000f00 */
[----:B-1--4-:R-:W-:Y:S05]  /*19a30*/  CALL.REL.NOINC `($__internal_19_$__cuda_sm70_shflsync_idx_p) ;  /* 0x00000e0000007944 */ /* 0x012fea0003c00000 */
        /* <DEDUP_REMOVED lines=8> */
.L_x_1516:
[----:B------:R-:W-:Y:S01]  /*19ac0*/  IMAD.MOV.U32 R56, RZ, RZ, R5 ;  /* 0x000000ffff387224 */ /* 0x000fe200078e0005 */
[----:B------:R-:W-:Y:S01]  /*19ad0*/  MOV R2, RZ ;  /* 0x000000ff00027202 */ /* 0x000fe20000000f00 */
[----:B------:R-:W-:Y:S01]  /*19ae0*/  IMAD.MOV.U32 R62, RZ, RZ, 0x181f ;  /* 0x0000181fff3e7424 */ /* 0x000fe200078e00ff */
[----:B------:R-:W-:Y:S02]  /*19af0*/  MOV R3, 0x19b10 ;  /* 0x00019b1000037802 */ /* 0x000fe40000000f00 */
[----:B------:R-:W-:Y:S05]  /*19b00*/  CALL.REL.NOINC `($__internal_19_$__cuda_sm70_shflsync_idx_p) ;  /* 0x00000d3000007944 */ /* 0x000fea0003c00000 */
[----:B------:R-:W-:Y:S01]  /*19b10*/  MOV R7, R62 ;  /* 0x0000003e00077202 */ /* 0x000fe20000000f00 */
[----:B------:R-:W-:Y:S05]  /*19b20*/  BRA `(.L_x_1600) ;  /* 0xffff976000007947 */ /* 0x000fea000383ffff */
.L_x_1517:
[----:B------:R-:W-:Y:S01]  /*19b30*/  IMAD.MOV.U32 R56, RZ, RZ, R6 ;  /* 0x000000ffff387224 */ /* 0x000fe200078e0006 */
[----:B------:R-:W-:Y:S01]  /*19b40*/  MOV R2, RZ ;  /* 0x000000ff00027202 */ /* 0x000fe20000000f00 */
[----:B------:R-:W-:Y:S01]  /*19b50*/  IMAD.MOV.U32 R62, RZ, RZ, 0x181f ;  /* 0x0000181fff3e7424 */ /* 0x000fe200078e00ff */
[----:B------:R-:W-:Y:S02]  /*19b60*/  MOV R3, 0x19b80 ;  /* 0x00019b8000037802 */ /* 0x000fe40000000f00 */
[----:B-12---:R-:W-:Y:S05]  /*19b70*/  CALL.REL.NOINC `($__internal_19_$__cuda_sm70_shflsync_idx_p) ;  /* 0x00000cc000007944 */ /* 0x006fea0003c00000 */
[----:B------:R-:W-:Y:S01]  /*19b80*/  MOV R2, R62 ;  /* 0x0000003e00027202 */ /* 0x000fe20000000f00 */
[----:B------:R-:W-:Y:S05]  /*19b90*/  BRA `(.L_x_1601) ;  /* 0xffff971000007947 */ /* 0x000fea000383ffff */
.L_x_1518:
        /* <DEDUP_REMOVED lines=13> */
.L_x_1519:
[----:B------:R-:W-:Y:S01]  /*19c70*/  IMAD.MOV.U32 R56, RZ, RZ, R5 ;  /* 0x000000ffff387224 */ /* 0x000fe200078e0005 */
[----:B-1----:R-:W-:Y:S01]  /*19c80*/  MOV R2, 0x2 ;  /* 0x0000000200027802 */ /* 0x002fe20000000f00 */
[----:B------:R-:W-:Y:S01]  /*19c90*/  IMAD.MOV.U32 R62, RZ, RZ, 0x181f ;  /* 0x0000181fff3e7424 */ /* 0x000fe200078e00ff */
[----:B------:R-:W-:Y:S02]  /*19ca0*/  MOV R3, 0x19cc0 ;  /* 0x00019cc000037802 */ /* 0x000fe40000000f00 */
[----:B--23--:R-:W-:Y:S05]  /*19cb0*/  CALL.REL.NOINC `($__internal_19_$__cuda_sm70_shflsync_idx_p) ;  /* 0x00000b8000007944 */ /* 0x00cfea0003c00000 */
[----:B------:R-:W-:Y:S01]  /*19cc0*/  MOV R7, R62 ;  /* 0x0000003e00077202 */ /* 0x000fe20000000f00 */
[----:B------:R-:W-:Y:S05]  /*19cd0*/  BRA `(.L_x_1603) ;  /* 0xffff974000007947 */ /* 0x000fea000383ffff */
.L_x_1520:
[----:B------:R-:W-:Y:S01]  /*19ce0*/  IMAD.MOV.U32 R56, RZ, RZ, R6 ;  /* 0x000000ffff387224 */ /* 0x000fe200078e0006 */
[----:B-1----:R-:W-:Y:S01]  /*19cf0*/  MOV R2, 0x2 ;  /* 0x0000000200027802 */ /* 0x002fe20000000f00 */
[----:B------:R-:W-:Y:S01]  /*19d00*/  IMAD.MOV.U32 R62, RZ, RZ, 0x181f ;  /* 0x0000181fff3e7424 */ /* 0x000fe200078e00ff */
[----:B------:R-:W-:Y:S02]  /*19d10*/  MOV R3, 0x19d30 ;  /* 0x00019d3000037802 */ /* 0x000fe40000000f00 */
[----:B--234-:R-:W-:Y:S05]  /*19d20*/  CALL.REL.NOINC `($__internal_19_$__cuda_sm70_shflsync_idx_p) ;  /* 0x00000b1000007944 */ /* 0x01cfea0003c00000 */
[----:B------:R-:W-:Y:S01]  /*19d30*/  MOV R2, R62 ;  /* 0x0000003e00027202 */ /* 0x000fe20000000f00 */
[----:B------:R-:W-:Y:S05]  /*19d40*/  BRA `(.L_x_1604) ;  /* 0xffff96f000007947 */ /* 0x000fea000383ffff */
.L_x_1521:
        /* <DEDUP_REMOVED lines=13> */
.L_x_1522:
[----:B------:R-:W-:Y:S01]  /*19e20*/  IMAD.MOV.U32 R56, RZ, RZ, R5 ;  /* 0x000000ffff387224 */ /* 0x000fe200078e0005 */
[----:B--2---:R-:W-:Y:S01]  /*19e30*/  MOV R2, 0x4 ;  /* 0x0000000400027802 */ /* 0x004fe20000000f00 */
[----:B------:R-:W-:Y:S01]  /*19e40*/  IMAD.MOV.U32 R62, RZ, RZ, 0x181f ;  /* 0x0000181fff3e7424 */ /* 0x000fe200078e00ff */
[----:B------:R-:W-:Y:S02]  /*19e50*/  MOV R3, 0x19e70 ;  /* 0x00019e7000037802 */ /* 0x000fe40000000f00 */
[----:B-1-34-:R-:W-:Y:S05]  /*19e60*/  CALL.REL.NOINC `($__internal_19_$__cuda_sm70_shflsync_idx_p) ;  /* 0x000009d000007944 */ /* 0x01afea0003c00000 */
[----:B------:R-:W-:Y:S01]  /*19e70*/  MOV R7, R62 ;  /* 0x0000003e00077202 */ /* 0x000fe20000000f00 */
[----:B------:R-:W-:Y:S05]  /*19e80*/  BRA `(.L_x_1606) ;  /* 0xffff96c000007947 */ /* 0x000fea000383ffff */
.L_x_1523:
[----:B------:R-:W-:Y:S01]  /*19e90*/  IMAD.MOV.U32 R56, RZ, RZ, R6 ;  /* 0x000000ffff387224 */ /* 0x000fe200078e0006 */
[----:B--2---:R-:W-:Y:S01]  /*19ea0*/  MOV R2, 0x4 ;  /* 0x0000000400027802 */ /* 0x004fe20000000f00 */
[----:B------:R-:W-:Y:S01]  /*19eb0*/  IMAD.MOV.U32 R62, RZ, RZ, 0x181f ;  /* 0x0000181fff3e7424 */ /* 0x000fe200078e00ff */
[----:B------:R-:W-:Y:S02]  /*19ec0*/  MOV R3, 0x19ee0 ;  /* 0x00019ee000037802 */ /* 0x000fe40000000f00 */
[----:B-1-34-:R-:W-:Y:S05]  /*19ed0*/  CALL.REL.NOINC `($__internal_19_$__cuda_sm70_shflsync_idx_p) ;  /* 0x0000096000007944 */ /* 0x01afea0003c00000 */
[----:B------:R-:W-:Y:S01]  /*19ee0*/  MOV R2, R62 ;  /* 0x0000003e00027202 */ /* 0x000fe20000000f00 */
[----:B------:R-:W-:Y:S05]  /*19ef0*/  BRA `(.L_x_1607) ;  /* 0xffff967000007947 */ /* 0x000fea000383ffff */
.L_x_1524:
        /* <DEDUP_REMOVED lines=13> */
.L_x_1525:
[----:B------:R-:W-:Y:S01]  /*19fd0*/  IMAD.MOV.U32 R56, RZ, RZ, R5 ;  /* 0x000000ffff387224 */ /* 0x000fe200078e0005 */
[----:B--2---:R-:W-:Y:S01]  /*19fe0*/  MOV R2, 0x6 ;  /* 0x0000000600027802 */ /* 0x004fe20000000f00 */
[----:B------:R-:W-:Y:S01]  /*19ff0*/  IMAD.MOV.U32 R62, RZ, RZ, 0x181f ;  /* 0x0000181fff3e7424 */ /* 0x000fe200078e00ff */
[----:B------:R-:W-:Y:S02]  /*1a000*/  MOV R3, 0x1a020 ;  /* 0x0001a02000037802 */ /* 0x000fe40000000f00 */
[----:B-1--4-:R-:W-:Y:S05]  /*1a010*/  CALL.REL.NOINC `($__internal_19_$__cuda_sm70_shflsync_idx_p) ;  /* 0x0000082000007944 */ /* 0x012fea0003c00000 */
[----:B------:R-:W-:Y:S01]  /*1a020*/  MOV R7, R62 ;  /* 0x0000003e00077202 */ /* 0x000fe20000000f00 */
[----:B------:R-:W-:Y:S05]  /*1a030*/  BRA `(.L_x_1609) ;  /* 0xffff964000007947 */ /* 0x000fea000383ffff */
.L_x_1526:
[----:B------:R-:W-:Y:S01]  /*1a040*/  IMAD.MOV.U32 R56, RZ, RZ, R6 ;  /* 0x000000ffff387224 */ /* 0x000fe200078e0006 */
[----:B--2---:R-:W-:Y:S01]  /*1a050*/  MOV R2, 0x6 ;  /* 0x0000000600027802 */ /* 0x004fe20000000f00 */
[----:B------:R-:W-:Y:S01]  /*1a060*/  IMAD.MOV.U32 R62, RZ, RZ, 0x181f ;  /* 0x0000181fff3e7424 */ /* 0x000fe200078e00ff */
[----:B------:R-:W-:Y:S02]  /*1a070*/  MOV R3, 0x1a090 ;  /* 0x0001a09000037802 */ /* 0x000fe40000000f00 */
[----:B-1-34-:R-:W-:Y:S05]  /*1a080*/  CALL.REL.NOINC `($__internal_19_$__cuda_sm70_shflsync_idx_p) ;  /* 0x000007b000007944 */ /* 0x01afea0003c00000 */
[----:B------:R-:W-:Y:S01]  /*1a090*/  MOV R2, R62 ;  /* 0x0000003e00027202 */ /* 0x000fe20000000f00 */
[----:B------:R-:W-:Y:S05]  /*1a0a0*/  BRA `(.L_x_1610) ;  /* 0xffff95f000007947 */ /* 0x000fea000383ffff */
.L_x_1527:
        /* <DEDUP_REMOVED lines=13> */
.L_x_1529:
[----:B------:R-:W-:Y:S01]  /*1a180*/  IMAD.MOV.U32 R56, RZ, RZ, R57 ;  /* 0x000000ffff387224 */ /* 0x000fe200078e0039 */
[----:B------:R-:W-:Y:S01]  /*1a190*/  MOV R2, RZ ;  /* 0x000000ff00027202 */ /* 0x000fe20000000f00 */
[----:B------:R-:W-:Y:S01]  /*1a1a0*/  IMAD.MOV.U32 R62, RZ, RZ, 0x1f ;  /* 0x0000001fff3e7424 */ /* 0x000fe200078e00ff */
[----:B------:R-:W-:Y:S02]  /*1a1b0*/  MOV R3, 0x1a1d0 ;  /* 0x0001a1d000037802 */ /* 0x000fe40000000f00 */
[----:B------:R-:W-:Y:S05]  /*1a1c0*/  CALL.REL.NOINC `($__internal_19_$__cuda_sm70_shflsync_idx_p) ;  /* 0x0000067000007944 */ /* 0x000fea0003c00000 */
[----:B------:R-:W-:Y:S01]  /*1a1d0*/  MOV R9, R62 ;  /* 0x0000003e00097202 */ /* 0x000fe20000000f00 */
[----:B------:R-:W-:Y:S05]  /*1a1e0*/  BRA `(.L_x_1612) ;  /* 0xffff96a000007947 */ /* 0x000fea000383ffff */
.L_x_1530:
[----:B------:R-:W-:Y:S01]  /*1a1f0*/  IMAD.MOV.U32 R56, RZ, RZ, R57 ;  /* 0x000000ffff387224 */ /* 0x000fe200078e0039 */
[----:B------:R-:W-:Y:S01]  /*1a200*/  MOV R2, 0x1 ;  /* 0x0000000100027802 */ /* 0x000fe20000000f00 */
[----:B------:R-:W-:Y:S01]  /*1a210*/  IMAD.MOV.U32 R62, RZ, RZ, 0x1f ;  /* 0x0000001fff3e7424 */ /* 0x000fe200078e00ff */
[----:B------:R-:W-:Y:S02]  /*1a220*/  MOV R3, 0x1a240 ;  /* 0x0001a24000037802 */ /* 0x000fe40000000f00 */
[----:B-12---:R-:W-:Y:S05]  /*1a230*/  CALL.REL.NOINC `($__internal_19_$__cuda_sm70_shflsync_idx_p) ;  /* 0x0000060000007944 */ /* 0x006fea0003c00000 */
[----:B------:R-:W-:Y:S01]  /*1a240*/  MOV R8, R62 ;  /* 0x0000003e00087202 */ /* 0x000fe20000000f00 */
[----:B------:R-:W-:Y:S05]  /*1a250*/  BRA `(.L_x_1613) ;  /* 0xffff965000007947 */ /* 0x000fea000383ffff */
.L_x_1531:
[----:B------:R-:W-:Y:S02]  /*1a260*/  MOV R2, 0x1 ;  /* 0x0000000100027802 */ /* 0x000fe40000000f00 */
[----:B------:R-:W-:-:S02]  /*1a270*/  MOV R3, 0x1a290 ;  /* 0x0001a29000037802 */ /* 0x000fc40000000f00 */
[----:B-1234-:R-:W-:Y:S05]  /*1a280*/  CALL.REL.NOINC `($__internal_20_$__cuda_sm70_shflsync_up_p) ;  /* 0x0000061000007944 */ /* 0x01efea0003c00000 */
[----:B------:R-:W-:Y:S05]  /*1a290*/  BRA `(.L_x_1614) ;  /* 0xffff974000007947 */ /* 0x000fea000383ffff */
.L_x_1532:
[----:B------:R-:W-:Y:S02]  /*1a2a0*/  MOV R2, 0x2 ;  /* 0x0000000200027802 */ /* 0x000fe40000000f00 */
[----:B------:R-:W-:-:S02]  /*1a2b0*/  MOV R3, 0x1a2d0 ;  /* 0x0001a2d000037802 */ /* 0x000fc40000000f00 */
[----:B--2-4-:R-:W-:Y:S05]  /*1a2c0*/  CALL.REL.NOINC `($__internal_20_$__cuda_sm70_shflsync_up_p) ;  /* 0x000005d000007944 */ /* 0x014fea0003c00000 */
        /* <DEDUP_REMOVED lines=24> */
.L_x_1536:
[----:B------:R-:W-:Y:S02]  /*1a450*/  MOV R2, 0x1 ;  /* 0x0000000100027802 */ /* 0x000fe40000000f00 */
[----:B------:R-:W-:Y:S02]  /*1a460*/  MOV R3, 0x1a480 ;  /* 0x0001a48000037802 */ /* 0x000fe40000000f00 */
[----:B------:R-:W-:Y:S05]  /*1a470*/  CALL.REL.NOINC `($__internal_20_$__cuda_sm70_shflsync_up_p) ;  /* 0x0000042000007944 */ /* 0x000fea0003c00000 */
[----:B------:R-:W-:Y:S01]  /*1a480*/  MOV R2, R4 ;  /* 0x0000000400027202 */ /* 0x000fe20000000f00 */
[----:B------:R-:W-:Y:S05]  /*1a490*/  BRA `(.L_x_1616) ;  /* 0xffff97a000007947 */ /* 0x000fea000383ffff */
.L_x_1537:
        /* <DEDUP_REMOVED lines=27> */
.L_x_1539:
[----:B------:R-:W-:Y:S02]  /*1a650*/  SEL R0, RZ, 0x1, P0 ;  /* 0x00000001ff007807 */ /* 0x000fe40000000000 */
[----:B------:R-:W-:Y:S02]  /*1a660*/  MOV R2, 0x1a680 ;  /* 0x0001a68000027802 */ /* 0x000fe40000000f00 */
[----:B-1----:R-:W-:Y:S05]  /*1a670*/  CALL.REL.NOINC `($__internal_21_$__cuda_sm70_votesync_ballot) ;  /* 0x0000029000007944 */ /* 0x002fea0003c00000 */
[----:B------:R-:W-:Y:S01]  /*1a680*/  MOV R10, R0 ;  /* 0x00000000000a7202 */ /* 0x000fe20000000f00 */
[----:B------:R-:W-:Y:S05]  /*1a690*/  BRA `(.L_x_1618) ;  /* 0xffff973000007947 */ /* 0x000fea000383ffff */
.L_x_1540:
[----:B------:R-:W-:Y:S01]  /*1a6a0*/  IMAD.MOV.U32 R56, RZ, RZ, R6 ;  /* 0x000000ffff387224 */ /* 0x000fe200078e0006 */
[----:B--2---:R-:W-:Y:S01]  /*1a6b0*/  MOV R2, R0 ;  /* 0x0000000000027202 */ /* 0x004fe20000000f00 */
[----:B------:R-:W-:Y:S01]  /*1a6c0*/  IMAD.MOV.U32 R62, RZ, RZ, 0x1f ;  /* 0x0000001fff3e7424 */ /* 0x000fe200078e00ff */
[----:B------:R-:W-:Y:S02]  /*1a6d0*/  MOV R3, 0x1a6f0 ;  /* 0x0001a6f000037802 */ /* 0x000fe40000000f00 */
[----:B-1----:R-:W-:Y:S05]  /*1a6e0*/  CALL.REL.NOINC `($__internal_19_$__cuda_sm70_shflsync_idx_p) ;  /* 0x0000015000007944 */ /* 0x002fea0003c00000 */
[----:B------:R-:W-:Y:S01]  /*1a6f0*/  IMAD.MOV.U32 R8, RZ, RZ, R62 ;  /* 0x000000ffff087224 */ /* 0x000fe200078e003e */
[----:B------:R-:W-:Y:S01]  /*1a700*/  MOV R2, R0 ;  /* 0x0000000000027202 */ /* 0x000fe20000000f00 */
[----:B------:R-:W-:Y:S01]  /*1a710*/  IMAD.MOV.U32 R56, RZ, RZ, R7 ;  /* 0x000000ffff387224 */ /* 0x000fe200078e0007 */
[----:B------:R-:W-:-:S02]  /*1a720*/  MOV R62, 0x1f ;  /* 0x0000001f003e7802 */ /* 0x000fc40000000f00 */
[----:B------:R-:W-:Y:S02]  /*1a730*/  MOV R3, 0x1a750 ;  /* 0x0001a75000037802 */ /* 0x000fe40000000f00 */
[----:B------:R-:W-:Y:S05]  /*1a740*/  CALL.REL.NOINC `($__internal_19_$__cuda_sm70_shflsync_idx_p) ;  /* 0x000000f000007944 */ /* 0x000fea0003c00000 */
[----:B------:R-:W-:Y:S01]  /*1a750*/  MOV R7, R62 ;  /* 0x0000003e00077202 */ /* 0x000fe20000000f00 */
[----:B------:R-:W-:Y:S05]  /*1a760*/  BRA `(.L_x_1619) ;  /* 0xffff96d000007947 */ /* 0x000fea000383ffff */
.L_x_1543:
[----:B------:R-:W-:Y:S01]  /*1a770*/  IMAD.MOV.U32 R56, RZ, RZ, R4 ;  /* 0x000000ffff387224 */ /* 0x000fe200078e0004 */
[----:B--2---:R-:W-:Y:S01]  /*1a780*/  MOV R2, R0 ;  /* 0x0000000000027202 */ /* 0x004fe20000000f00 */
[----:B------:R-:W-:Y:S01]  /*1a790*/  IMAD.MOV.U32 R62, RZ, RZ, 0x1f ;  /* 0x0000001fff3e7424 */ /* 0x000fe200078e00ff */
[----:B------:R-:W-:Y:S02]  /*1a7a0*/  MOV R3, 0x1a7c0 ;  /* 0x0001a7c000037802 */ /* 0x000fe40000000f00 */
[----:B-1--4-:R-:W-:Y:S05]  /*1a7b0*/  CALL.REL.NOINC `($__internal_19_$__cuda_sm70_shflsync_idx_p) ;  /* 0x0000008000007944 */ /* 0x012fea0003c00000 */
[----:B------:R-:W-:Y:S01]  /*1a7c0*/  MOV R11, R62 ;  /* 0x0000003e000b7202 */ /* 0x000fe20000000f00 */
[----:B------:R-:W-:Y:S05]  /*1a7d0*/  BRA `(.L_x_1542) ;  /* 0xffff96c000007947 */ /* 0x000fea000383ffff */
        .weak           $__internal_18_$__cuda_sm70_shflsync_bfly_p
        .type           $__internal_18_$__cuda_sm70_shflsync_bfly_p,@function
        .size           $__internal_18_$__cuda_sm70_shflsync_bfly_p,($__internal_19_$__cuda_sm70_shflsync_idx_p - $__internal_18_$__cuda_sm70_shflsync_bfly_p)
$__internal_18_$__cuda_sm70_shflsync_bfly_p:
[----:B------:R-:W-:Y:S02]  /*1a7e0*/  MOV R9, 0xffffffff ;  /* 0xffffffff00097802 */ /* 0x000fe40000000f00 */
[----:B------:R-:W-:Y:S02]  /*1a7f0*/  MOV R3, 0x1f ;  /* 0x0000001f00037802 */ /* 0x000fe40000000f00 */
[----:B------:R-:W-:Y:S04]  /*1a800*/  WARPSYNC R9 ;  /* 0x0000000900007348 */ /* 0x000fe80003800000 */
[----:B------:R1:W2:Y:S02]  /*1a810*/  SHFL.BFLY PT, R0, R4, R0, R3 ;  /* 0x0c00000004007389 */ /* 0x0002a400000e0003 */
[----:B-1----:R-:W-:-:S04]  /*1a820*/  MOV R3, 0x0 ;  /* 0x0000000000037802 */ /* 0x002fc80000000f00 */
[----:B--2---:R-:W-:Y:S05]  /*1a830*/  RET.REL.NODEC R2 `(_ZN7cutlass13device_kernelIN5flash19enable_sm80_to_sm89INS1_16FlashAttnFwdSm80INS1_25CollectiveMainloopFwdSm80ILi4ELi1ELb0EN4cute5tupleIJNS5_1CILi128EEENS7_ILi80EEENS7_ILi64EEEEEELi64ENS_10bfloat16_tEfNS_4arch4Sm80ELb1ELb0ELb1ELb1ELb1ELb0ELb1ELb1EEENS1_21CollectiveEpilogueFwdINS6_IJS8_SA_S9_EEENS6_IJNS7_ILi1EEESI_SI_EEESC_SE_Li128ELb1ELb1ELb1ELb0EEENS1_36VarlenDynamicPersistentTileSchedulerILi128ELi80ELi128ELi128ELb1ELb1ELb0ELb1ELb1ELb1EEEEEEEEEvNT_6ParamsE) ;  /* 0xfffe57c002007950 */ /* 0x004fea0003c3ffff */
        .weak           $__internal_19_$__cuda_sm70_shflsync_idx_p
        .type           $__internal_19_$__cuda_sm70_shflsync_idx_p,@function
        .size           $__internal_19_$__cuda_sm70_shflsync_idx_p,($__internal_20_$__cuda_sm70_shflsync_up_p - $__internal_19_$__cuda_sm70_shflsync_idx_p)
$__internal_19_$__cuda_sm70_shflsync_idx_p:
[----:B------:R-:W-:-:S04]  /*1a840*/  MOV R69, 0xffffffff ;  /* 0xffffffff00457802 */ /* 0x000fc80000000f00 */
[----:B------:R-:W-:Y:S04]  /*1a850*/  WARPSYNC R69 ;  /* 0x0000004500007348 */ /* 0x000fe80003800000 */
[----:B------:R1:W2:Y:S02]  /*1a860*/  SHFL.IDX PT, R62, R56, R2, R62 ;  /* 0x00000002383e7389 */ /* 0x0002a400000e003e */
[----:B-1----:R-:W-:Y:S02]  /*1a870*/  MOV R2, R3 ;  /* 0x0000000300027202 */ /* 0x002fe40000000f00 */
[----:B------:R-:W-:-:S04]  /*1a880*/  MOV R3, 0x0 ;  /* 0x0000000000037802 */ /* 0x000fc80000000f00 */
[----:B--2---:R-:W-:Y:S05]  /*1a890*/  RET.REL.NODEC R2 `(_ZN7cutlass13device_kernelIN5flash19enable_sm80_to_sm89INS1_16FlashAttnFwdSm80INS1_25CollectiveMainloopFwdSm80ILi4ELi1ELb0EN4cute5tupleIJNS5_1CILi128EEENS7_ILi80EEENS7_ILi64EEEEEELi64ENS_10bfloat16_tEfNS_4arch4Sm80ELb1ELb0ELb1ELb1ELb1ELb0ELb1ELb1EEENS1_21CollectiveEpilogueFwdINS6_IJS8_SA_S9_EEENS6_IJNS7_ILi1EEESI_SI_EEESC_SE_Li128ELb1ELb1ELb1ELb0EEENS1_36VarlenDynamicPersistentTileSchedulerILi128ELi80ELi128ELi128ELb1ELb1ELb0ELb1ELb1ELb1EEEEEEEEEvNT_6ParamsE) ;  /* 0xfffe576002007950 */ /* 0x004fea0003c3ffff */
        .weak           $__internal_20_$__cuda_sm70_shflsync_up_p
        .type           $__internal_20_$__cuda_sm70_shflsync_up_p,@function
        .size           $__internal_20_$__cuda_sm70_shflsync_up_p,($__internal_21_$__cuda_sm70_votesync_ballot - $__internal_20_$__cuda_sm70_shflsync_up_p)
$__internal_20_$__cuda_sm70_shflsync_up_p:
[----:B------:R-:W-:Y:S02]  /*1a8a0*/  IMAD.MOV.U32 R4, RZ, RZ, RZ ;  /* 0x000000ffff047224 */ /* 0x000fe400078e00ff */
[----:B------:R-:W-:-:S04]  /*1a8b0*/  IMAD.MOV.U32 R10, RZ, RZ, -0x1 ;  /* 0xffffffffff0a7424 */ /* 0x000fc800078e00ff */
[----:B------:R-:W-:Y:S04]  /*1a8c0*/  WARPSYNC R10 ;  /* 0x0000000a00007348 */ /* 0x000fe80003800000 */
[----:B------:R1:W2:Y:S02]  /*1a8d0*/  SHFL.UP PT, R4, R0, R2, R4 ;  /* 0x0400000200047389 */ /* 0x0002a400000e0004 */
[----:B-1----:R-:W-:Y:S02]  /*1a8e0*/  MOV R2, R3 ;  /* 0x0000000300027202 */ /* 0x002fe40000000f00 */
[----:B------:R-:W-:-:S04]  /*1a8f0*/  MOV R3, 0x0 ;  /* 0x0000000000037802 */ /* 0x000fc80000000f00 */
[----:B--2---:R-:W-:Y:S05]  /*1a900*/  RET.REL.NODEC R2 `(_ZN7cutlass13device_kernelIN5flash19enable_sm80_to_sm89INS1_16FlashAttnFwdSm80INS1_25CollectiveMainloopFwdSm80ILi4ELi1ELb0EN4cute5tupleIJNS5_1CILi128EEENS7_ILi80EEENS7_ILi64EEEEEELi64ENS_10bfloat16_tEfNS_4arch4Sm80ELb1ELb0ELb1ELb1ELb1ELb0ELb1ELb1EEENS1_21CollectiveEpilogueFwdINS6_IJS8_SA_S9_EEENS6_IJNS7_ILi1EEESI_SI_EEESC_SE_Li128ELb1ELb1ELb1ELb0EEENS1_36VarlenDynamicPersistentTileSchedulerILi128ELi80ELi128ELi128ELb1ELb1ELb0ELb1ELb1ELb1EEEEEEEEEvNT_6ParamsE) ;  /* 0xfffe56f002007950 */ /* 0x004fea0003c3ffff */
        .weak           $__internal_21_$__cuda_sm70_votesync_ballot
        .type           $__internal_21_$__cuda_sm70_votesync_ballot,@function
        .size           $__internal_21_$__cuda_sm70_votesync_ballot,(.L_x_1934 - $__internal_21_$__cuda_sm70_votesync_ballot)
$__internal_21_$__cuda_sm70_votesync_ballot:
[----:B------:R-:W-:Y:S01]  /*1a910*/  ISETP.NE.U32.AND P0, PT, R0, 0x1, PT ;  /* 0x000000010000780c */ /* 0x000fe20003f05070 */
[----:B------:R-:W-:-:S04]  /*1a920*/  IMAD.MOV.U32 R3, RZ, RZ, -0x1 ;  /* 0xffffffffff037424 */ /* 0x000fc800078e00ff */
[----:B------:R-:W-:Y:S08]  /*1a930*/  WARPSYNC R3 ;  /* 0x0000000300007348 */ /* 0x000ff00003800000 */
[----:B------:R-:W-:-:S04]  /*1a940*/  VOTE.ANY R0, PT, !P0 ;  /* 0x0000000000007806 */ /* 0x000fc800040e0100 */
[----:B------:R-:W-:Y:S01]  /*1a950*/  LOP3.LUT R0, R0, R3, RZ, 0xc0, !PT ;  /* 0x0000000300007212 */ /* 0x000fe200078ec0ff */
[----:B------:R-:W-:-:S04]  /*1a960*/  IMAD.MOV.U32 R3, RZ, RZ, 0x0 ;  /* 0x00000000ff037424 */ /* 0x000fc800078e00ff */
[----:B------:R-:W-:Y:S05]  /*1a970*/  RET.REL.NODEC R2 `(_ZN7cutlass13device_kernelIN5flash19enable_sm80_to_sm89INS1_16FlashAttnFwdSm80INS1_25CollectiveMainloopFwdSm80ILi4ELi1ELb0EN4cute5tupleIJNS5_1CILi128EEENS7_ILi80EEENS7_ILi64EEEEEELi64ENS_10bfloat16_tEfNS_4arch4Sm80ELb1ELb0ELb1ELb1ELb1ELb0ELb1ELb1EEENS1_21CollectiveEpilogueFwdINS6_IJS8_SA_S9_EEENS6_IJNS7_ILi1EEESI_SI_EEESC_SE_Li128ELb1ELb1ELb1ELb0EEENS1_36VarlenDynamicPersistentTileSchedulerILi128ELi80ELi128ELi128ELb1ELb1ELb0ELb1ELb1ELb1EEEEEEEEEvNT_6ParamsE) ;  /* 0xfffe568002007950 */ /* 0x000fea0003c3ffff */
.L_x_1620:
        /* <DEDUP_REMOVED lines=16> */
.L_x_1934:


//--------------------- .text._ZN7cutlass13device_kernelIN5flash19enable_sm80_to_sm89INS1_16FlashAttnFwdSm80INS1_25CollectiveMainloopFwdSm80ILi4ELi1ELb0EN4cute5tupleIJNS5_1CILi128EEENS7_ILi80EEENS7_ILi64EEEEEELi64ENS_10bfloat16_tEfNS_4arch4Sm80ELb1ELb0ELb1ELb1ELb1ELb1ELb1ELb1EEENS1_21CollectiveEpilogueFwdINS6_IJS8_SA_S9_EEENS6_IJNS7_ILi1EEESI_SI_EEESC_SE_Li128ELb1ELb1ELb1ELb0EEENS1_36VarlenDynamicPersistentTileSchedulerILi128ELi80ELi128ELi128ELb1ELb1ELb0ELb1ELb1ELb1EEEEEEEEEvNT_6ParamsE --------------------------
	.section	.text._ZN7cutlass13device_kernelIN5flash19enable_sm80_to_sm89INS1_16FlashAttnFwdSm80INS1_25CollectiveMainloopFwdSm80ILi4ELi1ELb0EN4cute5tupleIJNS5_1CILi128EEENS7_ILi80EEENS7_ILi64EEEEEELi64ENS_10bfloat16_tEfNS_4arch4Sm80ELb1ELb0ELb1ELb1ELb1ELb1ELb1ELb1EEENS1_21CollectiveEpilogueFwdINS6_IJS8_SA_S9_EEENS6_IJNS7_ILi1EEESI_SI_EEESC_SE_Li128ELb1ELb1ELb1ELb0EEENS1_36VarlenDynamicPersistentTileSchedulerILi128ELi80ELi128ELi128ELb1ELb1ELb0ELb1ELb1ELb1EEEEEEEEEvNT_6ParamsE,"ax",@progbits
	.sectioninfo	@"SHI_REGISTERS=255"
	.align	128
.text._ZN7cutlass13device_kernelIN5flash19enable_sm80_to_sm89INS1_16FlashAttnFwdSm80INS1_25CollectiveMainloopFwdSm80ILi4ELi1ELb0EN4cute5tupleIJNS5_1CILi128EEENS7_ILi80EEENS7_ILi64EEEEEELi64ENS_10bfloat16_tEfNS_4arch4Sm80ELb1ELb0ELb1ELb1ELb1ELb1ELb1ELb1EEENS1_21CollectiveEpilogueFwdINS6_IJS8_SA_S9_EEENS6_IJNS7_ILi1EEESI_SI_EEESC_SE_Li128ELb1ELb1ELb1ELb0EEENS1_36VarlenDynamicPersistentTileSchedulerILi128ELi80ELi128ELi128ELb1ELb1ELb0ELb1ELb1ELb1EEEEEEEEEvNT_6ParamsE:
        .type           _ZN7cutlass13device_kernelIN5flash19enable_sm80_to_sm89INS1_16FlashAttnFwdSm80INS1_25CollectiveMainloopFwdSm80ILi4ELi1ELb0EN4cute5tupleIJNS5_1CILi128EEENS7_ILi80EEENS7_ILi64EEEEEELi64ENS_10bfloat16_tEfNS_4arch4Sm80ELb1ELb0ELb1ELb1ELb1ELb1ELb1ELb1EEENS1_21CollectiveEpilogueFwdINS6_IJS8_SA_S9_EEENS6_IJNS7_ILi1EEESI_SI_EEESC_SE_Li128ELb1ELb1ELb1ELb0EEENS1_36VarlenDynamicPersistentTileSchedulerILi128ELi80ELi128ELi128ELb1ELb1ELb0ELb1ELb1ELb1EEEEEEEEEvNT_6ParamsE,@function
        .size           _ZN7cutlass13device_kernelIN5flash19enable_sm80_to_sm89INS1_16FlashAttnFwdSm80INS1_25CollectiveMainloopFwdSm80ILi4ELi1ELb0EN4cute5tupleIJNS5_1CILi128EEENS7_ILi80EEENS7_ILi64EEEEEELi64ENS_10bfloat16_tEfNS_4arch4Sm80ELb1ELb0ELb1ELb1ELb1ELb1ELb1ELb1EEENS1_21CollectiveEpilogueFwdINS6_IJS8_SA_S9_EEENS6_IJNS7_ILi1EEESI_SI_EEESC_SE_Li128ELb1ELb1ELb1ELb0EEENS1_36VarlenDynamicPersistentTileSchedulerILi128ELi80ELi128ELi128ELb1ELb1ELb0ELb1ELb1ELb1EEEEEEEEEvNT_6ParamsE,(.L_x_1939 - _ZN7cutlass13device_kernelIN5flash19enable_sm80_to_sm89INS1_16FlashAttnFwdSm80INS1_25CollectiveMainloopFwdSm80ILi4ELi1ELb0EN4cute5tupleIJNS5_1CILi128EEENS7_ILi80EEENS7_ILi64EEEEEELi64ENS_10bfloat16_tEfNS_4arch4Sm80ELb1ELb0ELb1ELb1ELb1ELb1ELb1ELb1EEENS1_21CollectiveEpilogueFwdINS6_IJS8_SA_S9_EEENS6_IJNS7_ILi1EEESI_SI_EEESC_SE_Li128ELb1ELb1ELb1ELb0EEENS1_36VarlenDynamicPersistentTileSchedulerILi128ELi80ELi128ELi128ELb1ELb1ELb0ELb1ELb1ELb1EEEEEEEEEvNT_6ParamsE)
        .other          _ZN7cutlass13device_kernelIN5flash19enable_sm80_to_sm89INS1_16FlashAttnFwdSm80INS1_25CollectiveMainloopFwdSm80ILi4ELi1ELb0EN4cute5tupleIJNS5_1CILi128EEENS7_ILi80EEENS7_ILi64EEEEEELi64ENS_10bfloat16_tEfNS_4arch4Sm80ELb1ELb0ELb1ELb1ELb1ELb1ELb1ELb1EEENS1_21CollectiveEpilogueFwdINS6_IJS8_SA_S9_EEENS6_IJNS7_ILi1EEESI_SI_EEESC_SE_Li128ELb1ELb1ELb1ELb0EEENS1_36VarlenDynamicPersistentTileSchedulerILi128ELi80ELi128ELi128ELb1ELb1ELb0ELb1ELb1ELb1EEEEEEEEEvNT_6ParamsE,@"STO_CUDA_ENTRY STV_DEFAULT"
_ZN7cutlass13device_kernelIN5flash19enable_sm80_to_sm89INS1_16FlashAttnFwdSm80INS1_25CollectiveMainloopFwdSm80ILi4ELi1ELb0EN4cute5tupleIJNS5_1CILi128EEENS7_ILi80EEENS7_ILi64EEEEEELi64ENS_10bfloat16_tEfNS_4arch4Sm80ELb1ELb0ELb1ELb1ELb1ELb1ELb1ELb1EEENS1_21CollectiveEpilogueFwdINS6_IJS8_SA_S9_EEENS6_IJNS7_ILi1EEESI_SI_EEESC_SE_Li128ELb1ELb1ELb1ELb0EEENS1_36VarlenDynamicPersistentTileSchedulerILi128ELi80ELi128ELi128ELb1ELb1ELb0ELb1ELb1ELb1EEEEEEEEEvNT_6ParamsE:
        /* <DEDUP_REMOVED lines=54> */
.L_x_1626:
        /* <DEDUP_REMOVED lines=16> */
.L_x_1838:
        /* <DEDUP_REMOVED lines=16> */
.L_x_1839:
[----:B--2---:R-:W-:-:S05]  /*0560*/  IMAD R0, R0, c[0x0][0x538], RZ ;  /* 0x00014e0000007a24 */ /* 0x004fca00078e02ff */
[----:B------:R-:W-:-:S04]  /*0570*/  IADD3 R7, R0, R7, RZ ;  /* 0x0000000700077210 */ /* 0x000fc80007ffe0ff */
[----:B------:R-:W-:-:S13]  /*0580*/  ISETP.GT.AND P0, PT, R7, UR4, PT ;  /* 0x0000000407007c0c */ /* 0x000fda000bf04270 */
[----:B-1----:R-:W-:Y:S05]  /*0590*/  @!P0 BRA `(.L_x_1626) ;  /* 0xfffffdc000008947 */ /* 0x002fea000383ffff */
.L_x_1622:
[----:B------:R-:W-:-:S05]  /*05a0*/  IADD3 R10, -R0, R7, RZ ;  /* 0x00000007000a7210 */ /* 0x000fca0007ffe1ff */
[----:B------:R-:W-:-:S05]  /*05b0*/  IMAD R0, R4, c[0x0][0x538], R10 ;  /* 0x00014e0004007a24 */ /* 0x000fca00078e020a */
[----:B------:R-:W-:Y:S01]  /*05c0*/  ISETP.GT.AND P0, PT, R0, UR4, PT ;  /* 0x0000000400007c0c */ /* 0x000fe2000bf04270 */
[----:B------:R-:W-:-:S12]  /*05d0*/  BRA.DIV ~URZ, `(.L_x_1627) ;  /* 0x0001f4a27f007947 */ /* 0x000fd8000b800000 */
[----:B------:R-:W-:-:S04]  /*05e0*/  VOTE.ANY R7, PT, !P0 ;  /* 0x0000000000077806 */ /* 0x000fc800040e0100 */
.L_x_1840:
[----:B------:R-:W1:Y:S02]  /*05f0*/  POPC R0, R7 ;  /* 0x0000000700007309 */ /* 0x000e640000000000 */
[----:B-1----:R-:W-:-:S05]  /*0600*/  IADD3 R2, R0, R6, RZ ;  /* 0x0000000600027210 */ /* 0x002fca0007ffe0ff */
[----:B------:R1:W-:Y:S01]  /*0610*/  STL [R1+0x4c], R2 ;  /* 0x00004c0201007387 */ /* 0x0003e20000100800 */
[----:B------:R-:W-:Y:S05]  /*0620*/  BRA.DIV ~URZ, `(.L_x_1628) ;  /* 0x0001f4a27f007947 */ /* 0x000fea000b800000 */
[----:B------:R2:W3:Y:S01]  /*0630*/  SHFL.IDX PT, R12, R9, R0, 0x1f ;  /* 0x00001f00090c7589 */ /* 0x0004e200000e0000 */
[----:B------:R-:W-:-:S03]  /*0640*/  MOV R5, RZ ;  /* 0x000000ff00057202 */ /* 0x000fc60000000f00 */
[----:B------:R2:W4:Y:S04]  /*0650*/  SHFL.IDX PT, R9, R8, R0, 0x1f ;  /* 0x00001f0008097589 */ /* 0x00052800000e0000 */
.L_x_1841:
[----:B------:R-:W-:Y:S01]  /*0660*/  ISETP.NE.AND P0, PT, R7, RZ, PT ;  /* 0x000000ff0700720c */ /* 0x000fe20003f05270 */
[----:B------:R-:W-:-:S12]  /*0670*/  BSSY B0, `(.L_x_1629) ;  /* 0x0000005000007945 */ /* 0x000fd80003800000 */
[----:B------:R-:W-:Y:S05]  /*0680*/  @!P0 BRA `(.L_x_1630) ;  /* 0x0000003000008947 */ /* 0x000fea0003800000 */
[----:B--2---:R-:W-:Y:S01]  /*0690*/  IADD3 R0, R0, -0x1, RZ ;  /* 0xffffffff00007810 */ /* 0x004fe20007ffe0ff */
[----:B------:R-:W-:Y:S05]  /*06a0*/  BRA.DIV ~URZ, `(.L_x_1631) ;  /* 0x0001f5027f007947 */ /* 0x000fea000b800000 */
[----:B------:R2:W1:Y:S02]  /*06b0*/  SHFL.IDX PT, R5, R4, R0, 0x1f ;  /* 0x00001f0004057589 */ /* 0x00046400000e0000 */
.L_x_1630:
[----:B------:R-:W-:Y:S05]  /*06c0*/  BSYNC B0 ;  /* 0x0000000000007941 */ /* 0x000fea0003800000 */
.L_x_1629:
        /* <DEDUP_REMOVED lines=69> */
.L_x_1633:
        /* <DEDUP_REMOVED lines=70> */
.L_x_1634:
[----:B------:R-:W-:Y:S05]  /*0f80*/  BSYNC B0 ;  /* 0x0000000000007941 */ /* 0x000fea0003800000 */
.L_x_1632:
[----:B------:R-:W-:-:S04]  /*0f90*/  LOP3.LUT R0, RZ, R0, RZ, 0x33, !PT ;  /* 0x00000000ff007212 */ /* 0x000fc800078e33ff */
[----:B------:R-:W-:-:S05]  /*0fa0*/  IADD3 R0, R0, R12, RZ ;  /* 0x0000000c00007210 */ /* 0x000fca0007ffe0ff */
[----:B------:R2:W-:Y:S01]  /*0fb0*/  STL [R1+0x44], R0 ;  /* 0x0000440001007387 */ /* 0x0005e20000100800 */
[----:B------:R-:W-:Y:S05]  /*0fc0*/  BRA `(.L_x_1635) ;  /* 0x0000006000007947 */ /* 0x000fea0003800000 */
.L_x_1623:
[----:B------:R-:W-:Y:S01]  /*0fd0*/  MOV R0, UR4 ;  /* 0x0000000400007c02 */ /* 0x000fe20008000f00 */
[----:B------:R-:W-:Y:S04]  /*0fe0*/  STL [R1+0x44], RZ ;  /* 0x000044ff01007387 */ /* 0x000fe80000100800 */
[----:B------:R-:W-:Y:S04]  /*0ff0*/  STL [R1+0x48], RZ ;  /* 0x000048ff01007387 */ /* 0x000fe80000100800 */
[----:B------:R1:W-:Y:S02]  /*1000*/  STL [R1+0x40], R0 ;  /* 0x0000400001007387 */ /* 0x0003e40000100800 */
[----:B-1----:R-:W-:-:S05]  /*1010*/  MOV R0, c[0x0][0x53c] ;  /* 0x00014f0000007a02 */ /* 0x002fca0000000f00 */
[----:B------:R1:W-:Y:S02]  /*1020*/  STL [R1+0x4c], R0 ;  /* 0x00004c0001007387 */ /* 0x0003e40000100800 */
.L_x_1635:
        /* <DEDUP_REMOVED lines=8> */
.L_x_1621:
[----:B-12---:R-:W2:Y:S02]  /*10b0*/  LDL R0, [R1+0x4c] ;  /* 0x00004c0001007983 */ /* 0x006ea40000100800 */
[----:B--2---:R-:W-:-:S13]  /*10c0*/  ISETP.GE.AND P0, PT, R0, c[0x0][0x53c], PT ;  /* 0x00014f0000007a0c */ /* 0x004fda0003f06270 */
[----:B------:R-:W-:Y:S05]  /*10d0*/  @P0 EXIT ;  /* 0x000000000000094d */ /* 0x000fea0003800000 */
[----:B------:R-:W1:Y:S01]  /*10e0*/  S2R R15, SR_TID.X ;  /* 0x00000000000f7919 */ /* 0x000e620000002100 */
[----:B------:R-:W-:Y:S01]  /*10f0*/  IMAD.MOV.U32 R18, RZ, RZ, -0x10 ;  /* 0xfffffff0ff127424 */ /* 0x000fe200078e00ff */
[----:B------:R-:W-:Y:S01]  /*1100*/  ULDC UR4, c[0x0][0x2ac] ;  /* 0x0000ab0000047ab9 */ /* 0x000fe20000000800 */
[----:B------:R-:W-:Y:S01]  /*1110*/  IMAD.MOV.U32 R17, RZ, RZ, 0x20 ;  /* 0x00000020ff117424 */ /* 0x000fe200078e00ff */
[----:B------:R-:W-:Y:S01]  /*1120*/  ULDC UR6, c[0x0][0x1d0] ;  /* 0x0000740000067ab9 */ /* 0x000fe20000000800 */
[----:B------:R-:W-:Y:S01]  /*1130*/  IMAD.MOV.U32 R16, RZ, RZ, 0x40 ;  /* 0x00000040ff107424 */ /* 0x000fe200078e00ff */
[----:B------:R-:W-:Y:S01]  /*1140*/  UIMAD UR6, UR4, UR6, URZ ;  /* 0x00000006040672a4 */ /* 0x000fe2000f8e023f */
[----:B-1----:R-:W-:-:S04]  /*1150*/  SHF.R.S32.HI R14, RZ, 0x1f, R15 ;  /* 0x0000001fff0e7819 */ /* 0x002fc8000001140f */
[CC--:B------:R-:W-:Y:S02]  /*1160*/  LEA.HI R10, R14.reuse, R15.reuse, RZ, 0x3 ;  /* 0x0000000f0e0a7211 */ /* 0x0c0fe400078f18ff */
[----:B------:R-:W-:Y:S02]  /*1170*/  LEA.HI R2, R14, R15, RZ, 0x4 ;  /* 0x0000000f0e027211 */ /* 0x000fe400078f20ff */
[----:B------:R-:W-:Y:S02]  /*1180*/  SHF.R.S32.HI R27, RZ, 0x3, R10 ;  /* 0x00000003ff1b7819 */ /* 0x000fe4000001140a */
[----:B---3--:R-:W-:Y:S02]  /*1190*/  LOP3.LUT R4, R10, 0xfffffff8, RZ, 0xc0, !PT ;  /* 0xfffffff80a047812 */ /* 0x008fe400078ec0ff */
        /* <DEDUP_REMOVED lines=73> */
[----:B------:R-:W-:Y:S01]  /*1630*/  IADD3 R25, R93, 0x20, RZ ;  /* 0x000000205d197810 */ /* 0x000fe20007ffe0ff */
[----:B------:R-:W-:Y:S01]  /*1640*/  STL [R1+0x50], R22 ;  /* 0x0000501601007387 */ /* 0x000fe20000100800 */
[----:B------:R-:W-:Y:S01]  /*1650*/  LOP3.LUT R0, R2, R0, RZ, 0x3c, !PT ;  /* 0x0000000002007212 */ /* 0x000fe200078e3cff */
[----:B------:R-:W-:Y:S01]  /*1660*/  IMAD.IADD R15, R6, 0x1, R4 ;  /* 0x00000001060f7824 */ /* 0x000fe200078e0204 */
[----:B------:R-:W-:Y:S01]  /*1670*/  LOP3.LUT R3, R3, 0xfffffe00, RZ, 0xc0, !PT ;  /* 0xfffffe0003037812 */ /* 0x000fe200078ec0ff */
[----:B------:R-:W-:Y:S01]  /*1680*/  IMAD.SHL.U32 R6, R25, 0x40, RZ ;  /* 0x0000004019067824 */ /* 0x000fe200078e00ff */
[C---:B------:R-:W-:Y:S01]  /*1690*/  IADD3 R23, R93.reuse, 0x40, RZ ;  /* 0x000000405d177810 */ /* 0x040fe20007ffe0ff */
[----:B------:R-:W-:Y:S01]  /*16a0*/  IMAD R2, R12, 0x200, R13 ;  /* 0x000002000c027824 */ /* 0x000fe200078e020d */
[----:B------:R-:W-:Y:S01]  /*16b0*/  IADD3 R4, R0, R3, R5 ;  /* 0x0000000300047210 */ /* 0x000fe20007ffe005 */
[----:B------:R-:W-:Y:S01]  /*16c0*/  STL [R1+0x54], R21 ;  /* 0x0000541501007387 */ /* 0x000fe20000100800 */
[----:B------:R-:W-:-:S02]  /*16d0*/  IADD3 R24, R93, 0x60, RZ ;  /* 0x000000605d187810 */ /* 0x000fc40007ffe0ff */
[C---:B------:R-:W-:Y:S02]  /*16e0*/  LOP3.LUT P6, RZ, R8.reuse, 0x2, RZ, 0xc0, !PT ;  /* 0x0000000208ff7812 */ /* 0x040fe400078cc0ff */
[----:B------:R-:W-:Y:S02]  /*16f0*/  LOP3.LUT P5, RZ, R8, 0x4, RZ, 0xc0, !PT ;  /* 0x0000000408ff7812 */ /* 0x000fe400078ac0ff */
[----:B------:R-:W-:Y:S01]  /*1700*/  LOP3.LUT R5, R0, R3, RZ, 0xfc, !PT ;  /* 0x0000000300057212 */ /* 0x000fe200078efcff */
[----:B------:R-:W-:Y:S01]  /*1710*/  IMAD.SHL.U32 R3, R23, 0x40, RZ ;  /* 0x0000004017037824 */ /* 0x000fe200078e00ff */
[----:B------:R-:W-:Y:S01]  /*1720*/  SHF.R.S32.HI R7, RZ, 0x1f, R25 ;  /* 0x0000001fff077819 */ /* 0x000fe20000011419 */
[----:B------:R-:W-:Y:S01]  /*1730*/  IMAD.SHL.U32 R0, R24, 0x40, RZ ;  /* 0x0000004018007824 */ /* 0x000fe200078e00ff */
[----:B------:R-:W-:Y:S02]  /*1740*/  SHF.R.S32.HI R8, RZ, 0x1f, R23 ;  /* 0x0000001fff087819 */ /* 0x000fe40000011417 */
[----:B------:R-:W-:-:S02]  /*1750*/  LOP3.LUT P4, RZ, R9, 0x2, RZ, 0xc0, !PT ;  /* 0x0000000209ff7812 */ /* 0x000fc4000788c0ff */
[----:B------:R-:W-:Y:S02]  /*1760*/  LOP3.LUT P3, RZ, R9, 0x4, RZ, 0xc0, !PT ;  /* 0x0000000409ff7812 */ /* 0x000fe4000786c0ff */
[----:B------:R-:W-:Y:S02]  /*1770*/  SHF.R.S32.HI R9, RZ, 0x1f, R24 ;  /* 0x0000001fff097819 */ /* 0x000fe40000011418 */
[----:B------:R-:W-:Y:S02]  /*1780*/  LOP3.LUT R11, R6, 0x1c0, RZ, 0xc0, !PT ;  /* 0x000001c0060b7812 */ /* 0x000fe400078ec0ff */
[----:B------:R-:W-:Y:S02]  /*1790*/  LEA.HI R7, R7, R25, RZ, 0x3 ;  /* 0x0000001907077211 */ /* 0x000fe400078f18ff */
[----:B------:R-:W-:Y:S02]  /*17a0*/  LEA.HI R6, R8, R23, RZ, 0x3 ;  /* 0x0000001708067211 */ /* 0x000fe400078f18ff */
[----:B------:R-:W-:Y:S01]  /*17b0*/  LOP3.LUT R23, R3, 0x1c0, RZ, 0xc0, !PT ;  /* 0x000001c003177812 */ /* 0x000fe200078ec0ff */
[----:B------:R-:W-:Y:S01]  /*17c0*/  IMAD.SHL.U32 R7, R7, 0x40, RZ ;  /* 0x0000004007077824 */ /* 0x000fe200078e00ff */
[----:B------:R-:W-:Y:S01]  /*17d0*/  LEA.HI R3, R9, R24, RZ, 0x3 ;  /* 0x0000001809037211 */ /* 0x000fe200078f18ff */
[----:B------:R-:W-:Y:S01]  /*17e0*/  IMAD.SHL.U32 R6, R6, 0x40, RZ ;  /* 0x0000004006067824 */ /* 0x000fe200078e00ff */
[----:B------:R-:W-:-:S02]  /*17f0*/  LOP3.LUT R8, R0, 0x1c0, RZ, 0xc0, !PT ;  /* 0x000001c000087812 */ /* 0x000fc400078ec0ff */
[----:B------:R-:W-:Y:S01]  /*1800*/  IADD3 R92, R90, 0x10, RZ ;  /* 0x000000105a5c7810 */ /* 0x000fe20007ffe0ff */
[----:B------:R-:W-:Y:S01]  /*1810*/  IMAD.SHL.U32 R3, R3, 0x40, RZ ;  /* 0x0000004003037824 */ /* 0x000fe200078e00ff */
[----:B------:R-:W-:Y:S02]  /*1820*/  LOP3.LUT R9, R10, 0x7ffffffc, RZ, 0xc0, !PT ;  /* 0x7ffffffc0a097812 */ /* 0x000fe400078ec0ff */
[--C-:B------:R-:W-:Y:S02]  /*1830*/  LOP3.LUT R12, R11, 0x38, R84.reuse, 0xf8, !PT ;  /* 0x000000380b0c7812 */ /* 0x100fe400078ef854 */
[----:B------:R-:W-:Y:S01]  /*1840*/  SHF.R.U32.HI R13, RZ, 0x3, R11 ;  /* 0x00000003ff0d7819 */ /* 0x000fe2000001160b */
[----:B------:R-:W-:Y:S01]  /*1850*/  IMAD.IADD R9, R19, 0x1, -R9 ;  /* 0x0000000113097824 */ /* 0x000fe200078e0a09 */
[--C-:B------:R-:W-:Y:S02]  /*1860*/  LOP3.LUT R11, R23, 0x38, R84.reuse, 0xf8, !PT ;  /* 0x00000038170b7812 */ /* 0x100fe400078ef854 */
[----:B------:R-:W-:Y:S01]  /*1870*/  SHF.R.U32.HI R25, RZ, 0x3, R23 ;  /* 0x00000003ff197819 */ /* 0x000fe20000011617 */
[----:B------:R-:W-:Y:S01]  /*1880*/  IMAD.SHL.U32 R19, R9, 0x2, RZ ;  /* 0x0000000209137824 */ /* 0x000fe200078e00ff */
[----:B------:R-:W-:Y:S01]  /*1890*/  LOP3.LUT R10, R8, 0x38, R84, 0xf8, !PT ;  /* 0x00000038080a7812 */ /* 0x000fe200078ef854 */
[----:B------:R-:W-:Y:S01]  /*18a0*/  IMAD.IADD R9, R26, 0x1, R14 ;  /* 0x000000011a097824 */ /* 0x000fe200078e020e */
[----:B------:R-:W-:-:S02]  /*18b0*/  SHF.R.U32.HI R23, RZ, 0x3, R8 ;  /* 0x00000003ff177819 */ /* 0x000fc40000011608 */
[----:B------:R-:W-:Y:S02]  /*18c0*/  SHF.R.S32.HI R8, RZ, 0x1f, R92 ;  /* 0x0000001fff087819 */ /* 0x000fe4000001145c */
[----:B------:R-:W-:Y:S02]  /*18d0*/  LOP3.LUT R7, R7, 0xfffffe00, RZ, 0xc0, !PT ;  /* 0xfffffe0007077812 */ /* 0x000fe400078ec0ff */
[----:B------:R-:W-:Y:S01]  /*18e0*/  LOP3.LUT R24, R6, 0xfffffe00, RZ, 0xc0, !PT ;  /* 0xfffffe0006187812 */ /* 0x000fe200078ec0ff */
[----:B------:R1:W-:Y:S01]  /*18f0*/  STL [R1+0x98], R8 ;  /* 0x0000980801007387 */ /* 0x0003e20000100800 */
[----:B------:R-:W-:Y:S02]  /*1900*/  LOP3.LUT R3, R3, 0xfffffe00, RZ, 0xc0, !PT ;  /* 0xfffffe0003037812 */ /* 0x000fe400078ec0ff */
[----:B------:R-:W-:Y:S01]  /*1910*/  LOP3.LUT R13, R7, R12, R13, 0xf6, !PT ;  /* 0x0000000c070d7212 */ /* 0x000fe200078ef60d */
[----:B------:R2:W-:Y:S01]  /*1920*/  STL [R1+0x5c], R7 ;  /* 0x00005c0701007387 */ /* 0x0005e20000100800 */
[----:B------:R-:W-:-:S02]  /*1930*/  LOP3.LUT R12, R24, R11, R25, 0xf6, !PT ;  /* 0x0000000b180c7212 */ /* 0x000fc400078ef619 */
[----:B------:R-:W-:Y:S01]  /*1940*/  LOP3.LUT R11, R3, R10, R23, 0xf6, !PT ;  /* 0x0000000a030b7212 */ /* 0x000fe200078ef617 */
[----:B------:R-:W-:Y:S01]  /*1950*/  STL [R1+0x58], R24 ;  /* 0x0000581801007387 */ /* 0x000fe20000100800 */
[----:B------:R-:W-:Y:S02]  /*1960*/  LEA R14, R13, 0x5100, 0x1 ;  /* 0x000051000d0e7811 */ /* 0x000fe400078e08ff */
[----:B------:R-:W-:Y:S01]  /*1970*/  LEA R13, R12, 0x5100, 0x1 ;  /* 0x000051000c0d7811 */ /* 0x000fe200078e08ff */
[----:B------:R3:W-:Y:S01]  /*1980*/  STL [R1+0xf4], R3 ;  /* 0x0000f40301007387 */ /* 0x0007e20000100800 */
[----:B------:R-:W-:Y:S02]  /*1990*/  LOP3.LUT R10, R22, 0x38, R84, 0xf8, !PT ;  /* 0x00000038160a7812 */ /* 0x000fe400078ef854 */
[----:B------:R-:W-:Y:S01]  /*19a0*/  LEA R12, R11, 0x5100, 0x1 ;  /* 0x000051000b0c7811 */ /* 0x000fe200078e08ff */
[----:B------:R4:W-:Y:S01]  /*19b0*/  STL [R1+0x60], R9 ;  /* 0x0000600901007387 */ /* 0x0009e20000100800 */
[----:B------:R-:W-:-:S02]  /*19c0*/  LEA R95, R2, 0x2900, 0x1 ;  /* 0x00002900025f7811 */ /* 0x000fc400078e08ff */
[----:B------:R-:W-:Y:S01]  /*19d0*/  SHF.R.S32.HI R11, RZ, 0x1f, R19 ;  /* 0x0000001fff0b7819 */ /* 0x000fe20000011413 */
[----:B------:R-:W-:Y:S01]  /*19e0*/  STL [R1+0x34], R19 ;  /* 0x0000341301007387 */ /* 0x000fe20000100800 */
[C---:B------:R-:W-:Y:S02]  /*19f0*/  SEL R6, R17.reuse, 0xffffffe0, !P0 ;  /* 0xffffffe011067807 */ /* 0x040fe40004000000 */
[----:B------:R-:W-:Y:S01]  /*1a00*/  SEL R2, R17, 0xffffffe0, !P6 ;  /* 0xffffffe011027807 */ /* 0x000fe20007000000 */
[----:B------:R5:W-:Y:S01]  /*1a10*/  STL [R1+0xec], R14 ;  /* 0x0000ec0e01007387 */ /* 0x000be20000100800 */
[C---:B------:R-:W-:Y:S02]  /*1a20*/  SEL R0, R16.reuse, 0xffffffc0, !P3 ;  /* 0xffffffc010007807 */ /* 0x040fe40005800000 */
[----:B-1----:R-:W-:Y:S01]  /*1a30*/  SEL R8, R16, 0xffffffc0, !P2 ;  /* 0xffffffc010087807 */ /* 0x002fe20005000000 */
[----:B------:R1:W-:Y:S01]  /*1a40*/  STL [R1+0xe8], R13 ;  /* 0x0000e80d01007387 */ /* 0x0003e20000100800 */
[----:B--2---:R-:W-:Y:S01]  /*1a50*/  SEL R7, R18, 0x10, !P1 ;  /* 0x0000001012077807 */ /* 0x004fe20004800000 */
[----:B------:R-:W-:Y:S01]  /*1a60*/  IMAD.IADD R197, R95, 0x1, R0 ;  /* 0x000000015fc57824 */ /* 0x000fe200078e0200 */
[C---:B------:R-:W-:Y:S01]  /*1a70*/  IADD3 R18, R19.reuse, 0x8, RZ ;  /* 0x0000000813127810 */ /* 0x040fe20007ffe0ff */
[----:B------:R2:W-:Y:S01]  /*1a80*/  STL [R1+0xe4], R12 ;  /* 0x0000e40c01007387 */ /* 0x0005e20000100800 */
[----:B------:R-:W-:-:S02]  /*1a90*/  IADD3 R17, R19, 0x10, RZ ;  /* 0x0000001013117810 */ /* 0x000fc40007ffe0ff */
[--C-:B------:R-:W-:Y:S01]  /*1aa0*/  LOP3.LUT R10, R20, R10, R21.reuse, 0xf6, !PT ;  /* 0x0000000a140a7212 */ /* 0x100fe200078ef615 */
[----:B------:R2:W-:Y:S01]  /*1ab0*/  STL [R1+0xd4], R11 ;  /* 0x0000d40b01007387 */ /* 0x0005e20000100800 */
[----:B---3--:R-:W-:Y:S02]  /*1ac0*/  LOP3.LUT R3, R22, 0x18, R84, 0xf8, !PT ;  /* 0x0000001816037812 */ /* 0x008fe400078ef854 */
[----:B------:R-:W-:Y:S01]  /*1ad0*/  IADD3 R202, R95, 0x20, RZ ;  /* 0x000000205fca7810 */ /* 0x000fe20007ffe0ff */
[----:B------:R3:W-:Y:S01]  /*1ae0*/  STL [R1+0x8c], R18 ;  /* 0x00008c1201007387 */ /* 0x0007e20000100800 */
[----:B----4-:R-:W-:Y:S02]  /*1af0*/  LOP3.LUT R9, R20, R3, R21, 0xf6, !PT ;  /* 0x0000000314097212 */ /* 0x010fe400078ef615 */
[----:B------:R-:W-:Y:S01]  /*1b00*/  SEL R3, R16, 0xffffffc0, !P5 ;  /* 0xffffffc010037807 */ /* 0x000fe20006800000 */
[----:B------:R-:W-:Y:S01]  /*1b10*/  STL [R1+0x88], R17 ;  /* 0x0000881101007387 */ /* 0x000fe20000100800 */
[----:B------:R-:W-:-:S02]  /*1b20*/  IADD3 R16, R19, 0x18, RZ ;  /* 0x0000001813107810 */ /* 0x000fc40007ffe0ff */
[----:B------:R-:W-:Y:S02]  /*1b30*/  LEA R248, R9, 0x100, 0x1 ;  /* 0x0000010009f87811 */ /* 0x000fe400078e08ff */
[C---:B-----5:R-:W-:Y:S01]  /*1b40*/  IADD3 R14, R19.reuse, 0x20, RZ ;  /* 0x00000020130e7810 */ /* 0x060fe20007ffe0ff */
[----:B------:R-:W-:Y:S01]  /*1b50*/  STL [R1+0x84], R16 ;  /* 0x0000841001007387 */ /* 0x000fe20000100800 */
[----:B------:R-:W-:Y:S01]  /*1b60*/  LEA R9, R10, 0x5100, 0x1 ;  /* 0x000051000a097811 */ /* 0x000fe200078e08ff */
[----:B------:R-:W-:Y:S01]  /*1b70*/  IMAD.IADD R249, R8, 0x1, R248 ;  /* 0x0000000108f97824 */ /* 0x000fe200078e02f8 */
[C---:B-1----:R-:W-:Y:S01]  /*1b80*/  IADD3 R13, R19.reuse, 0x28, RZ ;  /* 0x00000028130d7810 */ /* 0x042fe20007ffe0ff */
[----:B------:R1:W-:Y:S01]  /*1b90*/  STL [R1+0x80], R14 ;  /* 0x0000800e01007387 */ /* 0x0003e20000100800 */
[----:B------:R-:W-:Y:S02]  /*1ba0*/  SHF.R.S32.HI R10, RZ, 0x1f, R17 ;  /* 0x0000001fff0a7819 */ /* 0x000fe40000011411 */
[----:B--2---:R-:W-:Y:S01]  /*1bb0*/  IADD3 R12, R19, 0x38, RZ ;  /* 0x00000038130c7810 */ /* 0x004fe20007ffe0ff */
[----:B------:R-:W-:Y:S01]  /*1bc0*/  STL [R1+0x7c], R13 ;  /* 0x00007c0d01007387 */ /* 0x000fe20000100800 */
[----:B------:R-:W-:-:S02]  /*1bd0*/  @P4 IADD3 R202, R95, -0x20, RZ ;  /* 0xffffffe05fca4810 */ /* 0x000fc40007ffe0ff */
[----:B------:R-:W-:Y:S02]  /*1be0*/  IADD3 R11, R19, 0x30, RZ ;  /* 0x00000030130b7810 */ /* 0x000fe40007ffe0ff */
[----:B------:R-:W-:Y:S01]  /*1bf0*/  LEA R198, R4, 0x5100, 0x1 ;  /* 0x0000510004c67811 */ /* 0x000fe200078e08ff */
[----:B------:R-:W-:Y:S01]  /*1c00*/  IMAD.IADD R194, R0, 0x1, R202 ;  /* 0x0000000100c27824 */ /* 0x000fe200078e02ca */
[----:B---3--:R-:W-:Y:S01]  /*1c10*/  SHF.R.S32.HI R18, RZ, 0x1f, R18 ;  /* 0x0000001fff127819 */ /* 0x008fe20000011412 */
[----:B------:R-:W-:Y:S01]  /*1c20*/  STL [R1+0x78], R11 ;  /* 0x0000780b01007387 */ /* 0x000fe20000100800 */
[----:B------:R-:W-:Y:S01]  /*1c30*/  LEA R192, R5, 0x100, 0x1 ;  /* 0x0000010005c07811 */ /* 0x000fe200078e08ff */
[----:B------:R-:W-:Y:S01]  /*1c40*/  IMAD.IADD R199, R198, 0x1, R3 ;  /* 0x00000001c6c77824 */ /* 0x000fe200078e0203 */
[----:B------:R-:W-:Y:S01]  /*1c50*/  IADD3 R219, R84, 0x20, RZ ;  /* 0x0000002054db7810 */ /* 0x000fe20007ffe0ff */
[----:B------:R2:W-:Y:S01]  /*1c60*/  STL [R1+0xe0], R9 ;  /* 0x0000e00901007387 */ /* 0x0005e20000100800 */
[----:B------:R-:W-:Y:S01]  /*1c70*/  SHF.R.S32.HI R245, RZ, 0x1f, R244 ;  /* 0x0000001ffff57819 */ /* 0x000fe200000114f4 */
[----:B------:R-:W-:Y:S01]  /*1c80*/  IMAD.IADD R193, R3, 0x1, R192 ;  /* 0x0000000103c17824 */ /* 0x000fe200078e02c0 */
[----:B------:R-:W-:Y:S01]  /*1c90*/  SHF.R.S32.HI R85, RZ, 0x1f, R84 ;  /* 0x0000001fff557819 */ /* 0x000fe20000011454 */
[----:B------:R-:W-:Y:S01]  /*1ca0*/  STL [R1+0x74], R12 ;  /* 0x0000740c01007387 */ /* 0x000fe20000100800 */
[----:B------:R-:W-:Y:S01]  /*1cb0*/  SHF.R.S32.HI R91, RZ, 0x1f, R90 ;  /* 0x0000001fff5b7819 */ /* 0x000fe2000001145a */
[----:B------:R-:W-:Y:S01]  /*1cc0*/  IMAD.IADD R201, R198, 0x1, R2 ;  /* 0x00000001c6c97824 */ /* 0x000fe200078e0202 */
[----:B------:R-:W-:Y:S01]  /*1cd0*/  SHF.R.S32.HI R250, RZ, 0x1f, R219 ;  /* 0x0000001ffffa7819 */ /* 0x000fe200000114db */
[----:B------:R-:W-:Y:S01]  /*1ce0*/  STL [R1+0xd0], R18 ;  /* 0x0000d01201007387 */ /* 0x000fe20000100800 */
[----:B-1----:R-:W-:Y:S01]  /*1cf0*/  SHF.R.S32.HI R14, RZ, 0x1f, R14 ;  /* 0x0000001fff0e7819 */ /* 0x002fe2000001140e */
[----:B------:R-:W-:Y:S01]  /*1d00*/  IMAD.IADD R196, R2, 0x1, R192 ;  /* 0x0000000102c47824 */ /* 0x000fe200078e02c0 */
[C---:B------:R-:W-:Y:S01]  /*1d10*/  IADD3 R206, R202.reuse, 0x800, RZ ;  /* 0x00000800cace7810 */ /* 0x040fe20007ffe0ff */
[----:B------:R1:W-:Y:S01]  /*1d20*/  STL [R1+0xcc], R10 ;  /* 0x0000cc0a01007387 */ /* 0x0003e20000100800 */
[----:B------:R-:W-:Y:S01]  /*1d30*/  IADD3 R205, R202, 0x1000, RZ ;  /* 0x00001000cacd7810 */ /* 0x000fe20007ffe0ff */
[----:B------:R-:W-:Y:S01]  /*1d40*/  IMAD.IADD R200, R2, 0x1, R199 ;  /* 0x0000000102c87824 */ /* 0x000fe200078e02c7 */
[----:B------:R-:W-:Y:S01]  /*1d50*/  IADD3 R204, R202, 0x1800, RZ ;  /* 0x00001800cacc7810 */ /* 0x000fe20007ffe0ff */
[----:B------:R-:W-:Y:S01]  /*1d60*/  IMAD.IADD R195, R2, 0x1, R193 ;  /* 0x0000000102c37824 */ /* 0x000fe200078e02c1 */
[----:B------:R-:W-:-:S02]  /*1d70*/  IADD3 R203, R202, 0x2000, RZ ;  /* 0x00002000cacb7810 */ /* 0x000fc40007ffe0ff */
[----:B--2---:R-:W-:-:S05]  /*1d80*/  SHF.R.S32.HI R9, RZ, 0x1f, R16 ;  /* 0x0000001fff097819 */ /* 0x004fca0000011410 */
[----:B------:R2:W-:Y:S04]  /*1d90*/  STL [R1+0xc8], R9 ;  /* 0x0000c80901007387 */ /* 0x0005e80000100800 */
[----:B------:R-:W-:Y:S01]  /*1da0*/  STL [R1+0xc4], R14 ;  /* 0x0000c40e01007387 */ /* 0x000fe20000100800 */
[----:B-1----:R-:W-:-:S05]  /*1db0*/  SHF.R.S32.HI R10, RZ, 0x1f, R13 ;  /* 0x0000001fff0a7819 */ /* 0x002fca000001140d */
[----:B------:R1:W-:Y:S01]  /*1dc0*/  STL [R1+0xc0], R10 ;  /* 0x0000c00a01007387 */ /* 0x0003e20000100800 */
[----:B--2---:R-:W-:Y:S02]  /*1dd0*/  SHF.R.S32.HI R9, RZ, 0x1f, R11 ;  /* 0x0000001fff097819 */ /* 0x004fe4000001140b */
[----:B------:R-:W-:-:S03]  /*1de0*/  LEA R11, R15, 0x80, 0x1 ;  /* 0x000000800f0b7811 */ /* 0x000fc600078e08ff */
[----:B------:R2:W-:Y:S02]  /*1df0*/  STL [R1+0xbc], R9 ;  /* 0x0000bc0901007387 */ /* 0x0005e40000100800 */
[C---:B------:R-:W-:Y:S02]  /*1e00*/  IMAD.IADD R0, R11.reuse, 0x1, R6 ;  /* 0x000000010b007824 */ /* 0x040fe400078e0206 */
[----:B-1----:R-:W-:-:S04]  /*1e10*/  IMAD.IADD R10, R11, 0x1, R8 ;  /* 0x000000010b0a7824 */ /* 0x002fc800078e0208 */
[----:B------:R-:W-:-:S04]  /*1e20*/  IMAD.IADD R4, R6, 0x1, R10 ;  /* 0x0000000106047824 */ /* 0x000fc800078e020a */
[----:B------:R-:W-:Y:S01]  /*1e30*/  IMAD.IADD R3, R7, 0x1, R4 ;  /* 0x0000000107037824 */ /* 0x000fe200078e0204 */
[----:B--2---:R-:W-:-:S05]  /*1e40*/  SHF.R.S32.HI R9, RZ, 0x1f, R12 ;  /* 0x0000001fff097819 */ /* 0x004fca000001140c */
        /* <DEDUP_REMOVED lines=14> */
.L_x_1837:
[----:B--2---:R-:W2:Y:S01]  /*1f30*/  LDL R0, [R1+0x4c] ;  /* 0x00004c0001007983 */ /* 0x004ea20000100800 */
[----:B------:R-:W-:Y:S01]  /*1f40*/  IMAD.MOV.U32 R149, RZ, RZ, 0x4 ;  /* 0x00000004ff957424 */ /* 0x000fe200078e00ff */
[----:B------:R-:W-:Y:S02]  /*1f50*/  ISETP.NE.U32.AND P0, PT, RZ, c[0x0][0x370], PT ;  /* 0x0000dc00ff007a0c */ /* 0x000fe40003f05070 */
[----:B------:R-:W-:Y:S02]  /*1f60*/  ISETP.NE.U32.AND P4, PT, RZ, c[0x0][0x360], PT ;  /* 0x0000d800ff007a0c */ /* 0x000fe40003f85070 */
[----:B------:R-:W-:Y:S01]  /*1f70*/  ISETP.NE.AND.EX P1, PT, RZ, c[0x0][0x374], PT, P0 ;  /* 0x0000dd00ff007a0c */ /* 0x000fe20003f25300 */
[----:B--2---:R-:W-:-:S05]  /*1f80*/  IMAD.WIDE R2, R0, R149, c[0x0][0x588] ;  /* 0x0001620000027625 */ /* 0x004fca00078e0295 */
[----:B------:R-:W2:Y:S01]  /*1f90*/  LDG.E R25, [R2.64] ;  /* 0x0000000802197981 */ /* 0x000ea2000c1e1900 */
[----:B------:R-:W-:Y:S01]  /*1fa0*/  ISETP.NE.AND.EX P4, PT, RZ, c[0x0][0x364], PT, P4 ;  /* 0x0000d900ff007a0c */ /* 0x000fe20003f85340 */
[----:B------:R-:W-:Y:S01]  /*1fb0*/  IMAD.MOV.U32 R9, RZ, RZ, RZ ;  /* 0x000000ffff097224 */ /* 0x000fe200078e00ff */
[----:B------:R-:W-:Y:S02]  /*1fc0*/  ISETP.NE.U32.AND P3, PT, RZ, c[0x0][0x348], PT ;  /* 0x0000d200ff007a0c */ /* 0x000fe40003f65070 */
[----:B------:R-:W-:Y:S02]  /*1fd0*/  ISETP.NE.U32.AND P5, PT, RZ, c[0x0][0x350], PT ;  /* 0x0000d400ff007a0c */ /* 0x000fe40003fa5070 */
[----:B------:R-:W-:Y:S02]  /*1fe0*/  ISETP.NE.U32.AND P6, PT, RZ, c[0x0][0x358], PT ;  /* 0x0000d600ff007a0c */ /* 0x000fe40003fc5070 */
[----:B------:R-:W-:Y:S02]  /*1ff0*/  ISETP.NE.AND.EX P3, PT, RZ, c[0x0][0x34c], PT, P3 ;  /* 0x0000d300ff007a0c */ /* 0x000fe40003f65330 */
[----:B------:R-:W-:-:S02]  /*2000*/  ISETP.NE.AND.EX P5, PT, RZ, c[0x0][0x354], PT, P5 ;  /* 0x0000d500ff007a0c */ /* 0x000fc40003fa5350 */
[----:B------:R-:W-:Y:S01]  /*2010*/  ISETP.NE.AND.EX P6, PT, RZ, c[0x0][0x35c], PT, P6 ;  /* 0x0000d700ff007a0c */ /* 0x000fe20003fc5360 */
[----:B------:R-:W-:Y:S02]  /*2020*/  IMAD.MOV.U32 R141, RZ, RZ, RZ ;  /* 0x000000ffff8d7224 */ /* 0x000fe400078e00ff */
[----:B------:R-:W-:Y:S02]  /*2030*/  IMAD.MOV.U32 R15, RZ, RZ, RZ ;  /* 0x000000ffff0f7224 */ /* 0x000fe400078e00ff */
[----:B------:R-:W-:Y:S01]  /*2040*/  IMAD.MOV.U32 R13, RZ, RZ, RZ ;  /* 0x000000ffff0d7224 */ /* 0x000fe200078e00ff */
[----:B--2---:R-:W-:Y:S01]  /*2050*/  SHF.R.S32.HI R26, RZ, 0x1f, R25 ;  /* 0x0000001fff1a7819 */ /* 0x004fe20000011419 */
[C---:B------:R-:W-:Y:S01]  /*2060*/  IMAD.SHL.U32 R17, R25.reuse, 0x4, RZ ;  /* 0x0000000419117824 */ /* 0x040fe200078e00ff */
[C---:B------:R-:W-:Y:S01]  /*2070*/  @P1 LEA R4, P0, R25.reuse, c[0x0][0x370], 0x2 ;  /* 0x0000dc0019041a11 */ /* 0x040fe200078010ff */
[----:B------:R1:W-:Y:S01]  /*2080*/  STL [R1+0x70], R25 ;  /* 0x0000701901007387 */ /* 0x0003e20000100800 */
[----:B------:R-:W-:-:S02]  /*2090*/  SHF.L.U64.HI R16, R25, 0x2, R26 ;  /* 0x0000000219107819 */ /* 0x000fc4000001021a */
[----:B------:R-:W-:Y:S01]  /*20a0*/  @P1 LEA.HI.X R5, R25, c[0x0][0x374], R26, 0x2, P0 ;  /* 0x0000dd0019051a11 */ /* 0x000fe200000f141a */
[----:B------:R1:W-:Y:S01]  /*20b0*/  STL [R1+0x90], R26 ;  /* 0x0000901a01007387 */ /* 0x0003e20000100800 */
[----:B------:R-:W-:-:S03]  /*20c0*/  @P4 IADD3 R2, P0, R17, c[0x0][0x360], RZ ;  /* 0x0000d80011024a10 */ /* 0x000fc60007f1e0ff */
[----:B------:R2:W3:Y:S01]  /*20d0*/  @P1 LDG.E R9, [R4.64] ;  /* 0x0000000804091981 */ /* 0x0004e2000c1e1900 */
[C---:B------:R-:W-:Y:S02]  /*20e0*/  @P4 IADD3.X R3, R16.reuse, c[0x0][0x364], RZ, P0, !PT ;  /* 0x0000d90010034a10 */ /* 0x040fe400007fe4ff */
[----:B------:R-:W-:Y:S01]  /*20f0*/  IADD3 R6, P2, R17, c[0x0][0x348], RZ ;  /* 0x0000d20011067a10 */ /* 0x000fe20007f5e0ff */
[----:B------:R1:W-:Y:S04]  /*2100*/  STL [R1+0x64], R17 ;  /* 0x0000641101007387 */ /* 0x0003e80000100800 */
[----:B------:R4:W3:Y:S01]  /*2110*/  @P4 LDG.E R0, [R2.64] ;  /* 0x0000000802004981 */ /* 0x0008e2000c1e1900 */
        /* <DEDUP_REMOVED lines=10> */
[----:B---3--:R1:W-:Y:S04]  /*21c0*/  STL [R1+0x28], R9 ;  /* 0x0000280901007387 */ /* 0x0083e80000100800 */
[----:B------:R1:W-:Y:S01]  /*21d0*/  @P4 STL [R1+0x30], R0 ;  /* 0x0000300001004387 */ /* 0x0003e20000100800 */
[----:B------:R-:W-:Y:S05]  /*21e0*/  @P4 BRA `(.L_x_1636) ;  /* 0x0000007000004947 */ /* 0x000fea0003800000 */
[----:B-1----:R-:W-:-:S05]  /*21f0*/  MOV R0, c[0x0][0x168] ;  /* 0x00005a0000007a02 */ /* 0x002fca0000000f00 */
[----:B------:R1:W-:Y:S01]  /*2200*/  STL [R1+0x30], R0 ;  /* 0x0000300001007387 */ /* 0x0003e20000100800 */
[----:B------:R-:W-:Y:S05]  /*2210*/  @!P3 BRA `(.L_x_1636) ;  /* 0x000000400000b947 */ /* 0x000fea0003800000 */
[----:B------:R-:W2:Y:S04]  /*2220*/  LDG.E R8, [R6.64] ;  /* 0x0000000806087981 */ /* 0x000ea8000c1e1900 */
[----:B-1----:R-:W2:Y:S02]  /*2230*/  LDG.E R0, [R6.64+0x4] ;  /* 0x0000040806007981 */ /* 0x002ea4000c1e1900 */
[----:B--2---:R-:W-:-:S05]  /*2240*/  IADD3 R0, -R8, R0, RZ ;  /* 0x0000000008007210 */ /* 0x004fca0007ffe1ff */
[----:B------:R1:W-:Y:S02]  /*2250*/  STL [R1+0x30], R0 ;  /* 0x0000300001007387 */ /* 0x0003e40000100800 */
.L_x_1636:
[----:B------:R-:W-:-:S04]  /*2260*/  ISETP.NE.U32.AND P0, PT, RZ, c[0x0][0x368], PT ;  /* 0x0000da00ff007a0c */ /* 0x000fc80003f05070 */
[----:B------:R-:W-:-:S13]  /*2270*/  ISETP.NE.AND.EX P0, PT, RZ, c[0x0][0x36c], PT, P0 ;  /* 0x0000db00ff007a0c */ /* 0x000fda0003f05300 */
[----:B------:R-:W-:Y:S05]  /*2280*/  @!P0 BRA `(.L_x_1637) ;  /* 0x0000004000008947 */ /* 0x000fea0003800000 */
[----:B-1----:R-:W-:-:S04]  /*2290*/  IADD3 R4, P0, R17, c[0x0][0x368], RZ ;  /* 0x0000da0011047a10 */ /* 0x002fc80007f1e0ff */
[----:B------:R-:W-:-:S05]  /*22a0*/  IADD3.X R5, R16, c[0x0][0x36c], RZ, P0, !PT ;  /* 0x0000db0010057a10 */ /* 0x000fca00007fe4ff */
[----:B------:R1:W5:Y:S01]  /*22b0*/  LDG.E R12, [R4.64] ;  /* 0x00000008040c7981 */ /* 0x000362000c1e1900 */
[----:B------:R-:W-:Y:S05]  /*22c0*/  BRA `(.L_x_1638) ;  /* 0x0000005000007947 */ /* 0x000fea0003800000 */
.L_x_1637:
[----:B------:R-:W-:Y:S01]  /*22d0*/  MOV R12, UR6 ;  /* 0x00000006000c7c02 */ /* 0x000fe20008000f00 */
[----:B------:R-:W-:Y:S05]  /*22e0*/  @!P5 BRA `(.L_x_1638) ;  /* 0x000000300000d947 */ /* 0x000fea0003800000 */
[----:B-1----:R-:W2:Y:S04]  /*22f0*/  LDG.E R6, [R4.64] ;  /* 0x0000000804067981 */ /* 0x002ea8000c1e1900 */
[----:B------:R-:W2:Y:S02]  /*2300*/  LDG.E R0, [R4.64+0x4] ;  /* 0x0000040804007981 */ /* 0x000ea4000c1e1900 */
[----:B--2---:R-:W-:Y:S02]  /*2310*/  IADD3 R12, -R6, R0, RZ ;  /* 0x00000000060c7210 */ /* 0x004fe40007ffe1ff */
.L_x_1638:
[----:B-1----:R-:W2:Y:S04]  /*2320*/  LDL R4, [R1+0x30] ;  /* 0x0000300001047983 */ /* 0x002ea80000100800 */
[----:B------:R-:W3:Y:S04]  /*2330*/  LDL.LU R0, [R1+0x44] ;  /* 0x0000440001007983 */ /* 0x000ee80000300800 */
[----:B------:R-:W4:Y:S04]  /*2340*/  LDL.LU R7, [R1+0x6c] ;  /* 0x00006c0001077983 */ /* 0x000f280000300800 */
[----:B------:R1:W3:Y:S04]  /*2350*/  @P6 LDG.E R5, [R2.64] ;  /* 0x0000000802056981 */ /* 0x0002e8000c1e1900 */
[----:B------:R-:W3:Y:S01]  /*2360*/  LDL R14, [R1+0x48] ;  /* 0x00004800010e7983 */ /* 0x000ee20000100800 */
[----:B------:R-:W-:Y:S01]  /*2370*/  ISETP.NE.U32.AND P0, PT, RZ, c[0x0][0x378], PT ;  /* 0x0000de00ff007a0c */ /* 0x000fe20003f05070 */
[----:B------:R-:W-:-:S03]  /*2380*/  IMAD.MOV.U32 R8, RZ, RZ, c[0x0][0x2c4] ;  /* 0x0000b100ff087624 */ /* 0x000fc600078e00ff */
[----:B------:R-:W-:Y:S01]  /*2390*/  ISETP.NE.AND.EX P1, PT, RZ, c[0x0][0x37c], PT, P0 ;  /* 0x0000df00ff007a0c */ /* 0x000fe20003f25300 */
[----:B--2---:R-:W-:Y:S02]  /*23a0*/  IMAD.MOV.U32 R6, RZ, RZ, R4 ;  /* 0x000000ffff067224 */ /* 0x004fe400078e0004 */
[----:B------:R1:W2:Y:S01]  /*23b0*/  @P6 LDG.E R4, [R2.64+0x4] ;  /* 0x0000040802046981 */ /* 0x0002a2000c1e1900 */
[----:B------:R-:W-:Y:S01]  /*23c0*/  ISETP.NE.AND P2, PT, R8, 0x1, PT ;  /* 0x000000010800780c */ /* 0x000fe20003f45270 */
[----:B-----5:R-:W-:Y:S01]  /*23d0*/  IMAD.MOV.U32 R140, RZ, RZ, R12 ;  /* 0x000000ffff8c7224 */ /* 0x020fe200078e000c */
[----:B----4-:R-:W-:Y:S01]  /*23e0*/  LOP3.LUT R7, R7, 0xffffffdf, RZ, 0xc0, !PT ;  /* 0xffffffdf07077812 */ /* 0x010fe200078ec0ff */
[----:B---3--:R-:W-:-:S10]  /*23f0*/  IMAD.SHL.U32 R0, R0, 0x80, RZ ;  /* 0x0000008000007824 */ /* 0x008fd400078e00ff */
[----:B------:R-:W-:Y:S01]  /*2400*/  @P2 LOP3.LUT R7, R7, 0x20, RZ, 0xfc, !PT ;  /* 0x0000002007072812 */ /* 0x000fe200078efcff */
[----:B------:R3:W-:Y:S01]  /*2410*/  STL [R1+0x2c], R0 ;  /* 0x00002c0001007387 */ /* 0x0007e20000100800 */
[----:B-1----:R-:W-:-:S04]  /*2420*/  @P1 IADD3 R2, P0, R17, c[0x0][0x378], RZ ;  /* 0x0000de0011021a10 */ /* 0x002fc80007f1e0ff */
[----:B------:R-:W-:Y:S01]  /*2430*/  @P1 IADD3.X R3, R16, c[0x0][0x37c], RZ, P0, !PT ;  /* 0x0000df0010031a10 */ /* 0x000fe200007fe4ff */
[----:B------:R1:W-:Y:S04]  /*2440*/  STL [R1+0x6c], R7 ;  /* 0x00006c0701007387 */ /* 0x0003e80000100800 */
[----:B------:R4:W5:Y:S01]  /*2450*/  @P1 LDG.E R140, [R2.64] ;  /* 0x00000008028c1981 */ /* 0x000962000c1e1900 */
[----:B---3--:R-:W-:Y:S01]  /*2460*/  IADD3 R0, R0, 0x7f, RZ ;  /* 0x0000007f00007810 */ /* 0x008fe20007ffe0ff */
[----:B-1----:R-:W-:Y:S02]  /*2470*/  IMAD.IADD R7, R12, 0x1, -R9 ;  /* 0x000000010c077824 */ /* 0x002fe400078e0a09 */
[----:B----4-:R-:W-:Y:S02]  /*2480*/  IMAD.MOV.U32 R2, RZ, RZ, c[0x0][0x228] ;  /* 0x00008a00ff027624 */ /* 0x010fe400078e00ff */
[----:B------:R-:W-:-:S05]  /*2490*/  @P2 IMAD.HI.U32 R3, R0, c[0x0][0x2c8], RZ ;  /* 0x0000b20000032a27 */ /* 0x000fca00078e00ff */
[----:B------:R-:W-:Y:S01]  /*24a0*/  @P2 SHF.R.U32.HI R0, RZ, c[0x0][0x2cc], R3 ;  /* 0x0000b300ff002a19 */ /* 0x000fe20000011603 */
[----:B------:R-:W-:Y:S01]  /*24b0*/  BSSY B0, `(.L_x_1639) ;  /* 0x0000037000007945 */ /* 0x000fe20003800000 */
[----:B--2---:R-:W-:-:S04]  /*24c0*/  @P6 IMAD.IADD R2, R4, 0x1, -R5 ;  /* 0x0000000104026824 */ /* 0x004fc800078e0a05 */
[----:B------:R-:W-:-:S05]  /*24d0*/  IMAD.IADD R4, R7, 0x1, R2 ;  /* 0x0000000107047824 */ /* 0x000fca00078e0202 */
[----:B------:R-:W-:Y:S01]  /*24e0*/  IADD3 R145, R4, 0x50, -R6 ;  /* 0x0000005004917810 */ /* 0x000fe20007ffe806 */
[----:B------:R1:W-:Y:S01]  /*24f0*/  STL [R1+0x38], R4 ;  /* 0x0000380401007387 */ /* 0x0003e20000100800 */
[----:B------:R-:W-:-:S03]  /*2500*/  LOP3.LUT R5, R14, 0xff000000, RZ, 0xc0, !PT ;  /* 0xff0000000e057812 */ /* 0x000fc600078ec0ff */
[----:B------:R-:W-:-:S04]  /*2510*/  IMAD.IADD R3, R145, 0x1, R0 ;  /* 0x0000000191037824 */ /* 0x000fc800078e0200 */
[----:B------:R-:W-:Y:S01]  /*2520*/  IMAD.HI R6, R3, 0x66666667, RZ ;  /* 0x6666666703067827 */ /* 0x000fe200078e02ff */
[----:B------:R-:W-:Y:S02]  /*2530*/  LOP3.LUT R3, R14, 0xff0000, RZ, 0xc0, !PT ;  /* 0x00ff00000e037812 */ /* 0x000fe400078ec0ff */
[----:B-1----:R-:W-:-:S05]  /*2540*/  IADD3 R4, R4, 0x4f, RZ ;  /* 0x0000004f04047810 */ /* 0x002fca0007ffe0ff */
[----:B------:R-:W-:Y:S01]  /*2550*/  IMAD.HI R0, R4, 0x66666667, RZ ;  /* 0x6666666704007827 */ /* 0x000fe200078e02ff */
[----:B------:R-:W-:-:S04]  /*2560*/  SHF.R.U32.HI R4, RZ, 0x8, R5 ;  /* 0x00000008ff047819 */ /* 0x000fc80000011605 */
[----:B------:R-:W-:Y:S02]  /*2570*/  LEA.HI R3, R3, R4, RZ, 0x10 ;  /* 0x0000000403037211 */ /* 0x000fe400078f80ff */
[----:B------:R-:W-:Y:S02]  /*2580*/  SHF.R.U32.HI R5, RZ, 0x1f, R0 ;  /* 0x0000001fff057819 */ /* 0x000fe40000011600 */
[----:B------:R-:W-:Y:S02]  /*2590*/  SHF.R.U32.HI R8, RZ, 0x1f, R6 ;  /* 0x0000001fff087819 */ /* 0x000fe40000011606 */
[----:B------:R-:W-:Y:S02]  /*25a0*/  SHF.R.U32.HI R9, RZ, 0x10, R3 ;  /* 0x00000010ff097819 */ /* 0x000fe40000011603 */
[----:B------:R-:W-:Y:S02]  /*25b0*/  LOP3.LUT R18, R3, 0xff, RZ, 0xc0, !PT ;  /* 0x000000ff03127812 */ /* 0x000fe400078ec0ff */
[----:B------:R-:W-:-:S02]  /*25c0*/  LEA.HI.SX32 R144, R0, R5, 0x1b ;  /* 0x0000000500907211 */ /* 0x000fc400078fdaff */
[----:B------:R-:W-:Y:S01]  /*25d0*/  LEA.HI.SX32 R0, R6, R8, 0x1b ;  /* 0x0000000806007211 */ /* 0x000fe200078fdaff */
[----:B------:R1:W-:Y:S03]  /*25e0*/  STL [R1+0x44], R9 ;  /* 0x0000440901007387 */ /* 0x0003e60000100800 */
[----:B------:R-:W-:Y:S01]  /*25f0*/  IMNMX R6, R144, R0, PT ;  /* 0x0000000090067217 */ /* 0x000fe20003800200 */
[----:B------:R1:W-:Y:S03]  /*2600*/  STL [R1+0x94], R18 ;  /* 0x0000941201007387 */ /* 0x0003e60000100800 */
[----:B------:R-:W-:Y:S02]  /*2610*/  ISETP.GE.AND P0, PT, R6, 0x1, PT ;  /* 0x000000010600780c */ /* 0x000fe40003f06270 */
[----:B------:R-:W-:Y:S01]  /*2620*/  ISETP.NE.AND P1, PT, R9, RZ, PT ;  /* 0x000000ff0900720c */ /* 0x000fe20003f25270 */
[----:B------:R-:W-:-:S03]  /*2630*/  IMAD.MOV.U32 R0, RZ, RZ, RZ ;  /* 0x000000ffff007224 */ /* 0x000fc600078e00ff */
[----:B------:R-:W-:-:S07]  /*2640*/  SEL R130, R9, c[0x0][0x338], P1 ;  /* 0x0000ce0009827a07 */ /* 0x000fce0000800000 */
[----:B------:R-:W-:Y:S05]  /*2650*/  @!P0 BRA `(.L_x_1640) ;  /* 0x000001c000008947 */ /* 0x000fea0003800000 */
[----:B------:R-:W-:Y:S02]  /*2660*/  IABS R3, R130 ;  /* 0x0000008200037213 */ /* 0x000fe40000000000 */
[----:B------:R-:W-:Y:S02]  /*2670*/  IADD3 R8, R130, -0x1, R6 ;  /* 0xffffffff82087810 */ /* 0x000fe40007ffe006 */
[----:B------:R-:W2:Y:S02]  /*2680*/  I2F.RP R0, R3 ;  /* 0x0000000300007306 */ /* 0x000ea40000209400 */
[----:B------:R-:W-:-:S06]  /*2690*/  IABS R11, R8 ;  /* 0x00000008000b7213 */ /* 0x000fcc0000000000 */
[----:B--2---:R-:W2:Y:S02]  /*26a0*/  MUFU.RCP R0, R0 ;  /* 0x0000000000007308 */ /* 0x004ea40000001000 */
[----:B--2---:R-:W-:-:S06]  /*26b0*/  IADD3 R0, R0, 0xffffffe, RZ ;  /* 0x0ffffffe00007810 */ /* 0x004fcc0007ffe0ff */
[----:B------:R-:W2:Y:S02]  /*26c0*/  F2I.FTZ.U32.TRUNC.NTZ R5, R0 ;  /* 0x0000000000057305 */ /* 0x000ea4000021f000 */
[----:B--2---:R-:W-:-:S04]  /*26d0*/  IMAD.MOV R0, RZ, RZ, -R5 ;  /* 0x000000ffff007224 */ /* 0x004fc800078e0a05 */
[----:B------:R-:W-:Y:S01]  /*26e0*/  IMAD.MOV.U32 R4, RZ, RZ, R0 ;  /* 0x000000ffff047224 */ /* 0x000fe200078e0000 */
[----:B------:R-:W-:-:S03]  /*26f0*/  IABS R0, R130 ;  /* 0x0000008200007213 */ /* 0x000fc60000000000 */
[----:B-1----:R-:W-:Y:S02]  /*2700*/  IMAD R9, R4, R3, RZ ;  /* 0x0000000304097224 */ /* 0x002fe400078e02ff */
        /* <DEDUP_REMOVED lines=17> */
.L_x_1640:
[----:B------:R-:W-:Y:S05]  /*2820*/  BSYNC B0 ;  /* 0x0000000000007941 */ /* 0x000fea0003800000 */
.L_x_1639:
[----:B------:R-:W-:-:S04]  /*2830*/  IMAD R3, R18, R0, RZ ;  /* 0x0000000012037224 */ /* 0x000fc800078e02ff */
        /* <DEDUP_REMOVED lines=17> */
[----:B-1----:R-:W1:Y:S03]  /*2950*/  S2R R9, SR_TID.X ;  /* 0x0000000000097919 */ /* 0x002e660000002100 */
        /* <DEDUP_REMOVED lines=49> */
[----:B------:R-:W-:-:S02]  /*2c70*/  ISETP.GE.AND P0, PT, R3, 0x31, PT ;  /* 0x000000310300780c */ /* 0x000fc40003f06270 */
[----:B------:R-:W-:Y:S01]  /*2c80*/  SHF.R.S32.HI R17, RZ, 0x1f, R93 ;  /* 0x0000001fff117819 */ /* 0x000fe2000001145d */
[----:B-1----:R-:W-:Y:S01]  /*2c90*/  @P1 IMAD.X R7, R5, 0x1, R149, P2 ;  /* 0x0000000105071824 */ /* 0x002fe200010e0695 */
[----:B------:R-:W-:Y:S02]  /*2ca0*/  ISETP.GE.AND P2, PT, R3, 0x21, PT ;  /* 0x000000210300780c */ /* 0x000fe40003f46270 */
[----:B------:R-:W-:-:S04]  /*2cb0*/  @P1 LEA R6, P3, R0, c[0x0][0x220], 0x1 ;  /* 0x0000880000061a11 */ /* 0x000fc800078608ff */
[----:B------:R-:W-:-:S05]  /*2cc0*/  @P1 LEA.HI.X R7, R0, c[0x0][0x224], R7, 0x1, P3 ;  /* 0x0000890000071a11 */ /* 0x000fca00018f0c07 */
[----:B------:R1:W-:Y:S02]  /*2cd0*/  @P1 LDGSTS.E.BYPASS.LTC128B.128 [R208+0x3100], [R6.64], !P6 ;  /* 0x0310000006d01fae */ /* 0x0003e4000f101d48 */
[----:B------:R-:W-:-:S04]  /*2ce0*/  @P2 LEA R0, P1, R24, R4, 0x5 ;  /* 0x0000000418002211 */ /* 0x000fc800078228ff */
[----:B------:R-:W-:Y:S01]  /*2cf0*/  @P2 LEA R18, P3, R0, c[0x0][0x220], 0x1 ;  /* 0x0000880000122a11 */ /* 0x000fe200078608ff */
[----:B------:R-:W-:Y:S01]  /*2d00*/  IMAD R10, R17, c[0x0][0x280], RZ ;  /* 0x0000a000110a7a24 */ /* 0x000fe200078e02ff */
[----:B------:R-:W-:Y:S01]  /*2d10*/  IADD3 R128, R12, R15, RZ ;  /* 0x0000000f0c807210 */ /* 0x000fe20007ffe0ff */
[----:B-1----:R-:W-:Y:S01]  /*2d20*/  @P2 IMAD.MOV.U32 R7, RZ, RZ, c[0x0][0x23c] ;  /* 0x00008f00ff072624 */ /* 0x002fe200078e00ff */
[----:B------:R-:W-:-:S04]  /*2d30*/  @P0 MOV R6, c[0x0][0x23c] ;  /* 0x00008f0000060a02 */ /* 0x000fc80000000f00 */
[----:B------:R-:W-:Y:S01]  /*2d40*/  @P2 LEA.HI.X R14, R24, R5, R7, 0x5, P1 ;  /* 0x00000005180e2211 */ /* 0x000fe200008f2c07 */
[----:B------:R-:W-:Y:S01]  /*2d50*/  @P0 IMAD R11, R6, 0x30, RZ ;  /* 0x00000030060b0824 */ /* 0x000fe200078e02ff */
[----:B------:R-:W-:Y:S01]  /*2d60*/  ISETP.GE.AND P1, PT, R3, 0x41, PT ;  /* 0x000000410300780c */ /* 0x000fe20003f26270 */
[----:B------:R-:W-:Y:S01]  /*2d70*/  @P0 IMAD.WIDE.U32 R6, R24, 0x30, R4 ;  /* 0x0000003018060825 */ /* 0x000fe200078e0004 */
[----:B------:R-:W-:-:S03]  /*2d80*/  @P2 LEA.HI.X R19, R0, c[0x0][0x224], R14, 0x1, P3 ;  /* 0x0000890000132a11 */ /* 0x000fc600018f0c0e */
[----:B------:R-:W-:Y:S01]  /*2d90*/  @P0 IMAD.IADD R3, R7, 0x1, R11 ;  /* 0x0000000107030824 */ /* 0x000fe200078e020b */
[C---:B------:R-:W-:Y:S01]  /*2da0*/  @P0 LEA R16, P3, R6.reuse, c[0x0][0x220], 0x1 ;  /* 0x0000880006100a11 */ /* 0x040fe200078608ff */
[----:B------:R-:W-:Y:S01]  /*2db0*/  IMAD R0, R17, c[0x0][0x290], RZ ;  /* 0x0000a40011007a24 */ /* 0x000fe200078e02ff */
[----:B------:R1:W-:Y:S02]  /*2dc0*/  @P2 LDGSTS.E.BYPASS.LTC128B.128 [R208+0x3900], [R18.64], !P6 ;  /* 0x0390000012d02fae */ /* 0x0003e4000f101d48 */
[----:B------:R-:W-:Y:S01]  /*2dd0*/  @P0 LEA.HI.X R17, R6, c[0x0][0x224], R3, 0x1, P3 ;  /* 0x0000890006110a11 */ /* 0x000fe200018f0c03 */
[C---:B------:R-:W-:Y:S02]  /*2de0*/  IMAD.WIDE.U32 R6, R93.reuse, c[0x0][0x290], R90 ;  /* 0x0000a4005d067a25 */ /* 0x040fe400078e005a */
[----:B------:R-:W-:Y:S02]  /*2df0*/  @P1 LEA R3, P3, R24, R4, 0x6 ;  /* 0x0000000418031211 */ /* 0x000fe400078630ff */
[C---:B------:R-:W-:Y:S01]  /*2e00*/  IMAD R0, R93.reuse, c[0x0][0x294], R0 ;  /* 0x0000a5005d007a24 */ /* 0x040fe200078e0200 */
[----:B------:R-:W-:Y:S01]  /*2e10*/  @P1 MOV R4, c[0x0][0x23c] ;  /* 0x00008f0000041a02 */ /* 0x000fe20000000f00 */
[----:B------:R-:W-:Y:S01]  /*2e20*/  IMAD.WIDE.U32 R14, R93, c[0x0][0x290], R84 ;  /* 0x0000a4005d0e7a25 */ /* 0x000fe200078e0054 */
[----:B------:R1:W-:Y:S03]  /*2e30*/  @P0 LDGSTS.E.BYPASS.LTC128B.128 [R208+0x4100], [R16.64], !P6 ;  /* 0x0410000010d00fae */ /* 0x0003e6000f101d48 */
[----:B------:R-:W-:-:S02]  /*2e40*/  IMAD.IADD R11, R7, 0x1, R0 ;  /* 0x00000001070b7824 */ /* 0x000fc400078e0200 */
[----:B------:R-:W-:Y:S01]  /*2e50*/  IMAD.IADD R7, R0, 0x1, R15 ;  /* 0x0000000100077824 */ /* 0x000fe200078e020f */
[----:B------:R-:W-:Y:S01]  /*2e60*/  @P1 LEA.HI.X R0, R24, R5, R4, 0x6, P3 ;  /* 0x0000000518001211 */ /* 0x000fe200018f3404 */
[----:B------:R-:W-:Y:S01]  /*2e70*/  IMAD.WIDE.U32 R8, R93, c[0x0][0x280], R90 ;  /* 0x0000a0005d087a25 */ /* 0x000fe200078e005a */
[----:B------:R-:W-:-:S03]  /*2e80*/  @P1 LEA R4, P3, R3, c[0x0][0x220], 0x1 ;  /* 0x0000880003041a11 */ /* 0x000fc600078608ff */
[----:B------:R-:W-:Y:S01]  /*2e90*/  IMAD R10, R93, c[0x0][0x284], R10 ;  /* 0x0000a1005d0a7a24 */ /* 0x000fe200078e020a */
[----:B------:R-:W-:Y:S01]  /*2ea0*/  @P1 LEA.HI.X R5, R3, c[0x0][0x224], R0, 0x1, P3 ;  /* 0x0000890003051a11 */ /* 0x000fe200018f0c00 */
[----:B------:R-:W-:Y:S01]  /*2eb0*/  IMAD.MOV.U32 R12, RZ, RZ, R8 ;  /* 0x000000ffff0c7224 */ /* 0x000fe200078e0008 */
[----:B-----5:R-:W-:Y:S02]  /*2ec0*/  SHF.R.S32.HI R0, RZ, 0x1f, R140 ;  /* 0x0000001fff007819 */ /* 0x020fe4000001148c */
[----:B------:R-:W-:Y:S01]  /*2ed0*/  IADD3 R13, R9, R10, RZ ;  /* 0x0000000a090d7210 */ /* 0x000fe20007ffe0ff */
[----:B------:R-:W-:Y:S01]  /*2ee0*/  IMAD.WIDE.U32 R8, R93, c[0x0][0x280], R84 ;  /* 0x0000a0005d087a25 */ /* 0x000fe200078e0054 */
[----:B------:R2:W-:Y:S03]  /*2ef0*/  @P1 LDGSTS.E.BYPASS.LTC128B.128 [R208+0x4900], [R4.64], !P6 ;  /* 0x0490000004d01fae */ /* 0x0005e6000f101d48 */
[----:B------:R-:W-:Y:S01]  /*2f00*/  IMAD R3, R0, c[0x0][0x280], RZ ;  /* 0x0000a00000037a24 */ /* 0x000fe200078e02ff */
[----:B------:R-:W-:Y:S01]  /*2f10*/  IADD3 R9, R10, R9, RZ ;  /* 0x000000090a097210 */ /* 0x000fe20007ffe0ff */
[----:B------:R-:W-:Y:S01]  /*2f20*/  IMAD R0, R0, c[0x0][0x290], RZ ;  /* 0x0000a40000007a24 */ /* 0x000fe200078e02ff */
[----:B------:R-:W-:Y:S01]  /*2f30*/  MOV R10, R6 ;  /* 0x00000006000a7202 */ /* 0x000fe20000000f00 */
[----:B------:R-:W-:Y:S01]  /*2f40*/  IMAD.MOV.U32 R6, RZ, RZ, R14 ;  /* 0x000000ffff067224 */ /* 0x000fe200078e000e */
[----:B------:R-:W-:Y:S01]  /*2f50*/  MOV R143, 0x5 ;  /* 0x00000005008f7802 */ /* 0x000fe20000000f00 */
[----:B------:R-:W-:-:S02]  /*2f60*/  IMAD.MOV.U32 R131, RZ, RZ, c[0x0][0x280] ;  /* 0x0000a000ff837624 */ /* 0x000fc400078e00ff */
[C---:B------:R-:W-:Y:S02]  /*2f70*/  IMAD R146, R134.reuse, c[0x0][0x284], RZ ;  /* 0x0000a10086927a24 */ /* 0x040fe400078e02ff */
        /* <DEDUP_REMOVED lines=43> */
[C---:B------:R-:W-:Y:S01]  /*3230*/  ISETP.GE.AND P0, PT, R84.reuse, c[0x0][0x27c], PT ;  /* 0x00009f0054007a0c */ /* 0x040fe20003f06270 */
[----:B------:R-:W-:Y:S01]  /*3240*/  IMAD R0, R21, c[0x0][0x268], RZ ;  /* 0x00009a0015007a24 */ /* 0x000fe200078e02ff */
[----:B------:R-:W-:Y:S01]  /*3250*/  IADD3 R15, R93, 0x20, RZ ;  /* 0x000000205d0f7810 */ /* 0x000fe20007ffe0ff */
        /* <DEDUP_REMOVED lines=55> */
.L_x_1676:
[----:B------:R-:W-:Y:S01]  /*35d0*/  IMAD R3, R29, 0x50, R0 ;  /* 0x000000501d037824 */ /* 0x000fe200078e0200 */
[----:B------:R-:W-:Y:S01]  /*35e0*/  ISETP.NE.AND P1, PT, R156, 0x1, PT ;  /* 0x000000019c00780c */ /* 0x000fe20003f25270 */
[----:B------:R-:W-:Y:S01]  /*35f0*/  IMAD.MOV.U32 R75, RZ, RZ, RZ ;  /* 0x000000ffff4b7224 */ /* 0x000fe200078e00ff */
[----:B------:R-:W-:Y:S04]  /*3600*/  DEPBAR.LE SB0, 0x0 ;  /* 0x000080000000791a */ /* 0x000fe80000000000 */
[----:B---3--:R-:W-:Y:S01]  /*3610*/  IMAD.IADD R4, R128, 0x1, R3 ;  /* 0x0000000180047824 */ /* 0x008fe200078e0203 */
        /* <DEDUP_REMOVED lines=29> */
[----:B-1----:R-:W-:-:S05]  /*37f0*/  @!P2 BRA `(.L_x_1643) ;  /* 0x00003c400000a947 */ /* 0x002fca0003800000 */
[-C--:B------:R-:W-:Y:S01]  /*3800*/  IMAD R6, R146, R29.reuse, RZ ;  /* 0x0000001d92067224 */ /* 0x080fe200078e02ff */
        /* <DEDUP_REMOVED lines=40> */
.L_x_1646:
[----:B------:R-:W-:Y:S05]  /*3a90*/  BSYNC B0 ;  /* 0x0000000000007941 */ /* 0x000fea0003800000 */
.L_x_1645:
        /* <DEDUP_REMOVED lines=39> */
.L_x_1648:
[----:B------:R-:W-:Y:S05]  /*3d10*/  BSYNC B0 ;  /* 0x0000000000007941 */ /* 0x000fea0003800000 */
.L_x_1647:
        /* <DEDUP_REMOVED lines=38> */
.L_x_1650:
[----:B------:R-:W-:Y:S05]  /*3f80*/  BSYNC B0 ;  /* 0x0000000000007941 */ /* 0x000fea0003800000 */
.L_x_1649:
        /* <DEDUP_REMOVED lines=74> */
.L_x_1654:
[----:B------:R-:W-:Y:S05]  /*4430*/  BSYNC B0 ;  /* 0x0000000000007941 */ /* 0x000fea0003800000 */
.L_x_1653:
        /* <DEDUP_REMOVED lines=57> */
.L_x_1652:
[----:B------:R-:W-:Y:S05]  /*47d0*/  BSYNC B1 ;  /* 0x0000000000017941 */ /* 0x000fea0003800000 */
.L_x_1651:
        /* <DEDUP_REMOVED lines=62> */
.L_x_1658:
[----:B------:R-:W-:Y:S05]  /*4bc0*/  BSYNC B0 ;  /* 0x0000000000007941 */ /* 0x000fea0003800000 */
.L_x_1657:
        /* <DEDUP_REMOVED lines=57> */
.L_x_1656:
[----:B------:R-:W-:Y:S05]  /*4f60*/  BSYNC B1 ;  /* 0x0000000000017941 */ /* 0x000fea0003800000 */
.L_x_1655:
        /* <DEDUP_REMOVED lines=61> */
.L_x_1661:
[----:B------:R-:W-:Y:S05]  /*5340*/  BSYNC B0 ;  /* 0x0000000000007941 */ /* 0x000fea0003800000 */
.L_x_1660:
        /* <DEDUP_REMOVED lines=58> */
.L_x_1644:
        /* <DEDUP_REMOVED lines=19> */
[----:B------:R-:W-:Y:S02]  /*5820*/  @!P2 IADD3.X R4, R103, R34, R142, P1, P0 ;  /* 0x000000226704a210 */ /* 0x000fe40000fe048e */
        /* <DEDUP_REMOVED lines=193> */
.L_x_1663:
[----:B----4-:R-:W-:Y:S05]  /*6440*/  BSYNC B0 ;  /* 0x0000000000007941 */ /* 0x010fea0003800000 */
.L_x_1662:
        /* <DEDUP_REMOVED lines=126> */
.L_x_1665:
[----:B------:R-:W-:Y:S05]  /*6c30*/  BSYNC B0 ;  /* 0x0000000000007941 */ /* 0x000fea0003800000 */
.L_x_1664:
        /* <DEDUP_REMOVED lines=128> */
.L_x_1643:
        /* <DEDUP_REMOVED lines=21> */
.L_x_1667:
[----:B-12---:R-:W-:Y:S05]  /*7590*/  BSYNC B0 ;  /* 0x0000000000007941 */ /* 0x006fea0003800000 */
.L_x_1666:
        /* <DEDUP_REMOVED lines=17> */
.L_x_1669:
[----:B------:R-:W-:Y:S05]  /*76b0*/  BSYNC B0 ;  /* 0x0000000000007941 */ /* 0x000fea0003800000 */
.L_x_1668:
        /* <DEDUP_REMOVED lines=16> */
.L_x_1659:
[----:B------:R-:W-:Y:S05]  /*77c0*/  BSYNC B2 ;  /* 0x0000000000027941 */ /* 0x000fea0003800000 */
.L_x_1642:
[----:B------:R-:W-:Y:S01]  /*77d0*/  IMAD R20, R29, -0x50, RZ ;  /* 0xffffffb01d147824 */ /* 0x000fe200078e02ff */
[----:B------:R-:W-:Y:S01]  /*77e0*/  BSSY B0, `(.L_x_1670) ;  /* 0x0000063000007945 */ /* 0x000fe20003800000 */
[----:B--23--:R-:W-:Y:S02]  /*77f0*/  IMAD R4, R98, c[0x0][0x208], RZ ;  /* 0x0000820062047a24 */ /* 0x00cfe400078e02ff */
        /* <DEDUP_REMOVED lines=12> */
[----:B-1----:R-:W-:Y:S02]  /*78c0*/  @P3 IADD3.X R12, RZ, R7, RZ, P0, !PT ;  /* 0x00000007ff0c3210 */ /* 0x002fe400007fe4ff */
        /* <DEDUP_REMOVED lines=80> */
[----:B------:R-:W-:Y:S01]  /*7dd0*/  @!P0 LEA.HI.X R5, R219, R5, R250, 0x1, P2 ;  /* 0x00000005db058211 */ /* 0x000fe200010f0cfa */
[----:B-1----:R-:W-:Y:S04]  /*7de0*/  @!P1 ST.E.128 [R6.64], R8 ;  /* 0x0000000806009985 */ /* 0x002fe8000c101d08 */
[----:B------:R-:W1:Y:S04]  /*7df0*/  @!P0 LDS.128 R8, [R249] ;  /* 0x00000000f9088984 */ /* 0x000e680000000c00 */
[----:B-1----:R1:W-:Y:S02]  /*7e00*/  @!P0 ST.E.128 [R4.64], R8 ;  /* 0x0000000804008985 */ /* 0x0023e4000c101d08 */
.L_x_1671:
[----:B-123--:R-:W-:Y:S05]  /*7e10*/  BSYNC B0 ;  /* 0x0000000000007941 */ /* 0x00efea0003800000 */
.L_x_1670:
        /* <DEDUP_REMOVED lines=17> */
.L_x_1673:
[----:B------:R-:W-:Y:S05]  /*7f30*/  BSYNC B0 ;  /* 0x0000000000007941 */ /* 0x000fea0003800000 */
.L_x_1672:
[----:B--2---:R2:W4:Y:S01]  /*7f40*/  SHFL.IDX PT, R5, R17, 0x2, 0x1c1f ;  /* 0x005c1f0011057f89 */ /* 0x00452200000e0000 */
[----:B------:R-:W-:Y:S01]  /*7f50*/  ISETP.GE.AND P0, PT, R3, 0x41, PT ;  /* 0x000000410300780c */ /* 0x000fe20003f06270 */
[----:B------:R-:W-:Y:S02]  /*7f60*/  BSSY B0, `(.L_x_1674) ;  /* 0x000000f000007945 */ /* 0x000fe40003800000 */
        /* <DEDUP_REMOVED lines=14> */
.L_x_1675:
[----:B------:R-:W-:Y:S05]  /*8050*/  BSYNC B0 ;  /* 0x0000000000007941 */ /* 0x000fea0003800000 */
.L_x_1674:
[C---:B------:R-:W-:Y:S02]  /*8060*/  ISETP.GT.AND P0, PT, R29.reuse, R120, PT ;  /* 0x000000781d00720c */ /* 0x040fe40003f04270 */
[----:B------:R-:W-:Y:S11]  /*8070*/  IADD3 R29, R29, -0x1, RZ ;  /* 0xffffffff1d1d7810 */ /* 0x000ff60007ffe0ff */
[----:B------:R-:W-:Y:S01]  /*8080*/  @P0 SHF.R.S32.HI R6, RZ, 0x1f, R29 ;  /* 0x0000001fff060819 */ /* 0x000fe2000001141d */
[----:B------:R-:W-:Y:S02]  /*8090*/  @P0 IMAD R3, R148, R29, RZ ;  /* 0x0000001d94030224 */ /* 0x000fe400078e02ff */
[----:B---3--:R-:W-:Y:S02]  /*80a0*/  @P0 IMAD.MOV.U32 R4, RZ, RZ, R112 ;  /* 0x000000ffff040224 */ /* 0x008fe400078e0070 */
[----:B----4-:R-:W-:Y:S02]  /*80b0*/  @P0 IMAD.MOV.U32 R5, RZ, RZ, R111 ;  /* 0x000000ffff050224 */ /* 0x010fe400078e006f */
[-C--:B------:R-:W-:Y:S02]  /*80c0*/  @P0 IMAD R3, R6, R132.reuse, R3 ;  /* 0x0000008406030224 */ /* 0x080fe400078e0203 */
[----:B------:R-:W-:Y:S04]  /*80d0*/  @P0 IMAD.WIDE.U32 R4, R29, R132, R4 ;  /* 0x000000841d040225 */ /* 0x000fe800078e0004 */
[----:B------:R-:W-:Y:S01]  /*80e0*/  @P0 IMAD.IADD R3, R5, 0x1, R3 ;  /* 0x0000000105030824 */ /* 0x000fe200078e0203 */
[----:B------:R-:W-:Y:S01]  /*80f0*/  @P0 LEA R10, P1, R4, c[0x0][0x220], 0x1 ;  /* 0x00008800040a0a11 */ /* 0x000fe200078208ff */
[----:B------:R-:W-:Y:S03]  /*8100*/  @P0 IMAD.SHL.U32 R12, R154, 0x2, RZ ;  /* 0x000000029a0c0824 */ /* 0x000fe600078e00ff */
        /* <DEDUP_REMOVED lines=22> */
.L_x_1641:
[----:B---3--:R-:W3:Y:S01]  /*8270*/  LDL R11, [R1+0x2c] ;  /* 0x00002c00010b7983 */ /* 0x008ee20000100800 */
[----:B------:R-:W-:-:S05]  /*8280*/  IMAD.MOV.U32 R0, RZ, RZ, c[0x0][0x2c4] ;  /* 0x0000b100ff007624 */ /* 0x000fca00078e00ff */
[----:B------:R-:W-:Y:S01]  /*8290*/  ISETP.NE.AND P3, PT, R0, 0x1, PT ;  /* 0x000000010000780c */ /* 0x000fe20003f65270 */
[----:B------:R-:W-:Y:S01]  /*82a0*/  BSSY B0, `(.L_x_1677) ;  /* 0x0000028000007945 */ /* 0x000fe20003800000 */
[----:B---3--:R-:W-:-:S11]  /*82b0*/  IADD3 R0, R11, 0x7f, RZ ;  /* 0x0000007f0b007810 */ /* 0x008fd60007ffe0ff */
[----:B------:R-:W-:-:S05]  /*82c0*/  @P3 IMAD.HI.U32 R2, R0, c[0x0][0x2c8], RZ ;  /* 0x0000b20000023a27 */ /* 0x000fca00078e00ff */
[----:B------:R-:W-:-:S05]  /*82d0*/  @P3 SHF.R.U32.HI R0, RZ, c[0x0][0x2cc], R2 ;  /* 0x0000b300ff003a19 */ /* 0x000fca0000011602 */
[----:B------:R-:W-:-:S04]  /*82e0*/  IMAD.IADD R0, R145, 0x1, R0 ;  /* 0x0000000191007824 */ /* 0x000fc800078e0200 */
[----:B------:R-:W-:-:S05]  /*82f0*/  IMAD.HI R0, R0, 0x66666667, RZ ;  /* 0x6666666700007827 */ /* 0x000fca00078e02ff */
[----:B------:R-:W-:-:S04]  /*8300*/  SHF.R.U32.HI R2, RZ, 0x1f, R0 ;  /* 0x0000001fff027819 */ /* 0x000fc80000011600 */
[----:B------:R-:W-:-:S04]  /*8310*/  LEA.HI.SX32 R0, R0, R2, 0x1b ;  /* 0x0000000200007211 */ /* 0x000fc800078fdaff */
[----:B------:R-:W-:-:S04]  /*8320*/  IMNMX R6, R144, R0, PT ;  /* 0x0000000090067217 */ /* 0x000fc80003800200 */
[----:B------:R-:W-:Y:S01]  /*8330*/  ISETP.GE.AND P0, PT, R6, 0x1, PT ;  /* 0x000000010600780c */ /* 0x000fe20003f06270 */
[----:B------:R-:W-:-:S12]  /*8340*/  IMAD.MOV.U32 R0, RZ, RZ, RZ ;  /* 0x000000ffff007224 */ /* 0x000fd800078e00ff */
[----:B------:R-:W-:Y:S05]  /*8350*/  @!P0 BRA `(.L_x_1678) ;  /* 0x000001c000008947 */ /* 0x000fea0003800000 */
[----:B------:R-:W-:Y:S01]  /*8360*/  IABS R2, R130 ;  /* 0x0000008200027213 */ /* 0x000fe20000000000 */
[----:B------:R-:W-:Y:S01]  /*8370*/  IMAD.MOV.U32 R4, RZ, RZ, RZ ;  /* 0x000000ffff047224 */ /* 0x000fe200078e00ff */
[----:B------:R-:W-:Y:S02]  /*8380*/  IADD3 R7, R130, -0x1, R6 ;  /* 0xffffffff82077810 */ /* 0x000fe40007ffe006 */
[----:B------:R-:W3:Y:S02]  /*8390*/  I2F.RP R0, R2 ;  /* 0x0000000200007306 */ /* 0x000ee40000209400 */
[----:B-1----:R-:W-:-:S06]  /*83a0*/  IABS R9, R7 ;  /* 0x0000000700097213 */ /* 0x002fcc0000000000 */
[----:B---3--:R-:W1:Y:S02]  /*83b0*/  MUFU.RCP R0, R0 ;  /* 0x0000000000007308 */ /* 0x008e640000001000 */
        /* <DEDUP_REMOVED lines=22> */
.L_x_1678:
[----:B------:R-:W-:Y:S05]  /*8520*/  BSYNC B0 ;  /* 0x0000000000007941 */ /* 0x000fea0003800000 */
.L_x_1677:
        /* <DEDUP_REMOVED lines=35> */
[----:B---3--:R-:W-:-:S04]  /*8760*/  IMAD R252, R2, R0, RZ ;  /* 0x0000000002fc7224 */ /* 0x008fc800078e02ff */
[--C-:B------:R-:W-:Y:S01]  /*8770*/  IMAD.IADD R2, R252, 0x1, R0.reuse ;  /* 0x00000001fc027824 */ /* 0x100fe200078e0200 */
[----:B------:R-:W-:-:S04]  /*8780*/  PRMT R0, RZ, 0x7610, R0 ;  /* 0x00007610ff007816 */ /* 0x000fc80000000000 */
[----:B------:R-:W-:-:S04]  /*8790*/  IMNMX R223, R6, R2, PT ;  /* 0x0000000206df7217 */ /* 0x000fc80003800200 */
[----:B------:R-:W-:-:S13]  /*87a0*/  ISETP.GT.AND P0, PT, R223, R252, PT ;  /* 0x000000fcdf00720c */ /* 0x000fda0003f04270 */
[----:B------:R-:W-:Y:S05]  /*87b0*/  @!P0 BRA `(.L_x_1679) ;  /* 0x00012f1000008947 */ /* 0x000fea0003800000 */
[----:B------:R-:W3:Y:S04]  /*87c0*/  LDL R3, [R1+0x64] ;  /* 0x0000640001037983 */ /* 0x000ee80000100800 */
[----:B------:R-:W4:Y:S04]  /*87d0*/  LDL R7, [R1+0x68] ;  /* 0x0000680001077983 */ /* 0x000f280000100800 */
[----:B--2---:R-:W2:Y:S04]  /*87e0*/  LDL R4, [R1+0x48] ;  /* 0x0000480001047983 */ /* 0x004ea80000100800 */
[----:B------:R-:W2:Y:S04]  /*87f0*/  LDL R5, [R1+0x90] ;  /* 0x0000900001057983 */ /* 0x000ea80000100800 */
[----:B-1----:R-:W2:Y:S01]  /*8800*/  LDL R9, [R1+0x70] ;  /* 0x0000700001097983 */ /* 0x002ea20000100800 */
[----:B------:R-:W-:-:S04]  /*8810*/  ISETP.NE.U32.AND P0, PT, RZ, c[0x0][0x340], PT ;  /* 0x0000d000ff007a0c */ /* 0x000fc80003f05070 */
[----:B------:R-:W-:Y:S02]  /*8820*/  ISETP.NE.AND.EX P1, PT, RZ, c[0x0][0x344], PT, P0 ;  /* 0x0000d100ff007a0c */ /* 0x000fe40003f25300 */
[----:B------:R-:W-:-:S05]  /*8830*/  SHF.R.S32.HI R0, RZ, 0x1f, R141 ;  /* 0x0000001fff007819 */ /* 0x000fca000001148d */
[----:B------:R-:W-:-:S04]  /*8840*/  IMAD R0, R0, c[0x0][0x178], RZ ;  /* 0x00005e0000007a24 */ /* 0x000fc800078e02ff */
[----:B------:R-:W-:Y:S02]  /*8850*/  IMAD R0, R141, c[0x0][0x17c], R0 ;  /* 0x00005f008d007a24 */ /* 0x000fe400078e0200 */
[----:B---3--:R-:W-:-:S04]  /*8860*/  @P1 IADD3 R2, P0, R3, c[0x0][0x340], RZ ;  /* 0x0000d00003021a10 */ /* 0x008fc80007f1e0ff */
[----:B----4-:R-:W-:-:S05]  /*8870*/  @P1 IADD3.X R3, R7, c[0x0][0x344], RZ, P0, !PT ;  /* 0x0000d10007031a10 */ /* 0x010fca00007fe4ff */
[----:B------:R1:W5:Y:S01]  /*8880*/  @P1 LDG.E R8, [R2.64] ;  /* 0x0000000802081981 */ /* 0x000362000c1e1900 */
[----:B------:R-:W-:Y:S02]  /*8890*/  ISETP.NE.U32.AND P0, PT, RZ, c[0x0][0x348], PT ;  /* 0x0000d200ff007a0c */ /* 0x000fe40003f05070 */
[----:B--2---:R-:W-:Y:S01]  /*88a0*/  LOP3.LUT R68, R4, 0xffff, RZ, 0xc0, !PT ;  /* 0x0000ffff04447812 */ /* 0x004fe200078ec0ff */
[----:B------:R-:W-:Y:S01]  /*88b0*/  IMAD.IADD R4, R251, 0x1, R11 ;  /* 0x00000001fb047824 */ /* 0x000fe200078e020b */
[----:B------:R-:W-:Y:S01]  /*88c0*/  ISETP.NE.AND.EX P0, PT, RZ, c[0x0][0x34c], PT, P0 ;  /* 0x0000d300ff007a0c */ /* 0x000fe20003f05300 */
[----:B------:R-:W2:Y:S01]  /*88d0*/  S2R R12, SR_TID.X ;  /* 0x00000000000c7919 */ /* 0x000ea20000002100 */
[----:B------:R-:W-:Y:S01]  /*88e0*/  ISETP.GE.AND P2, PT, R244, c[0x0][0x198], PT ;  /* 0x00006600f4007a0c */ /* 0x000fe20003f46270 */
[----:B------:R-:W-:Y:S01]  /*88f0*/  @P3 IMAD.HI.U32 R7, R4, c[0x0][0x2c8], RZ ;  /* 0x0000b20004073a27 */ /* 0x000fe200078e00ff */
[----:B------:R-:W-:Y:S02]  /*8900*/  SEL R6, R5, RZ, !P0 ;  /* 0x000000ff05067207 */ /* 0x000fe40004000000 */
[----:B------:R-:W-:-:S02]  /*8910*/  SEL R5, R9, RZ, !P0 ;  /* 0x000000ff09057207 */ /* 0x000fc40004000000 */
[----:B------:R-:W-:Y:S01]  /*8920*/  IADD3 R161, R223, -0x1, RZ ;  /* 0xffffffffdfa17810 */ /* 0x000fe20007ffe0ff */
[----:B------:R-:W-:-:S04]  /*8930*/  IMAD R6, R6, c[0x0][0x1c0], RZ ;  /* 0x0000700006067a24 */ /* 0x000fc800078e02ff */
[----:B------:R-:W-:Y:S02]  /*8940*/  IMAD R6, R5, c[0x0][0x1c4], R6 ;  /* 0x0000710005067a24 */ /* 0x000fe400078e0206 */
[----:B-1----:R-:W-:-:S04]  /*8950*/  IMAD.WIDE.U32 R2, R141, c[0x0][0x178], RZ ;  /* 0x00005e008d027a25 */ /* 0x002fc800078e00ff */
[----:B------:R-:W-:Y:S01]  /*8960*/  IMAD.IADD R3, R3, 0x1, R0 ;  /* 0x0000000103037824 */ /* 0x000fe200078e0200 */
[----:B------:R-:W-:Y:S02]  /*8970*/  MOV R0, R4 ;  /* 0x0000000400007202 */ /* 0x000fe40000000f00 */
[----:B------:R-:W-:Y:S01]  /*8980*/  @P3 SHF.R.U32.HI R0, RZ, c[0x0][0x2cc], R7 ;  /* 0x0000b300ff003a19 */ /* 0x000fe20000011607 */
[C---:B------:R-:W-:Y:S01]  /*8990*/  IMAD.WIDE.U32 R2, R68.reuse, c[0x0][0x1b8], R2 ;  /* 0x00006e0044027a25 */ /* 0x040fe200078e0002 */
[----:B--2---:R-:W-:Y:S02]  /*89a0*/  SHF.R.S32.HI R10, RZ, 0x1f, R12 ;  /* 0x0000001fff0a7819 */ /* 0x004fe4000001140c */
[----:B------:R-:W-:Y:S01]  /*89b0*/  SHF.R.S32.HI R7, RZ, 0x1f, R0 ;  /* 0x0000001fff077819 */ /* 0x000fe20000011400 */
[----:B------:R-:W-:Y:S01]  /*89c0*/  IMAD R3, R68, c[0x0][0x1bc], R3 ;  /* 0x00006f0044037a24 */ /* 0x000fe200078e0203 */
[----:B------:R-:W-:-:S03]  /*89d0*/  LEA.HI R10, R10, R12, RZ, 0x3 ;  /* 0x0000000c0a0a7211 */ /* 0x000fc600078f18ff */
[----:B------:R-:W-:Y:S01]  /*89e0*/  IMAD.WIDE.U32 R2, R5, c[0x0][0x1c0], R2 ;  /* 0x0000700005027a25 */ /* 0x000fe200078e0002 */
[----:B------:R-:W-:-:S03]  /*89f0*/  SHF.R.S32.HI R10, RZ, 0x3, R10 ;  /* 0x00000003ff0a7819 */ /* 0x000fc6000001140a */
[----:B------:R-:W-:Y:S01]  /*8a00*/  IMAD.MOV R5, RZ, RZ, -R0 ;  /* 0x000000ffff057224 */ /* 0x000fe200078e0a00 */
[----:B------:R-:W-:-:S03]  /*8a10*/  IADD3 R3, R3, R6, RZ ;  /* 0x0000000603037210 */ /* 0x000fc60007ffe0ff */
[----:B------:R-:W-:Y:S02]  /*8a20*/  IMAD R4, R5, c[0x0][0x2c4], R4 ;  /* 0x0000b10005047a24 */ /* 0x000fe400078e0204 */
[----:B------:R-:W-:Y:S02]  /*8a30*/  IMAD R5, R7, c[0x0][0x1b0], RZ ;  /* 0x00006c0007057a24 */ /* 0x000fe400078e02ff */
[----:B------:R-:W-:-:S04]  /*8a40*/  IMAD.WIDE.U32 R2, R0, c[0x0][0x1b0], R2 ;  /* 0x00006c0000027a25 */ /* 0x000fc800078e0002 */
[----:B------:R-:W-:Y:S01]  /*8a50*/  IMAD R6, R0, c[0x0][0x1b4], R5 ;  /* 0x00006d0000067a24 */ /* 0x000fe200078e0205 */
[----:B------:R-:W-:-:S03]  /*8a60*/  SHF.R.S32.HI R5, RZ, 0x1f, R4 ;  /* 0x0000001fff057819 */ /* 0x000fc60000011404 */
[----:B------:R-:W-:Y:S02]  /*8a70*/  IMAD.IADD R3, R3, 0x1, R6 ;  /* 0x0000000103037824 */ /* 0x000fe400078e0206 */
[----:B------:R-:W-:Y:S02]  /*8a80*/  IMAD R0, R5, c[0x0][0x1a8], RZ ;  /* 0x00006a0005007a24 */ /* 0x000fe400078e02ff */
[----:B------:R-:W-:-:S04]  /*8a90*/  IMAD.WIDE.U32 R2, R4, c[0x0][0x1a8], R2 ;  /* 0x00006a0004027a25 */ /* 0x000fc800078e0002 */
[----:B------:R-:W-:Y:S01]  /*8aa0*/  IMAD R0, R4, c[0x0][0x1ac], R0 ;  /* 0x00006b0004007a24 */ /* 0x000fe200078e0200 */
[----:B------:R-:W-:Y:S01]  /*8ab0*/  LEA R6, P0, R2, c[0x0][0x160], 0x1 ;  /* 0x0000580002067a11 */ /* 0x000fe200078008ff */
[----:B------:R-:W-:-:S03]  /*8ac0*/  IMAD.IADD R4, R10, 0x1, R11 ;  /* 0x000000010a047824 */ /* 0x000fc600078e020b */
[----:B------:R-:W-:-:S04]  /*8ad0*/  IADD3 R0, R3, R0, RZ ;  /* 0x0000000003007210 */ /* 0x000fc80007ffe0ff */
[----:B------:R-:W-:Y:S02]  /*8ae0*/  LEA.HI.X R5, R2, c[0x0][0x164], R0, 0x1, P0 ;  /* 0x0000590002057a11 */ /* 0x000fe400000f0c00 */
[----:B------:R-:W-:Y:S01]  /*8af0*/  @!P1 MOV R8, R9 ;  /* 0x0000000900089202 */ /* 0x000fe20000000f00 */
[----:B------:R-:W-:Y:S05]  /*8b00*/  BRA.DIV ~URZ, `(.L_x_1680) ;  /* 0x000171127f007947 */ /* 0x000fea000b800000 */
[----:B------:R1:W2:Y:S02]  /*8b10*/  SHFL.IDX PT, R7, R5, RZ, 0x181f ;  /* 0x00181fff05077589 */ /* 0x0002a400000e0000 */
.L_x_1842:
[----:B------:R-:W-:Y:S05]  /*8b20*/  BRA.DIV ~URZ, `(.L_x_1681) ;  /* 0x000171627f007947 */ /* 0x000fea000b800000 */
[----:B------:R3:W4:Y:S02]  /*8b30*/  SHFL.IDX PT, R2, R6, RZ, 0x181f ;  /* 0x00181fff06027589 */ /* 0x00072400000e0000 */
.L_x_1843:
[----:B---3--:R-:W3:Y:S01]  /*8b40*/  LDL R0, [R1+0x30] ;  /* 0x0000300001007983 */ /* 0x008ee20000100800 */
[----:B------:R-:W-:Y:S01]  /*8b50*/  BSSY B0, `(.L_x_1682) ;  /* 0x000000a000007945 */ /* 0x000fe20003800000 */
[----:B---3--:R-:W-:-:S05]  /*8b60*/  IMAD R0, R0, c[0x0][0x2c4], RZ ;  /* 0x0000b10000007a24 */ /* 0x008fca00078e02ff */
        /* <DEDUP_REMOVED lines=8> */
.L_x_1683:
[----:B------:R-:W-:Y:S05]  /*8bf0*/  BSYNC B0 ;  /* 0x0000000000007941 */ /* 0x000fea0003800000 */
.L_x_1682:
[----:B------:R-:W-:Y:S05]  /*8c00*/  BRA.DIV ~URZ, `(.L_x_1684) ;  /* 0x000170f27f007947 */ /* 0x000fea000b800000 */
[----:B--2---:R2:W3:Y:S04]  /*8c10*/  SHFL.IDX PT, R7, R5, 0x1, 0x181f ;  /* 0x00381f0005077f89 */ /* 0x0044e800000e0000 */
[----:B----4-:R2:W4:Y:S02]  /*8c20*/  SHFL.IDX PT, R2, R6, 0x1, 0x181f ;  /* 0x00381f0006027f89 */ /* 0x01052400000e0000 */
.L_x_1844:
        /* <DEDUP_REMOVED lines=10> */
.L_x_1686:
[----:B------:R-:W-:Y:S05]  /*8cd0*/  BSYNC B0 ;  /* 0x0000000000007941 */ /* 0x000fea0003800000 */
.L_x_1685:
[----:B------:R-:W-:Y:S05]  /*8ce0*/  BRA.DIV ~URZ, `(.L_x_1687) ;  /* 0x000170e27f007947 */ /* 0x000fea000b800000 */
[----:B---3--:R3:W1:Y:S02]  /*8cf0*/  SHFL.IDX PT, R7, R5, 0x2, 0x181f ;  /* 0x00581f0005077f89 */ /* 0x00866400000e0000 */
.L_x_1845:
[----:B------:R-:W-:Y:S05]  /*8d00*/  BRA.DIV ~URZ, `(.L_x_1688) ;  /* 0x000171327f007947 */ /* 0x000fea000b800000 */
[----:B----4-:R4:W2:Y:S02]  /*8d10*/  SHFL.IDX PT, R2, R6, 0x2, 0x181f ;  /* 0x00581f0006027f89 */ /* 0x0108a400000e0000 */
.L_x_1846:
        /* <DEDUP_REMOVED lines=10> */
.L_x_1690:
[----:B------:R-:W-:Y:S05]  /*8dc0*/  BSYNC B0 ;  /* 0x0000000000007941 */ /* 0x000fea0003800000 */
.L_x_1689:
[----:B------:R-:W-:Y:S05]  /*8dd0*/  BRA.DIV ~URZ, `(.L_x_1691) ;  /* 0x000170d27f007947 */ /* 0x000fea000b800000 */
[----:B-1----:R1:W3:Y:S04]  /*8de0*/  SHFL.IDX PT, R7, R5, 0x3, 0x181f ;  /* 0x00781f0005077f89 */ /* 0x0022e800000e0000 */
[----:B--2---:R1:W2:Y:S02]  /*8df0*/  SHFL.IDX PT, R2, R6, 0x3, 0x181f ;  /* 0x00781f0006027f89 */ /* 0x0042a400000e0000 */
.L_x_1847:
        /* <DEDUP_REMOVED lines=10> */
.L_x_1693:
[----:B------:R-:W-:Y:S05]  /*8ea0*/  BSYNC B0 ;  /* 0x0000000000007941 */ /* 0x000fea0003800000 */
.L_x_1692:
[----:B------:R-:W-:Y:S05]  /*8eb0*/  BRA.DIV ~URZ, `(.L_x_1694) ;  /* 0x000170c27f007947 */ /* 0x000fea000b800000 */
[----:B---3--:R3:W1:Y:S02]  /*8ec0*/  SHFL.IDX PT, R7, R5, 0x4, 0x181f ;  /* 0x00981f0005077f89 */ /* 0x00866400000e0000 */
.L_x_1848:
[----:B------:R-:W-:Y:S05]  /*8ed0*/  BRA.DIV ~URZ, `(.L_x_1695) ;  /* 0x000171127f007947 */ /* 0x000fea000b800000 */
[----:B--2---:R2:W3:Y:S02]  /*8ee0*/  SHFL.IDX PT, R2, R6, 0x4, 0x181f ;  /* 0x00981f0006027f89 */ /* 0x0044e400000e0000 */
.L_x_1849:
        /* <DEDUP_REMOVED lines=10> */
.L_x_1697:
[----:B------:R-:W-:Y:S05]  /*8f90*/  BSYNC B0 ;  /* 0x0000000000007941 */ /* 0x000fea0003800000 */
.L_x_1696:
[----:B------:R-:W-:Y:S05]  /*8fa0*/  BRA.DIV ~URZ, `(.L_x_1698) ;  /* 0x000170b27f007947 */ /* 0x000fea000b800000 */
[----:B-1----:R1:W2:Y:S04]  /*8fb0*/  SHFL.IDX PT, R7, R5, 0x5, 0x181f ;  /* 0x00b81f0005077f89 */ /* 0x0022a800000e0000 */
[----:B---3--:R1:W3:Y:S02]  /*8fc0*/  SHFL.IDX PT, R2, R6, 0x5, 0x181f ;  /* 0x00b81f0006027f89 */ /* 0x0082e400000e0000 */
.L_x_1850:
        /* <DEDUP_REMOVED lines=10> */
.L_x_1700:
[----:B------:R-:W-:Y:S05]  /*9070*/  BSYNC B0 ;  /* 0x0000000000007941 */ /* 0x000fea0003800000 */
.L_x_1699:
[----:B------:R-:W-:Y:S05]  /*9080*/  BRA.DIV ~URZ, `(.L_x_1701) ;  /* 0x000170a27f007947 */ /* 0x000fea000b800000 */
[----:B--2---:R2:W1:Y:S02]  /*9090*/  SHFL.IDX PT, R7, R5, 0x6, 0x181f ;  /* 0x00d81f0005077f89 */ /* 0x00446400000e0000 */
.L_x_1851:
[----:B------:R-:W-:Y:S05]  /*90a0*/  BRA.DIV ~URZ, `(.L_x_1702) ;  /* 0x000170f27f007947 */ /* 0x000fea000b800000 */
[----:B---3--:R3:W2:Y:S02]  /*90b0*/  SHFL.IDX PT, R2, R6, 0x6, 0x181f ;  /* 0x00d81f0006027f89 */ /* 0x0086a400000e0000 */
.L_x_1852:
        /* <DEDUP_REMOVED lines=10> */
.L_x_1704:
[----:B------:R-:W-:Y:S05]  /*9160*/  BSYNC B0 ;  /* 0x0000000000007941 */ /* 0x000fea0003800000 */
.L_x_1703:
[----:B------:R-:W-:Y:S05]  /*9170*/  BRA.DIV ~URZ, `(.L_x_1705) ;  /* 0x000170927f007947 */ /* 0x000fea000b800000 */
[----:B-12---:R-:W1:Y:S04]  /*9180*/  SHFL.IDX PT, R5, R5, 0x7, 0x181f ;  /* 0x00f81f0005057f89 */ /* 0x006e6800000e0000 */
[----:B------:R2:W3:Y:S02]  /*9190*/  SHFL.IDX PT, R3, R6, 0x7, 0x181f ;  /* 0x00f81f0006037f89 */ /* 0x0004e400000e0000 */
.L_x_1853:
        /* <DEDUP_REMOVED lines=21> */
[----:B------:R-:W-:Y:S02]  /*92f0*/  IMAD R160, R223, R160, -0x50 ;  /* 0xffffffb0dfa07424 */ /* 0x000fe400078e02a0 */
[----:B------:R-:W-:Y:S01]  /*9300*/  IMAD.MOV.U32 R220, RZ, RZ, RZ ;  /* 0x000000ffffdc7224 */ /* 0x000fe200078e00ff */
[----:B------:R-:W-:Y:S01]  /*9310*/  BAR.SYNC.DEFER_BLOCKING 0x0 ;  /* 0x0000000000007b1d */ /* 0x000fe20000010000 */
[----:B------:R-:W-:Y:S01]  /*9320*/  ISETP.NE.AND P6, PT, R2, 0x1, PT ;  /* 0x000000010200780c */ /* 0x000fe20003fc5270 */
[----:B------:R-:W-:-:S05]  /*9330*/  IMAD.IADD R3, R251, 0x1, R160 ;  /* 0x00000001fb037824 */ /* 0x000fca00078e02a0 */
[C---:B---3--:R-:W-:Y:S01]  /*9340*/  ISETP.GE.AND P0, PT, R3.reuse, R7, PT ;  /* 0x000000070300720c */ /* 0x048fe20003f06270 */
[----:B-----5:R-:W-:-:S03]  /*9350*/  IMAD.IADD R3, R3, 0x1, R168 ;  /* 0x0000000103037824 */ /* 0x020fc600078e02a8 */
[----:B------:R-:W-:-:S03]  /*9360*/  ISETP.GT.OR P0, PT, R251, 0x4f, P0 ;  /* 0x0000004ffb00780c */ /* 0x000fc60000704670 */
[----:B------:R-:W-:-:S04]  /*9370*/  @P6 IMAD.HI.U32 R4, R3, c[0x0][0x2bc], RZ ;  /* 0x0000af0003046a27 */ /* 0x000fc800078e00ff */
[----:B------:R-:W-:Y:S01]  /*9380*/  IMAD.MOV.U32 R2, RZ, RZ, R3 ;  /* 0x000000ffff027224 */ /* 0x000fe200078e0003 */
[----:B------:R-:W-:-:S05]  /*9390*/  @P6 SHF.R.U32.HI R2, RZ, c[0x0][0x2c0], R4 ;  /* 0x0000b000ff026a19 */ /* 0x000fca0000011604 */
[----:B------:R-:W-:-:S04]  /*93a0*/  @!P0 IADD3 R5, P1, R2, R166, RZ ;  /* 0x000000a602058210 */ /* 0x000fc80007f3e0ff */
[----:B--2-4-:R-:W-:Y:S02]  /*93b0*/  @!P0 LEA.HI.X.SX32 R6, R2, R163, 0x1, P1 ;  /* 0x000000a302068211 */ /* 0x014fe400008f0eff */
[----:B------:R-:W-:-:S04]  /*93c0*/  @!P0 LEA R4, P1, R5, c[0x0][0x2a0], 0x2 ;  /* 0x0000a80005048a11 */ /* 0x000fc800078210ff */
[----:B------:R-:W-:-:S05]  /*93d0*/  @!P0 LEA.HI.X R5, R5, c[0x0][0x2a4], R6, 0x2, P1 ;  /* 0x0000a90005058a11 */ /* 0x000fca00008f1406 */
[----:B------:R1:W2:Y:S01]  /*93e0*/  @!P0 LDG.E R220, [R4.64] ;  /* 0x0000000804dc8981 */ /* 0x0002a2000c1e1900 */
[----:B------:R-:W-:Y:S02]  /*93f0*/  IMAD.MOV R2, RZ, RZ, -R2 ;  /* 0x000000ffff027224 */ /* 0x000fe400078e0a02 */
[----:B------:R-:W-:Y:S01]  /*9400*/  IMAD.WIDE.U32 R164, R68, c[0x0][0x1e8], RZ ;  /* 0x00007a0044a47a25 */ /* 0x000fe200078e00ff */
        /* <DEDUP_REMOVED lines=15> */
[----:B------:R-:W-:-:S13]  /*9500*/  ISETP.GE.AND P1, PT, R60, 0x1, PT ;  /* 0x000000013c00780c */ /* 0x000fda0003f26270 */
        /* <DEDUP_REMOVED lines=10> */
[----:B------:R-:W-:-:S03]  /*95b0*/  ISETP.GE.AND P0, PT, R60, 0x11, PT ;  /* 0x000000113c00780c */ /* 0x000fc60003f06270 */
[----:B------:R-:W2:Y:S04]  /*95c0*/  SHFL.IDX PT, R4, R2, 0x1, 0x181f ;  /* 0x00381f0002047f89 */ /* 0x000ea800000e0000 */
[----:B------:R-:W3:Y:S04]  /*95d0*/  SHFL.IDX PT, R7, R3, RZ, 0x181f ;  /* 0x00181fff03077589 */ /* 0x000ee800000e0000 */
[----:B------:R-:W4:Y:S04]  /*95e0*/  SHFL.IDX PT, R5, R3, 0x1, 0x181f ;  /* 0x00381f0003057f89 */ /* 0x000f2800000e0000 */
[----:B------:R-:W5:Y:S04]  /*95f0*/  SHFL.IDX PT, R11, R2, 0x2, 0x181f ;  /* 0x00581f00020b7f89 */ /* 0x000f6800000e0000 */
[----:B------:R-:W-:Y:S01]  /*9600*/  SHFL.IDX PT, R12, R3, 0x2, 0x181f ;  /* 0x00581f00030c7f89 */ /* 0x000fe200000e0000 */
[----:B-1----:R-:W-:-:S03]  /*9610*/  @P1 LEA R6, P2, R244, R6, 0x1 ;  /* 0x00000006f4061211 */ /* 0x002fc600078408ff */
[----:B------:R-:W1:Y:S01]  /*9620*/  SHFL.IDX PT, R9, R2, 0x3, 0x181f ;  /* 0x00781f0002097f89 */ /* 0x000e6200000e0000 */
[----:B--2---:R-:W-:-:S03]  /*9630*/  @P0 LEA R4, P3, R244, R4, 0x1 ;  /* 0x00000004f4040211 */ /* 0x004fc600078608ff */
[----:B------:R-:W2:Y:S01]  /*9640*/  SHFL.IDX PT, R10, R3, 0x3, 0x181f ;  /* 0x00781f00030a7f89 */ /* 0x000ea200000e0000 */
[----:B---3--:R-:W-:-:S03]  /*9650*/  @P1 LEA.HI.X R7, R244, R7, R245, 0x1, P2 ;  /* 0x00000007f4071211 */ /* 0x008fc600010f0cf5 */
[----:B------:R5:W3:Y:S01]  /*9660*/  SHFL.IDX PT, R8, R2, 0x4, 0x181f ;  /* 0x00981f0002087f89 */ /* 0x000ae200000e0000 */
[----:B------:R-:W-:Y:S02]  /*9670*/  ISETP.GE.AND P2, PT, R60, 0x21, PT ;  /* 0x000000213c00780c */ /* 0x000fe40003f46270 */
[C---:B----4-:R-:W-:Y:S01]  /*9680*/  @P0 LEA.HI.X R5, R244.reuse, R5, R245, 0x1, P3 ;  /* 0x00000005f4050211 */ /* 0x050fe200018f0cf5 */
[----:B------:R4:W-:Y:S01]  /*9690*/  @P1 LDGSTS.E.BYPASS.LTC128B.128 [R208+0x2900], [R6.64], !P4 ;  /* 0x0290000006d01fae */ /* 0x0009e2000e101d48 */
[----:B------:R-:W-:Y:S02]  /*96a0*/  @P0 ISETP.GE.AND P3, PT, R244, c[0x0][0x1d4], PT ;  /* 0x00007500f4000a0c */ /* 0x000fe40003f66270 */
[C---:B------:R-:W-:Y:S02]  /*96b0*/  ISETP.GE.AND P4, PT, R60.reuse, 0x31, PT ;  /* 0x000000313c00780c */ /* 0x040fe40003f86270 */
[----:B------:R-:W-:-:S05]  /*96c0*/  ISETP.GE.AND P1, PT, R60, 0x41, PT ;  /* 0x000000413c00780c */ /* 0x000fca0003f26270 */
[----:B------:R-:W-:-:S04]  /*96d0*/  @P2 ISETP.GE.AND P5, PT, R244, c[0x0][0x1d4], PT ;  /* 0x00007500f4002a0c */ /* 0x000fc80003fa6270 */
[----:B------:R1:W-:Y:S01]  /*96e0*/  @P0 LDGSTS.E.BYPASS.LTC128B.128 [R208+0x3100], [R4.64], !P3 ;  /* 0x0310000004d00fae */ /* 0x0003e2000d901d48 */
[----:B-----5:R-:W-:-:S03]  /*96f0*/  @P2 LEA R2, P0, R244, R11, 0x1 ;  /* 0x0000000bf4022211 */ /* 0x020fc600078008ff */
[----:B----4-:R4:W5:Y:S01]  /*9700*/  SHFL.IDX PT, R6, R3, 0x4, 0x181f ;  /* 0x00981f0003067f89 */ /* 0x01096200000e0000 */
[----:B-1----:R-:W-:-:S04]  /*9710*/  @P4 LEA R4, P3, R244, R9, 0x1 ;  /* 0x00000009f4044211 */ /* 0x002fc800078608ff */
[C-C-:B--2---:R-:W-:Y:S02]  /*9720*/  @P4 LEA.HI.X R5, R244.reuse, R10, R245.reuse, 0x1, P3 ;  /* 0x0000000af4054211 */ /* 0x144fe400018f0cf5 */
[C---:B----4-:R-:W-:Y:S02]  /*9730*/  @P2 LEA.HI.X R3, R244.reuse, R12, R245, 0x1, P0 ;  /* 0x0000000cf4032211 */ /* 0x050fe400000f0cf5 */
[----:B------:R-:W-:-:S03]  /*9740*/  @P1 ISETP.GE.AND P0, PT, R244, c[0x0][0x1d4], PT ;  /* 0x00007500f4001a0c */ /* 0x000fc60003f06270 */
[----:B------:R3:W-:Y:S01]  /*9750*/  @P2 LDGSTS.E.BYPASS.LTC128B.128 [R208+0x3900], [R2.64], !P5 ;  /* 0x0390000002d02fae */ /* 0x0007e2000e901d48 */
[----:B------:R-:W-:Y:S02]  /*9760*/  @P4 ISETP.GE.AND P2, PT, R244, c[0x0][0x1d4], PT ;  /* 0x00007500f4004a0c */ /* 0x000fe40003f46270 */
[----:B------:R-:W-:-:S11]  /*9770*/  ISETP.GT.AND P5, PT, R251, 0x4f, PT ;  /* 0x0000004ffb00780c */ /* 0x000fd60003fa4270 */
[----:B------:R1:W-:Y:S01]  /*9780*/  @P4 LDGSTS.E.BYPASS.LTC128B.128 [R208+0x4100], [R4.64], !P2 ;  /* 0x0410000004d04fae */ /* 0x0003e2000d101d48 */
[----:B---3--:R-:W-:-:S04]  /*9790*/  @P1 LEA R2, P3, R244, R8, 0x1 ;  /* 0x00000008f4021211 */ /* 0x008fc800078608ff */
[----:B-----5:R-:W-:-:S05]  /*97a0*/  @P1 LEA.HI.X R3, R244, R6, R245, 0x1, P3 ;  /* 0x00000006f4031211 */ /* 0x020fca00018f0cf5 */
[----:B------:R1:W-:Y:S01]  /*97b0*/  @P1 LDGSTS.E.BYPASS.LTC128B.128 [R208+0x4900], [R2.64], !P0 ;  /* 0x0490000002d01fae */ /* 0x0003e2000c101d48 */
[----:B------:R-:W-:-:S03]  /*97c0*/  ISETP.LT.AND P0, PT, RZ, c[0x0][0x27c], PT ;  /* 0x00009f00ff007a0c */ /* 0x000fc60003f01270 */
[----:B------:R-:W0:Y:S10]  /*97d0*/  LDGDEPBAR ;  /* 0x00000000000079af */ /* 0x000e340000000000 */
[----:B------:R-:W-:Y:S05]  /*97e0*/  @P0 BRA `(.L_x_1706) ;  /* 0x0000002000000947 */ /* 0x000fea0003800000 */
[----:B------:R-:W-:-:S04]  /*97f0*/  DEPBAR.LE SB0, 0x1 ;  /* 0x000080400000791a */ /* 0x000fc80000000000 */
[----:B------:R-:W-:Y:S05]  /*9800*/  BRA `(.L_x_1707) ;  /* 0x00004d9000007947 */ /* 0x000fea0003800000 */
.L_x_1706:
[----:B------:R-:W2:Y:S01]  /*9810*/  LDL R75, [R1+0x2c] ;  /* 0x00002c00014b7983 */ /* 0x000ea20000100800 */
[----:B------:R-:W-:Y:S01]  /*9820*/  ULDC.U8 UR4, c[0x0][0x298] ;  /* 0x0000a60000047ab9 */ /* 0x000fe20000000000 */
[----:B-1----:R-:W-:Y:S01]  /*9830*/  SHF.R.S32.HI R2, RZ, 0x1f, R140 ;  /* 0x0000001fff027819 */ /* 0x002fe2000001148c */
        /* <DEDUP_REMOVED lines=48> */
[----:B------:R-:W-:Y:S01]  /*9b40*/  ISETP.GE.AND P0, PT, R92, c[0x0][0x27c], PT ;  /* 0x00009f005c007a0c */ /* 0x000fe20003f06270 */
[----:B------:R-:W-:-:S10]  /*9b50*/  CS2R R10, SRZ ;  /* 0x00000000000a7805 */ /* 0x000fd4000001ff00 */
[C---:B------:R-:W-:Y:S01]  /*9b60*/  @!P1 IMAD.SHL.U32 R2, R90.reuse, 0x2, RZ ;  /* 0x000000025a029824 */ /* 0x040fe200078e00ff */
[----:B------:R-:W-:Y:S01]  /*9b70*/  @!P1 SHF.L.U64.HI R3, R90, 0x1, R91 ;  /* 0x000000015a039819 */ /* 0x000fe2000001025b */
[C---:B------:R-:W-:Y:S01]  /*9b80*/  @!P0 IMAD.SHL.U32 R4, R92.reuse, 0x2, RZ ;  /* 0x000000025c048824 */ /* 0x040fe200078e00ff */
[----:B-----5:R-:W-:Y:S02]  /*9b90*/  @!P0 SHF.L.U64.HI R5, R92, 0x1, R59 ;  /* 0x000000015c058819 */ /* 0x020fe4000001023b */
[CC--:B--2---:R-:W-:Y:S02]  /*9ba0*/  @!P1 IADD3 R16, P2, R15.reuse, R2.reuse, RZ ;  /* 0x000000020f109210 */ /* 0x0c4fe40007f5e0ff */
[----:B---3--:R-:W-:Y:S02]  /*9bb0*/  @!P1 IADD3 R14, P4, R18, R2, RZ ;  /* 0x00000002120e9210 */ /* 0x008fe40007f9e0ff */
[-C--:B------:R-:W-:Y:S01]  /*9bc0*/  @!P0 IADD3 R2, P3, R15, R4.reuse, RZ ;  /* 0x000000040f028210 */ /* 0x080fe20007f7e0ff */
[--C-:B----4-:R-:W-:Y:S01]  /*9bd0*/  @!P1 IMAD.X R17, R22, 0x1, R3.reuse, P2 ;  /* 0x0000000116119824 */ /* 0x110fe200010e0603 */
[----:B------:R-:W-:Y:S01]  /*9be0*/  @!P0 IADD3 R4, P2, R18, R4, RZ ;  /* 0x0000000412048210 */ /* 0x000fe20007f5e0ff */
[C---:B-1----:R-:W-:Y:S01]  /*9bf0*/  @!P1 IMAD.X R15, R19.reuse, 0x1, R3, P4 ;  /* 0x00000001130f9824 */ /* 0x042fe200020e0603 */
[----:B------:R-:W-:Y:S01]  /*9c00*/  CS2R R6, SRZ ;  /* 0x0000000000067805 */ /* 0x000fe2000001ff00 */
[--C-:B------:R-:W-:Y:S01]  /*9c10*/  @!P0 IMAD.X R3, R22, 0x1, R5.reuse, P3 ;  /* 0x0000000116038824 */ /* 0x100fe200018e0605 */
[----:B------:R-:W-:Y:S01]  /*9c20*/  CS2R R8, SRZ ;  /* 0x0000000000087805 */ /* 0x000fe2000001ff00 */
[----:B------:R-:W-:Y:S01]  /*9c30*/  @!P0 IMAD.X R5, R19, 0x1, R5, P2 ;  /* 0x0000000113058824 */ /* 0x000fe200010e0605 */
[----:B------:R1:W5:Y:S04]  /*9c40*/  @!P1 LD.E.64 R10, [R16.64] ;  /* 0x00000008100a9980 */ /* 0x000368000c101b00 */
[----:B------:R1:W5:Y:S04]  /*9c50*/  @!P0 LD.E.64 R12, [R2.64] ;  /* 0x00000008020c8980 */ /* 0x000368000c101b00 */
[----:B------:R1:W5:Y:S04]  /*9c60*/  @!P1 LD.E.64 R6, [R14.64] ;  /* 0x000000080e069980 */ /* 0x000368000c101b00 */
[----:B------:R1:W5:Y:S02]  /*9c70*/  @!P0 LD.E.64 R8, [R4.64] ;  /* 0x0000000804088980 */ /* 0x000364000c101b00 */
.L_x_1710:
[----:B------:R-:W-:Y:S05]  /*9c80*/  BSYNC B0 ;  /* 0x0000000000007941 */ /* 0x000fea0003800000 */
.L_x_1709:
[----:B-1----:R-:W-:Y:S01]  /*9c90*/  IADD3 R2, R20, 0x20, RZ ;  /* 0x0000002014027810 */ /* 0x002fe20007ffe0ff */
[----:B-----5:R-:W-:Y:S01]  /*9ca0*/  IMAD.MOV.U32 R5, RZ, RZ, R12 ;  /* 0x000000ffff057224 */ /* 0x020fe200078e000c */
[----:B------:R1:W4:Y:S01]  /*9cb0*/  SHFL.IDX PT, R23, R24, 0x1, 0x1c1f ;  /* 0x003c1f0018177f89 */ /* 0x00032200000e0000 */
        /* <DEDUP_REMOVED lines=8> */
[----:B----4-:R1:W4:Y:S01]  /*9d40*/  SHFL.IDX PT, R22, R21, 0x1, 0x1c1f ;  /* 0x003c1f0015167f89 */ /* 0x01032200000e0000 */
[----:B------:R-:W-:Y:S01]  /*9d50*/  PRMT R49, R2, 0x5410, R3 ;  /* 0x0000541002317816 */ /* 0x000fe20000000003 */
[----:B------:R-:W-:Y:S01]  /*9d60*/  IMAD.MOV.U32 R3, RZ, RZ, R6 ;  /* 0x000000ffff037224 */ /* 0x000fe200078e0006 */
[----:B------:R-:W-:Y:S01]  /*9d70*/  MOV R2, R7 ;  /* 0x0000000700027202 */ /* 0x000fe20000000f00 */
[----:B--2---:R1:W2:Y:S01]  /*9d80*/  SHFL.IDX PT, R15, R30, 0x1, 0x1c1f ;  /* 0x003c1f001e0f7f89 */ /* 0x0042a200000e0000 */
        /* <DEDUP_REMOVED lines=8> */
[----:B------:R-:W-:Y:S01]  /*9e10*/  CS2R R38, SRZ ;  /* 0x0000000000267805 */ /* 0x000fe2000001ff00 */
[----:B------:R-:W-:-:S11]  /*9e20*/  ISETP.GE.AND P0, PT, R92, c[0x0][0x27c], PT ;  /* 0x00009f005c007a0c */ /* 0x000fd60003f06270 */
[C---:B------:R-:W-:Y:S01]  /*9e30*/  @!P1 IMAD.SHL.U32 R2, R90.reuse, 0x2, RZ ;  /* 0x000000025a029824 */ /* 0x040fe200078e00ff */
[----:B------:R-:W-:Y:S01]  /*9e40*/  @!P1 SHF.L.U64.HI R4, R90, 0x1, R91 ;  /* 0x000000015a049819 */ /* 0x000fe2000001025b */
[C---:B------:R-:W-:Y:S01]  /*9e50*/  @!P0 IMAD.SHL.U32 R3, R92.reuse, 0x2, RZ ;  /* 0x000000025c038824 */ /* 0x040fe200078e00ff */
[----:B------:R-:W-:Y:S02]  /*9e60*/  @!P0 SHF.L.U64.HI R5, R92, 0x1, R59 ;  /* 0x000000015c058819 */ /* 0x000fe4000001023b */
[CC--:B---3--:R-:W-:Y:S02]  /*9e70*/  @!P1 IADD3 R18, P2, R14.reuse, R2.reuse, RZ ;  /* 0x000000020e129210 */ /* 0x0c8fe40007f5e0ff */
[----:B--2---:R-:W-:Y:S02]  /*9e80*/  @!P1 IADD3 R16, P4, R15, R2, RZ ;  /* 0x000000020f109210 */ /* 0x004fe40007f9e0ff */
[-C--:B------:R-:W-:Y:S01]  /*9e90*/  @!P0 IADD3 R2, P3, R14, R3.reuse, RZ ;  /* 0x000000030e028210 */ /* 0x080fe20007f7e0ff */
[--C-:B------:R-:W-:Y:S01]  /*9ea0*/  @!P1 IMAD.X R19, R23, 0x1, R4.reuse, P2 ;  /* 0x0000000117139824 */ /* 0x100fe200010e0604 */
[----:B------:R-:W-:Y:S01]  /*9eb0*/  @!P0 IADD3 R14, P2, R15, R3, RZ ;  /* 0x000000030f0e8210 */ /* 0x000fe20007f5e0ff */
[----:B----4-:R-:W-:-:S02]  /*9ec0*/  @!P1 IMAD.X R17, R22, 0x1, R4, P4 ;  /* 0x0000000116119824 */ /* 0x010fc400020e0604 */
[--C-:B------:R-:W-:Y:S01]  /*9ed0*/  @!P0 IMAD.X R3, R23, 0x1, R5.reuse, P3 ;  /* 0x0000000117038824 */ /* 0x100fe200018e0605 */
[----:B------:R-:W-:Y:S01]  /*9ee0*/  CS2R R32, SRZ ;  /* 0x0000000000207805 */ /* 0x000fe2000001ff00 */
[----:B------:R-:W-:Y:S02]  /*9ef0*/  @!P0 IMAD.X R15, R22, 0x1, R5, P2 ;  /* 0x00000001160f8824 */ /* 0x000fe400010e0605 */
[----:B------:R-:W-:Y:S01]  /*9f00*/  CS2R R4, SRZ ;  /* 0x0000000000047805 */ /* 0x000fe2000001ff00 */
[----:B------:R2:W5:Y:S04]  /*9f10*/  @!P0 LD.E.64 R38, [R2.64] ;  /* 0x0000000802268980 */ /* 0x000568000c101b00 */
[----:B------:R3:W5:Y:S04]  /*9f20*/  @!P0 LD.E.64 R32, [R14.64] ;  /* 0x000000080e208980 */ /* 0x000768000c101b00 */
[----:B------:R3:W5:Y:S01]  /*9f30*/  @!P1 LD.E.64 R4, [R18.64] ;  /* 0x0000000812049980 */ /* 0x000762000c101b00 */
[----:B--2---:R-:W-:-:S06]  /*9f40*/  CS2R R2, SRZ ;  /* 0x0000000000027805 */ /* 0x004fcc000001ff00 */
[----:B------:R3:W5:Y:S02]  /*9f50*/  @!P1 LD.E.64 R2, [R16.64] ;  /* 0x0000000810029980 */ /* 0x000764000c101b00 */
.L_x_1712:
[----:B------:R-:W-:Y:S05]  /*9f60*/  BSYNC B0 ;  /* 0x0000000000007941 */ /* 0x000fea0003800000 */
.L_x_1711:
[----:B---3--:R-:W-:Y:S01]  /*9f70*/  IADD3 R14, R20, 0x40, RZ ;  /* 0x00000040140e7810 */ /* 0x008fe20007ffe0ff */
[----:B-----5:R-:W-:Y:S01]  /*9f80*/  IMAD.MOV.U32 R18, RZ, RZ, R38 ;  /* 0x000000ffff127224 */ /* 0x020fe200078e0026 */
[----:B------:R3:W1:Y:S01]  /*9f90*/  SHFL.IDX PT, R29, R24, 0x2, 0x1c1f ;  /* 0x005c1f00181d7f89 */ /* 0x00066200000e0000 */
[----:B------:R-:W-:Y:S01]  /*9fa0*/  IMAD.MOV.U32 R17, RZ, RZ, R39 ;  /* 0x000000ffff117224 */ /* 0x000fe200078e0027 */
[----:B------:R-:W-:Y:S01]  /*9fb0*/  ISETP.GE.AND P0, PT, R14, R0, PT ;  /* 0x000000000e00720c */ /* 0x000fe20003f06270 */
[----:B------:R-:W-:Y:S01]  /*9fc0*/  IMAD.MOV.U32 R16, RZ, RZ, R4 ;  /* 0x000000ffff107224 */ /* 0x000fe200078e0004 */
[----:B--2---:R3:W2:Y:S01]  /*9fd0*/  SHFL.IDX PT, R15, R25, 0x2, 0x1c1f ;  /* 0x005c1f00190f7f89 */ /* 0x0046a200000e0000 */
        /* <DEDUP_REMOVED lines=25> */
[----:B------:R-:W-:Y:S02]  /*a170*/  @!P0 SHF.L.U64.HI R27, R92, 0x1, R59 ;  /* 0x000000015c1b8819 */ /* 0x000fe4000001023b */
[CC--:B--2-4-:R-:W-:Y:S02]  /*a180*/  @!P1 IADD3 R22, P2, R15.reuse, R14.reuse, RZ ;  /* 0x0000000e0f169210 */ /* 0x0d4fe40007f5e0ff */
[C---:B-1----:R-:W-:Y:S02]  /*a190*/  @!P1 IADD3 R18, P4, R26.reuse, R14, RZ ;  /* 0x0000000e1a129210 */ /* 0x042fe40007f9e0ff */
[-C--:B------:R-:W-:Y:S01]  /*a1a0*/  @!P0 IADD3 R16, P3, R15, R17.reuse, RZ ;  /* 0x000000110f108210 */ /* 0x080fe20007f7e0ff */
[C-C-:B------:R-:W-:Y:S01]  /*a1b0*/  @!P1 IMAD.X R23, R29.reuse, 0x1, R19.reuse, P2 ;  /* 0x000000011d179824 */ /* 0x140fe200010e0613 */
[----:B------:R-:W-:Y:S01]  /*a1c0*/  @!P0 IADD3 R14, P2, R26, R17, RZ ;  /* 0x000000111a0e8210 */ /* 0x000fe20007f5e0ff */
[----:B------:R-:W-:Y:S01]  /*a1d0*/  CS2R R36, SRZ ;  /* 0x0000000000247805 */ /* 0x000fe2000001ff00 */
[----:B------:R-:W-:Y:S01]  /*a1e0*/  CS2R R40, SRZ ;  /* 0x0000000000287805 */ /* 0x000fe2000001ff00 */
[----:B------:R-:W-:Y:S01]  /*a1f0*/  @!P1 IMAD.X R19, R28, 0x1, R19, P4 ;  /* 0x000000011c139824 */ /* 0x000fe200020e0613 */
[----:B------:R1:W5:Y:S01]  /*a200*/  @!P1 LD.E.64 R34, [R22.64] ;  /* 0x0000000816229980 */ /* 0x000362000c101b00 */
[----:B------:R-:W-:-:S02]  /*a210*/  @!P0 IMAD.X R17, R29, 0x1, R27, P3 ;  /* 0x000000011d118824 */ /* 0x000fc400018e061b */
[----:B------:R-:W-:Y:S01]  /*a220*/  @!P0 IMAD.X R15, R28, 0x1, R27, P2 ;  /* 0x000000011c0f8824 */ /* 0x000fe200010e061b */
[----:B------:R1:W5:Y:S04]  /*a230*/  @!P1 LD.E.64 R36, [R18.64] ;  /* 0x0000000812249980 */ /* 0x000368000c101b00 */
[----:B------:R1:W5:Y:S04]  /*a240*/  @!P0 LD.E.64 R42, [R16.64] ;  /* 0x00000008102a8980 */ /* 0x000368000c101b00 */
[----:B------:R1:W5:Y:S02]  /*a250*/  @!P0 LD.E.64 R40, [R14.64] ;  /* 0x000000080e288980 */ /* 0x000364000c101b00 */
.L_x_1714:
[----:B------:R-:W-:Y:S05]  /*a260*/  BSYNC B0 ;  /* 0x0000000000007941 */ /* 0x000fea0003800000 */
.L_x_1713:
[----:B-1----:R-:W-:Y:S01]  /*a270*/  IADD3 R14, R20, 0x60, RZ ;  /* 0x00000060140e7810 */ /* 0x002fe20007ffe0ff */
[----:B-----5:R-:W-:Y:S01]  /*a280*/  IMAD.MOV.U32 R18, RZ, RZ, R42 ;  /* 0x000000ffff127224 */ /* 0x020fe200078e002a */
[----:B------:R-:W1:Y:S01]  /*a290*/  SHFL.IDX PT, R26, R24, 0x3, 0x1c1f ;  /* 0x007c1f00181a7f89 */ /* 0x000e6200000e0000 */
[----:B------:R-:W-:Y:S01]  /*a2a0*/  IMAD.MOV.U32 R17, RZ, RZ, R43 ;  /* 0x000000ffff117224 */ /* 0x000fe200078e002b */
[----:B------:R-:W-:Y:S01]  /*a2b0*/  ISETP.GE.AND P0, PT, R14, R0, PT ;  /* 0x000000000e00720c */ /* 0x000fe20003f06270 */
[----:B------:R-:W-:Y:S01]  /*a2c0*/  IMAD.MOV.U32 R16, RZ, RZ, R34 ;  /* 0x000000ffff107224 */ /* 0x000fe200078e0022 */
[----:B--2---:R-:W2:Y:S01]  /*a2d0*/  SHFL.IDX PT, R15, R25, 0x3, 0x1c1f ;  /* 0x007c1f00190f7f89 */ /* 0x004ea200000e0000 */
[----:B------:R-:W-:Y:S01]  /*a2e0*/  IMAD.MOV.U32 R14, RZ, RZ, R35 ;  /* 0x000000ffff0e7224 */ /* 0x000fe200078e0023 */
[----:B------:R-:W-:Y:S01]  /*a2f0*/  PRMT R58, R17, 0x5410, R18 ;  /* 0x00005410113a7816 */ /* 0x000fe20000000012 */
[----:B------:R-:W-:Y:S01]  /*a300*/  IMAD.MOV.U32 R17, RZ, RZ, R41 ;  /* 0x000000ffff117224 */ /* 0x000fe200078e0029 */
[----:B------:R-:W-:Y:S01]  /*a310*/  MOV R18, R40 ;  /* 0x0000002800127202 */ /* 0x000fe20000000f00 */
[----:B---3--:R-:W3:Y:S01]  /*a320*/  SHFL.IDX PT, R24, R21, 0x3, 0x1c1f ;  /* 0x007c1f0015187f89 */ /* 0x008ee200000e0000 */
[----:B------:R-:W-:Y:S01]  /*a330*/  PRMT R56, R14, 0x5410, R16 ;  /* 0x000054100e387816 */ /* 0x000fe20000000010 */
[----:B------:R-:W-:Y:S01]  /*a340*/  IMAD.MOV.U32 R16, RZ, RZ, R36 ;  /* 0x000000ffff107224 */ /* 0x000fe200078e0024 */
[----:B------:R-:W-:Y:S01]  /*a350*/  MOV R14, R37 ;  /* 0x00000025000e7202 */ /* 0x000fe20000000f00 */
[----:B----4-:R4:W1:Y:S01]  /*a360*/  SHFL.IDX PT, R22, R30, 0x3, 0x1c1f ;  /* 0x007c1f001e167f89 */ /* 0x01086200000e0000 */
[----:B------:R-:W-:Y:S01]  /*a370*/  BSSY B0, `(.L_x_1715) ;  /* 0x000001d000007945 */ /* 0x000fe20003800000 */
[----:B------:R-:W-:Y:S01]  /*a380*/  PRMT R57, R17, 0x5410, R18 ;  /* 0x0000541011397816 */ /* 0x000fe20000000012 */
[----:B------:R-:W-:Y:S01]  /*a390*/  CS2R R28, SRZ ;  /* 0x00000000001c7805 */ /* 0x000fe2000001ff00 */
[----:B------:R-:W-:Y:S01]  /*a3a0*/  PRMT R27, R14, 0x5410, R16 ;  /* 0x000054100e1b7816 */ /* 0x000fe20000000010 */
[----:B------:R-:W-:Y:S01]  /*a3b0*/  CS2R R44, SRZ ;  /* 0x00000000002c7805 */ /* 0x000fe2000001ff00 */
[----:B----4-:R-:W-:Y:S01]  /*a3c0*/  CS2R R30, SRZ ;  /* 0x00000000001e7805 */ /* 0x010fe2000001ff00 */
[----:B------:R-:W-:Y:S05]  /*a3d0*/  @P0 BRA `(.L_x_1716) ;  /* 0x0000016000000947 */ /* 0x000fea0003800000 */
[----:B-123--:R-:W-:Y:S01]  /*a3e0*/  ISETP.GE.AND P1, PT, R90, c[0x0][0x27c], PT ;  /* 0x00009f005a007a0c */ /* 0x00efe20003f26270 */
[----:B------:R-:W-:Y:S01]  /*a3f0*/  CS2R R46, SRZ ;  /* 0x00000000002e7805 */ /* 0x000fe2000001ff00 */
[----:B------:R-:W-:Y:S01]  /*a400*/  ISETP.GE.AND P0, PT, R92, c[0x0][0x27c], PT ;  /* 0x00009f005c007a0c */ /* 0x000fe20003f06270 */
[----:B------:R-:W-:-:S10]  /*a410*/  CS2R R28, SRZ ;  /* 0x00000000001c7805 */ /* 0x000fd4000001ff00 */
[C---:B------:R-:W-:Y:S01]  /*a420*/  @!P1 IMAD.SHL.U32 R14, R90.reuse, 0x2, RZ ;  /* 0x000000025a0e9824 */ /* 0x040fe200078e00ff */
[----:B------:R-:W-:Y:S01]  /*a430*/  @!P1 SHF.L.U64.HI R19, R90, 0x1, R91 ;  /* 0x000000015a139819 */ /* 0x000fe2000001025b */
[C---:B------:R-:W-:Y:S01]  /*a440*/  @!P0 IMAD.SHL.U32 R17, R92.reuse, 0x2, RZ ;  /* 0x000000025c118824 */ /* 0x040fe200078e00ff */
[----:B------:R-:W-:Y:S02]  /*a450*/  @!P0 SHF.L.U64.HI R23, R92, 0x1, R59 ;  /* 0x000000015c178819 */ /* 0x000fe4000001023b */
[CC--:B------:R-:W-:Y:S02]  /*a460*/  @!P1 IADD3 R20, P2, R15.reuse, R14.reuse, RZ ;  /* 0x0000000e0f149210 */ /* 0x0c0fe40007f5e0ff */
[----:B------:R-:W-:Y:S02]  /*a470*/  @!P1 IADD3 R18, P4, R22, R14, RZ ;  /* 0x0000000e16129210 */ /* 0x000fe40007f9e0ff */
[-C--:B------:R-:W-:Y:S01]  /*a480*/  @!P0 IADD3 R16, P3, R15, R17.reuse, RZ ;  /* 0x000000110f108210 */ /* 0x080fe20007f7e0ff */
[--C-:B------:R-:W-:Y:S01]  /*a490*/  @!P1 IMAD.X R21, R26, 0x1, R19.reuse, P2 ;  /* 0x000000011a159824 */ /* 0x100fe200010e0613 */
        /* <DEDUP_REMOVED lines=10> */
.L_x_1716:
[----:B-123--:R-:W-:Y:S05]  /*a540*/  BSYNC B0 ;  /* 0x0000000000007941 */ /* 0x00efea0003800000 */
.L_x_1715:
[----:B-----5:R-:W-:Y:S01]  /*a550*/  IMAD.MOV.U32 R14, RZ, RZ, R46 ;  /* 0x000000ffff0e7224 */ /* 0x020fe200078e002e */
        /* <DEDUP_REMOVED lines=67> */
.L_x_1720:
[----:B------:R-:W-:Y:S05]  /*a990*/  BSYNC B0 ;  /* 0x0000000000007941 */ /* 0x000fea0003800000 */
.L_x_1719:
[----:B------:R-:W-:-:S13]  /*a9a0*/  ISETP.GE.AND P0, PT, R92, c[0x0][0x27c], PT ;  /* 0x00009f005c007a0c */ /* 0x000fda0003f06270 */
[----:B------:R-:W-:Y:S05]  /*a9b0*/  @P0 BRA `(.L_x_1718) ;  /* 0x000002e000000947 */ /* 0x000fea0003800000 */
[----:B-1----:R-:W1:Y:S01]  /*a9c0*/  LDS.128 R16, [R249+0x5000] ;  /* 0x00500000f9107984 */ /* 0x002e620000000c00 */
        /* <DEDUP_REMOVED lines=9> */
[----:B------:R-:W-:Y:S02]  /*aa60*/  PRMT R13, R51, 0x5432, R7 ;  /* 0x00005432330d7816 */ /* 0x000fe40000000007 */
        /* <DEDUP_REMOVED lines=35> */
.L_x_1718:
[----:B------:R-:W-:Y:S05]  /*aca0*/  BSYNC B1 ;  /* 0x0000000000017941 */ /* 0x000fea0003800000 */
.L_x_1717:
        /* <DEDUP_REMOVED lines=53> */
.L_x_1724:
[----:B------:R-:W-:Y:S05]  /*b000*/  BSYNC B0 ;  /* 0x0000000000007941 */ /* 0x000fea0003800000 */
.L_x_1723:
[----:B------:R-:W-:-:S13]  /*b010*/  ISETP.GE.AND P0, PT, R92, c[0x0][0x27c], PT ;  /* 0x00009f005c007a0c */ /* 0x000fda0003f06270 */
        /* <DEDUP_REMOVED lines=47> */
.L_x_1722:
[----:B------:R-:W-:Y:S05]  /*b310*/  BSYNC B1 ;  /* 0x0000000000017941 */ /* 0x000fea0003800000 */
.L_x_1721:
        /* <DEDUP_REMOVED lines=53> */
.L_x_1728:
[----:B------:R-:W-:Y:S05]  /*b670*/  BSYNC B0 ;  /* 0x0000000000007941 */ /* 0x000fea0003800000 */
.L_x_1727:
        /* <DEDUP_REMOVED lines=48> */
.L_x_1726:
[----:B------:R-:W-:Y:S05]  /*b980*/  BSYNC B1 ;  /* 0x0000000000017941 */ /* 0x000fea0003800000 */
.L_x_1725:
        /* <DEDUP_REMOVED lines=52> */
.L_x_1731:
[----:B------:R-:W-:Y:S05]  /*bcd0*/  BSYNC B0 ;  /* 0x0000000000007941 */ /* 0x000fea0003800000 */
.L_x_1730:
        /* <DEDUP_REMOVED lines=49> */
.L_x_1708:
        /* <DEDUP_REMOVED lines=20> */
[----:B------:R-:W-:Y:S01]  /*c130*/  LEA.HI.X R21, R6, c[0x0][0x274], R7, 0x1, P0 ;  /* 0x00009d0006157a11 */ /* 0x000fe200000f0c07 */
[----:B------:R-:W-:Y:S01]  /*c140*/  IMAD.IADD R2, R5, 0x1, R2 ;  /* 0x0000000105027824 */ /* 0x000fe200078e0202 */
[----:B------:R-:W-:-:S03]  /*c150*/  LEA R3, P0, R4, c[0x0][0x288], 0x1 ;  /* 0x0000a20004037a11 */ /* 0x000fc600078008ff */
[----:B------:R-:W2:Y:S01]  /*c160*/  SHFL.IDX PT, R5, R21, RZ, 0x1c1f ;  /* 0x001c1fff15057589 */ /* 0x000ea200000e0000 */
[----:B------:R-:W-:Y:S02]  /*c170*/  LEA.HI.X R2, R4, c[0x0][0x28c], R2, 0x1, P0 ;  /* 0x0000a30004027a11 */ /* 0x000fe400000f0c02 */
[----:B------:R-:W-:Y:S01]  /*c180*/  ISETP.GE.OR P0, PT, R20, R0, P2 ;  /* 0x000000001400720c */ /* 0x000fe20001706670 */
[----:B------:R-:W3:Y:S04]  /*c190*/  SHFL.IDX PT, R9, R3, RZ, 0x1c1f ;  /* 0x001c1fff03097589 */ /* 0x000ee800000e0000 */
[----:B------:R-:W4:Y:S08]  /*c1a0*/  SHFL.IDX PT, R10, R2, RZ, 0x1c1f ;  /* 0x001c1fff020a7589 */ /* 0x000f3000000e0000 */
[C---:B------:R-:W-:Y:S01]  /*c1b0*/  @!P0 IMAD.SHL.U32 R6, R84.reuse, 0x2, RZ ;  /* 0x0000000254068824 */ /* 0x040fe200078e00ff */
[----:B------:R-:W-:-:S04]  /*c1c0*/  @!P0 SHF.L.U64.HI R7, R84, 0x1, R85 ;  /* 0x0000000154078819 */ /* 0x000fc80000010255 */
[----:B-1----:R-:W-:-:S05]  /*c1d0*/  @!P0 IADD3 R4, P1, R8, R6, RZ ;  /* 0x0000000608048210 */ /* 0x002fca0007f3e0ff */
[----:B--2---:R-:W-:Y:S01]  /*c1e0*/  @!P0 IMAD.X R5, R5, 0x1, R7, P1 ;  /* 0x0000000105058824 */ /* 0x004fe200008e0607 */
[----:B---3--:R-:W-:Y:S01]  /*c1f0*/  @!P0 IADD3 R6, P1, R9, R6, RZ ;  /* 0x0000000609068210 */ /* 0x008fe20007f3e0ff */
[----:B------:R-:W-:Y:S01]  /*c200*/  CS2R R14, SRZ ;  /* 0x00000000000e7805 */ /* 0x000fe2000001ff00 */
[----:B------:R-:W-:Y:S02]  /*c210*/  CS2R R12, SRZ ;  /* 0x00000000000c7805 */ /* 0x000fe4000001ff00 */
[----:B------:R1:W2:Y:S01]  /*c220*/  @!P0 LD.E.128 R16, [R4.64] ;  /* 0x0000000804108980 */ /* 0x0002a2000c101d00 */
[----:B----4-:R-:W-:-:S05]  /*c230*/  @!P0 IADD3.X R7, R10, R7, RZ, P1, !PT ;  /* 0x000000070a078210 */ /* 0x010fca0000ffe4ff */
[----:B------:R2:W3:Y:S01]  /*c240*/  @!P0 LD.E.128 R12, [R6.64] ;  /* 0x00000008060c8980 */ /* 0x0004e2000c101d00 */
[----:B------:R-:W-:Y:S01]  /*c250*/  BSSY B0, `(.L_x_1732) ;  /* 0x0000028000007945 */ /* 0x000fe20003800000 */
[----:B------:R-:W-:Y:S01]  /*c260*/  CS2R R10, SRZ ;  /* 0x00000000000a7805 */ /* 0x000fe2000001ff00 */
[----:B------:R-:W-:Y:S01]  /*c270*/  CS2R R8, SRZ ;  /* 0x0000000000087805 */ /* 0x000fe2000001ff00 */
[----:B------:R4:W2:Y:S04]  /*c280*/  SHFL.IDX PT, R23, R22, 0x1, 0x1c1f ;  /* 0x003c1f0016177f89 */ /* 0x0008a800000e0000 */
[----:B------:R4:W2:Y:S04]  /*c290*/  SHFL.IDX PT, R24, R3, 0x1, 0x1c1f ;  /* 0x003c1f0003187f89 */ /* 0x0008a800000e0000 */
[----:B------:R4:W2:Y:S04]  /*c2a0*/  SHFL.IDX PT, R26, R21, 0x1, 0x1c1f ;  /* 0x003c1f00151a7f89 */ /* 0x0008a800000e0000 */
[----:B------:R4:W2:Y:S01]  /*c2b0*/  SHFL.IDX PT, R25, R2, 0x1, 0x1c1f ;  /* 0x003c1f0002197f89 */ /* 0x0008a200000e0000 */
[----:B-1----:R-:W-:-:S04]  /*c2c0*/  IADD3 R4, R20, 0x20, RZ ;  /* 0x0000002014047810 */ /* 0x002fc80007ffe0ff */
[----:B------:R-:W-:Y:S01]  /*c2d0*/  ISETP.GE.AND P0, PT, R4, R0, PT ;  /* 0x000000000400720c */ /* 0x000fe20003f06270 */
[----:B--2---:R-:W-:Y:S02]  /*c2e0*/  IMAD.MOV.U32 R6, RZ, RZ, R19 ;  /* 0x000000ffff067224 */ /* 0x004fe400078e0013 */
[----:B------:R-:W-:Y:S02]  /*c2f0*/  IMAD.MOV.U32 R5, RZ, RZ, R16 ;  /* 0x000000ffff057224 */ /* 0x000fe400078e0010 */
[----:B------:R-:W-:Y:S01]  /*c300*/  IMAD.MOV.U32 R4, RZ, RZ, R17 ;  /* 0x000000ffff047224 */ /* 0x000fe200078e0011 */
[----:B------:R-:W-:Y:S01]  /*c310*/  PRMT R29, R29, 0x5410, R6 ;  /* 0x000054101d1d7816 */ /* 0x000fe20000000006 */
[----:B------:R-:W-:Y:S01]  /*c320*/  IMAD.MOV.U32 R7, RZ, RZ, R18 ;  /* 0x000000ffff077224 */ /* 0x000fe200078e0012 */
[----:B------:R-:W-:Y:S01]  /*c330*/  PRMT R31, R5, 0x7610, R31 ;  /* 0x00007610051f7816 */ /* 0x000fe2000000001f */
[----:B---3--:R-:W-:Y:S01]  /*c340*/  IMAD.MOV.U32 R6, RZ, RZ, R15 ;  /* 0x000000ffff067224 */ /* 0x008fe200078e000f */
[----:B------:R-:W-:Y:S01]  /*c350*/  PRMT R30, R4, 0x7610, R30 ;  /* 0x00007610041e7816 */ /* 0x000fe2000000001e */
[----:B------:R-:W-:Y:S01]  /*c360*/  IMAD.MOV.U32 R5, RZ, RZ, R12 ;  /* 0x000000ffff057224 */ /* 0x000fe200078e000c */
[----:B------:R-:W-:Y:S01]  /*c370*/  PRMT R32, R32, 0x5410, R7 ;  /* 0x0000541020207816 */ /* 0x000fe20000000007 */
[----:B------:R-:W-:Y:S01]  /*c380*/  IMAD.MOV.U32 R4, RZ, RZ, R13 ;  /* 0x000000ffff047224 */ /* 0x000fe200078e000d */
[----:B------:R-:W-:-:S02]  /*c390*/  MOV R7, R14 ;  /* 0x0000000e00077202 */ /* 0x000fc40000000f00 */
[----:B------:R-:W-:Y:S02]  /*c3a0*/  PRMT R34, R6, 0x7610, R34 ;  /* 0x0000761006227816 */ /* 0x000fe40000000022 */
[----:B------:R-:W-:Y:S02]  /*c3b0*/  PRMT R35, R7, 0x7610, R35 ;  /* 0x0000761007237816 */ /* 0x000fe40000000023 */
[----:B------:R-:W-:Y:S01]  /*c3c0*/  PRMT R29, R5, 0x7610, R29 ;  /* 0x00007610051d7816 */ /* 0x000fe2000000001d */
[----:B------:R-:W-:Y:S01]  /*c3d0*/  CS2R R6, SRZ ;  /* 0x0000000000067805 */ /* 0x000fe2000001ff00 */
[----:B------:R-:W-:Y:S02]  /*c3e0*/  PRMT R32, R4, 0x7610, R32 ;  /* 0x0000761004207816 */ /* 0x000fe40000000020 */
[----:B------:R-:W-:Y:S01]  /*c3f0*/  CS2R R4, SRZ ;  /* 0x0000000000047805 */ /* 0x000fe2000001ff00 */
[----:B------:R-:W-:Y:S05]  /*c400*/  @P0 BRA `(.L_x_1733) ;  /* 0x000000c000000947 */ /* 0x000fea0003800000 */
[----:B----4-:R-:W-:Y:S01]  /*c410*/  CS2R R8, SRZ ;  /* 0x0000000000087805 */ /* 0x010fe2000001ff00 */
[----:B------:R-:W-:Y:S01]  /*c420*/  CS2R R6, SRZ ;  /* 0x0000000000067805 */ /* 0x000fe2000001ff00 */
[----:B------:R-:W-:Y:S01]  /*c430*/  CS2R R4, SRZ ;  /* 0x0000000000047805 */ /* 0x000fe2000001ff00 */
[----:B------:R-:W-:Y:S05]  /*c440*/  @P2 BRA `(.L_x_1733) ;  /* 0x0000008000002947 */ /* 0x000fea0003800000 */
[C---:B------:R-:W-:Y:S01]  /*c450*/  IMAD.SHL.U32 R6, R84.reuse, 0x2, RZ ;  /* 0x0000000254067824 */ /* 0x040fe200078e00ff */
[----:B------:R-:W-:-:S04]  /*c460*/  SHF.L.U64.HI R7, R84, 0x1, R85 ;  /* 0x0000000154077819 */ /* 0x000fc80000010255 */
[-C--:B------:R-:W-:Y:S02]  /*c470*/  IADD3 R4, P1, R23, R6.reuse, RZ ;  /* 0x0000000617047210 */ /* 0x080fe40007f3e0ff */
[----:B------:R-:W-:-:S03]  /*c480*/  IADD3 R6, P0, R24, R6, RZ ;  /* 0x0000000618067210 */ /* 0x000fc60007f1e0ff */
[--C-:B------:R-:W-:Y:S02]  /*c490*/  IMAD.X R5, R26, 0x1, R7.reuse, P1 ;  /* 0x000000011a057824 */ /* 0x100fe400008e0607 */
[----:B------:R-:W-:-:S03]  /*c4a0*/  IMAD.X R7, R25, 0x1, R7, P0 ;  /* 0x0000000119077824 */ /* 0x000fc600000e0607 */
[----:B------:R1:W5:Y:S04]  /*c4b0*/  LD.E.128 R8, [R4.64] ;  /* 0x0000000804087980 */ /* 0x000368000c101d00 */
[----:B-1----:R-:W5:Y:S02]  /*c4c0*/  LD.E.128 R4, [R6.64] ;  /* 0x0000000806047980 */ /* 0x002f64000c101d00 */
.L_x_1733:
[----:B----4-:R-:W-:Y:S05]  /*c4d0*/  BSYNC B0 ;  /* 0x0000000000007941 */ /* 0x010fea0003800000 */
.L_x_1732:
[----:B------:R-:W1:Y:S01]  /*c4e0*/  SHFL.IDX PT, R26, R22, 0x2, 0x1c1f ;  /* 0x005c1f00161a7f89 */ /* 0x000e6200000e0000 */
[----:B------:R-:W-:Y:S01]  /*c4f0*/  IADD3 R23, R20, 0x40, RZ ;  /* 0x0000004014177810 */ /* 0x000fe20007ffe0ff */
[----:B------:R-:W-:Y:S01]  /*c500*/  CS2R R46, SRZ ;  /* 0x00000000002e7805 */ /* 0x000fe2000001ff00 */
[----:B------:R-:W-:Y:S01]  /*c510*/  CS2R R44, SRZ ;  /* 0x00000000002c7805 */ /* 0x000fe2000001ff00 */
[----:B------:R-:W2:Y:S01]  /*c520*/  SHFL.IDX PT, R27, R21, 0x2, 0x1c1f ;  /* 0x005c1f00151b7f89 */ /* 0x000ea200000e0000 */
[----:B------:R-:W-:-:S03]  /*c530*/  ISETP.GE.OR P0, PT, R23, R0, P2 ;  /* 0x000000001700720c */ /* 0x000fc60001706670 */
[----:B------:R-:W3:Y:S04]  /*c540*/  SHFL.IDX PT, R24, R3, 0x2, 0x1c1f ;  /* 0x005c1f0003187f89 */ /* 0x000ee800000e0000 */
[----:B------:R-:W4:Y:S06]  /*c550*/  SHFL.IDX PT, R28, R2, 0x2, 0x1c1f ;  /* 0x005c1f00021c7f89 */ /* 0x000f2c00000e0000 */
[C---:B------:R-:W-:Y:S01]  /*c560*/  @!P0 IMAD.SHL.U32 R23, R84.reuse, 0x2, RZ ;  /* 0x0000000254178824 */ /* 0x040fe200078e00ff */
[----:B------:R-:W-:-:S04]  /*c570*/  @!P0 SHF.L.U64.HI R25, R84, 0x1, R85 ;  /* 0x0000000154198819 */ /* 0x000fc80000010255 */
[----:B-1----:R-:W-:-:S05]  /*c580*/  @!P0 IADD3 R26, P1, R26, R23, RZ ;  /* 0x000000171a1a8210 */ /* 0x002fca0007f3e0ff */
[----:B--2---:R-:W-:Y:S01]  /*c590*/  @!P0 IMAD.X R27, R27, 0x1, R25, P1 ;  /* 0x000000011b1b8824 */ /* 0x004fe200008e0619 */
[----:B---3--:R-:W-:Y:S01]  /*c5a0*/  @!P0 IADD3 R24, P1, R24, R23, RZ ;  /* 0x0000001718188210 */ /* 0x008fe20007f3e0ff */
[----:B------:R-:W-:-:S03]  /*c5b0*/  CS2R R42, SRZ ;  /* 0x00000000002a7805 */ /* 0x000fc6000001ff00 */
[----:B------:R-:W2:Y:S01]  /*c5c0*/  @!P0 LD.E.128 R44, [R26.64] ;  /* 0x000000081a2c8980 */ /* 0x000ea2000c101d00 */
[----:B------:R-:W-:Y:S01]  /*c5d0*/  CS2R R40, SRZ ;  /* 0x0000000000287805 */ /* 0x000fe2000001ff00 */
[----:B----4-:R-:W-:-:S05]  /*c5e0*/  @!P0 IMAD.X R25, R28, 0x1, R25, P1 ;  /* 0x000000011c198824 */ /* 0x010fca00008e0619 */
[----:B------:R1:W3:Y:S01]  /*c5f0*/  @!P0 LD.E.128 R40, [R24.64] ;  /* 0x0000000818288980 */ /* 0x0002e2000c101d00 */
[----:B------:R-:W-:Y:S01]  /*c600*/  IADD3 R20, R20, 0x60, RZ ;  /* 0x0000006014147810 */ /* 0x000fe20007ffe0ff */
[----:B-----5:R-:W-:Y:S01]  /*c610*/  IMAD.MOV.U32 R23, RZ, RZ, R8 ;  /* 0x000000ffff177224 */ /* 0x020fe200078e0008 */
[----:B------:R-:W-:Y:S01]  /*c620*/  BSSY B0, `(.L_x_1734) ;  /* 0x000002e000007945 */ /* 0x000fe20003800000 */
[----:B------:R-:W4:Y:S01]  /*c630*/  SHFL.IDX PT, R22, R22, 0x3, 0x1c1f ;  /* 0x007c1f0016167f89 */ /* 0x000f2200000e0000 */
[----:B------:R-:W-:Y:S01]  /*c640*/  ISETP.GE.AND P0, PT, R20, R0, PT ;  /* 0x000000001400720c */ /* 0x000fe20003f06270 */
[----:B------:R-:W-:Y:S01]  /*c650*/  CS2R R54, SRZ ;  /* 0x0000000000367805 */ /* 0x000fe2000001ff00 */
[----:B------:R-:W-:Y:S01]  /*c660*/  MOV R20, R9 ;  /* 0x0000000900147202 */ /* 0x000fe20000000f00 */
[----:B------:R-:W-:Y:S01]  /*c670*/  CS2R R52, SRZ ;  /* 0x0000000000347805 */ /* 0x000fe2000001ff00 */
[----:B------:R-:W-:Y:S01]  /*c680*/  CS2R R50, SRZ ;  /* 0x0000000000327805 */ /* 0x000fe2000001ff00 */
[----:B------:R-:W-:Y:S01]  /*c690*/  CS2R R48, SRZ ;  /* 0x0000000000307805 */ /* 0x000fe2000001ff00 */
[----:B------:R-:W-:Y:S01]  /*c6a0*/  PRMT R61, R20, 0x5410, R23 ;  /* 0x00005410143d7816 */ /* 0x000fe20000000017 */
[----:B------:R-:W-:-:S02]  /*c6b0*/  IMAD.MOV.U32 R23, RZ, RZ, R4 ;  /* 0x000000ffff177224 */ /* 0x000fc400078e0004 */
[----:B------:R-:W-:-:S05]  /*c6c0*/  IMAD.MOV.U32 R20, RZ, RZ, R5 ;  /* 0x000000ffff147224 */ /* 0x000fca00078e0005 */
[----:B------:R-:W-:Y:S02]  /*c6d0*/  PRMT R59, R20, 0x5410, R23 ;  /* 0x00005410143b7816 */ /* 0x000fe40000000017 */
[----:B------:R-:W2:Y:S01]  /*c6e0*/  SHFL.IDX PT, R23, R3, 0x3, 0x1c1f ;  /* 0x007c1f0003177f89 */ /* 0x000ea200000e0000 */
[----:B-1----:R-:W-:Y:S02]  /*c6f0*/  IMAD.MOV.U32 R25, RZ, RZ, R10 ;  /* 0x000000ffff197224 */ /* 0x002fe400078e000a */
[----:B------:R-:W-:-:S05]  /*c700*/  IMAD.MOV.U32 R24, RZ, RZ, R11 ;  /* 0x000000ffff187224 */ /* 0x000fca00078e000b */
[----:B------:R-:W-:Y:S01]  /*c710*/  PRMT R63, R24, 0x5410, R25 ;  /* 0x00005410183f7816 */ /* 0x000fe20000000019 */
[----:B------:R-:W-:Y:S02]  /*c720*/  IMAD.MOV.U32 R25, RZ, RZ, R6 ;  /* 0x000000ffff197224 */ /* 0x000fe400078e0006 */
[----:B------:R-:W-:-:S05]  /*c730*/  IMAD.MOV.U32 R24, RZ, RZ, R7 ;  /* 0x000000ffff187224 */ /* 0x000fca00078e0007 */
[----:B------:R-:W-:Y:S02]  /*c740*/  PRMT R62, R24, 0x5410, R25 ;  /* 0x00005410183e7816 */ /* 0x000fe40000000019 */
[----:B------:R-:W1:Y:S04]  /*c750*/  SHFL.IDX PT, R24, R2, 0x3, 0x1c1f ;  /* 0x007c1f0002187f89 */ /* 0x000e6800000e0000 */
[----:B------:R1:W1:Y:S01]  /*c760*/  SHFL.IDX PT, R25, R21, 0x3, 0x1c1f ;  /* 0x007c1f0015197f89 */ /* 0x00026200000e0000 */
[----:B--2---:R-:W-:Y:S01]  /*c770*/  IMAD.MOV.U32 R20, RZ, RZ, R47 ;  /* 0x000000ffff147224 */ /* 0x004fe200078e002f */
[----:B-1----:R-:W-:Y:S01]  /*c780*/  MOV R21, R46 ;  /* 0x0000002e00157202 */ /* 0x002fe20000000f00 */
[----:B------:R-:W-:Y:S02]  /*c790*/  IMAD.MOV.U32 R3, RZ, RZ, R44 ;  /* 0x000000ffff037224 */ /* 0x000fe400078e002c */
[----:B------:R-:W-:Y:S01]  /*c7a0*/  IMAD.MOV.U32 R2, RZ, RZ, R45 ;  /* 0x000000ffff027224 */ /* 0x000fe200078e002d */
[----:B------:R-:W-:Y:S01]  /*c7b0*/  PRMT R67, R20, 0x5410, R21 ;  /* 0x0000541014437816 */ /* 0x000fe20000000015 */
[----:B---3--:R-:W-:-:S03]  /*c7c0*/  IMAD.MOV.U32 R21, RZ, RZ, R42 ;  /* 0x000000ffff157224 */ /* 0x008fc600078e002a */
[----:B------:R-:W-:Y:S01]  /*c7d0*/  PRMT R65, R2, 0x5410, R3 ;  /* 0x0000541002417816 */ /* 0x000fe20000000003 */
[----:B------:R-:W-:Y:S01]  /*c7e0*/  IMAD.MOV.U32 R3, RZ, RZ, R40 ;  /* 0x000000ffff037224 */ /* 0x000fe200078e0028 */
[----:B------:R-:W-:Y:S01]  /*c7f0*/  MOV R20, R43 ;  /* 0x0000002b00147202 */ /* 0x000fe20000000f00 */
[----:B------:R-:W-:-:S03]  /*c800*/  IMAD.MOV.U32 R2, RZ, RZ, R41 ;  /* 0x000000ffff027224 */ /* 0x000fc600078e0029 */
[----:B------:R-:W-:Y:S02]  /*c810*/  PRMT R66, R20, 0x5410, R21 ;  /* 0x0000541014427816 */ /* 0x000fe40000000015 */
        /* <DEDUP_REMOVED lines=13> */
[----:B------:R1:W5:Y:S02]  /*c8f0*/  LD.E.128 R48, [R2.64] ;  /* 0x0000000802307980 */ /* 0x000364000c101d00 */
.L_x_1735:
[----:B----4-:R-:W-:Y:S05]  /*c900*/  BSYNC B0 ;  /* 0x0000000000007941 */ /* 0x010fea0003800000 */
.L_x_1734:
        /* <DEDUP_REMOVED lines=28> */
[----:B------:R-:W-:Y:S02]  /*cad0*/  SHF.R.U32.HI R2, RZ, 0x10, R19 ;  /* 0x00000010ff027819 */ /* 0x000fe40000011613 */
[----:B------:R-:W-:Y:S02]  /*cae0*/  SHF.R.U64 R16, R16, 0x10, R17 ;  /* 0x0000001010107819 */ /* 0x000fe40000001211 */
[--C-:B------:R-:W-:Y:S02]  /*caf0*/  SHF.R.U64 R12, R12, 0x10, R13.reuse ;  /* 0x000000100c0c7819 */ /* 0x100fe4000000120d */
[----:B------:R-:W-:Y:S02]  /*cb00*/  SHF.R.U32.HI R3, RZ, 0x10, R13 ;  /* 0x00000010ff037819 */ /* 0x000fe4000001160d */
[C---:B------:R-:W-:Y:S02]  /*cb10*/  PRMT R36, R29.reuse, 0x5432, R2 ;  /* 0x000054321d247816 */ /* 0x040fe40000000002 */
[----:B------:R-:W-:-:S02]  /*cb20*/  PRMT R29, R29, 0x5410, R12 ;  /* 0x000054101d1d7816 */ /* 0x000fc4000000000c */
[----:B------:R-:W-:Y:S02]  /*cb30*/  PRMT R28, R32, 0x5410, R3 ;  /* 0x00005410201c7816 */ /* 0x000fe40000000003 */
[--C-:B------:R-:W-:Y:S02]  /*cb40*/  SHF.R.U64 R13, R14, 0x10, R15.reuse ;  /* 0x000000100e0d7819 */ /* 0x100fe4000000120f */
[----:B------:R-:W-:Y:S02]  /*cb50*/  SHF.R.U32.HI R14, RZ, 0x10, R15 ;  /* 0x00000010ff0e7819 */ /* 0x000fe4000001160f */
[----:B------:R-:W-:Y:S02]  /*cb60*/  PRMT R31, R31, 0x5410, R16 ;  /* 0x000054101f1f7816 */ /* 0x000fe40000000010 */
[----:B------:R-:W-:Y:S02]  /*cb70*/  PRMT R35, R35, 0x5410, R13 ;  /* 0x0000541023237816 */ /* 0x000fe4000000000d */
[----:B------:R-:W-:-:S05]  /*cb80*/  PRMT R34, R34, 0x5410, R14 ;  /* 0x0000541022227816 */ /* 0x000fca000000000e */
[----:B------:R-:W-:Y:S01]  /*cb90*/  IMAD.U32 R58, R34, 0x10000, RZ ;  /* 0x00010000223a7824 */ /* 0x000fe200078e00ff */
[----:B--2---:R-:W-:-:S04]  /*cba0*/  LOP3.LUT R0, R23, 0x38, R0, 0xf8, !PT ;  /* 0x0000003817007812 */ /* 0x004fc800078ef800 */
[----:B---3--:R-:W-:Y:S01]  /*cbb0*/  LOP3.LUT R0, R0, R22, RZ, 0x3c, !PT ;  /* 0x0000001600007212 */ /* 0x008fe200078e3cff */
[----:B----4-:R-:W1:Y:S04]  /*cbc0*/  LDS.128 R24, [R75] ;  /* 0x000000004b187984 */ /* 0x010e680000000c00 */
[----:B------:R-:W-:-:S04]  /*cbd0*/  IMAD.IADD R0, R21, 0x1, R0 ;  /* 0x0000000115007824 */ /* 0x000fc800078e0200 */
[----:B------:R-:W-:-:S05]  /*cbe0*/  IMAD.SHL.U32 R38, R0, 0x2, RZ ;  /* 0x0000000200267824 */ /* 0x000fca00078e00ff */
[----:B------:R-:W2:Y:S01]  /*cbf0*/  LDS.128 R20, [R38+0x5100] ;  /* 0x0051000026147984 */ /* 0x000ea20000000c00 */
[----:B------:R-:W-:Y:S02]  /*cc00*/  SHF.R.U32.HI R0, RZ, 0x10, R17 ;  /* 0x00000010ff007819 */ /* 0x000fe40000011611 */
[----:B------:R-:W-:-:S04]  /*cc10*/  SHF.R.U64 R17, R18, 0x10, R19 ;  /* 0x0000001012117819 */ /* 0x000fc80000001213 */
[----:B------:R-:W-:Y:S02]  /*cc20*/  PRMT R37, R32, 0x5432, R17 ;  /* 0x0000543220257816 */ /* 0x000fe40000000011 */
[----:B------:R-:W-:Y:S02]  /*cc30*/  PRMT R30, R30, 0x5410, R0 ;  /* 0x000054101e1e7816 */ /* 0x000fe40000000000 */
[C---:B-1----:R-:W-:Y:S01]  /*cc40*/  SHF.L.U32 R32, R25.reuse, 0x10, RZ ;  /* 0x0000001019207819 */ /* 0x042fe200000006ff */
[C---:B------:R-:W-:Y:S01]  /*cc50*/  IMAD.U32 R18, R26.reuse, 0x10000, RZ ;  /* 0x000100001a127824 */ /* 0x040fe200078e00ff */
[----:B------:R-:W-:Y:S01]  /*cc60*/  LOP3.LUT R19, R25, 0xffff0000, RZ, 0xc0, !PT ;  /* 0xffff000019137812 */ /* 0x000fe200078ec0ff */
[C---:B------:R-:W-:Y:S01]  /*cc70*/  IMAD.U32 R17, R27.reuse, 0x10000, RZ ;  /* 0x000100001b117824 */ /* 0x040fe200078e00ff */
[----:B------:R-:W-:Y:S02]  /*cc80*/  LOP3.LUT R25, R26, 0xffff0000, RZ, 0xc0, !PT ;  /* 0xffff00001a197812 */ /* 0x000fe400078ec0ff */
[----:B------:R-:W-:Y:S01]  /*cc90*/  LOP3.LUT R26, R27, 0xffff0000, RZ, 0xc0, !PT ;  /* 0xffff00001b1a7812 */ /* 0x000fe200078ec0ff */
[----:B------:R-:W-:-:S02]  /*cca0*/  IMAD.U32 R27, R29, 0x10000, RZ ;  /* 0x000100001d1b7824 */ /* 0x000fc400078e00ff */
[----:B--2---:R-:W-:Y:S01]  /*ccb0*/  IMAD.U32 R16, R20, 0x10000, RZ ;  /* 0x0001000014107824 */ /* 0x004fe200078e00ff */
[C---:B------:R-:W-:Y:S01]  /*ccc0*/  SHF.L.U32 R14, R21.reuse, 0x10, RZ ;  /* 0x00000010150e7819 */ /* 0x040fe200000006ff */
[----:B------:R-:W-:Y:S01]  /*ccd0*/  IMAD.U32 R33, R24, 0x10000, RZ ;  /* 0x0001000018217824 */ /* 0x000fe200078e00ff */
[----:B------:R-:W-:Y:S01]  /*cce0*/  LOP3.LUT R15, R20, 0xffff0000, RZ, 0xc0, !PT ;  /* 0xffff0000140f7812 */ /* 0x000fe200078ec0ff */
[----:B------:R-:W-:Y:S01]  /*ccf0*/  FMUL.FTZ R20, R16, R27 ;  /* 0x0000001b10147220 */ /* 0x000fe20000410000 */
[----:B------:R-:W-:Y:S01]  /*cd00*/  LOP3.LUT R13, R21, 0xffff0000, RZ, 0xc0, !PT ;  /* 0xffff0000150d7812 */ /* 0x000fe200078ec0ff */
[----:B------:R-:W-:Y:S01]  /*cd10*/  IMAD.U32 R21, R31, 0x10000, RZ ;  /* 0x000100001f157824 */ /* 0x000fe200078e00ff */
[C---:B------:R-:W-:Y:S01]  /*cd20*/  LOP3.LUT R0, R23.reuse, 0xffff0000, RZ, 0xc0, !PT ;  /* 0xffff000017007812 */ /* 0x040fe200078ec0ff */
[----:B------:R-:W-:Y:S02]  /*cd30*/  IMAD.U32 R2, R23, 0x10000, RZ ;  /* 0x0001000017027824 */ /* 0x000fe400078e00ff */
[----:B------:R-:W-:Y:S01]  /*cd40*/  IMAD.U32 R23, R28, 0x10000, RZ ;  /* 0x000100001c177824 */ /* 0x000fe200078e00ff */
[----:B------:R-:W-:Y:S01]  /*cd50*/  SHF.L.U32 R12, R22, 0x10, RZ ;  /* 0x00000010160c7819 */ /* 0x000fe200000006ff */
[-C--:B------:R-:W-:Y:S01]  /*cd60*/  FMUL.FTZ R16, R16, R21.reuse ;  /* 0x0000001510107220 */ /* 0x080fe20000410000 */
[----:B------:R-:W-:Y:S01]  /*cd70*/  LOP3.LUT R3, R22, 0xffff0000, RZ, 0xc0, !PT ;  /* 0xffff000016037812 */ /* 0x000fe200078ec0ff */
[----:B------:R-:W-:Y:S01]  /*cd80*/  FFMA.FTZ R56, R33, R21, -R20 ;  /* 0x0000001521387223 */ /* 0x000fe20000010814 */
[----:B------:R-:W-:Y:S01]  /*cd90*/  SHF.L.U32 R22, R36, 0x10, RZ ;  /* 0x0000001024167819 */ /* 0x000fe200000006ff */
[----:B------:R-:W-:-:S02]  /*cda0*/  IMAD.U32 R21, R30, 0x10000, RZ ;  /* 0x000100001e157824 */ /* 0x000fc400078e00ff */
[C---:B------:R-:W-:Y:S02]  /*cdb0*/  FMUL.FTZ R20, R14.reuse, R23 ;  /* 0x000000170e147220 */ /* 0x040fe40000410000 */
[----:B------:R-:W-:Y:S02]  /*cdc0*/  FFMA.FTZ R39, R33, R27, R16 ;  /* 0x0000001b21277223 */ /* 0x000fe40000010010 */
[-C--:B------:R-:W-:Y:S02]  /*cdd0*/  FMUL.FTZ R16, R14, R21.reuse ;  /* 0x000000150e107220 */ /* 0x080fe40000410000 */
[----:B------:R-:W-:Y:S01]  /*cde0*/  FFMA.FTZ R33, R32, R21, -R20 ;  /* 0x0000001520217223 */ /* 0x000fe20000010814 */
[----:B------:R-:W-:Y:S01]  /*cdf0*/  LOP3.LUT R21, R29, 0xffff0000, RZ, 0xc0, !PT ;  /* 0xffff00001d157812 */ /* 0x000fe200078ec0ff */
[C---:B------:R-:W-:Y:S02]  /*ce00*/  FMUL.FTZ R14, R2.reuse, R58 ;  /* 0x0000003a020e7220 */ /* 0x040fe40000410000 */
[-C--:B------:R-:W-:Y:S01]  /*ce10*/  FMUL.FTZ R2, R2, R22.reuse ;  /* 0x0000001602027220 */ /* 0x080fe20000410000 */
[----:B------:R-:W-:Y:S01]  /*ce20*/  LOP3.LUT R24, R24, 0xffff0000, RZ, 0xc0, !PT ;  /* 0xffff000018187812 */ /* 0x000fe200078ec0ff */
[----:B------:R-:W-:Y:S01]  /*ce30*/  FFMA.FTZ R27, R17, R22, -R14 ;  /* 0x00000016111b7223 */ /* 0x000fe2000001080e */
[----:B------:R-:W-:Y:S01]  /*ce40*/  LOP3.LUT R14, R31, 0xffff0000, RZ, 0xc0, !PT ;  /* 0xffff00001f0e7812 */ /* 0x000fe200078ec0ff */
[----:B------:R-:W-:Y:S01]  /*ce50*/  FFMA.FTZ R22, R17, R58, R2 ;  /* 0x0000003a11167223 */ /* 0x000fe20000010002 */
[----:B------:R-:W-:Y:S01]  /*ce60*/  LOP3.LUT R17, R30, 0xffff0000, RZ, 0xc0, !PT ;  /* 0xffff00001e117812 */ /* 0x000fe200078ec0ff */
[----:B------:R-:W-:Y:S01]  /*ce70*/  FMUL.FTZ R2, R15, R21 ;  /* 0x000000150f027220 */ /* 0x000fe20000410000 */
[----:B------:R-:W-:Y:S01]  /*ce80*/  LOP3.LUT R20, R28, 0xffff0000, RZ, 0xc0, !PT ;  /* 0xffff00001c147812 */ /* 0x000fe200078ec0ff */
[----:B------:R-:W-:-:S02]  /*ce90*/  IMAD.U32 R29, R35, 0x10000, RZ ;  /* 0x00010000231d7824 */ /* 0x000fc400078e00ff */
[----:B------:R-:W-:Y:S02]  /*cea0*/  FFMA.FTZ R23, R32, R23, R16 ;  /* 0x0000001720177223 */ /* 0x000fe40000010010 */
[-C--:B------:R-:W-:Y:S02]  /*ceb0*/  FMUL.FTZ R15, R15, R14.reuse ;  /* 0x0000000e0f0f7220 */ /* 0x080fe40000410000 */
[----:B------:R-:W-:Y:S02]  /*cec0*/  FFMA.FTZ R16, R24, R14, -R2 ;  /* 0x0000000e18107223 */ /* 0x000fe40000010802 */
[C---:B------:R-:W-:Y:S02]  /*ced0*/  FMUL.FTZ R14, R13.reuse, R20 ;  /* 0x000000140d0e7220 */ /* 0x040fe40000410000 */
[----:B------:R-:W-:Y:S02]  /*cee0*/  FMUL.FTZ R2, R13, R17 ;  /* 0x000000110d027220 */ /* 0x000fe40000410000 */
[----:B------:R-:W-:-:S02]  /*cef0*/  IMAD.U32 R28, R37, 0x10000, RZ ;  /* 0x00010000251c7824 */ /* 0x000fc400078e00ff */
[C---:B------:R-:W-:Y:S02]  /*cf00*/  FMUL.FTZ R13, R12.reuse, R29 ;  /* 0x0000001d0c0d7220 */ /* 0x040fe40000410000 */
[C---:B------:R-:W-:Y:S02]  /*cf10*/  FFMA.FTZ R17, R19.reuse, R17, -R14 ;  /* 0x0000001113117223 */ /* 0x040fe4000001080e */
[----:B------:R-:W-:Y:S02]  /*cf20*/  FFMA.FTZ R20, R19, R20, R2 ;  /* 0x0000001413147223 */ /* 0x000fe40000010002 */
[-C--:B------:R-:W-:Y:S02]  /*cf30*/  FMUL.FTZ R2, R12, R28.reuse ;  /* 0x0000001c0c027220 */ /* 0x080fe40000410000 */
[----:B------:R-:W-:Y:S01]  /*cf40*/  FFMA.FTZ R19, R18, R28, -R13 ;  /* 0x0000001c12137223 */ /* 0x000fe2000001080d */
[----:B------:R-:W-:Y:S01]  /*cf50*/  LOP3.LUT R28, R35, 0xffff0000, RZ, 0xc0, !PT ;  /* 0xffff0000231c7812 */ /* 0x000fe200078ec0ff */
[----:B------:R-:W-:Y:S01]  /*cf60*/  FFMA.FTZ R21, R24, R21, R15 ;  /* 0x0000001518157223 */ /* 0x000fe2000001000f */
[----:B------:R-:W-:-:S02]  /*cf70*/  LOP3.LUT R14, R37, 0xffff0000, RZ, 0xc0, !PT ;  /* 0xffff0000250e7812 */ /* 0x000fc400078ec0ff */
[----:B------:R-:W-:Y:S02]  /*cf80*/  LOP3.LUT R24, R34, 0xffff0000, RZ, 0xc0, !PT ;  /* 0xffff000022187812 */ /* 0x000fe400078ec0ff */
[----:B------:R-:W-:Y:S01]  /*cf90*/  LOP3.LUT R13, R36, 0xffff0000, RZ, 0xc0, !PT ;  /* 0xffff0000240d7812 */ /* 0x000fe200078ec0ff */
[----:B------:R-:W-:Y:S02]  /*cfa0*/  FFMA.FTZ R15, R18, R29, R2 ;  /* 0x0000001d120f7223 */ /* 0x000fe40000010002 */
[C---:B------:R-:W-:Y:S02]  /*cfb0*/  FMUL.FTZ R12, R3.reuse, R28 ;  /* 0x0000001c030c7220 */ /* 0x040fe40000410000 */
[----:B------:R-:W-:Y:S02]  /*cfc0*/  FMUL.FTZ R3, R3, R14 ;  /* 0x0000000e03037220 */ /* 0x000fe40000410000 */
[C---:B------:R-:W-:Y:S02]  /*cfd0*/  FMUL.FTZ R2, R0.reuse, R24 ;  /* 0x0000001800027220 */ /* 0x040fe40000410000 */
[----:B------:R-:W-:-:S02]  /*cfe0*/  FMUL.FTZ R0, R0, R13 ;  /* 0x0000000d00007220 */ /* 0x000fc40000410000 */
[C---:B------:R-:W-:Y:S02]  /*cff0*/  FFMA.FTZ R14, R25.reuse, R14, -R12 ;  /* 0x0000000e190e7223 */ /* 0x040fe4000001080c */
[----:B------:R-:W-:Y:S02]  /*d000*/  FFMA.FTZ R3, R25, R28, R3 ;  /* 0x0000001c19037223 */ /* 0x000fe40000010003 */
[C---:B------:R-:W-:Y:S02]  /*d010*/  FFMA.FTZ R2, R26.reuse, R13, -R2 ;  /* 0x0000000d1a027223 */ /* 0x040fe40000010802 */
[----:B------:R-:W-:Y:S01]  /*d020*/  FFMA.FTZ R0, R26, R24, R0 ;  /* 0x000000181a007223 */ /* 0x000fe20000010000 */
[----:B------:R-:W-:Y:S02]  /*d030*/  F2FP.BF16.PACK_AB R18, R14, R19 ;  /* 0x000000130e12723e */ /* 0x000fe400000010ff */
[----:B------:R-:W-:Y:S02]  /*d040*/  F2FP.BF16.PACK_AB R16, R16, R56 ;  /* 0x000000381010723e */ /* 0x000fe400000010ff */
[----:B------:R-:W-:-:S02]  /*d050*/  F2FP.BF16.PACK_AB R17, R17, R33 ;  /* 0x000000211111723e */ /* 0x000fc400000010ff */
[----:B------:R-:W-:Y:S02]  /*d060*/  F2FP.BF16.PACK_AB R14, R3, R15 ;  /* 0x0000000f030e723e */ /* 0x000fe400000010ff */
[----:B------:R-:W-:Y:S02]  /*d070*/  F2FP.BF16.PACK_AB R19, R2, R27 ;  /* 0x0000001b0213723e */ /* 0x000fe400000010ff */
[----:B------:R-:W-:Y:S02]  /*d080*/  F2FP.BF16.PACK_AB R12, R21, R39 ;  /* 0x00000027150c723e */ /* 0x000fe400000010ff */
[----:B------:R-:W-:Y:S02]  /*d090*/  F2FP.BF16.PACK_AB R13, R20, R23 ;  /* 0x00000017140d723e */ /* 0x000fe400000010ff */
[----:B------:R-:W-:Y:S01]  /*d0a0*/  F2FP.BF16.PACK_AB R15, R0, R22 ;  /* 0x00000016000f723e */ /* 0x000fe200000010ff */
[----:B------:R1:W-:Y:S04]  /*d0b0*/  STS.128 [R75], R16 ;  /* 0x000000104b007388 */ /* 0x0003e80000000c00 */
[----:B------:R1:W-:Y:S02]  /*d0c0*/  STS.128 [R38+0x5100], R12 ;  /* 0x0051000c26007388 */ /* 0x0003e40000000c00 */
.L_x_1737:
[----:B------:R-:W-:Y:S05]  /*d0d0*/  BSYNC B0 ;  /* 0x0000000000007941 */ /* 0x000fea0003800000 */
.L_x_1736:
        /* <DEDUP_REMOVED lines=32> */
[----:B------:R-:W-:Y:S02]  /*d2e0*/  PRMT R11, R59, 0x5432, R4 ;  /* 0x000054323b0b7816 */ /* 0x000fe40000000004 */
        /* <DEDUP_REMOVED lines=77> */
.L_x_1739:
[----:B------:R-:W-:Y:S05]  /*d7c0*/  BSYNC B0 ;  /* 0x0000000000007941 */ /* 0x000fea0003800000 */
.L_x_1738:
        /* <DEDUP_REMOVED lines=110> */
.L_x_1741:
[----:B------:R-:W-:Y:S05]  /*deb0*/  BSYNC B0 ;  /* 0x0000000000007941 */ /* 0x000fea0003800000 */
.L_x_1740:
        /* <DEDUP_REMOVED lines=109> */
.L_x_1729:
[----:B------:R-:W-:Y:S05]  /*e590*/  BSYNC B2 ;  /* 0x0000000000027941 */ /* 0x000fea0003800000 */
.L_x_1707:
[----:B------:R-:W-:Y:S01]  /*e5a0*/  IMAD R0, R73, c[0x0][0x208], RZ ;  /* 0x0000820049007a24 */ /* 0x000fe200078e02ff */
[----:B------:R-:W-:-:S04]  /*e5b0*/  DEPBAR.LE SB0, 0x0 ;  /* 0x000080000000791a */ /* 0x000fc80000000000 */
[C---:B-1----:R-:W-:Y:S01]  /*e5c0*/  IMAD.WIDE.U32 R2, R231.reuse, c[0x0][0x208], RZ ;  /* 0x00008200e7027a25 */ /* 0x042fe200078e00ff */
[----:B------:R-:W-:Y:S01]  /*e5d0*/  BAR.SYNC.DEFER_BLOCKING 0x0 ;  /* 0x0000000000007b1d */ /* 0x000fe20000010000 */
[C---:B------:R-:W-:Y:S02]  /*e5e0*/  SHF.L.U32 R37, R244.reuse, 0x1, RZ ;  /* 0x00000001f4257819 */ /* 0x040fe400000006ff */
[----:B------:R-:W-:Y:S01]  /*e5f0*/  IMAD R0, R231, c[0x0][0x20c], R0 ;  /* 0x00008300e7007a24 */ /* 0x000fe200078e0200 */
[----:B------:R-:W-:Y:S01]  /*e600*/  SHF.L.U64.HI R36, R244, 0x1, R245 ;  /* 0x00000001f4247819 */ /* 0x000fe200000102f5 */
[----:B------:R-:W-:Y:S01]  /*e610*/  IMAD.WIDE.U32 R6, R68, c[0x0][0x210], RZ ;  /* 0x0000840044067a25 */ /* 0x000fe200078e00ff */
[----:B------:R-:W-:Y:S02]  /*e620*/  BSSY B0, `(.L_x_1742) ;  /* 0x0000189000007945 */ /* 0x000fe40003800000 */
[----:B------:R-:W-:Y:S01]  /*e630*/  IADD3 R3, R3, R0, RZ ;  /* 0x0000000003037210 */ /* 0x000fe20007ffe0ff */
[----:B------:R-:W-:Y:S01]  /*e640*/  IMAD R0, R74, c[0x0][0x218], RZ ;  /* 0x000086004a007a24 */ /* 0x000fe200078e02ff */
[----:B------:R-:W-:Y:S01]  /*e650*/  STL.64 [R1+0x8], R6 ;  /* 0x0000080601007387 */ /* 0x000fe20000100a00 */
[----:B------:R-:W-:-:S02]  /*e660*/  IMAD R4, R68, c[0x0][0x214], R7 ;  /* 0x0000850044047a24 */ /* 0x000fc400078e0207 */
[----:B------:R-:W-:-:S03]  /*e670*/  IMAD.WIDE.U32 R2, R220, c[0x0][0x218], R2 ;  /* 0x00008600dc027a25 */ /* 0x000fc600078e0002 */
[----:B------:R-:W-:Y:S01]  /*e680*/  STL [R1+0x4], R4 ;  /* 0x0000040401007387 */ /* 0x000fe20000100800 */
[----:B------:R-:W-:Y:S01]  /*e690*/  IMAD R0, R220, c[0x0][0x21c], R0 ;  /* 0x00008700dc007a24 */ /* 0x000fe200078e0200 */
[----:B------:R-:W-:-:S04]  /*e6a0*/  IADD3 R2, P0, R2, R6, RZ ;  /* 0x0000000602027210 */ /* 0x000fc80007f1e0ff */
[----:B------:R-:W-:Y:S02]  /*e6b0*/  IADD3.X R3, R4, R3, R0, P0, !PT ;  /* 0x0000000304037210 */ /* 0x000fe400007fe400 */
[C---:B------:R-:W-:Y:S01]  /*e6c0*/  LEA R0, P0, R2.reuse, c[0x0][0x1f8], 0x1 ;  /* 0x00007e0002007a11 */ /* 0x040fe200078008ff */
[----:B------:R-:W-:Y:S03]  /*e6d0*/  LDSM.16.M88.4 R32, [R198] ;  /* 0x00000000c620783b */ /* 0x000fe60000000200 */
[----:B------:R-:W-:Y:S01]  /*e6e0*/  LEA.HI.X R2, R2, c[0x0][0x1fc], R3, 0x1, P0 ;  /* 0x00007f0002027a11 */ /* 0x000fe200000f0c03 */
[----:B------:R-:W1:Y:S01]  /*e6f0*/  SHFL.IDX PT, R4, R0, 0x1, 0x181f ;  /* 0x00381f0000047f89 */ /* 0x000e6200000e0000 */
[----:B------:R-:W-:-:S03]  /*e700*/  ISETP.GE.AND P0, PT, R244, c[0x0][0x1d4], PT ;  /* 0x00007500f4007a0c */ /* 0x000fc60003f06270 */
[----:B------:R-:W2:Y:S04]  /*e710*/  SHFL.IDX PT, R3, R0, RZ, 0x181f ;  /* 0x00181fff00037589 */ /* 0x000ea800000e0000 */
[----:B------:R-:W3:Y:S04]  /*e720*/  SHFL.IDX PT, R6, R0, 0x2, 0x181f ;  /* 0x00581f0000067f89 */ /* 0x000ee800000e0000 */
[----:B------:R-:W4:Y:S04]  /*e730*/  SHFL.IDX PT, R7, R2, RZ, 0x181f ;  /* 0x00181fff02077589 */ /* 0x000f2800000e0000 */
[----:B------:R-:W5:Y:S04]  /*e740*/  SHFL.IDX PT, R9, R2, 0x1, 0x181f ;  /* 0x00381f0002097f89 */ /* 0x000f6800000e0000 */
[----:B------:R-:W-:Y:S04]  /*e750*/  LDSM.16.M88.4 R52, [R95] ;  /* 0x000000005f34783b */ /* 0x000fe80000000200 */
[----:B------:R-:W5:Y:S01]  /*e760*/  SHFL.IDX PT, R14, R2, 0x2, 0x181f ;  /* 0x00581f00020e7f89 */ /* 0x000f6200000e0000 */
[----:B-1----:R-:W-:-:S03]  /*e770*/  IADD3 R8, P3, R4, R37, RZ ;  /* 0x0000002504087210 */ /* 0x002fc60007f7e0ff */
[----:B------:R-:W1:Y:S01]  /*e780*/  SHFL.IDX PT, R5, R0, 0x3, 0x181f ;  /* 0x00781f0000057f89 */ /* 0x000e6200000e0000 */
[----:B--2---:R-:W-:-:S03]  /*e790*/  IADD3 R10, P1, R3, R37, RZ ;  /* 0x00000025030a7210 */ /* 0x004fc60007f3e0ff */
[----:B------:R-:W-:Y:S01]  /*e7a0*/  SHFL.IDX PT, R0, R0, 0x4, 0x181f ;  /* 0x00981f0000007f89 */ /* 0x000fe200000e0000 */
[----:B---3--:R-:W-:-:S03]  /*e7b0*/  IADD3 R6, P4, R6, R37, RZ ;  /* 0x0000002506067210 */ /* 0x008fc60007f9e0ff */
[----:B------:R-:W2:Y:S01]  /*e7c0*/  SHFL.IDX PT, R13, R2, 0x3, 0x181f ;  /* 0x00781f00020d7f89 */ /* 0x000ea200000e0000 */
[----:B----4-:R-:W-:-:S03]  /*e7d0*/  IADD3.X R11, R7, R36, RZ, P1, !PT ;  /* 0x00000024070b7210 */ /* 0x010fc60000ffe4ff */
[----:B------:R3:W4:Y:S01]  /*e7e0*/  SHFL.IDX PT, R12, R2, 0x4, 0x181f ;  /* 0x00981f00020c7f89 */ /* 0x00072200000e0000 */
[-C--:B-----5:R-:W-:Y:S02]  /*e7f0*/  IADD3.X R9, R9, R36.reuse, RZ, P3, !PT ;  /* 0x0000002409097210 */ /* 0x0a0fe40001ffe4ff */
[----:B------:R-:W-:Y:S01]  /*e800*/  ISETP.LT.OR P3, PT, R60, 0x1, P0 ;  /* 0x000000013c00780c */ /* 0x000fe20000761670 */
[----:B------:R-:W5:Y:S04]  /*e810*/  LDSM.16.M88.4 R28, [R198+0x2000] ;  /* 0x00200000c61c783b */ /* 0x000f680000000200 */
[----:B------:R-:W-:Y:S01]  /*e820*/  LDSM.16.M88.4 R24, [R201] ;  /* 0x00000000c918783b */ /* 0x000fe20000000200 */
[----:B------:R-:W-:Y:S02]  /*e830*/  IADD3.X R7, R14, R36, RZ, P4, !PT ;  /* 0x000000240e077210 */ /* 0x000fe400027fe4ff */
[----:B------:R-:W-:Y:S01]  /*e840*/  ISETP.LT.OR P4, PT, R60, 0x11, P0 ;  /* 0x000000113c00780c */ /* 0x000fe20000781670 */
[----:B------:R-:W5:Y:S01]  /*e850*/  LDSM.16.M88.4 R48, [R202] ;  /* 0x00000000ca30783b */ /* 0x000f620000000200 */
[----:B-1----:R-:W-:-:S03]  /*e860*/  IADD3 R4, P2, R5, R37, RZ ;  /* 0x0000002505047210 */ /* 0x002fc60007f5e0ff */
[----:B------:R-:W-:Y:S01]  /*e870*/  LDSM.16.M88.4 R56, [R95+0x800] ;  /* 0x000800005f38783b */ /* 0x000fe20000000200 */
[----:B--2---:R-:W-:-:S03]  /*e880*/  IADD3.X R5, R13, R36, RZ, P2, !PT ;  /* 0x000000240d057210 */ /* 0x004fc600017fe4ff */
[----:B------:R-:W-:Y:S01]  /*e890*/  LDSM.16.M88.4 R100, [R95+0x1000] ;  /* 0x001000005f64783b */ /* 0x000fe20000000200 */
[----:B------:R-:W-:Y:S01]  /*e8a0*/  ISETP.LT.OR P2, PT, R60, 0x21, P0 ;  /* 0x000000213c00780c */ /* 0x000fe20000741670 */
[----:B------:R-:W-:Y:S01]  /*e8b0*/  HMMA.16816.F32.BF16 R72, R32, R54, RZ ;  /* 0x000000362048723c */ /* 0x000fe200000418ff */
[----:B---3--:R-:W-:Y:S01]  /*e8c0*/  IADD3 R2, P1, R0, R37, RZ ;  /* 0x0000002500027210 */ /* 0x008fe20007f3e0ff */
[----:B------:R-:W-:Y:S03]  /*e8d0*/  LDSM.16.M88.4 R108, [R95+0x1800] ;  /* 0x001800005f6c783b */ /* 0x000fe60000000200 */
[----:B----4-:R-:W-:Y:S01]  /*e8e0*/  IADD3.X R3, R12, R36, RZ, P1, !PT ;  /* 0x000000240c037210 */ /* 0x010fe20000ffe4ff */
[----:B------:R-:W-:Y:S01]  /*e8f0*/  LDSM.16.M88.4 R116, [R95+0x2000] ;  /* 0x002000005f74783b */ /* 0x000fe20000000200 */
[C---:B------:R-:W-:Y:S02]  /*e900*/  ISETP.LT.OR P1, PT, R60.reuse, 0x31, P0 ;  /* 0x000000313c00780c */ /* 0x040fe40000721670 */
[----:B------:R-:W-:Y:S01]  /*e910*/  ISETP.LT.OR P0, PT, R60, 0x41, P0 ;  /* 0x000000413c00780c */ /* 0x000fe20000701670 */
[----:B------:R-:W1:Y:S04]  /*e920*/  LDSM.16.M88.4 R20, [R201+0x2000] ;  /* 0x00200000c914783b */ /* 0x000e680000000200 */
[----:B------:R-:W-:Y:S04]  /*e930*/  LDSM.16.M88.4 R76, [R206] ;  /* 0x00000000ce4c783b */ /* 0x000fe80000000200 */
        /* <DEDUP_REMOVED lines=9> */
[----:B------:R5:W-:Y:S04]  /*e9d0*/  LDGSTS.E.BYPASS.LTC128B.128 [R208+0x1900], [R4.64], !P1 ;  /* 0x0190000004d07fae */ /* 0x000be8000c901d48 */
[----:B------:R3:W-:Y:S01]  /*e9e0*/  LDGSTS.E.BYPASS.LTC128B.128 [R208+0x2100], [R2.64], !P0 ;  /* 0x0210000002d07fae */ /* 0x0007e2000c101d48 */
[----:B------:R-:W-:-:S03]  /*e9f0*/  ISETP.GT.AND P0, PT, R161, R252, PT ;  /* 0x000000fca100720c */ /* 0x000fc60003f04270 */
[----:B------:R-:W-:Y:S04]  /*ea00*/  LDSM.16.M88.4 R44, [R197] ;  /* 0x00000000c52c783b */ /* 0x000fe80000000200 */
[----:B------:R-:W4:Y:S04]  /*ea10*/  LDSM.16.M88.4 R16, [R199] ;  /* 0x00000000c710783b */ /* 0x000f280000000200 */
[----:B------:R-:W3:Y:S01]  /*ea20*/  LDSM.16.M88.4 R12, [R199+0x2000] ;  /* 0x00200000c70c783b */ /* 0x000ee20000000200 */
[-C--:B--2---:R-:W-:Y:S03]  /*ea30*/  HMMA.16816.F32.BF16 R8, R32, R52.reuse, RZ ;  /* 0x000000342008723c */ /* 0x084fe600000418ff */
[----:B------:R-:W-:Y:S04]  /*ea40*/  LDSM.16.M88.4 R40, [R194] ;  /* 0x00000000c228783b */ /* 0x000fe80000000200 */
[----:B------:R-:W0:Y:S01]  /*ea50*/  LDGDEPBAR ;  /* 0x00000000000079af */ /* 0x000e220000000000 */
[C---:B-----5:R-:W-:Y:S08]  /*ea60*/  HMMA.16816.F32.BF16 R4, R28.reuse, R52, RZ ;  /* 0x000000341c04723c */ /* 0x060ff000000418ff */
[----:B------:R-:W-:Y:S08]  /*ea70*/  HMMA.16816.F32.BF16 R52, R28, R54, RZ ;  /* 0x000000361c34723c */ /* 0x000ff000000418ff */
[-C--:B------:R-:W-:Y:S01]  /*ea80*/  HMMA.16816.F32.BF16 R60, R24, R48.reuse, R8 ;  /* 0x00000030183c723c */ /* 0x080fe20000041808 */
[----:B------:R-:W2:Y:S07]  /*ea90*/  LDSM.16.M88.4 R8, [R200] ;  /* 0x00000000c808783b */ /* 0x000eae0000000200 */
[----:B-1----:R-:W-:Y:S01]  /*eaa0*/  HMMA.16816.F32.BF16 R68, R20, R48, R4 ;  /* 0x000000301444723c */ /* 0x002fe20000041804 */
[----:B------:R-:W1:Y:S11]  /*eab0*/  LDSM.16.M88.4 R4, [R200+0x2000] ;  /* 0x00200000c804783b */ /* 0x000e760000000200 */
[----:B------:R-:W-:Y:S04]  /*eac0*/  @!UPT UIADD3 URZ, URZ, URZ, URZ ;  /* 0x0000003f3f3ff290 */ /* 0x000fe8000fffe03f */
[-C--:B----4-:R-:W-:Y:S08]  /*ead0*/  HMMA.16816.F32.BF16 R64, R16, R44.reuse, R60 ;  /* 0x0000002c1040723c */ /* 0x090ff0000004183c */
[----:B---3--:R-:W-:Y:S08]  /*eae0*/  HMMA.16816.F32.BF16 R60, R12, R44, R68 ;  /* 0x0000002c0c3c723c */ /* 0x008ff00000041844 */
[-C--:B------:R-:W-:Y:S08]  /*eaf0*/  HMMA.16816.F32.BF16 R68, R24, R50.reuse, R72 ;  /* 0x000000321844723c */ /* 0x080ff00000041848 */
[----:B------:R-:W-:Y:S08]  /*eb00*/  HMMA.16816.F32.BF16 R48, R20, R50, R52 ;  /* 0x000000321430723c */ /* 0x000ff00000041834 */
[----:B--2---:R-:W-:Y:S08]  /*eb10*/  HMMA.16816.F32.BF16 R72, R8, R40, R64 ;  /* 0x000000280848723c */ /* 0x004ff00000041840 */
[----:B------:R-:W-:Y:S08]  /*eb20*/  HMMA.16816.F32.BF16 R64, R32, R56, RZ ;  /* 0x000000382040723c */ /* 0x000ff000000418ff */
[-C--:B------:R-:W-:Y:S08]  /*eb30*/  HMMA.16816.F32.BF16 R52, R16, R46.reuse, R68 ;  /* 0x0000002e1034723c */ /* 0x080ff00000041844 */
[----:B------:R-:W-:Y:S01]  /*eb40*/  HMMA.16816.F32.BF16 R48, R12, R46, R48 ;  /* 0x0000002e0c30723c */ /* 0x000fe20000041830 */
[----:B------:R-:W2:Y:S01]  /*eb50*/  LDSM.16.M88.4 R44, [R197+0x800] ;  /* 0x00080000c52c783b */ /* 0x000ea20000000200 */
[----:B------:R-:W-:-:S04]  /*eb60*/  FMUL.FTZ R0, R72, c[0x0][0x320] ;  /* 0x0000c80048007a20 */ /* 0x000fc80000410000 */
[----:B------:R3:W4:Y:S02]  /*eb70*/  MUFU.TANH R152, R0 ;  /* 0x0000000000987308 */ /* 0x0007240000002400 */
[----:B-1----:R-:W-:Y:S08]  /*eb80*/  HMMA.16816.F32.BF16 R96, R4, R40, R60 ;  /* 0x000000280460723c */ /* 0x002ff0000004183c */
[----:B------:R-:W-:Y:S01]  /*eb90*/  HMMA.16816.F32.BF16 R60, R28, R56, RZ ;  /* 0x000000381c3c723c */ /* 0x000fe200000418ff */
[----:B---3--:R-:W-:-:S07]  /*eba0*/  FMUL.FTZ R0, R73, c[0x0][0x320] ;  /* 0x0000c80049007a20 */ /* 0x008fce0000410000 */
[----:B------:R-:W-:Y:S01]  /*ebb0*/  HMMA.16816.F32.BF16 R68, R24, R76, R64 ;  /* 0x0000004c1844723c */ /* 0x000fe20000041840 */
[----:B------:R1:W3:Y:S07]  /*ebc0*/  MUFU.TANH R151, R0 ;  /* 0x0000000000977308 */ /* 0x0002ee0000002400 */
[----:B------:R-:W-:Y:S08]  /*ebd0*/  HMMA.16816.F32.BF16 R80, R4, R42, R48 ;  /* 0x0000002a0450723c */ /* 0x000ff00000041830 */
[----:B------:R-:W-:Y:S01]  /*ebe0*/  HMMA.16816.F32.BF16 R64, R20, R76, R60 ;  /* 0x0000004c1440723c */ /* 0x000fe2000004183c */
[----:B-1----:R-:W-:-:S04]  /*ebf0*/  FMUL.FTZ R0, R74, c[0x0][0x320] ;  /* 0x0000c8004a007a20 */ /* 0x002fc80000410000 */
[----:B------:R1:W1:Y:S03]  /*ec00*/  MUFU.TANH R158, R0 ;  /* 0x00000000009e7308 */ /* 0x0002660000002400 */
[-C--:B------:R-:W-:Y:S08]  /*ec10*/  HMMA.16816.F32.BF16 R48, R32, R58.reuse, RZ ;  /* 0x0000003a2030723c */ /* 0x080ff000000418ff */
[----:B------:R-:W-:Y:S01]  /*ec20*/  HMMA.16816.F32.BF16 R60, R28, R58, RZ ;  /* 0x0000003a1c3c723c */ /* 0x000fe200000418ff */
[----:B-1----:R-:W-:-:S07]  /*ec30*/  FMUL.FTZ R0, R75, c[0x0][0x320] ;  /* 0x0000c8004b007a20 */ /* 0x002fce0000410000 */
[----:B------:R-:W-:Y:S01]  /*ec40*/  HMMA.16816.F32.BF16 R72, R8, R42, R52 ;  /* 0x0000002a0848723c */ /* 0x000fe20000041834 */
[----:B------:R-:W1:Y:S01]  /*ec50*/  LDSM.16.M88.4 R40, [R194+0x800] ;  /* 0x00080000c228783b */ /* 0x000e620000000200 */
[----:B------:R5:W1:Y:S06]  /*ec60*/  MUFU.TANH R155, R0 ;  /* 0x00000000009b7308 */ /* 0x000a6c0000002400 */
[-C--:B--2---:R-:W-:Y:S08]  /*ec70*/  HMMA.16816.F32.BF16 R56, R16, R44.reuse, R68 ;  /* 0x0000002c1038723c */ /* 0x084ff00000041844 */
[----:B------:R-:W-:Y:S01]  /*ec80*/  HMMA.16816.F32.BF16 R52, R12, R44, R64 ;  /* 0x0000002c0c34723c */ /* 0x000fe20000041840 */
[----:B-----5:R-:W-:-:S04]  /*ec90*/  FMUL.FTZ R0, R96, c[0x0][0x320] ;  /* 0x0000c80060007a20 */ /* 0x020fc80000410000 */
[----:B------:R2:W1:Y:S03]  /*eca0*/  MUFU.TANH R154, R0 ;  /* 0x00000000009a7308 */ /* 0x0004660000002400 */
[-C--:B------:R-:W-:Y:S08]  /*ecb0*/  HMMA.16816.F32.BF16 R48, R24, R78.reuse, R48 ;  /* 0x0000004e1830723c */ /* 0x080ff00000041830 */
[----:B------:R-:W-:Y:S01]  /*ecc0*/  HMMA.16816.F32.BF16 R68, R20, R78, R60 ;  /* 0x0000004e1444723c */ /* 0x000fe2000004183c */
[----:B--2---:R-:W-:-:S07]  /*ecd0*/  FMUL.FTZ R0, R97, c[0x0][0x320] ;  /* 0x0000c80061007a20 */ /* 0x004fce0000410000 */
[----:B------:R-:W-:Y:S01]  /*ece0*/  HMMA.16816.F32.BF16 R60, R32, R100, RZ ;  /* 0x00000064203c723c */ /* 0x000fe200000418ff */
[----:B------:R2:W2:Y:S07]  /*ecf0*/  MUFU.TANH R153, R0 ;  /* 0x0000000000997308 */ /* 0x0004ae0000002400 */
[-C--:B-1----:R-:W-:Y:S08]  /*ed00*/  HMMA.16816.F32.BF16 R64, R8, R40.reuse, R56 ;  /* 0x000000280840723c */ /* 0x082ff00000041838 */
[----:B------:R-:W-:Y:S01]  /*ed10*/  HMMA.16816.F32.BF16 R76, R4, R40, R52 ;  /* 0x00000028044c723c */ /* 0x000fe20000041834 */
[----:B--2---:R-:W-:-:S04]  /*ed20*/  FMUL.FTZ R0, R98, c[0x0][0x320] ;  /* 0x0000c80062007a20 */ /* 0x004fc80000410000 */
[----:B------:R1:W2:Y:S03]  /*ed30*/  MUFU.TANH R157, R0 ;  /* 0x00000000009d7308 */ /* 0x0002a60000002400 */
[-C--:B------:R-:W-:Y:S08]  /*ed40*/  HMMA.16816.F32.BF16 R52, R16, R46.reuse, R48 ;  /* 0x0000002e1034723c */ /* 0x080ff00000041830 */
[----:B------:R-:W-:Y:S01]  /*ed50*/  HMMA.16816.F32.BF16 R48, R12, R46, R68 ;  /* 0x0000002e0c30723c */ /* 0x000fe20000041844 */
[----:B------:R-:W5:Y:S01]  /*ed60*/  LDSM.16.M88.4 R44, [R197+0x1000] ;  /* 0x00100000c52c783b */ /* 0x000f620000000200 */
[----:B-1----:R-:W-:-:S06]  /*ed70*/  FMUL.FTZ R0, R99, c[0x0][0x320] ;  /* 0x0000c80063007a20 */ /* 0x002fcc0000410000 */
[----:B------:R-:W-:Y:S01]  /*ed80*/  HMMA.16816.F32.BF16 R56, R28, R100, RZ ;  /* 0x000000641c38723c */ /* 0x000fe200000418ff */
[----:B------:R1:W1:Y:S07]  /*ed90*/  MUFU.TANH R156, R0 ;  /* 0x00000000009c7308 */ /* 0x00026e0000002400 */
[----:B------:R-:W-:Y:S01]  /*eda0*/  HMMA.16816.F32.BF16 R60, R24, R104, R60 ;  /* 0x00000068183c723c */ /* 0x000fe2000004183c */
[----:B-1----:R-:W-:-:S04]  /*edb0*/  FMUL.FTZ R0, R72, c[0x0][0x320] ;  /* 0x0000c80048007a20 */ /* 0x002fc80000410000 */
[----:B------:R1:W1:Y:S11]  /*edc0*/  MUFU.TANH R144, R0 ;  /* 0x0000000000907308 */ /* 0x0002760000002400 */
[----:B------:R-:W-:Y:S08]  /*edd0*/  HMMA.16816.F32.BF16 R56, R20, R104, R56 ;  /* 0x000000681438723c */ /* 0x000ff00000041838 */
[----:B-----5:R-:W-:Y:S01]  /*ede0*/  HMMA.16816.F32.BF16 R60, R16, R44, R60 ;  /* 0x0000002c103c723c */ /* 0x020fe2000004183c */
[----:B-1----:R-:W-:-:S04]  /*edf0*/  FMUL.FTZ R0, R73, c[0x0][0x320] ;  /* 0x0000c80049007a20 */ /* 0x002fc80000410000 */
[----:B------:R1:W1:Y:S11]  /*ee00*/  MUFU.TANH R143, R0 ;  /* 0x00000000008f7308 */ /* 0x0002760000002400 */
[----:B------:R-:W-:Y:S01]  /*ee10*/  HMMA.16816.F32.BF16 R56, R12, R44, R56 ;  /* 0x0000002c0c38723c */ /* 0x000fe20000041838 */
        /* <DEDUP_REMOVED lines=31> */
[----:B-----5:R-:W-:-:S07]  /*f010*/  FMUL.FTZ R0, R77, c[0x0][0x320] ;  /* 0x0000c8004d007a20 */ /* 0x020fce0000410000 */
[-C--:B------:R-:W-:Y:S01]  /*f020*/  HMMA.16816.F32.BF16 R52, R16, R46.reuse, R48 ;  /* 0x0000002e1034723c */ /* 0x080fe20000041830 */
[----:B------:R5:W1:Y:S11]  /*f030*/  MUFU.TANH R137, R0 ;  /* 0x0000000000897308 */ /* 0x000a760000002400 */
[----:B------:R-:W-:Y:S04]  /*f040*/  @!UPT UIADD3 URZ, URZ, URZ, URZ ;  /* 0x0000003f3f3ff290 */ /* 0x000fe8000fffe03f */
[----:B------:R-:W-:Y:S01]  /*f050*/  HMMA.16816.F32.BF16 R48, R12, R46, R68 ;  /* 0x0000002e0c30723c */ /* 0x000fe20000041844 */
[----:B------:R-:W2:Y:S01]  /*f060*/  LDSM.16.M88.4 R44, [R197+0x1800] ;  /* 0x00180000c52c783b */ /* 0x000ea20000000200 */
[----:B-----5:R-:W-:-:S04]  /*f070*/  FMUL.FTZ R0, R78, c[0x0][0x320] ;  /* 0x0000c8004e007a20 */ /* 0x020fc80000410000 */
[----:B------:R5:W1:Y:S02]  /*f080*/  MUFU.TANH R141, R0 ;  /* 0x00000000008d7308 */ /* 0x000a640000002400 */
[----:B-----5:R-:W-:Y:S02]  /*f090*/  FMUL.FTZ R0, R79, c[0x0][0x320] ;  /* 0x0000c8004f007a20 */ /* 0x020fe40000410000 */
[----:B-1----:R-:W-:Y:S04]  /*f0a0*/  HMMA.16816.F32.BF16 R76, R4, R40, R56 ;  /* 0x00000028044c723c */ /* 0x002fe80000041838 */
        /* <DEDUP_REMOVED lines=9> */
[----:B--2---:R-:W-:Y:S01]  /*f140*/  HMMA.16816.F32.BF16 R56, R12, R44, R56 ;  /* 0x0000002c0c38723c */ /* 0x004fe20000041838 */
[----:B-1----:R-:W-:-:S04]  /*f150*/  FMUL.FTZ R0, R66, c[0x0][0x320] ;  /* 0x0000c80042007a20 */ /* 0x002fc80000410000 */
[----:B------:R1:W2:Y:S02]  /*f160*/  MUFU.TANH R134, R0 ;  /* 0x0000000000867308 */ /* 0x0002a40000002400 */
        /* <DEDUP_REMOVED lines=46> */
[C---:B------:R-:W-:Y:S08]  /*f450*/  HMMA.16816.F32.BF16 R56, R32.reuse, R116, RZ ;  /* 0x000000742038723c */ /* 0x040ff000000418ff */
        /* <DEDUP_REMOVED lines=18> */
[----:B------:R-:W-:Y:S01]  /*f580*/  HMMA.16816.F32.BF16 R60, R8, R42, R52 ;  /* 0x0000002a083c723c */ /* 0x000fe20000041834 */
[----:B------:R1:W1:Y:S07]  /*f590*/  MUFU.TANH R87, R0 ;  /* 0x0000000000577308 */ /* 0x00026e0000002400 */
[----:B------:R-:W-:Y:S08]  /*f5a0*/  HMMA.16816.F32.BF16 R52, R28, R118, RZ ;  /* 0x000000761c34723c */ /* 0x000ff000000418ff */
[----:B--2---:R-:W-:Y:S01]  /*f5b0*/  HMMA.16816.F32.BF16 R28, R12, R44, R68 ;  /* 0x0000002c0c1c723c */ /* 0x004fe20000041844 */
[----:B-1----:R-:W-:-:S04]  /*f5c0*/  FMUL.FTZ R0, R74, c[0x0][0x320] ;  /* 0x0000c8004a007a20 */ /* 0x002fc80000410000 */
[----:B------:R1:W2:Y:S11]  /*f5d0*/  MUFU.TANH R125, R0 ;  /* 0x00000000007d7308 */ /* 0x0002b60000002400 */
[----:B------:R-:W-:Y:S01]  /*f5e0*/  HMMA.16816.F32.BF16 R32, R20, R122, R52 ;  /* 0x0000007a1420723c */ /* 0x000fe20000041834 */
        /* <DEDUP_REMOVED lines=19> */
[----:B-----5:R-:W-:-:S09]  /*f720*/  FMUL.FTZ R0, R77, c[0x0][0x320] ;  /* 0x0000c8004d007a20 */ /* 0x020fd20000410000 */
[-C--:B-1----:R-:W-:Y:S01]  /*f730*/  HMMA.16816.F32.BF16 R48, R8, R40.reuse, R48 ;  /* 0x000000280830723c */ /* 0x082fe20000041830 */
[----:B------:R1:W1:Y:S07]  /*f740*/  MUFU.TANH R80, R0 ;  /* 0x0000000000507308 */ /* 0x00026e0000002400 */
[----:B------:R-:W-:Y:S08]  /*f750*/  HMMA.16816.F32.BF16 R20, R4, R40, R28 ;  /* 0x000000280414723c */ /* 0x000ff0000004181c */
        /* <DEDUP_REMOVED lines=54> */
[----:B------:R-:W-:Y:S06]  /*fac0*/  BAR.SYNC.DEFER_BLOCKING 0x0 ;  /* 0x0000000000007b1d */ /* 0x000fec0000010000 */
        /* <DEDUP_REMOVED lines=29> */
.L_x_1854:
        /* <DEDUP_REMOVED lines=24> */
.L_x_1855:
        /* <DEDUP_REMOVED lines=9> */
.L_x_1743:
[----:B--234-:R-:W-:Y:S05]  /*feb0*/  BSYNC B0 ;  /* 0x0000000000007941 */ /* 0x01cfea0003800000 */
.L_x_1742:
[----:B-1----:R-:W2:Y:S01]  /*fec0*/  LDL R2, [R1+0x2c] ;  /* 0x00002c0001027983 */ /* 0x002ea20000100800 */
[----:B------:R-:W-:-:S03]  /*fed0*/  IMAD.MOV.U32 R3, RZ, RZ, c[0x0][0x2c4] ;  /* 0x0000b100ff037624 */ /* 0x000fc600078e00ff */
[----:B------:R-:W2:Y:S04]  /*fee0*/  LDL R0, [R1+0x60] ;  /* 0x0000600001007983 */ /* 0x000ea80000100800 */
[----:B------:R-:W3:Y:S04]  /*fef0*/  LDL R5, [R1+0x34] ;  /* 0x0000340001057983 */ /* 0x000ee80000100800 */
[----:B------:R-:W4:Y:S01]  /*ff00*/  LDL R4, [R1+0x30] ;  /* 0x0000300001047983 */ /* 0x000f220000100800 */
[----:B------:R-:W-:-:S03]  /*ff10*/  ISETP.NE.AND P0, PT, R3, 0x1, PT ;  /* 0x000000010300780c */ /* 0x000fc60003f05270 */
[----:B------:R-:W0:Y:S01]  /*ff20*/  LDGDEPBAR ;  /* 0x00000000000079af */ /* 0x000e220000000000 */
[----:B--2---:R-:W-:-:S09]  /*ff30*/  IMAD.IADD R0, R0, 0x1, R2 ;  /* 0x0000000100007824 */ /* 0x004fd200078e0202 */
[----:B------:R-:W-:Y:S01]  /*ff40*/  @P0 IMAD.HI.U32 R3, R0, c[0x0][0x2c8], RZ ;  /* 0x0000b20000030a27 */ /* 0x000fe200078e00ff */
[C---:B---3--:R-:W-:Y:S02]  /*ff50*/  IADD3 R2, -R5.reuse, 0x1, R159 ;  /* 0x0000000105027810 */ /* 0x048fe40007ffe19f */
[----:B------:R-:W-:Y:S02]  /*ff60*/  IADD3 R5, -R5, R159, RZ ;  /* 0x0000009f05057210 */ /* 0x000fe40007ffe1ff */
[----:B------:R-:W-:Y:S01]  /*ff70*/  @P0 SHF.R.U32.HI R0, RZ, c[0x0][0x2cc], R3 ;  /* 0x0000b300ff000a19 */ /* 0x000fe20000011603 */
[----:B----4-:R-:W-:Y:S01]  /*ff80*/  IMAD.IADD R4, R2, 0x1, -R4 ;  /* 0x0000000102047824 */ /* 0x010fe200078e0a04 */
[----:B------:R-:W-:Y:S05]  /*ff90*/  BRA.DIV ~URZ, `(.L_x_1746) ;  /* 0x000109127f007947 */ /* 0x000fea000b800000 */
[----:B------:R1:W2:Y:S02]  /*ffa0*/  SHFL.IDX PT, R2, R0, RZ, 0x1c1f ;  /* 0x001c1fff00027589 */ /* 0x0002a400000e0000 */
.L_x_1856:
[----:B--2---:R-:W-:-:S05]  /*ffb0*/  IMAD.IADD R2, R4, 0x1, R2 ;  /* 0x0000000104027824 */ /* 0x004fca00078e0202 */
[----:B------:R-:W-:-:S04]  /*ffc0*/  IMNMX R2, R5, R2, PT ;  /* 0x0000000205027217 */ /* 0x000fc80003800200 */
[C---:B------:R-:W-:Y:S02]  /*ffd0*/  ISETP.GT.AND P0, PT, R2.reuse, RZ, PT ;  /* 0x000000ff0200720c */ /* 0x040fe40003f04270 */
[----:B------:R-:W-:Y:S02]  /*ffe0*/  ISETP.GT.AND P1, PT, R2, 0x1, PT ;  /* 0x000000010200780c */ /* 0x000fe40003f24270 */
[----:B------:R-:W-:Y:S02]  /*fff0*/  FSEL R10, R152, -INF , P0 ;  /* 0xff800000980a7808 */ /* 0x000fe40000000000 */
        /* <DEDUP_REMOVED lines=27> */
[C---:B------:R-:W-:Y:S02]  /*101b0*/  ISETP.GT.AND P4, PT, R2.reuse, 0x39, PT ;  /* 0x000000390200780c */ /* 0x040fe40003f84270 */
        /* <DEDUP_REMOVED lines=18> */
[----:B------:R-:W-:Y:S02]  /*102e0*/  ISETP.GT.AND P1, PT, R2, 0x1, PT ;  /* 0x000000010200780c */ /* 0x000fe40003f24270 */
[----:B------:R-:W-:Y:S02]  /*102f0*/  FSEL R26, R154, -INF , P0 ;  /* 0xff8000009a1a7808 */ /* 0x000fe40000000000 */
[C---:B------:R-:W-:Y:S02]  /*10300*/  ISETP.GT.AND P3, PT, R2.reuse, 0x8, PT ;  /* 0x000000080200780c */ /* 0x040fe40003f64270 */
[C---:B------:R-:W-:Y:S02]  /*10310*/  ISETP.GT.AND P0, PT, R2.reuse, 0x10, PT ;  /* 0x000000100200780c */ /* 0x040fe40003f04270 */
[----:B------:R-:W-:-:S02]  /*10320*/  ISETP.GT.AND P4, PT, R2, 0x9, PT ;  /* 0x000000090200780c */ /* 0x000fc40003f84270 */
[----:B------:R-:W-:Y:S02]  /*10330*/  FSEL R27, R153, -INF , P1 ;  /* 0xff800000991b7808 */ /* 0x000fe40000800000 */
[----:B------:R-:W-:Y:S02]  /*10340*/  ISETP.GT.AND P2, PT, R2, 0x11, PT ;  /* 0x000000110200780c */ /* 0x000fe40003f44270 */
[----:B------:R-:W-:Y:S02]  /*10350*/  FSEL R30, R146, -INF , P3 ;  /* 0xff800000921e7808 */ /* 0x000fe40001800000 */
[----:B------:R-:W-:Y:S02]  /*10360*/  FSEL R32, R138, -INF , P0 ;  /* 0xff8000008a207808 */ /* 0x000fe40000000000 */
[C---:B------:R-:W-:Y:S02]  /*10370*/  ISETP.GT.AND P3, PT, R2.reuse, 0x18, PT ;  /* 0x000000180200780c */ /* 0x040fe40003f64270 */
[----:B------:R-:W-:-:S02]  /*10380*/  ISETP.GT.AND P1, PT, R2, 0x20, PT ;  /* 0x000000200200780c */ /* 0x000fc40003f24270 */
[C---:B------:R-:W-:Y:S02]  /*10390*/  ISETP.GT.AND P0, PT, R2.reuse, 0x21, PT ;  /* 0x000000210200780c */ /* 0x040fe40003f04270 */
[----:B------:R-:W-:Y:S02]  /*103a0*/  FSEL R31, R145, -INF , P4 ;  /* 0xff800000911f7808 */ /* 0x000fe40002000000 */
[----:B------:R-:W-:Y:S02]  /*103b0*/  FSEL R33, R137, -INF , P2 ;  /* 0xff80000089217808 */ /* 0x000fe40001000000 */
[----:B------:R-:W-:Y:S02]  /*103c0*/  ISETP.GT.AND P4, PT, R2, 0x19, PT ;  /* 0x000000190200780c */ /* 0x000fe40003f84270 */
[----:B------:R-:W-:Y:S02]  /*103d0*/  FSEL R34, R101, -INF , P3 ;  /* 0xff80000065227808 */ /* 0x000fe40001800000 */
[----:B------:R-:W-:-:S02]  /*103e0*/  FSEL R82, R97, -INF , P1 ;  /* 0xff80000061527808 */ /* 0x000fc40000800000 */
[----:B------:R-:W-:Y:S02]  /*103f0*/  ISETP.GT.AND P2, PT, R2, 0x30, PT ;  /* 0x000000300200780c */ /* 0x000fe40003f44270 */
[----:B------:R-:W-:Y:S02]  /*10400*/  FSEL R86, R96, -INF , P0 ;  /* 0xff80000060567808 */ /* 0x000fe40000000000 */
[C---:B------:R-:W-:Y:S02]  /*10410*/  ISETP.GT.AND P3, PT, R2.reuse, 0x28, PT ;  /* 0x000000280200780c */ /* 0x040fe40003f64270 */
[C---:B------:R-:W-:Y:S02]  /*10420*/  ISETP.GT.AND P1, PT, R2.reuse, 0x31, PT ;  /* 0x000000310200780c */ /* 0x040fe40003f24270 */
[----:B------:R-:W-:Y:S02]  /*10430*/  ISETP.GT.AND P0, PT, R2, 0x38, PT ;  /* 0x000000380200780c */ /* 0x000fe40003f04270 */
[----:B------:R-:W-:-:S02]  /*10440*/  FSEL R35, R100, -INF , P4 ;  /* 0xff80000064237808 */ /* 0x000fc40002000000 */
[----:B------:R-:W-:Y:S02]  /*10450*/  FSEL R101, R81, -INF , P2 ;  /* 0xff80000051657808 */ /* 0x000fe40001000000 */
[----:B------:R-:W-:Y:S02]  /*10460*/  ISETP.GT.AND P4, PT, R2, 0x29, PT ;  /* 0x000000290200780c */ /* 0x000fe40003f84270 */
[----:B------:R-:W-:Y:S02]  /*10470*/  FSEL R88, R88, -INF , P3 ;  /* 0xff80000058587808 */ /* 0x000fe40001800000 */
[----:B------:R-:W-:Y:S02]  /*10480*/  FSEL R100, R80, -INF , P1 ;  /* 0xff80000050647808 */ /* 0x000fe40000800000 */
[----:B------:R-:W-:Y:S02]  /*10490*/  ISETP.GT.AND P2, PT, R2, 0x41, PT ;  /* 0x000000410200780c */ /* 0x000fe40003f44270 */
[----:B------:R-:W-:-:S02]  /*104a0*/  FSEL R113, R60, -INF , P0 ;  /* 0xff8000003c717808 */ /* 0x000fc40000000000 */
[----:B------:R-:W-:Y:S02]  /*104b0*/  IMNMX R3, R5, R3, PT ;  /* 0x0000000305037217 */ /* 0x000fe40003800200 */
[C---:B------:R-:W-:Y:S02]  /*104c0*/  ISETP.GT.AND P3, PT, R2.reuse, 0x40, PT ;  /* 0x000000400200780c */ /* 0x040fe40003f64270 */
[C---:B------:R-:W-:Y:S02]  /*104d0*/  ISETP.GT.AND P1, PT, R2.reuse, 0x48, PT ;  /* 0x000000480200780c */ /* 0x040fe40003f24270 */
[----:B------:R-:W-:Y:S02]  /*104e0*/  ISETP.GT.AND P0, PT, R2, 0x49, PT ;  /* 0x000000490200780c */ /* 0x000fe40003f04270 */
[----:B------:R-:W-:Y:S02]  /*104f0*/  FSEL R97, R87, -INF , P4 ;  /* 0xff80000057617808 */ /* 0x000fe40002000000 */
[----:B------:R-:W-:-:S02]  /*10500*/  FSEL R96, R41, -INF , P2 ;  /* 0xff80000029607808 */ /* 0x000fc40001000000 */
[----:B------:R-:W-:Y:S02]  /*10510*/  FSEL R99, R44, -INF , P3 ;  /* 0xff8000002c637808 */ /* 0x000fe40001800000 */
[----:B------:R-:W-:Y:S02]  /*10520*/  ISETP.GT.AND P2, PT, R3, 0x1, PT ;  /* 0x000000010300780c */ /* 0x000fe40003f44270 */
[----:B------:R-:W-:Y:S02]  /*10530*/  FSEL R87, R25, -INF , P1 ;  /* 0xff80000019577808 */ /* 0x000fe40000800000 */
[----:B------:R-:W-:Y:S02]  /*10540*/  FSEL R83, R24, -INF , P0 ;  /* 0xff80000018537808 */ /* 0x000fe40000000000 */
[C---:B------:R-:W-:Y:S02]  /*10550*/  ISETP.GT.AND P3, PT, R3.reuse, RZ, PT ;  /* 0x000000ff0300720c */ /* 0x040fe40003f64270 */
[----:B------:R-:W-:-:S02]  /*10560*/  ISETP.GT.AND P1, PT, R3, 0x8, PT ;  /* 0x000000080300780c */ /* 0x000fc40003f24270 */
[----:B------:R-:W-:Y:S02]  /*10570*/  ISETP.GT.AND P0, PT, R3, 0x9, PT ;  /* 0x000000090300780c */ /* 0x000fe40003f04270 */
[----:B------:R-:W-:Y:S02]  /*10580*/  FSEL R13, R155, -INF , P2 ;  /* 0xff8000009b0d7808 */ /* 0x000fe40001000000 */
[----:B------:R-:W-:Y:S02]  /*10590*/  FSEL R11, R158, -INF , P3 ;  /* 0xff8000009e0b7808 */ /* 0x000fe40001800000 */
[----:B------:R-:W-:Y:S02]  /*105a0*/  ISETP.GT.AND P2, PT, R3, 0x11, PT ;  /* 0x000000110300780c */ /* 0x000fe40003f44270 */
[----:B------:R-:W-:Y:S02]  /*105b0*/  FSEL R15, R150, -INF , P1 ;  /* 0xff800000960f7808 */ /* 0x000fe40000800000 */
[----:B------:R-:W-:-:S02]  /*105c0*/  FSEL R17, R147, -INF , P0 ;  /* 0xff80000093117808 */ /* 0x000fc40000000000 */
[C---:B------:R-:W-:Y:S02]  /*105d0*/  ISETP.GT.AND P3, PT, R3.reuse, 0x10, PT ;  /* 0x000000100300780c */ /* 0x040fe40003f64270 */
[C---:B------:R-:W-:Y:S02]  /*105e0*/  ISETP.GT.AND P1, PT, R3.reuse, 0x18, PT ;  /* 0x000000180300780c */ /* 0x040fe40003f24270 */
[----:B------:R-:W-:Y:S02]  /*105f0*/  ISETP.GT.AND P0, PT, R3, 0x19, PT ;  /* 0x000000190300780c */ /* 0x000fe40003f04270 */
[----:B------:R-:W-:Y:S02]  /*10600*/  FSEL R21, R139, -INF , P2 ;  /* 0xff8000008b157808 */ /* 0x000fe40001000000 */
[----:B------:R-:W-:Y:S02]  /*10610*/  FSEL R19, R142, -INF , P3 ;  /* 0xff8000008e137808 */ /* 0x000fe40001800000 */
[----:B------:R-:W-:-:S02]  /*10620*/  ISETP.GT.AND P2, PT, R3, 0x21, PT ;  /* 0x000000210300780c */ /* 0x000fc40003f44270 */
[----:B------:R-:W-:Y:S02]  /*10630*/  FSEL R23, R134, -INF , P1 ;  /* 0xff80000086177808 */ /* 0x000fe40000800000 */
[----:B------:R-:W-:Y:S02]  /*10640*/  FSEL R28, R131, -INF , P0 ;  /* 0xff800000831c7808 */ /* 0x000fe40000000000 */
[C---:B------:R-:W-:Y:S02]  /*10650*/  ISETP.GT.AND P3, PT, R3.reuse, 0x20, PT ;  /* 0x000000200300780c */ /* 0x040fe40003f64270 */
[C---:B------:R-:W-:Y:S02]  /*10660*/  ISETP.GT.AND P1, PT, R3.reuse, 0x28, PT ;  /* 0x000000280300780c */ /* 0x040fe40003f24270 */
[----:B------:R-:W-:Y:S02]  /*10670*/  ISETP.GT.AND P0, PT, R3, 0x29, PT ;  /* 0x000000290300780c */ /* 0x000fe40003f04270 */
[----:B------:R-:W-:-:S02]  /*10680*/  FSEL R64, R127, -INF , P2 ;  /* 0xff8000007f407808 */ /* 0x000fc40001000000 */
[----:B------:R-:W-:Y:S02]  /*10690*/  FSEL R65, R130, -INF , P3 ;  /* 0xff80000082417808 */ /* 0x000fe40001800000 */
[C---:B------:R-:W-:Y:S02]  /*106a0*/  ISETP.GT.AND P2, PT, R3.reuse, 0x31, PT ;  /* 0x000000310300780c */ /* 0x040fe40003f44270 */
[----:B------:R-:W-:Y:S02]  /*106b0*/  FSEL R78, R126, -INF , P1 ;  /* 0xff8000007e4e7808 */ /* 0x000fe40000800000 */
[----:B------:R-:W-:Y:S02]  /*106c0*/  FSEL R77, R124, -INF , P0 ;  /* 0xff8000007c4d7808 */ /* 0x000fe40000000000 */
[C---:B------:R-:W-:Y:S02]  /*106d0*/  ISETP.GT.AND P3, PT, R3.reuse, 0x30, PT ;  /* 0x000000300300780c */ /* 0x040fe40003f64270 */
[----:B------:R-:W-:-:S02]  /*106e0*/  ISETP.GT.AND P1, PT, R3, 0x38, PT ;  /* 0x000000380300780c */ /* 0x000fc40003f24270 */
[----:B------:R-:W-:Y:S02]  /*106f0*/  ISETP.GT.AND P0, PT, R3, 0x39, PT ;  /* 0x000000390300780c */ /* 0x000fe40003f04270 */
[----:B------:R-:W-:Y:S02]  /*10700*/  FSEL R75, R75, -INF , P2 ;  /* 0xff8000004b4b7808 */ /* 0x000fe40001000000 */
[----:B------:R-:W-:Y:S02]  /*10710*/  FSEL R76, R115, -INF , P3 ;  /* 0xff800000734c7808 */ /* 0x000fe40001800000 */
[----:B------:R-:W-:Y:S02]  /*10720*/  ISETP.GT.AND P2, PT, R3, 0x41, PT ;  /* 0x000000410300780c */ /* 0x000fe40003f44270 */
[----:B------:R-:W-:Y:S02]  /*10730*/  FSEL R74, R74, -INF , P1 ;  /* 0xff8000004a4a7808 */ /* 0x000fe40000800000 */
[----:B------:R-:W-:-:S02]  /*10740*/  FSEL R73, R63, -INF , P0 ;  /* 0xff8000003f497808 */ /* 0x000fc40000000000 */
[----:B------:R-:W-:Y:S02]  /*10750*/  IMNMX R0, R5, R0, PT ;  /* 0x0000000005007217 */ /* 0x000fe40003800200 */
[C---:B------:R-:W-:Y:S02]  /*10760*/  ISETP.GT.AND P3, PT, R3.reuse, 0x40, PT ;  /* 0x000000400300780c */ /* 0x040fe40003f64270 */
[C---:B------:R-:W-:Y:S02]  /*10770*/  ISETP.GT.AND P1, PT, R3.reuse, 0x48, PT ;  /* 0x000000480300780c */ /* 0x040fe40003f24270 */
[----:B------:R-:W-:Y:S02]  /*10780*/  ISETP.GT.AND P0, PT, R3, 0x49, PT ;  /* 0x000000490300780c */ /* 0x000fe40003f04270 */
[----:B------:R-:W-:Y:S02]  /*10790*/  FSEL R67, R45, -INF , P2 ;  /* 0xff8000002d437808 */ /* 0x000fe40001000000 */
[----:B------:R-:W-:-:S02]  /*107a0*/  FSEL R72, R48, -INF , P3 ;  /* 0xff80000030487808 */ /* 0x000fc40001800000 */
[----:B------:R-:W-:Y:S02]  /*107b0*/  ISETP.GT.AND P2, PT, R0, 0x1, PT ;  /* 0x000000010000780c */ /* 0x000fe40003f44270 */
[----:B------:R-:W-:Y:S02]  /*107c0*/  FSEL R66, R39, -INF , P1 ;  /* 0xff80000027427808 */ /* 0x000fe40000800000 */
[----:B------:R-:W-:Y:S02]  /*107d0*/  FSEL R63, R38, -INF , P0 ;  /* 0xff800000263f7808 */ /* 0x000fe40000000000 */
[C---:B------:R-:W-:Y:S02]  /*107e0*/  ISETP.GT.AND P3, PT, R0.reuse, RZ, PT ;  /* 0x000000ff0000720c */ /* 0x040fe40003f64270 */
[C---:B------:R-:W-:Y:S02]  /*107f0*/  ISETP.GT.AND P1, PT, R0.reuse, 0x8, PT ;  /* 0x000000080000780c */ /* 0x040fe40003f24270 */
[----:B------:R-:W-:-:S02]  /*10800*/  ISETP.GT.AND P0, PT, R0, 0x9, PT ;  /* 0x000000090000780c */ /* 0x000fc40003f04270 */
[----:B------:R-:W-:Y:S02]  /*10810*/  FSEL R25, R156, -INF , P2 ;  /* 0xff8000009c197808 */ /* 0x000fe40001000000 */
[----:B------:R-:W-:Y:S02]  /*10820*/  FSEL R24, R157, -INF , P3 ;  /* 0xff8000009d187808 */ /* 0x000fe40001800000 */
[----:B------:R-:W-:Y:S02]  /*10830*/  ISETP.GT.AND P2, PT, R0, 0x11, PT ;  /* 0x000000110000780c */ /* 0x000fe40003f44270 */
[----:B------:R-:W-:Y:S02]  /*10840*/  FSEL R36, R149, -INF , P1 ;  /* 0xff80000095247808 */ /* 0x000fe40000800000 */
[----:B------:R-:W-:Y:S02]  /*10850*/  FSEL R37, R148, -INF , P0 ;  /* 0xff80000094257808 */ /* 0x000fe40000000000 */
[----:B------:R-:W-:-:S02]  /*10860*/  ISETP.GT.AND P3, PT, R0, 0x10, PT ;  /* 0x000000100000780c */ /* 0x000fc40003f64270 */
[C---:B------:R-:W-:Y:S02]  /*10870*/  ISETP.GT.AND P1, PT, R0.reuse, 0x18, PT ;  /* 0x000000180000780c */ /* 0x040fe40003f24270 */
[----:B------:R-:W-:Y:S02]  /*10880*/  ISETP.GT.AND P0, PT, R0, 0x19, PT ;  /* 0x000000190000780c */ /* 0x000fe40003f04270 */
[----:B------:R-:W-:Y:S02]  /*10890*/  FSEL R39, R140, -INF , P2 ;  /* 0xff8000008c277808 */ /* 0x000fe40001000000 */
[----:B------:R-:W-:Y:S02]  /*108a0*/  FSEL R38, R141, -INF , P3 ;  /* 0xff8000008d267808 */ /* 0x000fe40001800000 */
[----:B------:R-:W-:Y:S02]  /*108b0*/  ISETP.GT.AND P2, PT, R0, 0x21, PT ;  /* 0x000000210000780c */ /* 0x000fe40003f44270 */
[----:B------:R-:W-:-:S02]  /*108c0*/  FSEL R53, R133, -INF , P1 ;  /* 0xff80000085357808 */ /* 0x000fc40000800000 */
[----:B------:R-:W-:Y:S02]  /*108d0*/  FSEL R54, R132, -INF , P0 ;  /* 0xff80000084367808 */ /* 0x000fe40000000000 */
        /* <DEDUP_REMOVED lines=8> */
[C---:B------:R-:W-:Y:S02]  /*10960*/  ISETP.GT.AND P3, PT, R0.reuse, 0x30, PT ;  /* 0x000000300000780c */ /* 0x040fe40003f64270 */
[C---:B------:R-:W-:Y:S02]  /*10970*/  ISETP.GT.AND P1, PT, R0.reuse, 0x38, PT ;  /* 0x000000380000780c */ /* 0x040fe40003f24270 */
[----:B------:R-:W-:-:S02]  /*10980*/  ISETP.GT.AND P0, PT, R0, 0x39, PT ;  /* 0x000000390000780c */ /* 0x000fc40003f04270 */
[----:B------:R-:W-:Y:S02]  /*10990*/  FMNMX.FTZ R4, R10, R12, !PT ;  /* 0x0000000c0a047209 */ /* 0x000fe40007810000 */
[----:B------:R-:W-:Y:S02]  /*109a0*/  FSEL R80, R79, -INF , P2 ;  /* 0xff8000004f507808 */ /* 0x000fe40001000000 */
[----:B------:R-:W-:Y:S02]  /*109b0*/  ISETP.GT.AND P4, PT, R2, 0x39, PT ;  /* 0x000000390200780c */ /* 0x000fe40003f84270 */
[----:B------:R-:W-:Y:S02]  /*109c0*/  FSEL R81, R114, -INF , P3 ;  /* 0xff80000072517808 */ /* 0x000fe40001800000 */
[----:B------:R-:W-:Y:S02]  /*109d0*/  FSEL R79, R55, -INF , P1 ;  /* 0xff800000374f7808 */ /* 0x000fe40000800000 */
[----:B------:R-:W-:-:S02]  /*109e0*/  FSEL R62, R52, -INF , P0 ;  /* 0xff800000343e7808 */ /* 0x000fc40000000000 */
[----:B------:R-:W-:Y:S02]  /*109f0*/  FMNMX.FTZ R2, R14, R4, !PT ;  /* 0x000000040e027209 */ /* 0x000fe40007810000 */
[C---:B------:R-:W-:Y:S02]  /*10a00*/  ISETP.GT.AND P3, PT, R0.reuse, 0x40, PT ;  /* 0x000000400000780c */ /* 0x040fe40003f64270 */
[C---:B------:R-:W-:Y:S02]  /*10a10*/  ISETP.GT.AND P2, PT, R0.reuse, 0x41, PT ;  /* 0x000000410000780c */ /* 0x040fe40003f44270 */
[C---:B------:R-:W-:Y:S02]  /*10a20*/  ISETP.GT.AND P1, PT, R0.reuse, 0x48, PT ;  /* 0x000000480000780c */ /* 0x040fe40003f24270 */
[----:B------:R-:W-:Y:S02]  /*10a30*/  ISETP.GT.AND P0, PT, R0, 0x49, PT ;  /* 0x000000490000780c */ /* 0x000fe40003f04270 */
        /* <DEDUP_REMOVED lines=94> */
.L_x_1857:
[C---:B------:R-:W-:Y:S01]  /*11020*/  FMUL.FTZ R0, R71.reuse, c[0x0][0x2d0] ;  /* 0x0000b40047007a20 */ /* 0x040fe20000410000 */
[----:B------:R-:W-:Y:S01]  /*11030*/  FSETP.NEU.FTZ.AND P0, PT, R71, -INF , PT ;  /* 0xff8000004700780b */ /* 0x000fe20003f1d000 */
[----:B------:R-:W2:Y:S03]  /*11040*/  LDL R218, [R1+0x2c] ;  /* 0x00002c0001da7983 */ /* 0x000ea60000100800 */
[----:B------:R-:W-:Y:S01]  /*11050*/  FSEL R4, R0, RZ, P0 ;  /* 0x000000ff00047208 */ /* 0x000fe20000000000 */
[----:B------:R-:W3:Y:S04]  /*11060*/  LDL R217, [R1+0x30] ;  /* 0x0000300001d97983 */ /* 0x000ee80000100800 */
[--C-:B------:R-:W-:Y:S01]  /*11070*/  FFMA.FTZ R0, R10, c[0x0][0x2d0], -R4.reuse ;  /* 0x0000b4000a007a23 */ /* 0x100fe20000010804 */
[----:B------:R-:W3:Y:S01]  /*11080*/  LDL R216, [R1+0x38] ;  /* 0x0000380001d87983 */ /* 0x000ee20000100800 */
[C---:B------:R-:W-:Y:S01]  /*11090*/  FMUL.FTZ R3, R70.reuse, c[0x0][0x2d0] ;  /* 0x0000b40046037a20 */ /* 0x040fe20000410000 */
[----:B------:R-:W-:Y:S01]  /*110a0*/  FSETP.NEU.FTZ.AND P0, PT, R70, -INF , PT ;  /* 0xff8000004600780b */ /* 0x000fe20003f1d000 */
[----:B------:R1:W-:Y:S01]  /*110b0*/  MUFU.EX2 R121, R0 ;  /* 0x0000000000797308 */ /* 0x0003e20000000800 */
[--C-:B------:R-:W-:Y:S01]  /*110c0*/  FFMA.FTZ R2, R22, c[0x0][0x2d0], -R4.reuse ;  /* 0x0000b40016027a23 */ /* 0x100fe20000010804 */
[----:B----4-:R-:W-:Y:S01]  /*110d0*/  FMNMX.FTZ R68, R9, R8, !PT ;  /* 0x0000000809447209 */ /* 0x010fe20007810000 */
[----:B------:R-:W-:Y:S01]  /*110e0*/  WARPSYNC 0xffffffff ;  /* 0xffffffff00007948 */ /* 0x000fe20003800000 */
[----:B------:R-:W-:Y:S01]  /*110f0*/  FSEL R3, R3, RZ, P0 ;  /* 0x000000ff03037208 */ /* 0x000fe20000000000 */
[----:B------:R-:W4:Y:S01]  /*11100*/  LDSM.16.MT88.4 R48, [R192] ;  /* 0x00000000c030783b */ /* 0x000f220000004200 */
[----:B------:R-:W-:Y:S01]  /*11110*/  FSETP.NEU.FTZ.AND P0, PT, R69, -INF , PT ;  /* 0xff8000004500780b */ /* 0x000fe20003f1d000 */
[--C-:B------:R-:W-:Y:S01]  /*11120*/  FFMA.FTZ R111, R111, c[0x0][0x2d0], -R4.reuse ;  /* 0x0000b4006f6f7a23 */ /* 0x100fe20000010804 */
[----:B------:R5:W-:Y:S01]  /*11130*/  MUFU.EX2 R213, R2 ;  /* 0x0000000200d57308 */ /* 0x000be20000000800 */
[----:B------:R-:W-:Y:S01]  /*11140*/  FFMA.FTZ R5, R23, c[0x0][0x2d0], -R3 ;  /* 0x0000b40017057a23 */ /* 0x000fe20000010803 */
[----:B------:R-:W2:Y:S01]  /*11150*/  LDSM.16.MT88.4 R44, [R192+0x800] ;  /* 0x00080000c02c783b */ /* 0x000ea20000004200 */
[--C-:B------:R-:W-:Y:S01]  /*11160*/  FFMA.FTZ R110, R110, c[0x0][0x2d0], -R4.reuse ;  /* 0x0000b4006e6e7a23 */ /* 0x100fe20000010804 */
[----:B------:R-:W-:Y:S01]  /*11170*/  MOV R221, c[0x0][0x2c4] ;  /* 0x0000b10000dd7a02 */ /* 0x000fe20000000f00 */
[--C-:B------:R-:W-:Y:S01]  /*11180*/  FFMA.FTZ R109, R109, c[0x0][0x2d0], -R4.reuse ;  /* 0x0000b4006d6d7a23 */ /* 0x100fe20000010804 */
[----:B------:R-:W-:Y:S01]  /*11190*/  LDSM.16.MT88.4 R40, [R196+0x800] ;  /* 0x00080000c428783b */ /* 0x000fe20000004200 */
[--C-:B------:R-:W-:Y:S01]  /*111a0*/  FFMA.FTZ R108, R108, c[0x0][0x2d0], -R4.reuse ;  /* 0x0000b4006c6c7a23 */ /* 0x100fe20000010804 */
[----:B------:R5:W-:Y:S01]  /*111b0*/  MUFU.EX2 R211, R5 ;  /* 0x0000000500d37308 */ /* 0x000be20000000800 */
[--C-:B-1----:R-:W-:Y:S01]  /*111c0*/  FFMA.FTZ R0, R12, c[0x0][0x2d0], -R4.reuse ;  /* 0x0000b4000c007a23 */ /* 0x102fe20000010804 */
[----:B------:R-:W-:Y:S01]  /*111d0*/  ISETP.NE.AND P1, PT, R221, 0x1, PT ;  /* 0x00000001dd00780c */ /* 0x000fe20003f25270 */
[--C-:B------:R-:W-:Y:S01]  /*111e0*/  FFMA.FTZ R146, R107, c[0x0][0x2d0], -R4.reuse ;  /* 0x0000b4006b927a23 */ /* 0x100fe20000010804 */
[----:B------:R-:W-:Y:S01]  /*111f0*/  IADD3 R223, R223, -0x2, RZ ;  /* 0xfffffffedfdf7810 */ /* 0x000fe20007ffe0ff */
[----:B------:R-:W-:-:S02]  /*11200*/  FFMA.FTZ R145, R106, c[0x0][0x2d0], -R4 ;  /* 0x0000b4006a917a23 */ /* 0x000fc40000010804 */
[--C-:B------:R-:W-:Y:S01]  /*11210*/  FFMA.FTZ R144, R105, c[0x0][0x2d0], -R4.reuse ;  /* 0x0000b40069907a23 */ /* 0x100fe20000010804 */
[----:B------:R1:W-:Y:S01]  /*11220*/  MUFU.EX2 R120, R0 ;  /* 0x0000000000787308 */ /* 0x0003e20000000800 */
[----:B-----5:R-:W-:Y:S02]  /*11230*/  FMUL.FTZ R2, R69, c[0x0][0x2d0] ;  /* 0x0000b40045027a20 */ /* 0x020fe40000410000 */
[--C-:B------:R-:W-:Y:S02]  /*11240*/  FFMA.FTZ R143, R104, c[0x0][0x2d0], -R4.reuse ;  /* 0x0000b400688f7a23 */ /* 0x100fe40000010804 */
[--C-:B------:R-:W-:Y:S01]  /*11250*/  FFMA.FTZ R168, R103, c[0x0][0x2d0], -R4.reuse ;  /* 0x0000b40067a87a23 */ /* 0x100fe20000010804 */
[----:B------:R-:W-:Y:S01]  /*11260*/  FSEL R2, R2, RZ, P0 ;  /* 0x000000ff02027208 */ /* 0x000fe20000000000 */
[--C-:B------:R-:W-:Y:S01]  /*11270*/  FFMA.FTZ R172, R102, c[0x0][0x2d0], -R4.reuse ;  /* 0x0000b40066ac7a23 */ /* 0x100fe20000010804 */
[----:B------:R-:W-:Y:S01]  /*11280*/  FSETP.NEU.FTZ.AND P0, PT, R68, -INF , PT ;  /* 0xff8000004400780b */ /* 0x000fe20003f1d000 */
[----:B------:R-:W-:Y:S01]  /*11290*/  FFMA.FTZ R171, R98, c[0x0][0x2d0], -R4 ;  /* 0x0000b40062ab7a23 */ /* 0x000fe20000010804 */
[----:B------:R-:W-:Y:S01]  /*112a0*/  MUFU.EX2 R110, R110 ;  /* 0x0000006e006e7308 */ /* 0x000fe20000000800 */
[----:B------:R-:W-:-:S02]  /*112b0*/  FFMA.FTZ R5, R35, c[0x0][0x2d0], -R2 ;  /* 0x0000b40023057a23 */ /* 0x000fc40000010802 */
[--C-:B------:R-:W-:Y:S02]  /*112c0*/  FFMA.FTZ R170, R89, c[0x0][0x2d0], -R4.reuse ;  /* 0x0000b40059aa7a23 */ /* 0x100fe40000010804 */
[--C-:B------:R-:W-:Y:S02]  /*112d0*/  FFMA.FTZ R89, R65, c[0x0][0x2d0], -R3.reuse ;  /* 0x0000b40041597a23 */ /* 0x100fe40000010803 */
[----:B-1----:R-:W-:Y:S01]  /*112e0*/  FFMA.FTZ R0, R14, c[0x0][0x2d0], -R4 ;  /* 0x0000b4000e007a23 */ /* 0x002fe20000010804 */
[----:B------:R-:W-:Y:S01]  /*112f0*/  MUFU.EX2 R210, R5 ;  /* 0x0000000500d27308 */ /* 0x000fe20000000800 */
[--C-:B------:R-:W-:Y:S02]  /*11300*/  FFMA.FTZ R104, R64, c[0x0][0x2d0], -R3.reuse ;  /* 0x0000b40040687a23 */ /* 0x100fe40000010803 */
[----:B------:R-:W-:Y:S02]  /*11310*/  FFMA.FTZ R169, R66, c[0x0][0x2d0], -R3 ;  /* 0x0000b40042a97a23 */ /* 0x000fe40000010803 */
        /* <DEDUP_REMOVED lines=10> */
[--C-:B------:R-:W-:Y:S02]  /*113c0*/  FFMA.FTZ R182, R96, c[0x0][0x2d0], -R2.reuse ;  /* 0x0000b40060b67a23 */ /* 0x100fe40000010802 */
[----:B------:R-:W-:Y:S01]  /*113d0*/  FFMA.FTZ R181, R87, c[0x0][0x2d0], -R2 ;  /* 0x0000b40057b57a23 */ /* 0x000fe20000010802 */
[----:B------:R-:W-:Y:S01]  /*113e0*/  MUFU.EX2 R187, R143 ;  /* 0x0000008f00bb7308 */ /* 0x000fe20000000800 */
[----:B-1----:R-:W-:Y:S02]  /*113f0*/  FFMA.FTZ R0, R16, c[0x0][0x2d0], -R4 ;  /* 0x0000b40010007a23 */ /* 0x002fe40000010804 */
[----:B------:R-:W-:Y:S02]  /*11400*/  FFMA.FTZ R180, R83, c[0x0][0x2d0], -R2 ;  /* 0x0000b40053b47a23 */ /* 0x000fe40000010802 */
[----:B------:R-:W-:-:S02]  /*11410*/  FFMA.FTZ R175, R63, c[0x0][0x2d0], -R3 ;  /* 0x0000b4003faf7a23 */ /* 0x000fc40000010803 */
[--C-:B------:R-:W-:Y:S01]  /*11420*/  FFMA.FTZ R103, R78, c[0x0][0x2d0], -R3.reuse ;  /* 0x0000b4004e677a23 */ /* 0x100fe20000010803 */
[----:B------:R1:W5:Y:S01]  /*11430*/  MUFU.EX2 R162, R0 ;  /* 0x0000000000a27308 */ /* 0x0003620000000800 */
[--C-:B------:R-:W-:Y:S02]  /*11440*/  FFMA.FTZ R102, R77, c[0x0][0x2d0], -R3.reuse ;  /* 0x0000b4004d667a23 */ /* 0x100fe40000010803 */
[--C-:B------:R-:W-:Y:S02]  /*11450*/  FFMA.FTZ R140, R76, c[0x0][0x2d0], -R3.reuse ;  /* 0x0000b4004c8c7a23 */ /* 0x100fe40000010803 */
[--C-:B------:R-:W-:Y:S02]  /*11460*/  FFMA.FTZ R141, R75, c[0x0][0x2d0], -R3.reuse ;  /* 0x0000b4004b8d7a23 */ /* 0x100fe40000010803 */
[--C-:B------:R-:W-:Y:S02]  /*11470*/  FFMA.FTZ R142, R74, c[0x0][0x2d0], -R3.reuse ;  /* 0x0000b4004a8e7a23 */ /* 0x100fe40000010803 */
[----:B------:R-:W-:-:S02]  /*11480*/  FFMA.FTZ R147, R73, c[0x0][0x2d0], -R3 ;  /* 0x0000b40049937a23 */ /* 0x000fc40000010803 */
[--C-:B------:R-:W-:Y:S02]  /*11490*/  FFMA.FTZ R165, R72, c[0x0][0x2d0], -R3.reuse ;  /* 0x0000b40048a57a23 */ /* 0x100fe40000010803 */
[----:B------:R-:W-:Y:S02]  /*114a0*/  FFMA.FTZ R164, R67, c[0x0][0x2d0], -R3 ;  /* 0x0000b40043a47a23 */ /* 0x000fe40000010803 */
[----:B-1----:R-:W-:Y:S01]  /*114b0*/  FFMA.FTZ R0, R18, c[0x0][0x2d0], -R4 ;  /* 0x0000b40012007a23 */ /* 0x002fe20000010804 */
[----:B-----5:R-:W-:-:S03]  /*114c0*/  F2FP.BF16.PACK_AB R22, R162, R161 ;  /* 0x000000a1a216723e */ /* 0x020fc600000010ff */
[----:B------:R1:W-:Y:S02]  /*114d0*/  MUFU.EX2 R163, R0 ;  /* 0x0000000000a37308 */ /* 0x0003e40000000800 */
[----:B-1----:R-:W-:Y:S01]  /*114e0*/  FFMA.FTZ R0, R20, c[0x0][0x2d0], -R4 ;  /* 0x0000b40014007a23 */ /* 0x002fe20000010804 */
[----:B------:R-:W-:-:S05]  /*114f0*/  F2FP.BF16.PACK_AB R20, R120, R121 ;  /* 0x000000797814723e */ /* 0x000fca00000010ff */
        /* <DEDUP_REMOVED lines=8> */
[----:B------:R1:W-:Y:S02]  /*11580*/  MUFU.EX2 R6, R0 ;  /* 0x0000000000067308 */ /* 0x0003e40000000800 */
[----:B-1----:R-:W-:-:S06]  /*11590*/  FFMA.FTZ R0, R15, c[0x0][0x2d0], -R3 ;  /* 0x0000b4000f007a23 */ /* 0x002fcc0000010803 */
        /* <DEDUP_REMOVED lines=9> */
[----:B----4-:R-:W-:Y:S01]  /*11630*/  HMMA.16816.F32.BF16 R8, R20, R48, RZ ;  /* 0x000000301408723c */ /* 0x010fe200000418ff */
[----:B-1----:R-:W-:Y:S01]  /*11640*/  FFMA.FTZ R0, R28, c[0x0][0x2d0], -R3 ;  /* 0x0000b4001c007a23 */ /* 0x002fe20000010803 */
[----:B-----5:R-:W-:-:S04]  /*11650*/  F2FP.BF16.PACK_AB R13, R173, R160 ;  /* 0x000000a0ad0d723e */ /* 0x020fc800000010ff */
[----:B------:R1:W4:Y:S02]  /*11660*/  MUFU.EX2 R212, R0 ;  /* 0x0000000000d47308 */ /* 0x0003240000000800 */
[----:B-1----:R-:W-:Y:S01]  /*11670*/  FFMA.FTZ R0, R26, c[0x0][0x2d0], -R2 ;  /* 0x0000b4001a007a23 */ /* 0x002fe20000010802 */
[----:B----4-:R-:W-:-:S05]  /*11680*/  F2FP.BF16.PACK_AB R15, R212, R211 ;  /* 0x000000d3d40f723e */ /* 0x010fca00000010ff */
[----:B------:R1:W-:Y:S10]  /*11690*/  MUFU.EX2 R151, R0 ;  /* 0x0000000000977308 */ /* 0x0003f40000000800 */
[----:B--2---:R-:W-:Y:S01]  /*116a0*/  HMMA.16816.F32.BF16 R116, R12, R44, R8 ;  /* 0x0000002c0c74723c */ /* 0x004fe20000041808 */
[----:B-1----:R-:W-:-:S04]  /*116b0*/  FFMA.FTZ R0, R27, c[0x0][0x2d0], -R2 ;  /* 0x0000b4001b007a23 */ /* 0x002fc80000010802 */
[----:B------:R1:W2:Y:S02]  /*116c0*/  MUFU.EX2 R150, R0 ;  /* 0x0000000000967308 */ /* 0x0002a40000000800 */
[----:B-1----:R-:W-:Y:S01]  /*116d0*/  FFMA.FTZ R0, R30, c[0x0][0x2d0], -R2 ;  /* 0x0000b4001e007a23 */ /* 0x002fe20000010802 */
[----:B--2---:R-:W-:Y:S01]  /*116e0*/  F2FP.BF16.PACK_AB R16, R150, R151 ;  /* 0x000000979610723e */ /* 0x004fe200000010ff */
[----:B------:R-:W-:-:S04]  /*116f0*/  FADD.FTZ R3, R151, R150 ;  /* 0x0000009697037221 */ /* 0x000fc80000010000 */
[----:B------:R1:W2:Y:S08]  /*11700*/  MUFU.EX2 R152, R0 ;  /* 0x0000000000987308 */ /* 0x0002b00000000800 */
[----:B------:R-:W-:Y:S01]  /*11710*/  MUFU.EX2 R150, R64 ;  /* 0x0000004000967308 */ /* 0x000fe20000000800 */
[----:B-1----:R-:W-:-:S07]  /*11720*/  FFMA.FTZ R0, R31, c[0x0][0x2d0], -R2 ;  /* 0x0000b4001f007a23 */ /* 0x002fce0000010802 */
[----:B------:R-:W-:Y:S01]  /*11730*/  MUFU.EX2 R151, R103 ;  /* 0x0000006700977308 */ /* 0x000fe20000000800 */
[----:B--2---:R-:W-:-:S07]  /*11740*/  FADD.FTZ R3, R152, R3 ;  /* 0x0000000398037221 */ /* 0x004fce0000010000 */
[----:B------:R1:W2:Y:S02]  /*11750*/  MUFU.EX2 R154, R0 ;  /* 0x00000000009a7308 */ /* 0x0002a40000000800 */
[----:B-1----:R-:W-:Y:S01]  /*11760*/  FFMA.FTZ R0, R32, c[0x0][0x2d0], -R2 ;  /* 0x0000b40020007a23 */ /* 0x002fe20000010802 */
[C---:B--2---:R-:W-:Y:S01]  /*11770*/  F2FP.BF16.PACK_AB R18, R154.reuse, R152 ;  /* 0x000000989a12723e */ /* 0x044fe200000010ff */
[----:B------:R-:W-:-:S04]  /*11780*/  FADD.FTZ R3, R154, R3 ;  /* 0x000000039a037221 */ /* 0x000fc80000010000 */
[----:B------:R-:W-:Y:S08]  /*11790*/  MUFU.EX2 R152, R102 ;  /* 0x0000006600987308 */ /* 0x000ff00000000800 */
[----:B------:R1:W2:Y:S08]  /*117a0*/  MUFU.EX2 R167, R0 ;  /* 0x0000000000a77308 */ /* 0x0002b00000000800 */
[----:B------:R-:W-:Y:S01]  /*117b0*/  MUFU.EX2 R154, R109 ;  /* 0x0000006d009a7308 */ /* 0x000fe20000000800 */
[----:B-1----:R-:W-:-:S02]  /*117c0*/  FFMA.FTZ R0, R33, c[0x0][0x2d0], -R2 ;  /* 0x0000b40021007a23 */ /* 0x002fc40000010802 */
[----:B--2---:R-:W-:-:S05]  /*117d0*/  FADD.FTZ R3, R167, R3 ;  /* 0x00000003a7037221 */ /* 0x004fca0000010000 */
[----:B------:R1:W2:Y:S02]  /*117e0*/  MUFU.EX2 R191, R0 ;  /* 0x0000000000bf7308 */ /* 0x0002a40000000800 */
[----:B-1----:R-:W-:Y:S01]  /*117f0*/  FFMA.FTZ R0, R34, c[0x0][0x2d0], -R2 ;  /* 0x0000b40022007a23 */ /* 0x002fe20000010802 */
[C---:B--2---:R-:W-:Y:S01]  /*11800*/  F2FP.BF16.PACK_AB R8, R191.reuse, R167 ;  /* 0x000000a7bf08723e */ /* 0x044fe200000010ff */
[----:B------:R-:W1:Y:S01]  /*11810*/  LDSM.16.MT88.4 R32, [R196] ;  /* 0x00000000c420783b */ /* 0x000e620000004200 */
[----:B------:R-:W-:-:S03]  /*11820*/  FADD.FTZ R3, R191, R3 ;  /* 0x00000003bf037221 */ /* 0x000fc60000010000 */
[----:B------:R2:W4:Y:S02]  /*11830*/  MUFU.EX2 R209, R0 ;  /* 0x0000000000d17308 */ /* 0x0005240000000800 */
[----:B--2---:R-:W-:Y:S01]  /*11840*/  FMUL.FTZ R0, R68, c[0x0][0x2d0] ;  /* 0x0000b40044007a20 */ /* 0x004fe20000410000 */
[----:B----4-:R-:W-:-:S04]  /*11850*/  F2FP.BF16.PACK_AB R10, R210, R209 ;  /* 0x000000d1d20a723e */ /* 0x010fc800000010ff */
[----:B------:R-:W-:-:S05]  /*11860*/  FSEL R0, R0, RZ, P0 ;  /* 0x000000ff00007208 */ /* 0x000fca0000000000 */
[--C-:B------:R-:W-:Y:S02]  /*11870*/  FFMA.FTZ R5, R24, c[0x0][0x2d0], -R0.reuse ;  /* 0x0000b40018057a23 */ /* 0x100fe40000010800 */
[--C-:B------:R-:W-:Y:S02]  /*11880*/  FFMA.FTZ R177, R55, c[0x0][0x2d0], -R0.reuse ;  /* 0x0000b40037b17a23 */ /* 0x100fe40000010800 */
[----:B------:R2:W-:Y:S01]  /*11890*/  MUFU.EX2 R115, R5 ;  /* 0x0000000500737308 */ /* 0x0005e20000000800 */
[--C-:B------:R-:W-:Y:S02]  /*118a0*/  FFMA.FTZ R176, R52, c[0x0][0x2d0], -R0.reuse ;  /* 0x0000b40034b07a23 */ /* 0x100fe40000010800 */
[--C-:B------:R-:W-:Y:S02]  /*118b0*/  FFMA.FTZ R179, R59, c[0x0][0x2d0], -R0.reuse ;  /* 0x0000b4003bb37a23 */ /* 0x100fe40000010800 */
[--C-:B------:R-:W-:Y:S02]  /*118c0*/  FFMA.FTZ R178, R56, c[0x0][0x2d0], -R0.reuse ;  /* 0x0000b40038b27a23 */ /* 0x100fe40000010800 */
[--C-:B------:R-:W-:Y:S01]  /*118d0*/  FFMA.FTZ R86, R62, c[0x0][0x2d0], -R0.reuse ;  /* 0x0000b4003e567a23 */ /* 0x100fe20000010800 */
[----:B-1----:R-:W-:Y:S01]  /*118e0*/  HMMA.16816.F32.BF16 R28, R20, R32, RZ ;  /* 0x00000020141c723c */ /* 0x002fe200000418ff */
[----:B------:R-:W-:-:S02]  /*118f0*/  FFMA.FTZ R149, R81, c[0x0][0x2d0], -R0 ;  /* 0x0000b40051957a23 */ /* 0x000fc40000010800 */
[--C-:B------:R-:W-:Y:S02]  /*11900*/  FFMA.FTZ R88, R80, c[0x0][0x2d0], -R0.reuse ;  /* 0x0000b40050587a23 */ /* 0x100fe40000010800 */
[--C-:B------:R-:W-:Y:S02]  /*11910*/  FFMA.FTZ R87, R79, c[0x0][0x2d0], -R0.reuse ;  /* 0x0000b4004f577a23 */ /* 0x100fe40000010800 */
[--C-:B--2---:R-:W-:Y:S02]  /*11920*/  FFMA.FTZ R5, R25, c[0x0][0x2d0], -R0.reuse ;  /* 0x0000b40019057a23 */ /* 0x104fe40000010800 */
[----:B------:R-:W-:Y:S08]  /*11930*/  MUFU.EX2 R167, R87 ;  /* 0x0000005700a77308 */ /* 0x000ff00000000800 */
[----:B------:R1:W2:Y:S07]  /*11940*/  MUFU.EX2 R114, R5 ;  /* 0x0000000500727308 */ /* 0x0002ae0000000800 */
[----:B------:R-:W-:Y:S01]  /*11950*/  HMMA.16816.F32.BF16 R136, R12, R40, R28 ;  /* 0x000000280c88723c */ /* 0x000fe2000004181c */
[----:B------:R-:W-:Y:S01]  /*11960*/  MUFU.EX2 R87, R175 ;  /* 0x000000af00577308 */ /* 0x000fe20000000800 */
[----:B-1----:R-:W-:Y:S01]  /*11970*/  FFMA.FTZ R5, R36, c[0x0][0x2d0], -R0 ;  /* 0x0000b40024057a23 */ /* 0x002fe20000010800 */
[----:B--2---:R-:W-:-:S06]  /*11980*/  F2FP.BF16.PACK_AB R17, R114, R115 ;  /* 0x000000737211723e */ /* 0x004fcc00000010ff */
[----:B------:R1:W-:Y:S02]  /*11990*/  MUFU.EX2 R148, R5 ;  /* 0x0000000500947308 */ /* 0x0003e40000000800 */
[----:B-1----:R-:W-:-:S06]  /*119a0*/  FFMA.FTZ R5, R37, c[0x0][0x2d0], -R0 ;  /* 0x0000b40025057a23 */ /* 0x002fcc0000010800 */
[----:B------:R1:W2:Y:S02]  /*119b0*/  MUFU.EX2 R166, R5 ;  /* 0x0000000500a67308 */ /* 0x0002a40000000800 */
[----:B-1----:R-:W-:Y:S01]  /*119c0*/  FFMA.FTZ R5, R38, c[0x0][0x2d0], -R0 ;  /* 0x0000b40026057a23 */ /* 0x002fe20000010800 */
[----:B--2---:R-:W-:-:S05]  /*119d0*/  F2FP.BF16.PACK_AB R19, R166, R148 ;  /* 0x00000094a613723e */ /* 0x004fca00000010ff */
[----:B------:R1:W-:Y:S02]  /*119e0*/  MUFU.EX2 R184, R5 ;  /* 0x0000000500b87308 */ /* 0x0003e40000000800 */
[----:B------:R-:W-:Y:S07]  /*119f0*/  HMMA.16816.F32.BF16 R24, R16, R32, RZ ;  /* 0x000000201018723c */ /* 0x000fee00000418ff */
[----:B------:R-:W-:Y:S02]  /*11a00*/  FADD.FTZ R32, R7, R6 ;  /* 0x0000000607207221 */ /* 0x000fe40000010000 */
[----:B-1----:R-:W-:-:S02]  /*11a10*/  FFMA.FTZ R5, R39, c[0x0][0x2d0], -R0 ;  /* 0x0000b40027057a23 */ /* 0x002fc40000010800 */
[----:B------:R-:W-:Y:S02]  /*11a20*/  HMMA.16816.F32.BF16 R36, R16, R48, RZ ;  /* 0x000000301024723c */ /* 0x000fe400000418ff */
[----:B------:R1:W2:Y:S02]  /*11a30*/  MUFU.EX2 R185, R5 ;  /* 0x0000000500b97308 */ /* 0x0002a40000000800 */
[----:B-1----:R-:W-:Y:S01]  /*11a40*/  FFMA.FTZ R5, R53, c[0x0][0x2d0], -R0 ;  /* 0x0000b40035057a23 */ /* 0x002fe20000010800 */
[----:B--2---:R-:W-:-:S05]  /*11a50*/  F2FP.BF16.PACK_AB R9, R185, R184 ;  /* 0x000000b8b909723e */ /* 0x004fca00000010ff */
        /* <DEDUP_REMOVED lines=8> */
[----:B------:R-:W2:Y:S01]  /*11ae0*/  LDSM.16.MT88.4 R24, [R193+0x800] ;  /* 0x00080000c118783b */ /* 0x000ea20000004200 */
[----:B------:R-:W-:Y:S01]  /*11af0*/  FADD.FTZ R2, R121, R120 ;  /* 0x0000007879027221 */ /* 0x000fe20000010000 */
[----:B------:R-:W-:Y:S01]  /*11b00*/  MUFU.EX2 R189, R45 ;  /* 0x0000002d00bd7308 */ /* 0x000fe20000000800 */
[----:B------:R-:W-:-:S02]  /*11b10*/  FFMA.FTZ R44, R57, c[0x0][0x2d0], -R0 ;  /* 0x0000b400392c7a23 */ /* 0x000fc40000010800 */
[----:B------:R-:W-:Y:S02]  /*11b20*/  FADD.FTZ R2, R161, R2 ;  /* 0x00000002a1027221 */ /* 0x000fe40000010000 */
[--C-:B------:R-:W-:Y:S02]  /*11b30*/  FFMA.FTZ R41, R58, c[0x0][0x2d0], -R0.reuse ;  /* 0x0000b4003a297a23 */ /* 0x100fe40000010800 */
[----:B------:R-:W-:Y:S01]  /*11b40*/  FFMA.FTZ R40, R60, c[0x0][0x2d0], -R0 ;  /* 0x0000b4003c287a23 */ /* 0x000fe20000010800 */
[----:B------:R-:W-:Y:S01]  /*11b50*/  MUFU.EX2 R109, R44 ;  /* 0x0000002c006d7308 */ /* 0x000fe20000000800 */
[----:B------:R-:W-:-:S04]  /*11b60*/  FADD.FTZ R2, R162, R2 ;  /* 0x00000002a2027221 */ /* 0x000fc80000010000 */
        /* <DEDUP_REMOVED lines=11> */
[-C--:B--2---:R-:W-:Y:S01]  /*11c20*/  HMMA.16816.F32.BF16 R128, R12, R24.reuse, R28 ;  /* 0x000000180c80723c */ /* 0x084fe2000004181c */
[----:B------:R-:W1:Y:S05]  /*11c30*/  LDSM.16.MT88.4 R28, [R195] ;  /* 0x00000000c31c783b */ /* 0x000e6a0000004200 */
[----:B------:R-:W-:Y:S02]  /*11c40*/  MUFU.EX2 R88, R168 ;  /* 0x000000a800587308 */ /* 0x000fe40000000800 */
[----:B------:R-:W-:Y:S01]  /*11c50*/  HMMA.16816.F32.BF16 R120, R8, R24, R4 ;  /* 0x000000180878723c */ /* 0x000fe20000041804 */
[----:B------:R-:W2:Y:S05]  /*11c60*/  LDSM.16.MT88.4 R4, [R195+0x800] ;  /* 0x00080000c304783b */ /* 0x000eaa0000004200 */
[----:B------:R-:W-:Y:S01]  /*11c70*/  MUFU.EX2 R86, R164 ;  /* 0x000000a400567308 */ /* 0x000fe20000000800 */
[----:B------:R-:W-:-:S02]  /*11c80*/  FADD.FTZ R24, R115, R114 ;  /* 0x0000007273187221 */ /* 0x000fc40000010000 */
[----:B------:R-:W-:Y:S02]  /*11c90*/  FFMA.FTZ R25, R61, c[0x0][0x2d0], -R0 ;  /* 0x0000b4003d197a23 */ /* 0x000fe40000010800 */
[----:B------:R-:W-:Y:S02]  /*11ca0*/  FADD.FTZ R0, R158, R32 ;  /* 0x000000209e007221 */ /* 0x000fe40000010000 */
[----:B------:R-:W-:Y:S01]  /*11cb0*/  FADD.FTZ R24, R148, R24 ;  /* 0x0000001894187221 */ /* 0x000fe20000010000 */
[----:B------:R-:W-:Y:S01]  /*11cc0*/  MUFU.EX2 R158, R108 ;  /* 0x0000006c009e7308 */ /* 0x000fe20000000800 */
[----:B------:R-:W-:-:S04]  /*11cd0*/  FADD.FTZ R0, R159, R0 ;  /* 0x000000009f007221 */ /* 0x000fc80000010000 */
[----:B------:R-:W-:-:S03]  /*11ce0*/  FADD.FTZ R0, R160, R0 ;  /* 0x00000000a0007221 */ /* 0x000fc60000010000 */
[----:B------:R-:W4:Y:S01]  /*11cf0*/  MUFU.EX2 R148, R41 ;  /* 0x0000002900947308 */ /* 0x000f220000000800 */
        /* <DEDUP_REMOVED lines=9> */
[----:B--2---:R-:W-:Y:S08]  /*11d90*/  HMMA.16816.F32.BF16 R96, R8, R4, R52 ;  /* 0x000000040860723c */ /* 0x004ff00000041834 */
[----:B------:R-:W-:Y:S08]  /*11da0*/  HMMA.16816.F32.BF16 R52, R16, R50, RZ ;  /* 0x000000321034723c */ /* 0x000ff000000418ff */
[----:B------:R-:W-:Y:S07]  /*11db0*/  HMMA.16816.F32.BF16 R112, R12, R4, R56 ;  /* 0x000000040c70723c */ /* 0x000fee0000041838 */
[----:B----4-:R-:W-:Y:S01]  /*11dc0*/  F2FP.BF16.PACK_AB R5, R148, R109 ;  /* 0x0000006d9405723e */ /* 0x010fe200000010ff */
        /* <DEDUP_REMOVED lines=13> */
[----:B------:R-:W-:Y:S08]  /*11ea0*/  HMMA.16816.F32.BF16 R16, R16, R30, RZ ;  /* 0x0000001e1010723c */ /* 0x000ff000000418ff */
[C---:B------:R-:W-:Y:S01]  /*11eb0*/  HMMA.16816.F32.BF16 R72, R8.reuse, R26, R52 ;  /* 0x0000001a0848723c */ /* 0x040fe20000041834 */
[----:B------:R-:W2:Y:S08]  /*11ec0*/  MUFU.EX2 R27, R111 ;  /* 0x0000006f001b7308 */ /* 0x000eb00000000800 */
[----:B------:R-:W4:Y:S07]  /*11ed0*/  MUFU.EX2 R26, R89 ;  /* 0x00000059001a7308 */ /* 0x000f2e0000000800 */
[----:B------:R-:W-:Y:S01]  /*11ee0*/  HMMA.16816.F32.BF16 R76, R8, R6, R16 ;  /* 0x00000006084c723c */ /* 0x000fe20000041810 */
[----:B------:R-:W-:Y:S01]  /*11ef0*/  MUFU.EX2 R89, R66 ;  /* 0x0000004200597308 */ /* 0x000fe20000000800 */
[----:B--2---:R-:W-:-:S04]  /*11f00*/  FADD.FTZ R2, R27, R2 ;  /* 0x000000021b027221 */ /* 0x004fc80000010000 */
[----:B------:R-:W-:Y:S01]  /*11f10*/  FADD.FTZ R2, R110, R2 ;  /* 0x000000026e027221 */ /* 0x000fe20000010000 */
[----:B------:R-:W-:Y:S01]  /*11f20*/  F2FP.BF16.PACK_AB R6, R189, R150 ;  /* 0x00000096bd06723e */ /* 0x000fe200000010ff */
[----:B------:R-:W-:Y:S01]  /*11f30*/  FADD.FTZ R16, R166, R24 ;  /* 0x00000018a6107221 */ /* 0x000fe20000010000 */
[----:B------:R-:W2:Y:S01]  /*11f40*/  MUFU.EX2 R111, R65 ;  /* 0x00000041006f7308 */ /* 0x000ea20000000800 */
[----:B------:R-:W-:Y:S01]  /*11f50*/  F2FP.BF16.PACK_AB R7, R190, R188 ;  /* 0x000000bcbe07723e */ /* 0x000fe200000010ff */
[----:B----4-:R-:W-:Y:S01]  /*11f60*/  FADD.FTZ R0, R26, R0 ;  /* 0x000000001a007221 */ /* 0x010fe20000010000 */
[----:B------:R-:W-:Y:S01]  /*11f70*/  F2FP.BF16.PACK_AB R8, R110, R27 ;  /* 0x0000001b6e08723e */ /* 0x000fe200000010ff */
[----:B------:R-:W-:Y:S01]  /*11f80*/  FADD.FTZ R2, R154, R2 ;  /* 0x000000029a027221 */ /* 0x000fe20000010000 */
[C---:B------:R-:W-:Y:S01]  /*11f90*/  F2FP.BF16.PACK_AB R9, R108.reuse, R26 ;  /* 0x0000001a6c09723e */ /* 0x040fe200000010ff */
[----:B------:R-:W-:Y:S01]  /*11fa0*/  FADD.FTZ R0, R108, R0 ;  /* 0x000000006c007221 */ /* 0x000fe20000010000 */
[----:B------:R-:W-:Y:S01]  /*11fb0*/  F2FP.BF16.PACK_AB R10, R158, R154 ;  /* 0x0000009a9e0a723e */ /* 0x000fe200000010ff */
[----:B------:R-:W-:Y:S01]  /*11fc0*/  MUFU.EX2 R166, R155 ;  /* 0x0000009b00a67308 */ /* 0x000fe20000000800 */
[----:B------:R-:W-:Y:S01]  /*11fd0*/  F2FP.BF16.PACK_AB R11, R152, R151 ;  /* 0x00000097980b723e */ /* 0x000fe200000010ff */
[----:B------:R-:W-:-:S02]  /*11fe0*/  FADD.FTZ R0, R151, R0 ;  /* 0x0000000097007221 */ /* 0x000fc40000010000 */
[----:B------:R-:W-:Y:S02]  /*11ff0*/  FADD.FTZ R2, R158, R2 ;  /* 0x000000029e027221 */ /* 0x000fe40000010000 */
[----:B------:R-:W-:Y:S01]  /*12000*/  FADD.FTZ R0, R152, R0 ;  /* 0x0000000098007221 */ /* 0x000fe20000010000 */
[----:B--2---:R-:W-:Y:S01]  /*12010*/  F2FP.BF16.PACK_AB R4, R111, R89 ;  /* 0x000000596f04723e */ /* 0x004fe200000010ff */
[----:B-1----:R-:W-:Y:S01]  /*12020*/  HMMA.16816.F32.BF16 R64, R8, R12, R116 ;  /* 0x0000000c0840723c */ /* 0x002fe20000041874 */
[----:B------:R-:W-:Y:S07]  /*12030*/  MUFU.EX2 R26, R180 ;  /* 0x000000b4001a7308 */ /* 0x000fee0000000800 */
[C---:B------:R-:W-:Y:S01]  /*12040*/  HMMA.16816.F32.BF16 R104, R4.reuse, R14, R56 ;  /* 0x0000000e0468723c */ /* 0x040fe20000041838 */
[----:B------:R-:W-:Y:S07]  /*12050*/  MUFU.EX2 R27, R176 ;  /* 0x000000b0001b7308 */ /* 0x000fee0000000800 */
[----:B------:R-:W-:Y:S08]  /*12060*/  HMMA.16816.F32.BF16 R124, R4, R12, R124 ;  /* 0x0000000c047c723c */ /* 0x000ff0000004187c */
[C---:B------:R-:W-:Y:S01]  /*12070*/  HMMA.16816.F32.BF16 R56, R8.reuse, R14, R48 ;  /* 0x0000000e0838723c */ /* 0x040fe20000041830 */
[----:B------:R-:W1:Y:S07]  /*12080*/  LDSM.16.MT88.4 R12, [R196+0x1000] ;  /* 0x00100000c40c783b */ /* 0x000e6e0000004200 */
[-C--:B-1----:R-:W-:Y:S08]  /*12090*/  HMMA.16816.F32.BF16 R52, R8, R12.reuse, R136 ;  /* 0x0000000c0834723c */ /* 0x082ff00000041888 */
[C---:B------:R-:W-:Y:S08]  /*120a0*/  HMMA.16816.F32.BF16 R116, R4.reuse, R12, R132 ;  /* 0x0000000c0474723c */ /* 0x040ff00000041884 */
[-C--:B------:R-:W-:Y:S08]  /*120b0*/  HMMA.16816.F32.BF16 R100, R4, R14.reuse, R60 ;  /* 0x0000000e0464723c */ /* 0x080ff0000004183c */
[C---:B------:R-:W-:Y:S01]  /*120c0*/  HMMA.16816.F32.BF16 R48, R8.reuse, R14, R32 ;  /* 0x0000000e0830723c */ /* 0x040fe20000041820 */
[----:B------:R-:W1:Y:S07]  /*120d0*/  LDSM.16.MT88.4 R12, [R193+0x1000] ;  /* 0x00100000c10c783b */ /* 0x000e6e0000004200 */
[-C--:B-1----:R-:W-:Y:S08]  /*120e0*/  HMMA.16816.F32.BF16 R44, R8, R12.reuse, R128 ;  /* 0x0000000c082c723c */ /* 0x082ff00000041880 */
[C---:B------:R-:W-:Y:S01]  /*120f0*/  HMMA.16816.F32.BF16 R80, R4.reuse, R12, R120 ;  /* 0x0000000c0450723c */ /* 0x040fe20000041878 */
[----:B------:R-:W-:Y:S07]  /*12100*/  LDSM.16.MT88.4 R120, [R192+0x2000] ;  /* 0x00200000c078783b */ /* 0x000fee0000004200 */
[-C--:B------:R-:W-:Y:S08]  /*12110*/  HMMA.16816.F32.BF16 R72, R4, R14.reuse, R72 ;  /* 0x0000000e0448723c */ /* 0x080ff00000041848 */
[----:B------:R-:W-:Y:S01]  /*12120*/  HMMA.16816.F32.BF16 R36, R8, R14, R36 ;  /* 0x0000000e0824723c */ /* 0x000fe20000041824 */
[----:B------:R-:W1:Y:S07]  /*12130*/  LDSM.16.MT88.4 R12, [R195+0x1000] ;  /* 0x00100000c30c783b */ /* 0x000e6e0000004200 */
[C---:B-1----:R-:W-:Y:S01]  /*12140*/  HMMA.16816.F32.BF16 R60, R4.reuse, R12, R96 ;  /* 0x0000000c043c723c */ /* 0x042fe20000041860 */
[----:B------:R-:W-:Y:S07]  /*12150*/  MUFU.EX2 R98, R146 ;  /* 0x0000009200627308 */ /* 0x000fee0000000800 */
[----:B------:R-:W-:Y:S01]  /*12160*/  HMMA.16816.F32.BF16 R40, R4, R14, R76 ;  /* 0x0000000e0428723c */ /* 0x000fe2000004184c */
[----:B------:R-:W1:Y:S06]  /*12170*/  MUFU.EX2 R99, R145 ;  /* 0x0000009100637308 */ /* 0x000e6c0000000800 */
[----:B------:R-:W-:Y:S01]  /*12180*/  FADD.FTZ R4, R184, R16 ;  /* 0x00000010b8047221 */ /* 0x000fe20000010000 */
[C---:B------:R-:W-:Y:S01]  /*12190*/  HMMA.16816.F32.BF16 R32, R8.reuse, R12, R112 ;  /* 0x0000000c0820723c */ /* 0x040fe20000041870 */
[----:B------:R-:W-:Y:S01]  /*121a0*/  LDSM.16.MT88.4 R16, [R196+0x1800] ;  /* 0x00180000c410783b */ /* 0x000fe20000004200 */
[----:B------:R-:W-:Y:S01]  /*121b0*/  FADD.FTZ R5, R209, R3 ;  /* 0x00000003d1057221 */ /* 0x000fe20000010000 */
[----:B------:R-:W2:Y:S01]  /*121c0*/  MUFU.EX2 R97, R140 ;  /* 0x0000008c00617308 */ /* 0x000ea20000000800 */
[----:B------:R-:W-:Y:S01]  /*121d0*/  FADD.FTZ R3, R185, R4 ;  /* 0x00000004b9037221 */ /* 0x000fe20000010000 */
[----:B------:R-:W-:Y:S01]  /*121e0*/  F2FP.BF16.PACK_AB R6, R187, R186 ;  /* 0x000000babb06723e */ /* 0x000fe200000010ff */
[----:B------:R-:W-:Y:S01]  /*121f0*/  FADD.FTZ R24, R210, R5 ;  /* 0x00000005d2187221 */ /* 0x000fe20000010000 */
[----:B------:R-:W-:Y:S01]  /*12200*/  LDSM.16.MT88.4 R112, [R196+0x2000] ;  /* 0x00200000c470783b */ /* 0x000fe20000004200 */
[----:B------:R-:W-:Y:S01]  /*12210*/  HMMA.16816.F32.BF16 R28, R8, R14, R20 ;  /* 0x0000000e081c723c */ /* 0x000fe20000041814 */
[----:B-1----:R-:W-:Y:S01]  /*12220*/  F2FP.BF16.PACK_AB R4, R99, R98 ;  /* 0x000000626304723e */ /* 0x002fe200000010ff */
[----:B------:R-:W-:Y:S01]  /*12230*/  FADD.FTZ R3, R207, R3 ;  /* 0x00000003cf037221 */ /* 0x000fe20000010000 */
[----:B------:R-:W1:Y:S01]  /*12240*/  LDSM.16.MT88.4 R20, [R192+0x1800] ;  /* 0x00180000c014783b */ /* 0x000e620000004200 */
[----:B------:R-:W4:Y:S01]  /*12250*/  MUFU.EX2 R96, R141 ;  /* 0x0000008d00607308 */ /* 0x000f220000000800 */
[----:B------:R-:W-:-:S02]  /*12260*/  FADD.FTZ R2, R98, R2 ;  /* 0x0000000262027221 */ /* 0x000fc40000010000 */
[----:B------:R-:W5:Y:S01]  /*12270*/  LDSM.16.MT88.4 R12, [R193+0x1800] ;  /* 0x00180000c10c783b */ /* 0x000f620000004200 */
[----:B------:R-:W-:Y:S02]  /*12280*/  FADD.FTZ R25, R215, R3 ;  /* 0x00000003d7197221 */ /* 0x000fe40000010000 */
[----:B------:R-:W-:Y:S01]  /*12290*/  FADD.FTZ R24, R89, R24 ;  /* 0x0000001859187221 */ /* 0x000fe20000010000 */
[----:B------:R-:W3:Y:S01]  /*122a0*/  LDSM.16.MT88.4 R8, [R195+0x1800] ;  /* 0x00180000c308783b */ /* 0x000ee20000004200 */
[----:B------:R-:W-:Y:S01]  /*122b0*/  MUFU.EX2 R184, R142 ;  /* 0x0000008e00b87308 */ /* 0x000fe20000000800 */
[----:B--2---:R-:W-:Y:S02]  /*122c0*/  FADD.FTZ R0, R97, R0 ;  /* 0x0000000061007221 */ /* 0x004fe40000010000 */
[----:B------:R-:W-:-:S04]  /*122d0*/  FADD.FTZ R3, R111, R24 ;  /* 0x000000186f037221 */ /* 0x000fc80000010000 */
[----:B------:R-:W-:Y:S01]  /*122e0*/  FADD.FTZ R3, R150, R3 ;  /* 0x0000000396037221 */ /* 0x000fe20000010000 */
[----:B------:R-:W2:Y:S01]  /*122f0*/  MUFU.EX2 R185, R147 ;  /* 0x0000009300b97308 */ /* 0x000ea20000000800 */
[----:B----4-:R-:W-:Y:S02]  /*12300*/  F2FP.BF16.PACK_AB R5, R96, R97 ;  /* 0x000000616005723e */ /* 0x010fe400000010ff */
[----:B------:R-:W-:-:S05]  /*12310*/  FADD.FTZ R3, R189, R3 ;  /* 0x00000003bd037221 */ /* 0x000fca0000010000 */
[----:B------:R-:W4:Y:S01]  /*12320*/  MUFU.EX2 R76, R157 ;  /* 0x0000009d004c7308 */ /* 0x000f220000000800 */
[----:B--2---:R-:W-:-:S07]  /*12330*/  F2FP.BF16.PACK_AB R7, R185, R184 ;  /* 0x000000b8b907723e */ /* 0x004fce00000010ff */
[----:B------:R-:W2:Y:S01]  /*12340*/  MUFU.EX2 R79, R172 ;  /* 0x000000ac004f7308 */ /* 0x000ea20000000800 */
[----:B-1----:R-:W-:Y:S01]  /*12350*/  HMMA.16816.F32.BF16 R64, R4, R20, R64 ;  /* 0x000000140440723c */ /* 0x002fe20000041840 */
[----:B----4-:R-:W-:-:S06]  /*12360*/  FADD.FTZ R3, R76, R3 ;  /* 0x000000034c037221 */ /* 0x010fcc0000010000 */
[----:B------:R-:W1:Y:S01]  /*12370*/  MUFU.EX2 R89, R171 ;  /* 0x000000ab00597308 */ /* 0x000e620000000800 */
[C---:B------:R-:W-:Y:S07]  /*12380*/  HMMA.16816.F32.BF16 R56, R4.reuse, R22, R56 ;  /* 0x000000160438723c */ /* 0x040fee0000041838 */
[----:B------:R-:W4:Y:S01]  /*12390*/  MUFU.EX2 R77, R165 ;  /* 0x000000a5004d7308 */ /* 0x000f220000000800 */
[----:B--2---:R-:W-:Y:S01]  /*123a0*/  F2FP.BF16.PACK_AB R156, R79, R88 ;  /* 0x000000584f9c723e */ /* 0x004fe200000010ff */
[C---:B------:R-:W-:Y:S06]  /*123b0*/  HMMA.16816.F32.BF16 R52, R4.reuse, R16, R52 ;  /* 0x000000100434723c */ /* 0x040fec0000041834 */
[----:B------:R-:W2:Y:S01]  /*123c0*/  MUFU.EX2 R78, R169 ;  /* 0x000000a9004e7308 */ /* 0x000ea20000000800 */
[----:B-1----:R-:W-:Y:S01]  /*123d0*/  F2FP.BF16.PACK_AB R158, R160, R89 ;  /* 0x00000059a09e723e */ /* 0x002fe200000010ff */
[C---:B------:R-:W-:Y:S06]  /*123e0*/  HMMA.16816.F32.BF16 R48, R4.reuse, R18, R48 ;  /* 0x000000120430723c */ /* 0x040fec0000041830 */
[----:B------:R-:W1:Y:S01]  /*123f0*/  MUFU.EX2 R24, R181 ;  /* 0x000000b500187308 */ /* 0x000e620000000800 */
[----:B----4-:R-:W-:Y:S01]  /*12400*/  F2FP.BF16.PACK_AB R157, R86, R77 ;  /* 0x0000004d569d723e */ /* 0x010fe200000010ff */
[----:B-----5:R-:W-:Y:S01]  /*12410*/  HMMA.16816.F32.BF16 R44, R4, R12, R44 ;  /* 0x0000000c042c723c */ /* 0x020fe2000004182c */
[----:B--2---:R-:W-:-:S07]  /*12420*/  F2FP.BF16.PACK_AB R159, R87, R78 ;  /* 0x0000004e579f723e */ /* 0x004fce00000010ff */
[----:B------:R-:W-:Y:S01]  /*12430*/  HMMA.16816.F32.BF16 R36, R4, R14, R36 ;  /* 0x0000000e0424723c */ /* 0x000fe20000041824 */
[----:B-1----:R-:W-:-:S07]  /*12440*/  F2FP.BF16.PACK_AB R98, R26, R24 ;  /* 0x000000181a62723e */ /* 0x002fce00000010ff */
[C---:B---3--:R-:W-:Y:S08]  /*12450*/  HMMA.16816.F32.BF16 R32, R4.reuse, R8, R32 ;  /* 0x000000080420723c */ /* 0x048ff00000041820 */
        /* <DEDUP_REMOVED lines=19> */
[----:B------:R-:W3:Y:S01]  /*12590*/  MUFU.EX2 R15, R178 ;  /* 0x000000b2000f7308 */ /* 0x000ee20000000800 */
[----:B------:R-:W4:Y:S05]  /*125a0*/  LDSM.16.MT88.4 R8, [R195+0x2000] ;  /* 0x00200000c308783b */ /* 0x000f2a0000004200 */
[----:B------:R-:W-:Y:S01]  /*125b0*/  FADD.FTZ R4, R109, R25 ;  /* 0x000000196d047221 */ /* 0x000fe20000010000 */
[----:B------:R-:W-:Y:S01]  /*125c0*/  HMMA.16816.F32.BF16 R128, R156, R120, R64 ;  /* 0x000000789c80723c */ /* 0x000fe20000041840 */
[----:B------:R-:W5:Y:S01]  /*125d0*/  MUFU.EX2 R25, R177 ;  /* 0x000000b100197308 */ /* 0x000f620000000800 */
[----:B------:R-:W-:Y:S01]  /*125e0*/  FADD.FTZ R5, R96, R0 ;  /* 0x0000000060057221 */ /* 0x000fe20000010000 */
[----:B------:R-:W-:Y:S01]  /*125f0*/  MOV R0, R218 ;  /* 0x000000da00007202 */ /* 0x000fe20000000f00 */
[----:B------:R-:W-:Y:S01]  /*12600*/  FADD.FTZ R4, R148, R4 ;  /* 0x0000000494047221 */ /* 0x000fe20000010000 */
[----:B--2---:R-:W-:Y:S01]  /*12610*/  F2FP.BF16.PACK_AB R96, R13, R12 ;  /* 0x0000000c0d60723e */ /* 0x004fe200000010ff */
[----:B------:R-:W-:-:S02]  /*12620*/  FADD.FTZ R5, R184, R5 ;  /* 0x00000005b8057221 */ /* 0x000fc40000010000 */
[----:B------:R-:W-:Y:S01]  /*12630*/  FADD.FTZ R4, R188, R4 ;  /* 0x00000004bc047221 */ /* 0x000fe20000010000 */
[----:B---3--:R-:W-:Y:S01]  /*12640*/  F2FP.BF16.PACK_AB R97, R15, R14 ;  /* 0x0000000e0f61723e */ /* 0x008fe200000010ff */
[C---:B------:R-:W-:Y:S02]  /*12650*/  HMMA.16816.F32.BF16 R132, R156.reuse, R122, R56 ;  /* 0x0000007a9c84723c */ /* 0x040fe40000041838 */
[----:B------:R-:W-:Y:S02]  /*12660*/  FADD.FTZ R6, R190, R4 ;  /* 0x00000004be067221 */ /* 0x000fe40000010000 */
[----:B------:R-:W-:Y:S02]  /*12670*/  FADD.FTZ R4, R99, R2 ;  /* 0x0000000263047221 */ /* 0x000fe40000010000 */
[----:B------:R-:W-:Y:S01]  /*12680*/  @P1 IMAD.HI.U32 R2, R218, c[0x0][0x2c8], RZ ;  /* 0x0000b200da021a27 */ /* 0x000fe200078e00ff */
[----:B-----5:R-:W-:Y:S01]  /*12690*/  F2FP.BF16.PACK_AB R99, R27, R25 ;  /* 0x000000191b63723e */ /* 0x020fe200000010ff */
[----:B-1----:R-:W-:Y:S03]  /*126a0*/  HMMA.16816.F32.BF16 R144, R156, R104, R44 ;  /* 0x000000689c90723c */ /* 0x002fe6000004182c */
[----:B------:R-:W-:-:S04]  /*126b0*/  @P1 SHF.R.U32.HI R0, RZ, c[0x0][0x2cc], R2 ;  /* 0x0000b300ff001a19 */ /* 0x000fc80000011602 */
[----:B------:R-:W-:Y:S01]  /*126c0*/  IADD3 R0, R0, R216, -R217 ;  /* 0x000000d800007210 */ /* 0x000fe20007ffe8d9 */
[----:B------:R-:W-:Y:S04]  /*126d0*/  HMMA.16816.F32.BF16 R116, R96, R112, R116 ;  /* 0x000000706074723c */ /* 0x000fe80000041874 */
[----:B------:R-:W-:-:S04]  /*126e0*/  IMAD.HI R0, R0, 0x66666667, RZ ;  /* 0x6666666700007827 */ /* 0x000fc800078e02ff */
[----:B------:R-:W-:Y:S01]  /*126f0*/  HMMA.16816.F32.BF16 R112, R96, R114, R16 ;  /* 0x000000726070723c */ /* 0x000fe20000041810 */
[----:B------:R-:W-:-:S04]  /*12700*/  SHF.R.U32.HI R2, RZ, 0x1f, R0 ;  /* 0x0000001fff027819 */ /* 0x000fc80000011600 */
[----:B------:R-:W-:Y:S01]  /*12710*/  LEA.HI.SX32 R7, R0, R2, 0x1b ;  /* 0x0000000200077211 */ /* 0x000fe200078fdaff */
[----:B------:R-:W-:Y:S02]  /*12720*/  FADD.FTZ R2, R162, R3 ;  /* 0x00000003a2027221 */ /* 0x000fe40000010000 */
[----:B------:R-:W-:Y:S01]  /*12730*/  FADD.FTZ R3, R161, R6 ;  /* 0x00000006a1037221 */ /* 0x000fe20000010000 */
[----:B------:R-:W-:Y:S01]  /*12740*/  IMNMX R16, R252, R7, !PT ;  /* 0x00000007fc107217 */ /* 0x000fe20007800200 */
[----:B------:R-:W-:Y:S01]  /*12750*/  FADD.FTZ R0, R186, R4 ;  /* 0x00000004ba007221 */ /* 0x000fe20000010000 */
[----:B------:R-:W-:Y:S01]  /*12760*/  HMMA.16816.F32.BF16 R148, R156, R106, R36 ;  /* 0x0000006a9c94723c */ /* 0x000fe20000041824 */
[----:B------:R-:W-:Y:S01]  /*12770*/  FADD.FTZ R4, R166, R2 ;  /* 0x00000002a6047221 */ /* 0x000fe20000010000 */
[----:B------:R-:W-:Y:S01]  /*12780*/  ISETP.GE.AND P0, PT, R223, R16, PT ;  /* 0x00000010df00720c */ /* 0x000fe20003f06270 */
[----:B------:R-:W-:Y:S01]  /*12790*/  FADD.FTZ R6, R163, R3 ;  /* 0x00000003a3067221 */ /* 0x000fe20000010000 */
[----:B------:R1:W-:Y:S01]  /*127a0*/  STL [R1], R16 ;  /* 0x0000001001007387 */ /* 0x0003e20000100800 */
        /* <DEDUP_REMOVED lines=12> */
[----:B----4-:R-:W-:Y:S01]  /*12870*/  HMMA.16816.F32.BF16 R152, R156, R8, R32 ;  /* 0x000000089c98723c */ /* 0x010fe20000041820 */
        /* <DEDUP_REMOVED lines=12> */
[----:B------:R-:W-:-:S03]  /*12940*/  FADD.FTZ R247, R27, R0 ;  /* 0x000000001bf77221 */ /* 0x000fc60000010000 */
[----:B------:R-:W-:Y:S08]  /*12950*/  HMMA.16816.F32.BF16 R100, R96, R8, R60 ;  /* 0x000000086064723c */ /* 0x000ff0000004183c */
[-C--:B------:R-:W-:Y:S08]  /*12960*/  HMMA.16816.F32.BF16 R156, R156, R10.reuse, R28 ;  /* 0x0000000a9c9c723c */ /* 0x080ff0000004181c */
[----:B------:R-:W-:Y:S01]  /*12970*/  HMMA.16816.F32.BF16 R96, R96, R10, R40 ;  /* 0x0000000a6060723c */ /* 0x000fe20000041828 */
[----:B------:R-:W-:Y:S02]  /*12980*/  @!UPT UIADD3 URZ, URZ, URZ, URZ ;  /* 0x0000003f3f3ff290 */ /* 0x000fe4000fffe03f */
[----:B------:R-:W-:Y:S11]  /*12990*/  @!P0 BRA `(.L_x_1748) ;  /* 0x0000493000008947 */ /* 0x000ff60003800000 */
[----:B-1----:R-:W-:Y:S01]  /*129a0*/  IMAD.MOV.U32 R87, RZ, RZ, R70 ;  /* 0x000000ffff577224 */ /* 0x002fe200078e0046 */
[----:B------:R-:W-:Y:S01]  /*129b0*/  MOV R89, R68 ;  /* 0x0000004400597202 */ /* 0x000fe20000000f00 */
[----:B------:R-:W-:Y:S01]  /*129c0*/  IMAD.MOV.U32 R86, RZ, RZ, R71 ;  /* 0x000000ffff567224 */ /* 0x000fe200078e0047 */
[----:B------:R-:W-:-:S07]  /*129d0*/  MOV R88, R69 ;  /* 0x0000004500587202 */ /* 0x000fce0000000f00 */
.L_x_1759:
[----:B------:R-:W-:Y:S04]  /*129e0*/  DEPBAR.LE SB0, 0x0 ;  /* 0x000080000000791a */ /* 0x000fe80000000000 */
[----:B------:R-:W-:Y:S01]  /*129f0*/  WARPSYNC 0xffffffff ;  /* 0xffffffff00007948 */ /* 0x000fe20003800000 */
[----:B------:R-:W-:Y:S01]  /*12a00*/  BAR.SYNC.DEFER_BLOCKING 0x0 ;  /* 0x0000000000007b1d */ /* 0x000fe20000010000 */
[----:B------:R-:W-:Y:S05]  /*12a10*/  ISETP.GT.AND P0, PT, R252, R223, PT ;  /* 0x000000dffc00720c */ /* 0x000fea0003f04270 */
[----:B------:R1:W2:Y:S01]  /*12a20*/  LDSM.16.M88.4 R80, [R198] ;  /* 0x00000000c650783b */ /* 0x0002a20000000200 */
[----:B------:R-:W-:Y:S03]  /*12a30*/  BSSY B0, `(.L_x_1749) ;  /* 0x0000045000007945 */ /* 0x000fe60003800000 */
[----:B------:R1:W3:Y:S04]  /*12a40*/  LDSM.16.M88.4 R76, [R198+0x2000] ;  /* 0x00200000c64c783b */ /* 0x0002e80000000200 */
[----:B------:R1:W4:Y:S04]  /*12a50*/  LDSM.16.M88.4 R16, [R95] ;  /* 0x000000005f10783b */ /* 0x0003280000000200 */
        /* <DEDUP_REMOVED lines=11> */
[----:B------:R-:W-:-:S05]  /*12b10*/  @P0 BRA `(.L_x_1750) ;  /* 0x0000036000000947 */ /* 0x000fca0003800000 */
[C---:B--234-:R-:W-:Y:S01]  /*12b20*/  IMAD.WIDE.U32 R2, R231.reuse, c[0x0][0x208], RZ ;  /* 0x00008200e7027a25 */ /* 0x05cfe200078e00ff */
        /* <DEDUP_REMOVED lines=17> */
[----:B------:R2:W3:Y:S02]  /*12c40*/  SHFL.IDX PT, R7, R4, RZ, 0x181f ;  /* 0x00181fff04077589 */ /* 0x0004e400000e0000 */
.L_x_1858:
[----:B------:R-:W-:-:S05]  /*12c50*/  BRA.DIV ~URZ, `(.L_x_1752) ;  /* 0x0000ed527f007947 */ /* 0x000fca000b800000 */
[----:B------:R-:W4:Y:S01]  /*12c60*/  SHFL.IDX PT, R2, R0, RZ, 0x181f ;  /* 0x00181fff00027589 */ /* 0x000f2200000e0000 */
[----:B------:R-:W-:Y:S02]  /*12c70*/  ISETP.GE.AND P1, PT, R244, c[0x0][0x1d4], PT ;  /* 0x00007500f4007a0c */ /* 0x000fe40003f26270 */
[-C--:B----4-:R-:W-:Y:S05]  /*12c80*/  IADD3 R2, P0, R2, R5.reuse, RZ ;  /* 0x0000000502027210 */ /* 0x090fea0007f1e0ff */
[--C-:B---3--:R-:W-:Y:S01]  /*12c90*/  IMAD.X R3, R7, 0x1, R6.reuse, P0 ;  /* 0x0000000107037824 */ /* 0x108fe200000e0606 */
[----:B------:R-:W-:Y:S05]  /*12ca0*/  SEL R7, RZ, 0x10, P1 ;  /* 0x00000010ff077807 */ /* 0x000fea0000800000 */
[----:B------:R-:W-:Y:S01]  /*12cb0*/  @!PT LDS RZ, [RZ] ;  /* 0x00000000fffff984 */ /* 0x000fe20000000800 */
[----:B------:R-:W-:Y:S01]  /*12cc0*/  @!PT LDS RZ, [RZ] ;  /* 0x00000000fffff984 */ /* 0x000fe20000000800 */
[----:B------:R3:W-:Y:S04]  /*12cd0*/  LDGSTS.E.BYPASS.LTC128B.128 [R208+0x100], [R2.64], !P1 ;  /* 0x0010000002d07fae */ /* 0x0007e8000c901d48 */
[----:B---3--:R-:W3:Y:S04]  /*12ce0*/  SHFL.IDX PT, R2, R0, 0x1, 0x181f ;  /* 0x00381f0000027f89 */ /* 0x008ee800000e0000 */
[----:B------:R-:W4:Y:S01]  /*12cf0*/  SHFL.IDX PT, R3, R4, 0x1, 0x181f ;  /* 0x00381f0004037f89 */ /* 0x000f2200000e0000 */
[-C--:B---3--:R-:W-:Y:S05]  /*12d00*/  IADD3 R2, P0, R2, R5.reuse, RZ ;  /* 0x0000000502027210 */ /* 0x088fea0007f1e0ff */
[--C-:B----4-:R-:W-:Y:S05]  /*12d10*/  IMAD.X R3, R3, 0x1, R6.reuse, P0 ;  /* 0x0000000103037824 */ /* 0x110fea00000e0606 */
[----:B------:R3:W-:Y:S04]  /*12d20*/  LDGSTS.E.BYPASS.LTC128B.128 [R208+0x900], [R2.64], !P1 ;  /* 0x0090000002d07fae */ /* 0x0007e8000c901d48 */
[----:B---3--:R-:W3:Y:S04]  /*12d30*/  SHFL.IDX PT, R2, R0, 0x2, 0x181f ;  /* 0x00581f0000027f89 */ /* 0x008ee800000e0000 */
[----:B------:R-:W4:Y:S01]  /*12d40*/  SHFL.IDX PT, R3, R4, 0x2, 0x181f ;  /* 0x00581f0004037f89 */ /* 0x000f2200000e0000 */
[-C--:B---3--:R-:W-:Y:S05]  /*12d50*/  IADD3 R2, P0, R2, R5.reuse, RZ ;  /* 0x0000000502027210 */ /* 0x088fea0007f1e0ff */
[--C-:B----4-:R-:W-:Y:S05]  /*12d60*/  IMAD.X R3, R3, 0x1, R6.reuse, P0 ;  /* 0x0000000103037824 */ /* 0x110fea00000e0606 */
[----:B------:R3:W-:Y:S04]  /*12d70*/  LDGSTS.E.BYPASS.LTC128B.128 [R208+0x1100], [R2.64], !P1 ;  /* 0x0110000002d07fae */ /* 0x0007e8000c901d48 */
[----:B---3--:R-:W3:Y:S04]  /*12d80*/  SHFL.IDX PT, R2, R0, 0x3, 0x181f ;  /* 0x00781f0000027f89 */ /* 0x008ee800000e0000 */
[----:B------:R-:W4:Y:S04]  /*12d90*/  SHFL.IDX PT, R3, R4, 0x3, 0x181f ;  /* 0x00781f0004037f89 */ /* 0x000f2800000e0000 */
[----:B------:R-:W2:Y:S04]  /*12da0*/  SHFL.IDX PT, R0, R0, 0x4, 0x181f ;  /* 0x00981f0000007f89 */ /* 0x000ea800000e0000 */
[----:B--2---:R-:W2:Y:S01]  /*12db0*/  SHFL.IDX PT, R4, R4, 0x4, 0x181f ;  /* 0x00981f0004047f89 */ /* 0x004ea200000e0000 */
[----:B---3--:R-:W-:Y:S05]  /*12dc0*/  IADD3 R2, P0, R2, R5, RZ ;  /* 0x0000000502027210 */ /* 0x008fea0007f1e0ff */
[----:B----4-:R-:W-:Y:S05]  /*12dd0*/  IMAD.X R3, R3, 0x1, R6, P0 ;  /* 0x0000000103037824 */ /* 0x010fea00000e0606 */
[----:B------:R3:W-:Y:S03]  /*12de0*/  LDGSTS.E.BYPASS.LTC128B.128 [R208+0x1900], [R2.64], !P1 ;  /* 0x0190000002d07fae */ /* 0x0007e6000c901d48 */
.L_x_1859:
[C---:B---3--:R-:W-:Y:S02]  /*12df0*/  IADD3 R2, -R7.reuse, 0x10, RZ ;  /* 0x0000001007027810 */ /* 0x048fe40007ffe1ff */
[----:B------:R-:W-:Y:S02]  /*12e00*/  ISETP.NE.U32.AND P2, PT, R7, RZ, PT ;  /* 0x000000ff0700720c */ /* 0x000fe40003f45070 */
[----:B------:R-:W-:Y:S04]  /*12e10*/  LOP3.LUT R2, R2, 0xf, RZ, 0xc0, !PT ;  /* 0x0000000f02027812 */ /* 0x000fe800078ec0ff */
[----:B------:R-:W-:Y:S04]  /*12e20*/  IADD3 R2, P1, P0, R2, R0, R5 ;  /* 0x0000000002027210 */ /* 0x000fe8000783e005 */
[----:B--2---:R-:W-:Y:S05]  /*12e30*/  IADD3.X R3, RZ, R4, R6, P1, P0 ;  /* 0x00000004ff037210 */ /* 0x004fea0000fe0406 */
[----:B------:R-:W-:Y:S01]  /*12e40*/  @!PT LDS RZ, [RZ] ;  /* 0x00000000fffff984 */ /* 0x000fe20000000800 */
[----:B------:R-:W-:Y:S01]  /*12e50*/  @!PT LDS RZ, [RZ] ;  /* 0x00000000fffff984 */ /* 0x000fe20000000800 */
[----:B------:R-:W-:Y:S01]  /*12e60*/  @!PT LDS RZ, [RZ] ;  /* 0x00000000fffff984 */ /* 0x000fe20000000800 */
[----:B------:R2:W-:Y:S04]  /*12e70*/  LDGSTS.E.BYPASS.LTC128B.128.ZFILL [R208+0x2100], [R2.64], P2 ;  /* 0x0210000002d07fae */ /* 0x0005e80009141d48 */
.L_x_1750:
[----:B--234-:R-:W-:Y:S05]  /*12e80*/  BSYNC B0 ;  /* 0x0000000000007941 */ /* 0x01cfea0003800000 */
.L_x_1749:
[----:B------:R-:W0:Y:S01]  /*12e90*/  LDGDEPBAR ;  /* 0x00000000000079af */ /* 0x000e220000000000 */
[----:B------:R-:W-:Y:S01]  /*12ea0*/  WARPSYNC 0xffffffff ;  /* 0xffffffff00007948 */ /* 0x000fe20003800000 */
[-C--:B------:R-:W-:Y:S01]  /*12eb0*/  HMMA.16816.F32.BF16 R4, R80, R16.reuse, RZ ;  /* 0x000000105004723c */ /* 0x080fe200000418ff */
[----:B------:R-:W-:Y:S02]  /*12ec0*/  BSSY B0, `(.L_x_1753) ;  /* 0x0000147000007945 */ /* 0x000fe40003800000 */
[----:B------:R-:W-:Y:S05]  /*12ed0*/  ISETP.GT.AND P0, PT, R223, R252, PT ;  /* 0x000000fcdf00720c */ /* 0x000fea0003f04270 */
[C---:B------:R-:W-:Y:S08]  /*12ee0*/  HMMA.16816.F32.BF16 R8, R76.reuse, R16, RZ ;  /* 0x000000104c08723c */ /* 0x040ff000000418ff */
[-C--:B------:R-:W-:Y:S08]  /*12ef0*/  HMMA.16816.F32.BF16 R12, R76, R18.reuse, RZ ;  /* 0x000000124c0c723c */ /* 0x080ff000000418ff */
[C---:B------:R-:W-:Y:S08]  /*12f00*/  HMMA.16816.F32.BF16 R16, R80.reuse, R18, RZ ;  /* 0x000000125010723c */ /* 0x040ff000000418ff */
[-C--:B-1----:R-:W-:Y:S08]  /*12f10*/  HMMA.16816.F32.BF16 R20, R80, R32.reuse, RZ ;  /* 0x000000205014723c */ /* 0x082ff000000418ff */
        /* <DEDUP_REMOVED lines=41> */
[----:B------:R-:W5:Y:S07]  /*131b0*/  LDSM.16.M88.4 R164, [R197+0x1800] ;  /* 0x00180000c5a4783b */ /* 0x000f6e0000000200 */
        /* <DEDUP_REMOVED lines=210> */
[----:B--234-:R-:W-:Y:S01]  /*13ee0*/  MOV R220, RZ ;  /* 0x000000ff00dc7202 */ /* 0x01cfe20000000f00 */
[----:B------:R-:W2:Y:S01]  /*13ef0*/  LDL R238, [R1+0x28] ;  /* 0x0000280001ee7983 */ /* 0x000ea20000100800 */
[C---:B------:R-:W-:Y:S02]  /*13f00*/  SHF.L.U64.HI R6, R244.reuse, 0x1, R245 ;  /* 0x00000001f4067819 */ /* 0x040fe400000102f5 */
[----:B------:R-:W-:Y:S01]  /*13f10*/  SHF.L.U32 R5, R244, 0x1, RZ ;  /* 0x00000001f4057819 */ /* 0x000fe200000006ff */
[----:B------:R-:W3:Y:S04]  /*13f20*/  LDL.64 R240, [R1+0x18] ;  /* 0x0000180001f07983 */ /* 0x000ee80000100a00 */
[----:B------:R-:W4:Y:S04]  /*13f30*/  LDL R235, [R1+0x24] ;  /* 0x0000240001eb7983 */ /* 0x000f280000100800 */
[----:B------:R-:W5:Y:S04]  /*13f40*/  LDL.64 R236, [R1+0x10] ;  /* 0x0000100001ec7983 */ /* 0x000f680000100a00 */
[----:B------:R-:W3:Y:S01]  /*13f50*/  LDL R234, [R1+0x20] ;  /* 0x0000200001ea7983 */ /* 0x000ee20000100800 */
[----:B--2---:R-:W-:Y:S05]  /*13f60*/  IMAD R2, R223, 0x50, R238 ;  /* 0x00000050df027824 */ /* 0x004fea00078e02ee */
[----:B------:R-:W-:Y:S05]  /*13f70*/  IADD3 R2, R2, -0x50, R251 ;  /* 0xffffffb002027810 */ /* 0x000fea0007ffe0fb */
[----:B------:R-:W-:Y:S04]  /*13f80*/  @P6 IMAD.HI.U32 R3, R2, c[0x0][0x2bc], RZ ;  /* 0x0000af0002036a27 */ /* 0x000fe800078e00ff */
[----:B-1----:R-:W-:Y:S01]  /*13f90*/  IMAD.MOV.U32 R0, RZ, RZ, R2 ;  /* 0x000000ffff007224 */ /* 0x002fe200078e0002 */
        /* <DEDUP_REMOVED lines=23> */
.L_x_1860:
[----:B------:R-:W-:-:S05]  /*14110*/  BRA.DIV ~URZ, `(.L_x_1756) ;  /* 0x0000de627f007947 */ /* 0x000fca000b800000 */
[----:B------:R-:W3:Y:S01]  /*14120*/  SHFL.IDX PT, R2, R0, RZ, 0x181f ;  /* 0x00181fff00027589 */ /* 0x000ee200000e0000 */
[----:B------:R-:W-:Y:S03]  /*14130*/  ISETP.GE.AND P1, PT, R244, c[0x0][0x1d4], PT ;  /* 0x00007500f4007a0c */ /* 0x000fe60003f26270 */
[----:B------:R-:W-:Y:S01]  /*14140*/  SHFL.IDX PT, R8, R0, 0x4, 0x181f ;  /* 0x00981f0000087f89 */ /* 0x000fe200000e0000 */
[-C--:B---3--:R-:W-:Y:S05]  /*14150*/  IADD3 R2, P0, R2, R5.reuse, RZ ;  /* 0x0000000502027210 */ /* 0x088fea0007f1e0ff */
[--C-:B--2---:R-:W-:Y:S01]  /*14160*/  IMAD.X R3, R7, 0x1, R6.reuse, P0 ;  /* 0x0000000107037824 */ /* 0x104fe200000e0606 */
[----:B------:R-:W-:Y:S04]  /*14170*/  SEL R7, RZ, 0x10, P1 ;  /* 0x00000010ff077807 */ /* 0x000fe80000800000 */
        /* <DEDUP_REMOVED lines=14> */
[----:B-1----:R-:W1:Y:S01]  /*14260*/  SHFL.IDX PT, R4, R4, 0x4, 0x181f ;  /* 0x00981f0004047f89 */ /* 0x002e6200000e0000 */
[----:B--2---:R-:W-:Y:S05]  /*14270*/  IADD3 R2, P0, R2, R5, RZ ;  /* 0x0000000502027210 */ /* 0x004fea0007f1e0ff */
[----:B---3--:R-:W-:Y:S05]  /*14280*/  IMAD.X R3, R3, 0x1, R6, P0 ;  /* 0x0000000103037824 */ /* 0x008fea00000e0606 */
[----:B------:R2:W-:Y:S03]  /*14290*/  LDGSTS.E.BYPASS.LTC128B.128 [R208+0x4100], [R2.64], !P1 ;  /* 0x0410000002d07fae */ /* 0x0005e6000c901d48 */
.L_x_1861:
[C---:B-1----:R-:W-:Y:S02]  /*142a0*/  IADD3 R0, -R7.reuse, 0x10, RZ ;  /* 0x0000001007007810 */ /* 0x042fe40007ffe1ff */
[----:B------:R-:W-:Y:S02]  /*142b0*/  ISETP.NE.U32.AND P2, PT, R7, RZ, PT ;  /* 0x000000ff0700720c */ /* 0x000fe40003f45070 */
[----:B------:R-:W-:Y:S04]  /*142c0*/  LOP3.LUT R0, R0, 0xf, RZ, 0xc0, !PT ;  /* 0x0000000f00007812 */ /* 0x000fe800078ec0ff */
[----:B--2---:R-:W-:Y:S04]  /*142d0*/  IADD3 R2, P1, P0, R0, R8, R5 ;  /* 0x0000000800027210 */ /* 0x004fe8000783e005 */
[----:B------:R-:W-:Y:S05]  /*142e0*/  IADD3.X R3, RZ, R4, R6, P1, P0 ;  /* 0x00000004ff037210 */ /* 0x000fea0000fe0406 */
[----:B------:R-:W-:Y:S01]  /*142f0*/  @!PT LDS RZ, [RZ] ;  /* 0x00000000fffff984 */ /* 0x000fe20000000800 */
[----:B------:R-:W-:Y:S01]  /*14300*/  @!PT LDS RZ, [RZ] ;  /* 0x00000000fffff984 */ /* 0x000fe20000000800 */
[----:B------:R-:W-:Y:S01]  /*14310*/  @!PT LDS RZ, [RZ] ;  /* 0x00000000fffff984 */ /* 0x000fe20000000800 */
[----:B------:R1:W-:Y:S04]  /*14320*/  LDGSTS.E.BYPASS.LTC128B.128.ZFILL [R208+0x4900], [R2.64], P2 ;  /* 0x0490000002d07fae */ /* 0x0003e80009141d48 */
.L_x_1754:
[----:B--234-:R-:W-:Y:S05]  /*14330*/  BSYNC B0 ;  /* 0x0000000000007941 */ /* 0x01cfea0003800000 */
.L_x_1753:
[----:B------:R-:W2:Y:S01]  /*14340*/  LDL R4, [R1+0x2c] ;  /* 0x00002c0001047983 */ /* 0x000ea20000100800 */
[----:B------:R-:W-:Y:S03]  /*14350*/  IMAD.MOV.U32 R6, RZ, RZ, c[0x0][0x2c4] ;  /* 0x0000b100ff067624 */ /* 0x000fe600078e00ff */
[----:B-1----:R-:W2:Y:S02]  /*14360*/  LDL R0, [R1+0x60] ;  /* 0x0000600001007983 */ /* 0x002ea40000100800 */
[----:B------:R-:W-:Y:S02]  /*14370*/  ISETP.NE.AND P0, PT, R6, 0x1, PT ;  /* 0x000000010600780c */ /* 0x000fe40003f05270 */
[----:B------:R-:W3:Y:S04]  /*14380*/  LDL R5, [R1+0x34] ;  /* 0x0000340001057983 */ /* 0x000ee80000100800 */
[----:B------:R-:W4:Y:S04]  /*14390*/  LDL R3, [R1+0x38] ;  /* 0x0000380001037983 */ /* 0x000f280000100800 */
[----:B------:R-:W4:Y:S04]  /*143a0*/  LDL R2, [R1+0x30] ;  /* 0x0000300001027983 */ /* 0x000f280000100800 */
[----:B------:R-:W0:Y:S01]  /*143b0*/  LDGDEPBAR ;  /* 0x00000000000079af */ /* 0x000e220000000000 */
[----:B--2---:R-:W-:Y:S04]  /*143c0*/  IMAD.IADD R4, R0, 0x1, R4 ;  /* 0x0000000100047824 */ /* 0x004fe800078e0204 */
[----:B------:R-:W-:Y:S05]  /*143d0*/  @P0 IMAD.HI.U32 R0, R4, c[0x0][0x2c8], RZ ;  /* 0x0000b20004000a27 */ /* 0x000fea00078e00ff */
[----:B------:R-:W-:Y:S01]  /*143e0*/  @P0 SHF.R.U32.HI R4, RZ, c[0x0][0x2cc], R0 ;  /* 0x0000b300ff040a19 */ /* 0x000fe20000011600 */
[----:B------:R-:W-:Y:S05]  /*143f0*/  IMAD R0, R223, -0x50, RZ ;  /* 0xffffffb0df007824 */ /* 0x000fea00078e02ff */
[----:B---3--:R-:W-:Y:S04]  /*14400*/  IADD3 R0, -R5, 0x1, R0 ;  /* 0x0000000105007810 */ /* 0x008fe80007ffe100 */
[----:B----4-:R-:W-:Y:S01]  /*14410*/  IADD3 R5, -R2, R0, R3 ;  /* 0x0000000002057210 */ /* 0x010fe20007ffe103 */
[----:B------:R-:W-:-:S05]  /*14420*/  BRA.DIV ~URZ, `(.L_x_1757) ;  /* 0x0000e0b27f007947 */ /* 0x000fca000b800000 */
[----:B------:R1:W2:Y:S02]  /*14430*/  SHFL.IDX PT, R0, R4, RZ, 0x1c1f ;  /* 0x001c1fff04007589 */ /* 0x0002a400000e0000 */
.L_x_1862:
[----:B--2---:R-:W-:Y:S05]  /*14440*/  IMAD.IADD R0, R5, 0x1, R0 ;  /* 0x0000000105007824 */ /* 0x004fea00078e0200 */
[C---:B------:R-:W-:Y:S02]  /*14450*/  ISETP.GT.AND P0, PT, R0.reuse, RZ, PT ;  /* 0x000000ff0000720c */ /* 0x040fe40003f04270 */
[C---:B------:R-:W-:Y:S02]  /*14460*/  ISETP.GT.AND P1, PT, R0.reuse, 0x1, PT ;  /* 0x000000010000780c */ /* 0x040fe40003f24270 */
[C---:B------:R-:W-:Y:S02]  /*14470*/  ISETP.GT.AND P3, PT, R0.reuse, 0x8, PT ;  /* 0x000000080000780c */ /* 0x040fe40003f64270 */
        /* <DEDUP_REMOVED lines=11> */
[C---:B------:R-:W-:Y:S02]  /*14530*/  ISETP.GT.AND P0, PT, R0.reuse, 0x21, PT ;  /* 0x000000210000780c */ /* 0x040fe40003f04270 */
[----:B------:R-:W-:Y:S02]  /*14540*/  FSEL R28, R165, -INF , P2 ;  /* 0xff800000a51c7808 */ /* 0x000fe40001000000 */
        /* <DEDUP_REMOVED lines=8> */
[----:B------:R-:W-:Y:S02]  /*145d0*/  ISETP.GT.AND P0, PT, R0, 0x38, PT ;  /* 0x000000380000780c */ /* 0x000fe40003f04270 */
[----:B------:R-:W-:Y:S02]  /*145e0*/  FSEL R23, R23, -INF , P3 ;  /* 0xff80000017177808 */ /* 0x000fe40001800000 */
        /* <DEDUP_REMOVED lines=8> */
[----:B------:R-:W-:Y:S02]  /*14670*/  ISETP.GT.AND P0, PT, R0, 0x49, PT ;  /* 0x000000490000780c */ /* 0x000fe40003f04270 */
[----:B------:R-:W-:Y:S02]  /*14680*/  FSEL R17, R17, -INF , P4 ;  /* 0xff80000011117808 */ /* 0x000fe40002000000 */
        /* <DEDUP_REMOVED lines=12> */
[C---:B------:R-:W-:Y:S02]  /*14750*/  ISETP.GT.AND P1, PT, R3.reuse, 0x1, PT ;  /* 0x000000010300780c */ /* 0x040fe40003f24270 */
[C---:B------:R-:W-:Y:S02]  /*14760*/  ISETP.GT.AND P2, PT, R3.reuse, 0x8, PT ;  /* 0x000000080300780c */ /* 0x040fe40003f44270 */
        /* <DEDUP_REMOVED lines=34> */
[----:B------:R-:W-:Y:S02]  /*14990*/  ISETP.GT.AND P0, PT, R2, RZ, PT ;  /* 0x000000ff0200720c */ /* 0x000fe40003f04270 */
        /* <DEDUP_REMOVED lines=37> */
[----:B------:R-:W-:Y:S02]  /*14bf0*/  FMNMX.FTZ R2, R9, R86, !PT ;  /* 0x0000005609027209 */ /* 0x000fe40007810000 */
[----:B------:R-:W-:Y:S02]  /*14c00*/  FSEL R74, R58, -INF , P0 ;  /* 0xff8000003a4a7808 */ /* 0x000fe40000000000 */
[----:B------:R-:W-:Y:S02]  /*14c10*/  FMNMX.FTZ R2, R10, R2, !PT ;  /* 0x000000020a027209 */ /* 0x000fe40007810000 */
[----:B------:R-:W-:Y:S02]  /*14c20*/  ISETP.GT.AND P0, PT, R0, RZ, PT ;  /* 0x000000ff0000720c */ /* 0x000fe40003f04270 */
[----:B------:R-:W-:Y:S02]  /*14c30*/  FMNMX.FTZ R2, R11, R2, !PT ;  /* 0x000000020b027209 */ /* 0x000fe40007810000 */
[----:B------:R-:W-:Y:S02]  /*14c40*/  FSEL R80, R60, -INF , P3 ;  /* 0xff8000003c507808 */ /* 0x000fe40001800000 */
[----:B------:R-:W-:Y:S02]  /*14c50*/  FMNMX.FTZ R2, R16, R2, !PT ;  /* 0x0000000210027209 */ /* 0x000fe40007810000 */
[----:B------:R-:W-:Y:S02]  /*14c60*/  FSEL R67, R57, -INF , P1 ;  /* 0xff80000039437808 */ /* 0x000fe40000800000 */
[----:B------:R-:W-:Y:S02]  /*14c70*/  FMNMX.FTZ R2, R29, R2, !PT ;  /* 0x000000021d027209 */ /* 0x000fe40007810000 */
[----:B------:R-:W-:Y:S02]  /*14c80*/  ISETP.GT.AND P1, PT, R0, 0x1, PT ;  /* 0x000000010000780c */ /* 0x000fe40003f24270 */
        /* <DEDUP_REMOVED lines=14> */
[----:B------:R-:W-:Y:S02]  /*14d70*/  FMNMX.FTZ R2, R21, R2, !PT ;  /* 0x0000000215027209 */ /* 0x000fe40007810000 */
[----:B------:R-:W-:Y:S02]  /*14d80*/  ISETP.GT.AND P2, PT, R0, 0x11, PT ;  /* 0x000000110000780c */ /* 0x000fe40003f44270 */
[----:B------:R-:W-:Y:S02]  /*14d90*/  FMNMX.FTZ R2, R20, R2, !PT ;  /* 0x0000000214027209 */ /* 0x000fe40007810000 */
[----:B------:R-:W-:Y:S02]  /*14da0*/  FSEL R61, R230, -INF , P3 ;  /* 0xff800000e63d7808 */ /* 0x000fe40001800000 */
        /* <DEDUP_REMOVED lines=8> */
[C---:B------:R-:W-:Y:S02]  /*14e30*/  ISETP.GT.AND P1, PT, R0.reuse, 0x20, PT ;  /* 0x000000200000780c */ /* 0x040fe40003f24270 */
[----:B------:R-:W-:Y:S02]  /*14e40*/  ISETP.GT.AND P0, PT, R0, 0x21, PT ;  /* 0x000000210000780c */ /* 0x000fe40003f04270 */
[----:B------:R-:W-:Y:S02]  /*14e50*/  FMNMX.FTZ R2, R13, R2, !PT ;  /* 0x000000020d027209 */ /* 0x000fe40007810000 */
        /* <DEDUP_REMOVED lines=21> */
[----:B------:R-:W-:Y:S01]  /*14fb0*/  FSEL R31, R171, -INF , P4 ;  /* 0xff800000ab1f7808 */ /* 0x000fe20002000000 */
[----:B------:R-:W2:Y:S01]  /*14fc0*/  SHFL.BFLY PT, R0, R2, 0x2, 0x1f ;  /* 0x0c401f0002007f89 */ /* 0x000ea200000e0000 */
[----:B------:R-:W-:Y:S02]  /*14fd0*/  FSEL R8, R73, -INF , P3 ;  /* 0xff80000049087808 */ /* 0x000fe40001800000 */
[----:B------:R-:W-:Y:S02]  /*14fe0*/  FSEL R7, R72, -INF , P2 ;  /* 0xff80000048077808 */ /* 0x000fe40001000000 */
[----:B------:R-:W-:Y:S02]  /*14ff0*/  FSEL R6, R68, -INF , P1 ;  /* 0xff80000044067808 */ /* 0x000fe40000800000 */
[----:B------:R-:W-:Y:S02]  /*15000*/  FSEL R5, R65, -INF , P0 ;  /* 0xff80000041057808 */ /* 0x000fe40000000000 */
[----:B--2---:R-:W-:Y:S05]  /*15010*/  FMNMX.FTZ R0, R0, R2, !PT ;  /* 0x0000000200007209 */ /* 0x004fea0007810000 */
        /* <DEDUP_REMOVED lines=71> */
[----:B-12---:R-:W-:Y:S06]  /*15490*/  FMNMX.FTZ R4, R0, R2, !PT ;  /* 0x0000000200047209 */ /* 0x006fec0007810000 */
[----:B------:R1:W2:Y:S02]  /*154a0*/  SHFL.BFLY PT, R0, R4, 0x1, 0x1f ;  /* 0x0c201f0004007f89 */ /* 0x0002a400000e0000 */
.L_x_1863:
        /* <DEDUP_REMOVED lines=18> */
[--C-:B-1----:R-:W-:Y:S02]  /*155d0*/  FFMA.FTZ R4, R10, c[0x0][0x2d0], -R2.reuse ;  /* 0x0000b4000a047a23 */ /* 0x102fe40000010802 */
        /* <DEDUP_REMOVED lines=14> */
[----:B------:R-:W1:Y:S10]  /*156c0*/  MUFU.EX2 R2, R4 ;  /* 0x0000000400027308 */ /* 0x000e740000000800 */
[----:B------:R-:W-:Y:S01]  /*156d0*/  MUFU.EX2 R11, R11 ;  /* 0x0000000b000b7308 */ /* 0x000fe20000000800 */
[----:B--2---:R-:W-:Y:S01]  /*156e0*/  FFMA.FTZ R0, R65, R239, R3 ;  /* 0x000000ef41007223 */ /* 0x004fe20000010003 */
[C---:B-1----:R-:W-:Y:S03]  /*156f0*/  F2FP.BF16.PACK_AB R72, R2.reuse, R3 ;  /* 0x000000030248723e */ /* 0x042fe600000010ff */
        /* <DEDUP_REMOVED lines=32> */
[----:B-1----:R-:W-:Y:S02]  /*15900*/  FFMA.FTZ R0, R3, R243, R9 ;  /* 0x000000f303007223 */ /* 0x002fe40000010009 */
[C---:B------:R-:W-:Y:S02]  /*15910*/  FMUL.FTZ R48, R65.reuse, R148 ;  /* 0x0000009441307220 */ /* 0x040fe40000410000 */
[----:B------:R-:W-:Y:S02]  /*15920*/  FMUL.FTZ R49, R65, R149 ;  /* 0x0000009541317220 */ /* 0x000fe40000410000 */
[C---:B------:R-:W-:Y:S02]  /*15930*/  FMUL.FTZ R50, R3.reuse, R150 ;  /* 0x0000009603327220 */ /* 0x040fe40000410000 */
[----:B------:R-:W-:Y:S01]  /*15940*/  FMUL.FTZ R51, R3, R151 ;  /* 0x0000009703337220 */ /* 0x000fe20000410000 */
[----:B------:R-:W-:Y:S01]  /*15950*/  MUFU.EX2 R243, R168 ;  /* 0x000000a800f37308 */ /* 0x000fe20000000800 */
[----:B------:R-:W-:Y:S09]  /*15960*/  LDSM.16.MT88.4 R148, [R193+0x2000] ;  /* 0x00200000c194783b */ /* 0x000ff20000004200 */
[----:B------:R-:W-:Y:S01]  /*15970*/  MUFU.EX2 R169, R228 ;  /* 0x000000e400a97308 */ /* 0x000fe20000000800 */
[C---:B--2---:R-:W-:Y:S01]  /*15980*/  FADD.FTZ R38, R2.reuse, R0 ;  /* 0x0000000002267221 */ /* 0x044fe20000010000 */
[----:B------:R-:W-:Y:S01]  /*15990*/  F2FP.BF16.PACK_AB R73, R2, R9 ;  /* 0x000000090249723e */ /* 0x000fe200000010ff */
[C---:B------:R-:W-:Y:S01]  /*159a0*/  FMUL.FTZ R2, R69.reuse, c[0x0][0x2d0] ;  /* 0x0000b40045027a20 */ /* 0x040fe20000410000 */
[----:B------:R-:W-:Y:S06]  /*159b0*/  FSEL R0, R69, RZ, P0 ;  /* 0x000000ff45007208 */ /* 0x000fec0000000000 */
[----:B------:R-:W-:Y:S01]  /*159c0*/  MUFU.EX2 R168, R229 ;  /* 0x000000e500a87308 */ /* 0x000fe20000000800 */
        /* <DEDUP_REMOVED lines=12> */
[----:B------:R-:W-:Y:S01]  /*15a90*/  FMUL.FTZ R0, R0, c[0x0][0x2d0] ;  /* 0x0000b40000007a20 */ /* 0x000fe20000410000 */
[----:B------:R-:W-:Y:S01]  /*15aa0*/  LDSM.16.MT88.4 R80, [R195] ;  /* 0x00000000c350783b */ /* 0x000fe20000004200 */
[--C-:B------:R-:W-:Y:S02]  /*15ab0*/  FFMA.FTZ R19, R79, c[0x0][0x2d0], -R2.reuse ;  /* 0x0000b4004f137a23 */ /* 0x100fe40000010802 */
[--C-:B------:R-:W-:Y:S02]  /*15ac0*/  FFMA.FTZ R237, R63, c[0x0][0x2d0], -R2.reuse ;  /* 0x0000b4003fed7a23 */ /* 0x100fe40000010802 */
[--C-:B------:R-:W-:Y:S02]  /*15ad0*/  FFMA.FTZ R166, R166, c[0x0][0x2d0], -R2.reuse ;  /* 0x0000b400a6a67a23 */ /* 0x100fe40000010802 */
[--C-:B------:R-:W-:Y:S01]  /*15ae0*/  FFMA.FTZ R165, R165, c[0x0][0x2d0], -R2.reuse ;  /* 0x0000b400a5a57a23 */ /* 0x100fe20000010802 */
[----:B------:R-:W3:Y:S01]  /*15af0*/  MUFU.EX2 R0, R0 ;  /* 0x0000000000007308 */ /* 0x000ee20000000800 */
[--C-:B------:R-:W-:Y:S02]  /*15b00*/  FFMA.FTZ R164, R164, c[0x0][0x2d0], -R2.reuse ;  /* 0x0000b400a4a47a23 */ /* 0x100fe40000010802 */
[--C-:B------:R-:W-:Y:S02]  /*15b10*/  FFMA.FTZ R175, R162, c[0x0][0x2d0], -R2.reuse ;  /* 0x0000b400a2af7a23 */ /* 0x100fe40000010802 */
[----:B-1----:R-:W-:Y:S02]  /*15b20*/  FMUL.FTZ R4, R68, c[0x0][0x2d0] ;  /* 0x0000b40044047a20 */ /* 0x002fe40000410000 */
[--C-:B------:R-:W-:Y:S02]  /*15b30*/  FFMA.FTZ R177, R161, c[0x0][0x2d0], -R2.reuse ;  /* 0x0000b400a1b17a23 */ /* 0x100fe40000010802 */
[--C-:B------:R-:W-:Y:S01]  /*15b40*/  FFMA.FTZ R187, R160, c[0x0][0x2d0], -R2.reuse ;  /* 0x0000b400a0bb7a23 */ /* 0x100fe20000010802 */
[----:B------:R-:W-:Y:S01]  /*15b50*/  FSEL R4, R4, RZ, P0 ;  /* 0x000000ff04047208 */ /* 0x000fe20000000000 */
[--C-:B------:R-:W-:Y:S01]  /*15b60*/  FFMA.FTZ R233, R74, c[0x0][0x2d0], -R2.reuse ;  /* 0x0000b4004ae97a23 */ /* 0x100fe20000010802 */
[----:B------:R-:W-:Y:S01]  /*15b70*/  F2FP.BF16.PACK_AB R74, R10, R11 ;  /* 0x0000000b0a4a723e */ /* 0x000fe200000010ff */
[--C-:B------:R-:W-:Y:S02]  /*15b80*/  FFMA.FTZ R234, R67, c[0x0][0x2d0], -R2.reuse ;  /* 0x0000b40043ea7a23 */ /* 0x100fe40000010802 */
[--C-:B------:R-:W-:Y:S02]  /*15b90*/  FFMA.FTZ R239, R58, c[0x0][0x2d0], -R2.reuse ;  /* 0x0000b4003aef7a23 */ /* 0x100fe40000010802 */
[--C-:B------:R-:W-:Y:S02]  /*15ba0*/  FFMA.FTZ R167, R167, c[0x0][0x2d0], -R2.reuse ;  /* 0x0000b400a7a77a23 */ /* 0x100fe40000010802 */
[----:B------:R-:W-:Y:S01]  /*15bb0*/  FFMA.FTZ R163, R163, c[0x0][0x2d0], -R2 ;  /* 0x0000b400a3a37a23 */ /* 0x000fe20000010802 */
[----:B------:R-:W-:Y:S01]  /*15bc0*/  FSEL R2, R68, RZ, P0 ;  /* 0x000000ff44027208 */ /* 0x000fe20000000000 */
[--C-:B--2---:R-:W-:Y:S02]  /*15bd0*/  FFMA.FTZ R9, R30, c[0x0][0x2d0], -R4.reuse ;  /* 0x0000b4001e097a23 */ /* 0x104fe40000010804 */
[--C-:B------:R-:W-:Y:S02]  /*15be0*/  FFMA.FTZ R225, R32, c[0x0][0x2d0], -R4.reuse ;  /* 0x0000b40020e17a23 */ /* 0x100fe40000010804 */
[----:B------:R1:W-:Y:S01]  /*15bf0*/  MUFU.EX2 R32, R9 ;  /* 0x0000000900207308 */ /* 0x0003e20000000800 */
[----:B------:R-:W-:Y:S02]  /*15c00*/  FADD.FTZ R2, -R2, R89 ;  /* 0x0000005902027221 */ /* 0x000fe40000010100 */
[--C-:B------:R-:W-:Y:S02]  /*15c10*/  FFMA.FTZ R207, R36, c[0x0][0x2d0], -R4.reuse ;  /* 0x0000b40024cf7a23 */ /* 0x100fe40000010804 */
[----:B------:R-:W-:Y:S02]  /*15c20*/  FMUL.FTZ R2, R2, c[0x0][0x2d0] ;  /* 0x0000b40002027a20 */ /* 0x000fe40000410000 */
[----:B---3--:R-:W-:Y:S02]  /*15c30*/  FMUL.FTZ R45, R0, R105 ;  /* 0x00000069002d7220 */ /* 0x008fe40000410000 */
[--C-:B------:R-:W-:Y:S02]  /*15c40*/  FFMA.FTZ R18, R62, c[0x0][0x2d0], -R4.reuse ;  /* 0x0000b4003e127a23 */ /* 0x100fe40000010804 */
[----:B------:R-:W2:Y:S01]  /*15c50*/  MUFU.EX2 R2, R2 ;  /* 0x0000000200027308 */ /* 0x000ea20000000800 */
[--C-:B------:R-:W-:Y:S02]  /*15c60*/  FFMA.FTZ R17, R61, c[0x0][0x2d0], -R4.reuse ;  /* 0x0000b4003d117a23 */ /* 0x100fe40000010804 */
[--C-:B------:R-:W-:Y:S01]  /*15c70*/  FFMA.FTZ R16, R76, c[0x0][0x2d0], -R4.reuse ;  /* 0x0000b4004c107a23 */ /* 0x100fe20000010804 */
[----:B------:R-:W-:Y:S01]  /*15c80*/  F2FP.BF16.PACK_AB R76, R20, R21 ;  /* 0x00000015144c723e */ /* 0x000fe200000010ff */
        /* <DEDUP_REMOVED lines=17> */
[C---:B------:R-:W-:Y:S02]  /*15da0*/  FFMA.FTZ R4, R0.reuse, R246, R21 ;  /* 0x000000f600047223 */ /* 0x040fe40000010015 */
[----:B------:R-:W-:Y:S02]  /*15db0*/  FMUL.FTZ R56, R0, R100 ;  /* 0x0000006400387220 */ /* 0x000fe40000410000 */
[----:B------:R-:W-:Y:S02]  /*15dc0*/  FADD.FTZ R100, R20, R4 ;  /* 0x0000000414647221 */ /* 0x000fe40000010000 */
[----:B------:R-:W3:Y:S01]  /*15dd0*/  LDSM.16.MT88.4 R20, [R192] ;  /* 0x00000000c014783b */ /* 0x000ee20000004200 */
[----:B------:R-:W-:Y:S01]  /*15de0*/  FADD.FTZ R8, R11, R12 ;  /* 0x0000000c0b087221 */ /* 0x000fe20000010000 */
[----:B------:R-:W-:Y:S01]  /*15df0*/  MUFU.EX2 R176, R188 ;  /* 0x000000bc00b07308 */ /* 0x000fe20000000800 */
[C---:B------:R-:W-:Y:S02]  /*15e00*/  FMUL.FTZ R60, R0.reuse, R96 ;  /* 0x00000060003c7220 */ /* 0x040fe40000410000 */
[C---:B------:R-:W-:Y:S02]  /*15e10*/  FMUL.FTZ R61, R0.reuse, R97 ;  /* 0x00000061003d7220 */ /* 0x040fe40000410000 */
[C---:B------:R-:W-:Y:S02]  /*15e20*/  FMUL.FTZ R40, R0.reuse, R108 ;  /* 0x0000006c00287220 */ /* 0x040fe40000410000 */
[C---:B------:R-:W-:Y:S02]  /*15e30*/  FMUL.FTZ R41, R0.reuse, R109 ;  /* 0x0000006d00297220 */ /* 0x040fe40000410000 */
[C---:B------:R-:W-:Y:S01]  /*15e40*/  FMUL.FTZ R44, R0.reuse, R104 ;  /* 0x00000068002c7220 */ /* 0x040fe20000410000 */
[----:B------:R-:W-:Y:S01]  /*15e50*/  MUFU.EX2 R109, R180 ;  /* 0x000000b4006d7308 */ /* 0x000fe20000000800 */
[----:B------:R-:W-:Y:S02]  /*15e60*/  FMUL.FTZ R57, R0, R101 ;  /* 0x0000006500397220 */ /* 0x000fe40000410000 */
[----:B------:R-:W-:Y:S02]  /*15e70*/  FADD.FTZ R66, R10, R8 ;  /* 0x000000080a427221 */ /* 0x000fe40000010000 */
[C---:B------:R-:W-:Y:S02]  /*15e80*/  FMUL.FTZ R8, R0.reuse, R124 ;  /* 0x0000007c00087220 */ /* 0x040fe40000410000 */
[C---:B-1----:R-:W-:Y:S02]  /*15e90*/  FMUL.FTZ R9, R0.reuse, R125 ;  /* 0x0000007d00097220 */ /* 0x042fe40000410000 */
[C---:B------:R-:W-:Y:S01]  /*15ea0*/  FMUL.FTZ R12, R0.reuse, R120 ;  /* 0x00000078000c7220 */ /* 0x040fe20000410000 */
[----:B------:R1:W-:Y:S01]  /*15eb0*/  MUFU.EX2 R104, R55 ;  /* 0x0000003700687308 */ /* 0x0003e20000000800 */
[C---:B------:R-:W-:Y:S02]  /*15ec0*/  FMUL.FTZ R13, R0.reuse, R121 ;  /* 0x00000079000d7220 */ /* 0x040fe40000410000 */
[C---:B------:R-:W-:Y:S02]  /*15ed0*/  FMUL.FTZ R24, R0.reuse, R116 ;  /* 0x0000007400187220 */ /* 0x040fe40000410000 */
[C---:B------:R-:W-:Y:S02]  /*15ee0*/  FMUL.FTZ R25, R0.reuse, R117 ;  /* 0x0000007500197220 */ /* 0x040fe40000410000 */
[C---:B------:R-:W-:Y:S02]  /*15ef0*/  FMUL.FTZ R28, R0.reuse, R112 ;  /* 0x00000070001c7220 */ /* 0x040fe40000410000 */
[----:B------:R-:W-:Y:S01]  /*15f00*/  FMUL.FTZ R29, R0, R113 ;  /* 0x00000071001d7220 */ /* 0x000fe20000410000 */
[----:B------:R-:W4:Y:S01]  /*15f10*/  MUFU.EX2 R101, R18 ;  /* 0x0000001200657308 */ /* 0x000f220000000800 */
[C---:B--2---:R-:W-:Y:S02]  /*15f20*/  FMUL.FTZ R59, R2.reuse, R103 ;  /* 0x00000067023b7220 */ /* 0x044fe40000410000 */
[C---:B------:R-:W-:Y:S02]  /*15f30*/  FMUL.FTZ R58, R2.reuse, R102 ;  /* 0x00000066023a7220 */ /* 0x040fe40000410000 */
[C---:B------:R-:W-:Y:S02]  /*15f40*/  FMUL.FTZ R6, R3.reuse, R130 ;  /* 0x0000008203067220 */ /* 0x040fe40000410000 */
[----:B------:R-:W-:Y:S02]  /*15f50*/  FMUL.FTZ R7, R3, R131 ;  /* 0x0000008303077220 */ /* 0x000fe40000410000 */
[C---:B------:R-:W-:Y:S01]  /*15f60*/  FMUL.FTZ R4, R65.reuse, R128 ;  /* 0x0000008041047220 */ /* 0x040fe20000410000 */
[----:B------:R-:W2:Y:S01]  /*15f70*/  MUFU.EX2 R0, R14 ;  /* 0x0000000e00007308 */ /* 0x000ea20000000800 */
[C---:B------:R-:W-:Y:S02]  /*15f80*/  FMUL.FTZ R5, R65.reuse, R129 ;  /* 0x0000008141057220 */ /* 0x040fe40000410000 */
[C---:B------:R-:W-:Y:S01]  /*15f90*/  FMUL.FTZ R10, R2.reuse, R126 ;  /* 0x0000007e020a7220 */ /* 0x040fe20000410000 */
[----:B-1----:R-:W-:Y:S01]  /*15fa0*/  LDSM.16.MT88.4 R52, [R193] ;  /* 0x00000000c134783b */ /* 0x002fe20000004200 */
[C---:B------:R-:W-:Y:S02]  /*15fb0*/  FMUL.FTZ R11, R2.reuse, R127 ;  /* 0x0000007f020b7220 */ /* 0x040fe40000410000 */
[C---:B------:R-:W-:Y:S02]  /*15fc0*/  FMUL.FTZ R15, R2.reuse, R123 ;  /* 0x0000007b020f7220 */ /* 0x040fe40000410000 */
[C---:B------:R-:W-:Y:S01]  /*15fd0*/  FFMA.FTZ R89, R2.reuse, R247, R32 ;  /* 0x000000f702597223 */ /* 0x040fe20000010020 */
[----:B------:R1:W-:Y:S01]  /*15fe0*/  MUFU.EX2 R103, R37 ;  /* 0x0000002500677308 */ /* 0x0003e20000000800 */
[----:B------:R-:W-:Y:S01]  /*15ff0*/  FMUL.FTZ R33, R65, R141 ;  /* 0x0000008d41217220 */ /* 0x000fe20000410000 */
[----:B------:R-:W5:Y:S01]  /*16000*/  LDL R247, [R1] ;  /* 0x0000000001f77983 */ /* 0x000f620000100800 */
[----:B------:R-:W-:Y:S01]  /*16010*/  FMUL.FTZ R34, R3, R142 ;  /* 0x0000008e03227220 */ /* 0x000fe20000410000 */
[----:B----4-:R-:W-:Y:S01]  /*16020*/  F2FP.BF16.PACK_AB R77, R101, R32 ;  /* 0x00000020654d723e */ /* 0x010fe200000010ff */
[----:B------:R-:W-:Y:S02]  /*16030*/  FMUL.FTZ R18, R3, R134 ;  /* 0x0000008603127220 */ /* 0x000fe40000410000 */
[----:B------:R-:W-:Y:S02]  /*16040*/  FMUL.FTZ R32, R65, R140 ;  /* 0x0000008c41207220 */ /* 0x000fe40000410000 */
[----:B------:R-:W-:Y:S01]  /*16050*/  FMUL.FTZ R35, R3, R143 ;  /* 0x0000008f03237220 */ /* 0x000fe20000410000 */
[----:B------:R4:W-:Y:S01]  /*16060*/  MUFU.EX2 R102, R17 ;  /* 0x0000001100667308 */ /* 0x0009e20000000800 */
[----:B------:R-:W-:Y:S01]  /*16070*/  LDSM.16.MT88.4 R140, [R196+0x2000] ;  /* 0x00200000c48c783b */ /* 0x000fe20000004200 */
[----:B------:R-:W-:Y:S01]  /*16080*/  FMUL.FTZ R46, R2, R106 ;  /* 0x0000006a022e7220 */ /* 0x000fe20000410000 */
[----:B--2---:R-:W-:Y:S01]  /*16090*/  F2FP.BF16.PACK_AB R75, R104, R0 ;  /* 0x00000000684b723e */ /* 0x004fe200000010ff */
[----:B------:R-:W-:Y:S02]  /*160a0*/  FADD.FTZ R88, R0, R38 ;  /* 0x0000002600587221 */ /* 0x000fe40000010000 */
[C---:B------:R-:W-:Y:S02]  /*160b0*/  FMUL.FTZ R47, R2.reuse, R107 ;  /* 0x0000006b022f7220 */ /* 0x040fe40000410000 */
[C---:B------:R-:W-:Y:S02]  /*160c0*/  FMUL.FTZ R62, R2.reuse, R98 ;  /* 0x00000062023e7220 */ /* 0x040fe40000410000 */
[----:B------:R-:W2:Y:S01]  /*160d0*/  MUFU.EX2 R121, R19 ;  /* 0x0000001300797308 */ /* 0x000ea20000000800 */
[-C--:B---3--:R-:W-:Y:S01]  /*160e0*/  HMMA.16816.F32.BF16 R4, R72, R20.reuse, R4 ;  /* 0x000000144804723c */ /* 0x088fe20000041804 */
[----:B-1----:R-:W1:Y:S04]  /*160f0*/  LDSM.16.MT88.4 R36, [R196] ;  /* 0x00000000c424783b */ /* 0x002e680000004200 */
[C---:B------:R-:W-:Y:S02]  /*16100*/  FMUL.FTZ R14, R2.reuse, R122 ;  /* 0x0000007a020e7220 */ /* 0x040fe40000410000 */
[C---:B------:R-:W-:Y:S02]  /*16110*/  FMUL.FTZ R26, R2.reuse, R118 ;  /* 0x00000076021a7220 */ /* 0x040fe40000410000 */
[----:B------:R-:W3:Y:S03]  /*16120*/  MUFU.EX2 R120, R16 ;  /* 0x0000001000787308 */ /* 0x000ee60000000800 */
[C---:B------:R-:W-:Y:S02]  /*16130*/  FMUL.FTZ R27, R2.reuse, R119 ;  /* 0x00000077021b7220 */ /* 0x040fe40000410000 */
[----:B----4-:R-:W-:Y:S02]  /*16140*/  FMUL.FTZ R17, R65, R133 ;  /* 0x0000008541117220 */ /* 0x010fe40000410000 */
[C---:B------:R-:W-:Y:S02]  /*16150*/  FMUL.FTZ R63, R2.reuse, R99 ;  /* 0x00000063023f7220 */ /* 0x040fe40000410000 */
[----:B------:R-:W4:Y:S01]  /*16160*/  LDSM.16.MT88.4 R96, [R192+0x800] ;  /* 0x00080000c060783b */ /* 0x000f220000004200 */
[----:B------:R-:W-:Y:S01]  /*16170*/  MUFU.EX2 R108, R178 ;  /* 0x000000b2006c7308 */ /* 0x000fe20000000800 */
[C---:B------:R-:W-:Y:S02]  /*16180*/  FMUL.FTZ R42, R2.reuse, R110 ;  /* 0x0000006e022a7220 */ /* 0x040fe40000410000 */
[C---:B------:R-:W-:Y:S01]  /*16190*/  FMUL.FTZ R43, R2.reuse, R111 ;  /* 0x0000006f022b7220 */ /* 0x040fe20000410000 */
[----:B--2---:R-:W-:Y:S01]  /*161a0*/  F2FP.BF16.PACK_AB R78, R121, R103 ;  /* 0x00000067794e723e */ /* 0x004fe200000010ff */
[C---:B------:R-:W-:Y:S02]  /*161b0*/  FMUL.FTZ R19, R3.reuse, R135 ;  /* 0x0000008703137220 */ /* 0x040fe40000410000 */
[----:B------:R-:W-:Y:S02]  /*161c0*/  FMUL.FTZ R67, R3, R159 ;  /* 0x0000009f03437220 */ /* 0x000fe40000410000 */
[C---:B------:R-:W-:Y:S01]  /*161d0*/  FMUL.FTZ R30, R2.reuse, R114 ;  /* 0x00000072021e7220 */ /* 0x040fe20000410000 */
[----:B------:R-:W-:Y:S01]  /*161e0*/  MUFU.EX2 R111, R182 ;  /* 0x000000b6006f7308 */ /* 0x000fe20000000800 */
[----:B------:R-:W-:Y:S02]  /*161f0*/  FMUL.FTZ R31, R2, R115 ;  /* 0x00000073021f7220 */ /* 0x000fe40000410000 */
[----:B------:R-:W-:Y:S01]  /*16200*/  FADD.FTZ R0, R64, R66 ;  /* 0x0000004240007221 */ /* 0x000fe20000010000 */
[----:B---3--:R-:W-:Y:S01]  /*16210*/  F2FP.BF16.PACK_AB R79, R120, R102 ;  /* 0x00000066784f723e */ /* 0x008fe200000010ff */
[----:B------:R-:W-:Y:S02]  /*16220*/  FMUL.FTZ R16, R65, R132 ;  /* 0x0000008441107220 */ /* 0x000fe40000410000 */
[----:B------:R-:W-:Y:S01]  /*16230*/  LDSM.16.MT88.4 R132, [R192+0x2000] ;  /* 0x00200000c084783b */ /* 0x000fe20000004200 */
[----:B------:R-:W-:Y:S02]  /*16240*/  FMUL.FTZ R66, R3, R158 ;  /* 0x0000009e03427220 */ /* 0x000fe40000410000 */
[----:B------:R-:W-:Y:S01]  /*16250*/  MUFU.EX2 R110, R179 ;  /* 0x000000b3006e7308 */ /* 0x000fe20000000800 */
[C---:B------:R-:W-:Y:S07]  /*16260*/  HMMA.16816.F32.BF16 R8, R76.reuse, R20, R8 ;  /* 0x000000144c08723c */ /* 0x040fee0000041808 */
[C---:B------:R-:W-:Y:S01]  /*16270*/  FMUL.FTZ R20, R65.reuse, R136 ;  /* 0x0000008841147220 */ /* 0x040fe20000410000 */
[-C--:B------:R-:W-:Y:S01]  /*16280*/  HMMA.16816.F32.BF16 R12, R76, R22.reuse, R12 ;  /* 0x000000164c0c723c */ /* 0x080fe2000004180c */
[----:B------:R-:W2:Y:S03]  /*16290*/  MUFU.EX2 R2, R184 ;  /* 0x000000b800027308 */ /* 0x000ea60000000800 */
[----:B------:R-:W-:Y:S04]  /*162a0*/  FMUL.FTZ R21, R65, R137 ;  /* 0x0000008941157220 */ /* 0x000fe80000410000 */
[C---:B------:R-:W-:Y:S03]  /*162b0*/  HMMA.16816.F32.BF16 R16, R72.reuse, R22, R16 ;  /* 0x000000164810723c */ /* 0x040fe60000041810 */
[----:B------:R-:W-:Y:S04]  /*162c0*/  MUFU.EX2 R179, R186 ;  /* 0x000000ba00b37308 */ /* 0x000fe80000000800 */
[C---:B------:R-:W-:Y:S02]  /*162d0*/  FMUL.FTZ R22, R3.reuse, R138 ;  /* 0x0000008a03167220 */ /* 0x040fe40000410000 */
[----:B------:R-:W-:Y:S04]  /*162e0*/  FMUL.FTZ R23, R3, R139 ;  /* 0x0000008b03177220 */ /* 0x000fe80000410000 */
[----:B------:R-:W-:Y:S03]  /*162f0*/  MUFU.EX2 R115, R173 ;  /* 0x000000ad00737308 */ /* 0x000fe60000000800 */
[-C--:B-1----:R-:W-:Y:S03]  /*16300*/  HMMA.16816.F32.BF16 R20, R72, R36.reuse, R20 ;  /* 0x000000244814723c */ /* 0x082fe60000041814 */
[----:B--2---:R-:W-:Y:S04]  /*16310*/  FADD.FTZ R0, R2, R0 ;  /* 0x0000000002007221 */ /* 0x004fe80000010000 */
[----:B------:R-:W-:Y:S01]  /*16320*/  FADD.FTZ R0, R87, R0 ;  /* 0x0000000057007221 */ /* 0x000fe20000010000 */
[C---:B------:R-:W-:Y:S01]  /*16330*/  HMMA.16816.F32.BF16 R24, R76.reuse, R36, R24 ;  /* 0x000000244c18723c */ /* 0x040fe20000041818 */
[----:B------:R-:W1:Y:S03]  /*16340*/  MUFU.EX2 R123, R172 ;  /* 0x000000ac007b7308 */ /* 0x000e660000000800 */
[----:B------:R-:W-:Y:S03]  /*16350*/  FADD.FTZ R0, R86, R0 ;  /* 0x0000000056007221 */ /* 0x000fe60000010000 */
[----:B------:R-:W-:Y:S01]  /*16360*/  FMUL.FTZ R36, R65, R144 ;  /* 0x0000009041247220 */ /* 0x000fe20000410000 */
[-C--:B------:R-:W-:Y:S03]  /*16370*/  HMMA.16816.F32.BF16 R28, R76, R38.reuse, R28 ;  /* 0x000000264c1c723c */ /* 0x080fe6000004181c */
[----:B------:R-:W-:Y:S01]  /*16380*/  MUFU.EX2 R126, R171 ;  /* 0x000000ab007e7308 */ /* 0x000fe20000000800 */
[----:B------:R-:W-:Y:S02]  /*16390*/  FADD.FTZ R0, R111, R0 ;  /* 0x000000006f007221 */ /* 0x000fe40000010000 */
[----:B------:R-:W-:Y:S02]  /*163a0*/  FMUL.FTZ R37, R65, R145 ;  /* 0x0000009141257220 */ /* 0x000fe40000410000 */
[C---:B------:R-:W-:Y:S04]  /*163b0*/  HMMA.16816.F32.BF16 R32, R72.reuse, R38, R32 ;  /* 0x000000264820723c */ /* 0x040fe80000041820 */
[----:B------:R-:W-:Y:S01]  /*163c0*/  FADD.FTZ R0, R109, R0 ;  /* 0x000000006d007221 */ /* 0x000fe20000010000 */
[----:B------:R-:W-:Y:S02]  /*163d0*/  MUFU.EX2 R171, R190 ;  /* 0x000000be00ab7308 */ /* 0x000fe40000000800 */
[C---:B------:R-:W-:Y:S02]  /*163e0*/  FMUL.FTZ R38, R3.reuse, R146 ;  /* 0x0000009203267220 */ /* 0x040fe40000410000 */
[----:B------:R-:W-:Y:S03]  /*163f0*/  FMUL.FTZ R39, R3, R147 ;  /* 0x0000009303277220 */ /* 0x000fe60000410000 */
[----:B------:R-:W-:Y:S03]  /*16400*/  FADD.FTZ R0, R110, R0 ;  /* 0x000000006e007221 */ /* 0x000fe60000010000 */
[----:B------:R-:W2:Y:S01]  /*16410*/  MUFU.EX2 R128, R170 ;  /* 0x000000aa00807308 */ /* 0x000ea20000000800 */
[-C--:B------:R-:W-:Y:S08]  /*16420*/  HMMA.16816.F32.BF16 R36, R72, R52.reuse, R36 ;  /* 0x000000344824723c */ /* 0x080ff00000041824 */
[C---:B------:R-:W-:Y:S01]  /*16430*/  HMMA.16816.F32.BF16 R40, R76.reuse, R52, R40 ;  /* 0x000000344c28723c */ /* 0x040fe20000041828 */
[----:B------:R-:W-:Y:S06]  /*16440*/  MUFU.EX2 R114, R167 ;  /* 0x000000a700727308 */ /* 0x000fec0000000800 */
[C---:B------:R-:W-:Y:S01]  /*16450*/  FMUL.FTZ R52, R65.reuse, R152 ;  /* 0x0000009841347220 */ /* 0x040fe20000410000 */
[-C--:B------:R-:W-:Y:S03]  /*16460*/  HMMA.16816.F32.BF16 R44, R76, R54.reuse, R44 ;  /* 0x000000364c2c723c */ /* 0x080fe6000004182c */
[----:B------:R-:W3:Y:S01]  /*16470*/  MUFU.EX2 R124, R166 ;  /* 0x000000a6007c7308 */ /* 0x000ee20000000800 */
[----:B------:R-:W-:Y:S04]  /*16480*/  FMUL.FTZ R53, R65, R153 ;  /* 0x0000009941357220 */ /* 0x000fe80000410000 */
[C---:B------:R-:W-:Y:S05]  /*16490*/  HMMA.16816.F32.BF16 R48, R72.reuse, R54, R48 ;  /* 0x000000364830723c */ /* 0x040fea0000041830 */
[----:B------:R-:W-:Y:S02]  /*164a0*/  MUFU.EX2 R127, R165 ;  /* 0x000000a5007f7308 */ /* 0x000fe40000000800 */
[C---:B------:R-:W-:Y:S02]  /*164b0*/  FMUL.FTZ R54, R3.reuse, R154 ;  /* 0x0000009a03367220 */ /* 0x040fe40000410000 */
[----:B------:R-:W-:Y:S03]  /*164c0*/  FMUL.FTZ R55, R3, R155 ;  /* 0x0000009b03377220 */ /* 0x000fe60000410000 */
[----:B------:R-:W-:Y:S03]  /*164d0*/  FADD.FTZ R3, R103, R100 ;  /* 0x0000006467037221 */ /* 0x000fe60000010000 */
[----:B------:R-:W-:Y:S01]  /*164e0*/  MUFU.EX2 R166, R222 ;  /* 0x000000de00a67308 */ /* 0x000fe20000000800 */
[-C--:B------:R-:W-:Y:S08]  /*164f0*/  HMMA.16816.F32.BF16 R52, R72, R80.reuse, R52 ;  /* 0x000000504834723c */ /* 0x080ff00000041834 */
[C---:B------:R-:W-:Y:S01]  /*16500*/  HMMA.16816.F32.BF16 R56, R76.reuse, R80, R56 ;  /* 0x000000504c38723c */ /* 0x040fe20000041838 */
[----:B------:R-:W2:Y:S07]  /*16510*/  MUFU.EX2 R246, R164 ;  /* 0x000000a400f67308 */ /* 0x000eae0000000800 */
[-C--:B------:R-:W-:Y:S03]  /*16520*/  HMMA.16816.F32.BF16 R60, R76, R82.reuse, R60 ;  /* 0x000000524c3c723c */ /* 0x080fe6000004183c */
[----:B------:R-:W-:Y:S04]  /*16530*/  MUFU.EX2 R117, R162 ;  /* 0x000000a200757308 */ /* 0x000fe80000000800 */
[----:B------:R-:W-:Y:S01]  /*16540*/  F2FP.BF16.PACK_AB R76, R2, R64 ;  /* 0x00000040024c723e */ /* 0x000fe200000010ff */
[C---:B------:R-:W-:Y:S01]  /*16550*/  FMUL.FTZ R64, R65.reuse, R156 ;  /* 0x0000009c41407220 */ /* 0x040fe20000410000 */
[----:B------:R-:W-:Y:S03]  /*16560*/  F2FP.BF16.PACK_AB R78, R86, R87 ;  /* 0x00000057564e723e */ /* 0x000fe600000010ff */
[----:B------:R-:W-:Y:S01]  /*16570*/  FMUL.FTZ R65, R65, R157 ;  /* 0x0000009d41417220 */ /* 0x000fe20000410000 */
[----:B------:R-:W3:Y:S01]  /*16580*/  MUFU.EX2 R118, R161 ;  /* 0x000000a100767308 */ /* 0x000ee20000000800 */
[----:B------:R-:W-:Y:S01]  /*16590*/  FADD.FTZ R2, R101, R89 ;  /* 0x0000005965027221 */ /* 0x000fe20000010000 */
[----:B-1----:R-:W-:Y:S01]  /*165a0*/  F2FP.BF16.PACK_AB R77, R123, R115 ;  /* 0x000000737b4d723e */ /* 0x002fe200000010ff */
[----:B------:R-:W-:Y:S01]  /*165b0*/  FADD.FTZ R87, R104, R88 ;  /* 0x0000005868577221 */ /* 0x000fe20000010000 */
[----:B--2---:R-:W-:Y:S01]  /*165c0*/  F2FP.BF16.PACK_AB R79, R128, R126 ;  /* 0x0000007e804f723e */ /* 0x004fe200000010ff */
[----:B------:R-:W-:Y:S01]  /*165d0*/  LDSM.16.MT88.4 R104, [R193+0x1000] ;  /* 0x00100000c168783b */ /* 0x000fe20000004200 */
[----:B------:R-:W-:Y:S04]  /*165e0*/  HMMA.16816.F32.BF16 R64, R72, R82, R64 ;  /* 0x000000524840723c */ /* 0x000fe80000041840 */
[----:B------:R-:W1:Y:S01]  /*165f0*/  MUFU.EX2 R125, R160 ;  /* 0x000000a0007d7308 */ /* 0x000e620000000800 */
[----:B------:R-:W-:Y:S01]  /*16600*/  FADD.FTZ R86, R102, R2 ;  /* 0x0000000266567221 */ /* 0x000fe20000010000 */
[----:B------:R-:W-:Y:S01]  /*16610*/  F2FP.BF16.PACK_AB R157, R168, R169 ;  /* 0x000000a9a89d723e */ /* 0x000fe200000010ff */
[----:B------:R-:W2:Y:S01]  /*16620*/  LDSM.16.MT88.4 R80, [R196+0x800] ;  /* 0x00080000c450783b */ /* 0x000ea20000004200 */
[-C--:B----4-:R-:W-:Y:S05]  /*16630*/  HMMA.16816.F32.BF16 R4, R76, R96.reuse, R4 ;  /* 0x000000604c04723c */ /* 0x090fea0000041804 */
[----:B---3--:R-:W-:Y:S01]  /*16640*/  F2FP.BF16.PACK_AB R72, R124, R114 ;  /* 0x000000727c48723e */ /* 0x008fe200000010ff */
[----:B------:R-:W-:Y:S01]  /*16650*/  FADD.FTZ R2, R108, R0 ;  /* 0x000000006c027221 */ /* 0x000fe20000010000 */
[----:B------:R-:W-:Y:S01]  /*16660*/  F2FP.BF16.PACK_AB R74, R246, R127 ;  /* 0x0000007ff64a723e */ /* 0x000fe200000010ff */
[----:B------:R-:W3:Y:S01]  /*16670*/  LDSM.16.MT88.4 R100, [R193+0x800] ;  /* 0x00080000c164783b */ /* 0x000ee20000004200 */
[----:B------:R-:W-:Y:S03]  /*16680*/  MUFU.EX2 R165, R224 ;  /* 0x000000e000a57308 */ /* 0x000fe60000000800 */
[----:B------:R-:W-:Y:S01]  /*16690*/  F2FP.BF16.PACK_AB R73, R118, R117 ;  /* 0x000000757649723e */ /* 0x000fe200000010ff */
[----:B------:R-:W-:Y:S02]  /*166a0*/  FADD.FTZ R0, R121, R3 ;  /* 0x0000000379007221 */ /* 0x000fe40000010000 */
[----:B------:R-:W-:Y:S02]  /*166b0*/  FADD.FTZ R3, R115, R87 ;  /* 0x0000005773037221 */ /* 0x000fe40000010000 */
[----:B------:R-:W-:Y:S02]  /*166c0*/  FADD.FTZ R87, R114, R0 ;  /* 0x0000000072577221 */ /* 0x000fe40000010000 */
[----:B------:R-:W-:Y:S01]  /*166d0*/  MUFU.EX2 R164, R225 ;  /* 0x000000e100a47308 */ /* 0x000fe20000000800 */
[----:B-1----:R-:W-:Y:S01]  /*166e0*/  F2FP.BF16.PACK_AB R75, R183, R125 ;  /* 0x0000007db74b723e */ /* 0x002fe200000010ff */
[----:B------:R-:W-:Y:S02]  /*166f0*/  FADD.FTZ R86, R120, R86 ;  /* 0x0000005678567221 */ /* 0x000fe40000010000 */
[----:B------:R-:W-:Y:S02]  /*16700*/  FADD.FTZ R3, R123, R3 ;  /* 0x000000037b037221 */ /* 0x000fe40000010000 */
[----:B------:R-:W-:Y:S02]  /*16710*/  FADD.FTZ R87, R124, R87 ;  /* 0x000000577c577221 */ /* 0x000fe40000010000 */
[C---:B------:R-:W-:Y:S02]  /*16720*/  HMMA.16816.F32.BF16 R8, R72.reuse, R96, R8 ;  /* 0x000000604808723c */ /* 0x040fe40000041808 */
[----:B------:R-:W-:Y:S06]  /*16730*/  MUFU.EX2 R162, R226 ;  /* 0x000000e200a27308 */ /* 0x000fec0000000800 */
[-C--:B------:R-:W-:Y:S04]  /*16740*/  HMMA.16816.F32.BF16 R12, R72, R98.reuse, R12 ;  /* 0x00000062480c723c */ /* 0x080fe8000004180c */
[----:B------:R-:W1:Y:S04]  /*16750*/  MUFU.EX2 R184, R174 ;  /* 0x000000ae00b87308 */ /* 0x000e680000000800 */
[C---:B------:R-:W-:Y:S01]  /*16760*/  HMMA.16816.F32.BF16 R16, R76.reuse, R98, R16 ;  /* 0x000000624c10723c */ /* 0x040fe20000041810 */
[----:B------:R-:W4:Y:S05]  /*16770*/  LDSM.16.MT88.4 R96, [R195+0x800] ;  /* 0x00080000c360783b */ /* 0x000f2a0000004200 */
[----:B------:R-:W-:Y:S02]  /*16780*/  MUFU.EX2 R174, R189 ;  /* 0x000000bd00ae7308 */ /* 0x000fe40000000800 */
[-C--:B--2---:R-:W-:Y:S08]  /*16790*/  HMMA.16816.F32.BF16 R20, R76, R80.reuse, R20 ;  /* 0x000000504c14723c */ /* 0x084ff00000041814 */
[C---:B------:R-:W-:Y:S01]  /*167a0*/  HMMA.16816.F32.BF16 R24, R72.reuse, R80, R24 ;  /* 0x000000504818723c */ /* 0x040fe20000041818 */
[----:B------:R-:W-:Y:S07]  /*167b0*/  MUFU.EX2 R182, R163 ;  /* 0x000000a300b67308 */ /* 0x000fee0000000800 */
[-C--:B------:R-:W-:Y:S03]  /*167c0*/  HMMA.16816.F32.BF16 R28, R72, R82.reuse, R28 ;  /* 0x00000052481c723c */ /* 0x080fe6000004181c */
[----:B------:R-:W2:Y:S05]  /*167d0*/  MUFU.EX2 R180, R175 ;  /* 0x000000af00b47308 */ /* 0x000eaa0000000800 */
[C---:B------:R-:W-:Y:S01]  /*167e0*/  HMMA.16816.F32.BF16 R32, R76.reuse, R82, R32 ;  /* 0x000000524c20723c */ /* 0x040fe20000041820 */
[----:B------:R-:W1:Y:S04]  /*167f0*/  LDSM.16.MT88.4 R80, [R192+0x1000] ;  /* 0x00100000c050783b */ /* 0x000e680000004200 */
[----:B------:R-:W-:Y:S03]  /*16800*/  MUFU.EX2 R155, R177 ;  /* 0x000000b1009b7308 */ /* 0x000fe60000000800 */
[-C--:B---3--:R-:W-:Y:S03]  /*16810*/  HMMA.16816.F32.BF16 R36, R76, R100.reuse, R36 ;  /* 0x000000644c24723c */ /* 0x088fe60000041824 */
[C---:B-----5:R-:W-:Y:S02]  /*16820*/  ISETP.GT.AND P0, PT, R223.reuse, R247, PT ;  /* 0x000000f7df00720c */ /* 0x060fe40003f04270 */
[----:B------:R-:W-:Y:S02]  /*16830*/  IADD3 R223, R223, -0x1, RZ ;  /* 0xffffffffdfdf7810 */ /* 0x000fe40007ffe0ff */
[----:B------:R-:W3:Y:S01]  /*16840*/  MUFU.EX2 R175, R187 ;  /* 0x000000bb00af7308 */ /* 0x000ee20000000800 */
[C---:B------:R-:W-:Y:S08]  /*16850*/  HMMA.16816.F32.BF16 R40, R72.reuse, R100, R40 ;  /* 0x000000644828723c */ /* 0x040ff00000041828 */
[-C--:B------:R-:W-:Y:S01]  /*16860*/  HMMA.16816.F32.BF16 R44, R72, R102.reuse, R44 ;  /* 0x00000066482c723c */ /* 0x080fe2000004182c */
[----:B------:R-:W-:Y:S07]  /*16870*/  MUFU.EX2 R154, R181 ;  /* 0x000000b5009a7308 */ /* 0x000fee0000000800 */
[C---:B------:R-:W-:Y:S01]  /*16880*/  HMMA.16816.F32.BF16 R48, R76.reuse, R102, R48 ;  /* 0x000000664c30723c */ /* 0x040fe20000041830 */
[----:B------:R-:W5:Y:S02]  /*16890*/  LDSM.16.MT88.4 R100, [R196+0x1000] ;  /* 0x00100000c464783b */ /* 0x000f640000004200 */
[----:B------:R-:W1:Y:S05]  /*168a0*/  MUFU.EX2 R153, R191 ;  /* 0x000000bf00997308 */ /* 0x000e6a0000000800 */
[-C--:B----4-:R-:W-:Y:S05]  /*168b0*/  HMMA.16816.F32.BF16 R52, R76, R96.reuse, R52 ;  /* 0x000000604c34723c */ /* 0x090fea0000041834 */
[----:B------:R-:W-:Y:S03]  /*168c0*/  MUFU.EX2 R152, R207 ;  /* 0x000000cf00987308 */ /* 0x000fe60000000800 */
[C---:B------:R-:W-:Y:S07]  /*168d0*/  HMMA.16816.F32.BF16 R56, R72.reuse, R96, R56 ;  /* 0x000000604838723c */ /* 0x040fee0000041838 */
[----:B------:R-:W4:Y:S01]  /*168e0*/  MUFU.EX2 R170, R209 ;  /* 0x000000d100aa7308 */ /* 0x000f220000000800 */
[-C--:B------:R-:W-:Y:S07]  /*168f0*/  HMMA.16816.F32.BF16 R60, R72, R98.reuse, R60 ;  /* 0x00000062483c723c */ /* 0x080fee000004183c */
[----:B------:R-:W-:Y:S01]  /*16900*/  F2FP.BF16.PACK_AB R72, R109, R111 ;  /* 0x0000006f6d48723e */ /* 0x000fe200000010ff */
[----:B------:R-:W-:Y:S01]  /*16910*/  HMMA.16816.F32.BF16 R64, R76, R98, R64 ;  /* 0x000000624c40723c */ /* 0x000fe20000041840 */
[----:B------:R-:W5:Y:S01]  /*16920*/  LDSM.16.MT88.4 R96, [R195+0x1000] ;  /* 0x00100000c360783b */ /* 0x000f620000004200 */
[----:B------:R-:W4:Y:S02]  /*16930*/  MUFU.EX2 R89, R218 ;  /* 0x000000da00597308 */ /* 0x000f240000000800 */
[----:B------:R-:W-:Y:S02]  /*16940*/  F2FP.BF16.PACK_AB R74, R108, R110 ;  /* 0x0000006e6c4a723e */ /* 0x000fe400000010ff */
[----:B------:R-:W-:Y:S02]  /*16950*/  F2FP.BF16.PACK_AB R73, R243, R242 ;  /* 0x000000f2f349723e */ /* 0x000fe400000010ff */
[----:B-1----:R-:W-:Y:S01]  /*16960*/  F2FP.BF16.PACK_AB R75, R185, R184 ;  /* 0x000000b8b94b723e */ /* 0x002fe200000010ff */
[----:B------:R-:W-:Y:S03]  /*16970*/  LDSM.16.MT88.4 R108, [R195+0x1800] ;  /* 0x00180000c36c783b */ /* 0x000fe60000004200 */
[----:B--2---:R-:W-:Y:S01]  /*16980*/  F2FP.BF16.PACK_AB R76, R180, R182 ;  /* 0x000000b6b44c723e */ /* 0x004fe200000010ff */
[----:B------:R-:W1:Y:S01]  /*16990*/  MUFU.EX2 R88, R217 ;  /* 0x000000d900587308 */ /* 0x000e620000000800 */
[----:B---3--:R-:W-:Y:S01]  /*169a0*/  F2FP.BF16.PACK_AB R78, R175, R155 ;  /* 0x0000009baf4e723e */ /* 0x008fe200000010ff */
[-C--:B------:R-:W-:Y:S05]  /*169b0*/  HMMA.16816.F32.BF16 R4, R72, R80.reuse, R4 ;  /* 0x000000504804723c */ /* 0x080fea0000041804 */
[----:B------:R-:W-:Y:S02]  /*169c0*/  F2FP.BF16.PACK_AB R77, R153, R154 ;  /* 0x0000009a994d723e */ /* 0x000fe400000010ff */
[----:B----4-:R-:W-:Y:S01]  /*169d0*/  F2FP.BF16.PACK_AB R79, R170, R152 ;  /* 0x00000098aa4f723e */ /* 0x010fe200000010ff */
[----:B------:R-:W2:Y:S01]  /*169e0*/  MUFU.EX2 R113, R216 ;  /* 0x000000d800717308 */ /* 0x000ea20000000800 */
[----:B------:R-:W-:Y:S05]  /*169f0*/  FADD.FTZ R0, R89, R2 ;  /* 0x0000000259007221 */ /* 0x000fea0000010000 */
[C---:B------:R-:W-:Y:S04]  /*16a00*/  HMMA.16816.F32.BF16 R8, R76.reuse, R80, R8 ;  /* 0x000000504c08723c */ /* 0x040fe80000041808 */
[----:B------:R-:W3:Y:S04]  /*16a10*/  MUFU.EX2 R112, R215 ;  /* 0x000000d700707308 */ /* 0x000ee80000000800 */
[-C--:B------:R-:W-:Y:S04]  /*16a20*/  HMMA.16816.F32.BF16 R12, R76, R82.reuse, R12 ;  /* 0x000000524c0c723c */ /* 0x080fe8000004180c */
[----:B-1----:R-:W-:Y:S02]  /*16a30*/  FADD.FTZ R0, R88, R0 ;  /* 0x0000000058007221 */ /* 0x002fe40000010000 */
[----:B------:R-:W-:Y:S02]  /*16a40*/  MUFU.EX2 R172, R213 ;  /* 0x000000d500ac7308 */ /* 0x000fe40000000800 */
[C---:B------:R-:W-:Y:S01]  /*16a50*/  HMMA.16816.F32.BF16 R16, R72.reuse, R82, R16 ;  /* 0x000000524810723c */ /* 0x040fe20000041810 */
[----:B------:R-:W1:Y:S03]  /*16a60*/  LDSM.16.MT88.4 R80, [R192+0x1800] ;  /* 0x00180000c050783b */ /* 0x000e660000004200 */
[----:B--2---:R-:W-:Y:S04]  /*16a70*/  FADD.FTZ R0, R113, R0 ;  /* 0x0000000071007221 */ /* 0x004fe80000010000 */
[-C--:B-----5:R-:W-:Y:S01]  /*16a80*/  HMMA.16816.F32.BF16 R20, R72, R100.reuse, R20 ;  /* 0x000000644814723c */ /* 0x0a0fe20000041814 */
        /* <DEDUP_REMOVED lines=9> */
[----:B------:R-:W2:Y:S06]  /*16b20*/  LDSM.16.MT88.4 R100, [R196+0x1800] ;  /* 0x00180000c464783b */ /* 0x000eac0000004200 */
        /* <DEDUP_REMOVED lines=17> */
[----:B------:R-:W-:Y:S03]  /*16c40*/  MUFU.EX2 R167, R230 ;  /* 0x000000e600a77308 */ /* 0x000fe60000000800 */
[----:B-----5:R-:W-:Y:S02]  /*16c50*/  FADD.FTZ R0, R116, R0 ;  /* 0x0000000074007221 */ /* 0x020fe40000010000 */
[----:B------:R-:W-:Y:S02]  /*16c60*/  FADD.FTZ R2, R154, R2 ;  /* 0x000000029a027221 */ /* 0x000fe40000010000 */
[-C--:B------:R-:W-:Y:S03]  /*16c70*/  HMMA.16816.F32.BF16 R60, R76, R98.reuse, R60 ;  /* 0x000000624c3c723c */ /* 0x080fe6000004183c */
[----:B------:R-:W4:Y:S01]  /*16c80*/  MUFU.EX2 R163, R235 ;  /* 0x000000eb00a37308 */ /* 0x000f220000000800 */
[----:B------:R-:W-:Y:S01]  /*16c90*/  FADD.FTZ R2, R153, R2 ;  /* 0x0000000299027221 */ /* 0x000fe20000010000 */
[----:B-1----:R-:W-:Y:S03]  /*16ca0*/  F2FP.BF16.PACK_AB R158, R114, R116 ;  /* 0x00000074729e723e */ /* 0x002fe600000010ff */
[----:B------:R-:W-:Y:S04]  /*16cb0*/  HMMA.16816.F32.BF16 R64, R72, R98, R64 ;  /* 0x000000624840723c */ /* 0x000fe80000041840 */
[----:B------:R-:W-:Y:S01]  /*16cc0*/  F2FP.BF16.PACK_AB R76, R88, R89 ;  /* 0x00000059584c723e */ /* 0x000fe200000010ff */
[----:B------:R-:W-:Y:S01]  /*16cd0*/  MUFU.EX2 R161, R233 ;  /* 0x000000e900a17308 */ /* 0x000fe20000000800 */
        /* <DEDUP_REMOVED lines=9> */
[----:B------:R-:W-:Y:S01]  /*16d70*/  F2FP.BF16.PACK_AB R73, R165, R166 ;  /* 0x000000a6a549723e */ /* 0x000fe200000010ff */
[-C--:B------:R-:W-:Y:S05]  /*16d80*/  HMMA.16816.F32.BF16 R4, R76, R80.reuse, R4 ;  /* 0x000000504c04723c */ /* 0x080fea0000041804 */
[----:B------:R-:W-:Y:S01]  /*16d90*/  F2FP.BF16.PACK_AB R75, R162, R164 ;  /* 0x000000a4a24b723e */ /* 0x000fe200000010ff */
[----:B------:R-:W5:Y:S01]  /*16da0*/  MUFU.EX2 R160, R234 ;  /* 0x000000ea00a07308 */ /* 0x000f620000000800 */
[----:B----4-:R-:W-:Y:S01]  /*16db0*/  F2FP.BF16.PACK_AB R159, R163, R167 ;  /* 0x000000a7a39f723e */ /* 0x010fe200000010ff */
[----:B------:R-:W-:Y:S04]  /*16dc0*/  FADD.FTZ R2, R165, R2 ;  /* 0x00000002a5027221 */ /* 0x000fe80000010000 */
[C---:B------:R-:W-:Y:S04]  /*16dd0*/  HMMA.16816.F32.BF16 R8, R72.reuse, R80, R8 ;  /* 0x000000504808723c */ /* 0x040fe80000041808 */
[----:B------:R-:W4:Y:S01]  /*16de0*/  MUFU.EX2 R89, R237 ;  /* 0x000000ed00597308 */ /* 0x000f220000000800 */
[----:B------:R-:W-:Y:S03]  /*16df0*/  FADD.FTZ R2, R164, R2 ;  /* 0x00000002a4027221 */ /* 0x000fe60000010000 */
[-C--:B------:R-:W-:Y:S04]  /*16e00*/  HMMA.16816.F32.BF16 R12, R72, R82.reuse, R12 ;  /* 0x00000052480c723c */ /* 0x080fe8000004180c */
[----:B-1----:R-:W-:Y:S02]  /*16e10*/  FADD.FTZ R239, R114, R0 ;  /* 0x0000000072ef7221 */ /* 0x002fe40000010000 */
[----:B------:R-:W-:Y:S01]  /*16e20*/  MUFU.EX2 R81, R240 ;  /* 0x000000f000517308 */ /* 0x000fe20000000800 */
[----:B------:R-:W-:Y:S01]  /*16e30*/  FADD.FTZ R0, R126, R3 ;  /* 0x000000037e007221 */ /* 0x000fe20000010000 */
[C---:B------:R-:W-:Y:S04]  /*16e40*/  HMMA.16816.F32.BF16 R16, R76.reuse, R82, R16 ;  /* 0x000000524c10723c */ /* 0x040fe80000041810 */
[----:B------:R-:W-:Y:S01]  /*16e50*/  FADD.FTZ R0, R128, R0 ;  /* 0x0000000080007221 */ /* 0x000fe20000010000 */
[----:B-----5:R-:W-:Y:S01]  /*16e60*/  F2FP.BF16.PACK_AB R96, R160, R161 ;  /* 0x000000a1a060723e */ /* 0x020fe200000010ff */
[----:B------:R-:W-:Y:S01]  /*16e70*/  FADD.FTZ R3, R127, R87 ;  /* 0x000000577f037221 */ /* 0x000fe20000010000 */
[----:B------:R-:W-:Y:S01]  /*16e80*/  MOV R87, R70 ;  /* 0x0000004600577202 */ /* 0x000fe20000000f00 */
[-C--:B--2---:R-:W-:Y:S01]  /*16e90*/  HMMA.16816.F32.BF16 R20, R76, R100.reuse, R20 ;  /* 0x000000644c14723c */ /* 0x084fe20000041814 */
[----:B------:R-:W-:Y:S03]  /*16ea0*/  MUFU.EX2 R82, R236 ;  /* 0x000000ec00527308 */ /* 0x000fe60000000800 */
[----:B----4-:R-:W-:Y:S01]  /*16eb0*/  F2FP.BF16.PACK_AB R98, R88, R89 ;  /* 0x000000595862723e */ /* 0x010fe200000010ff */
[----:B------:R-:W-:Y:S02]  /*16ec0*/  FADD.FTZ R3, R246, R3 ;  /* 0x00000003f6037221 */ /* 0x000fe40000010000 */
[----:B------:R-:W-:Y:S01]  /*16ed0*/  FADD.FTZ R0, R242, R0 ;  /* 0x00000000f2007221 */ /* 0x000fe20000010000 */
[C---:B------:R-:W-:Y:S03]  /*16ee0*/  HMMA.16816.F32.BF16 R24, R72.reuse, R100, R24 ;  /* 0x000000644818723c */ /* 0x040fe60000041818 */
[----:B------:R-:W1:Y:S01]  /*16ef0*/  MUFU.EX2 R83, R238 ;  /* 0x000000ee00537308 */ /* 0x000e620000000800 */
[----:B------:R-:W-:Y:S02]  /*16f00*/  FADD.FTZ R3, R182, R3 ;  /* 0x00000003b6037221 */ /* 0x000fe40000010000 */
[----:B------:R-:W-:Y:S02]  /*16f10*/  FADD.FTZ R0, R243, R0 ;  /* 0x00000000f3007221 */ /* 0x000fe40000010000 */
[-C--:B------:R-:W-:Y:S04]  /*16f20*/  HMMA.16816.F32.BF16 R28, R72, R102.reuse, R28 ;  /* 0x00000066481c723c */ /* 0x080fe8000004181c */
[----:B------:R-:W-:Y:S01]  /*16f30*/  FADD.FTZ R3, R180, R3 ;  /* 0x00000003b4037221 */ /* 0x000fe20000010000 */
[----:B------:R-:W2:Y:S01]  /*16f40*/  MUFU.EX2 R80, R241 ;  /* 0x000000f100507308 */ /* 0x000ea20000000800 */
[----:B------:R-:W-:Y:S02]  /*16f50*/  FADD.FTZ R0, R184, R0 ;  /* 0x00000000b8007221 */ /* 0x000fe40000010000 */
[C---:B------:R-:W-:Y:S04]  /*16f60*/  HMMA.16816.F32.BF16 R32, R76.reuse, R102, R32 ;  /* 0x000000664c20723c */ /* 0x040fe80000041820 */
[----:B------:R-:W-:Y:S02]  /*16f70*/  FADD.FTZ R3, R155, R3 ;  /* 0x000000039b037221 */ /* 0x000fe40000010000 */
[----:B------:R-:W-:Y:S02]  /*16f80*/  FADD.FTZ R0, R185, R0 ;  /* 0x00000000b9007221 */ /* 0x000fe40000010000 */
[-C--:B---3--:R-:W-:Y:S04]  /*16f90*/  HMMA.16816.F32.BF16 R36, R76, R104.reuse, R36 ;  /* 0x000000684c24723c */ /* 0x088fe80000041824 */
[----:B-1----:R-:W-:Y:S01]  /*16fa0*/  F2FP.BF16.PACK_AB R97, R83, R82 ;  /* 0x000000525361723e */ /* 0x002fe200000010ff */
[----:B------:R-:W-:Y:S02]  /*16fb0*/  FADD.FTZ R3, R175, R3 ;  /* 0x00000003af037221 */ /* 0x000fe40000010000 */
[----:B------:R-:W-:Y:S01]  /*16fc0*/  FADD.FTZ R0, R172, R0 ;  /* 0x00000000ac007221 */ /* 0x000fe20000010000 */
[C---:B------:R-:W-:Y:S04]  /*16fd0*/  HMMA.16816.F32.BF16 R40, R72.reuse, R104, R40 ;  /* 0x000000684828723c */ /* 0x040fe80000041828 */
[----:B------:R-:W-:Y:S01]  /*16fe0*/  FADD.FTZ R3, R171, R3 ;  /* 0x00000003ab037221 */ /* 0x000fe20000010000 */
[----:B--2---:R-:W-:Y:S01]  /*16ff0*/  F2FP.BF16.PACK_AB R99, R80, R81 ;  /* 0x000000515063723e */ /* 0x004fe200000010ff */
        /* <DEDUP_REMOVED lines=45> */
.L_x_1748:
[----:B-1----:R-:W-:-:S13]  /*172d0*/  ISETP.GE.AND P0, PT, R223, R252, PT ;  /* 0x000000fcdf00720c */ /* 0x002fda0003f06270 */
[----:B------:R-:W-:Y:S05]  /*172e0*/  @!P0 BRA `(.L_x_1760) ;  /* 0x00003c7000008947 */ /* 0x000fea0003800000 */
[----:B------:R-:W-:Y:S01]  /*172f0*/  IMAD.MOV.U32 R87, RZ, RZ, R70 ;  /* 0x000000ffff577224 */ /* 0x000fe200078e0046 */
[----:B------:R-:W-:Y:S01]  /*17300*/  MOV R89, R68 ;  /* 0x0000004400597202 */ /* 0x000fe20000000f00 */
[----:B------:R-:W-:Y:S01]  /*17310*/  IMAD.MOV.U32 R86, RZ, RZ, R71 ;  /* 0x000000ffff567224 */ /* 0x000fe200078e0047 */
[----:B------:R-:W-:Y:S02]  /*17320*/  MOV R88, R69 ;  /* 0x0000004500587202 */ /* 0x000fe40000000f00 */
.L_x_1767:
[----:B------:R-:W2:Y:S01]  /*17330*/  LDL.64 R6, [R1+0x8] ;  /* 0x0000080001067983 */ /* 0x000ea20000100a00 */
        /* <DEDUP_REMOVED lines=35> */
.L_x_1864:
        /* <DEDUP_REMOVED lines=324> */
.L_x_1865:
        /* <DEDUP_REMOVED lines=25> */
.L_x_1866:
        /* <DEDUP_REMOVED lines=9> */
.L_x_1763:
[----:B--234-:R-:W-:Y:S05]  /*18bd0*/  BSYNC B0 ;  /* 0x0000000000007941 */ /* 0x01cfea0003800000 */
.L_x_1762:
        /* <DEDUP_REMOVED lines=97> */
.L_x_1867:
[C---:B------:R-:W-:Y:S01]  /*191f0*/  FMUL.FTZ R2, R71.reuse, c[0x0][0x2d0] ;  /* 0x0000b40047027a20 */ /* 0x040fe20000410000 */
[----:B--2---:R-:W-:Y:S01]  /*19200*/  FMNMX.FTZ R68, R0, R4, !PT ;  /* 0x0000000400447209 */ /* 0x004fe20007810000 */
[----:B------:R-:W-:Y:S01]  /*19210*/  FADD.FTZ R0, -R71, R86 ;  /* 0x0000005647007221 */ /* 0x000fe20000010100 */
[----:B------:R-:W-:Y:S01]  /*19220*/  WARPSYNC 0xffffffff ;  /* 0xffffffff00007948 */ /* 0x000fe20003800000 */
[--C-:B-1----:R-:W-:Y:S01]  /*19230*/  FFMA.FTZ R4, R188, c[0x0][0x2d0], -R2.reuse ;  /* 0x0000b400bc047a23 */ /* 0x102fe20000010802 */
[----:B------:R-:W-:Y:S01]  /*19240*/  LDSM.16.MT88.4 R52, [R193] ;  /* 0x00000000c134783b */ /* 0x000fe20000004200 */
[----:B------:R-:W-:Y:S01]  /*19250*/  FMUL.FTZ R0, R0, c[0x0][0x2d0] ;  /* 0x0000b40000007a20 */ /* 0x000fe20000410000 */
[----:B------:R-:W-:Y:S01]  /*19260*/  ISETP.GT.AND P0, PT, R223, R252, PT ;  /* 0x000000fcdf00720c */ /* 0x000fe20003f04270 */
        /* <DEDUP_REMOVED lines=183> */
[C---:B------:R-:W-:Y:S02]  /*19de0*/  FMUL.FTZ R7, R3.reuse, R131 ;  /* 0x0000008303077220 */ /* 0x040fe40000410000 */
        /* <DEDUP_REMOVED lines=58> */
[----:B---3--:R-:W-:Y:S01]  /*1a190*/  FADD.FTZ R3, R123, R3 ;  /* 0x000000037b037221 */ /* 0x008fe20000010000 */
        /* <DEDUP_REMOVED lines=122> */
[----:B------:R-:W-:Y:S01]  /*1a940*/  MUFU.EX2 R167, R241 ;  /* 0x000000f100a77308 */ /* 0x000fe20000000800 */
[----:B------:R-:W-:Y:S01]  /*1a950*/  F2FP.BF16.PACK_AB R72, R175, R172 ;  /* 0x000000acaf48723e */ /* 0x000fe200000010ff */
[----:B------:R-:W-:Y:S01]  /*1a960*/  FADD.FTZ R2, R166, R2 ;  /* 0x00000002a6027221 */ /* 0x000fe20000010000 */
[----:B------:R-:W-:Y:S01]  /*1a970*/  F2FP.BF16.PACK_AB R74, R178, R177 ;  /* 0x000000b1b24a723e */ /* 0x000fe200000010ff */
[-C--:B------:R-:W-:Y:S05]  /*1a980*/  HMMA.16816.F32.BF16 R4, R76, R80.reuse, R4 ;  /* 0x000000504c04723c */ /* 0x080fea0000041804 */
[C---:B------:R-:W-:Y:S01]  /*1a990*/  F2FP.BF16.PACK_AB R73, R165.reuse, R166 ;  /* 0x000000a6a549723e */ /* 0x040fe200000010ff */
[----:B------:R-:W4:Y:S01]  /*1a9a0*/  MUFU.EX2 R163, R242 ;  /* 0x000000f200a37308 */ /* 0x000f220000000800 */
        /* <DEDUP_REMOVED lines=8> */
[----:B------:R-:W-:Y:S01]  /*1aa30*/  FADD.FTZ R3, R127, R87 ;  /* 0x000000577f037221 */ /* 0x000fe20000010000 */
[----:B------:R-:W-:Y:S01]  /*1aa40*/  MOV R87, R70 ;  /* 0x0000004600577202 */ /* 0x000fe20000000f00 */
[-C--:B------:R-:W-:Y:S04]  /*1aa50*/  HMMA.16816.F32.BF16 R12, R72, R82.reuse, R12 ;  /* 0x00000052480c723c */ /* 0x080fe8000004180c */
[----:B------:R-:W1:Y:S01]  /*1aa60*/  MUFU.EX2 R160, R224 ;  /* 0x000000e000a07308 */ /* 0x000e620000000800 */
[----:B------:R-:W-:Y:S02]  /*1aa70*/  FADD.FTZ R0, R128, R0 ;  /* 0x0000000080007221 */ /* 0x000fe40000010000 */
[----:B------:R-:W-:Y:S01]  /*1aa80*/  FADD.FTZ R3, R243, R3 ;  /* 0x00000003f3037221 */ /* 0x000fe20000010000 */
[C---:B------:R-:W-:Y:S04]  /*1aa90*/  HMMA.16816.F32.BF16 R16, R76.reuse, R82, R16 ;  /* 0x000000524c10723c */ /* 0x040fe80000041810 */
[----:B----4-:R-:W-:Y:S01]  /*1aaa0*/  F2FP.BF16.PACK_AB R159, R163, R167 ;  /* 0x000000a7a39f723e */ /* 0x010fe200000010ff */
[----:B------:R-:W-:Y:S01]  /*1aab0*/  FADD.FTZ R3, R183, R3 ;  /* 0x00000003b7037221 */ /* 0x000fe20000010000 */
[----:B------:R-:W-:Y:S01]  /*1aac0*/  MUFU.EX2 R89, R225 ;  /* 0x000000e100597308 */ /* 0x000fe20000000800 */
[----:B------:R-:W-:Y:S01]  /*1aad0*/  FADD.FTZ R0, R230, R0 ;  /* 0x00000000e6007221 */ /* 0x000fe20000010000 */
[-C--:B--2---:R-:W-:Y:S04]  /*1aae0*/  HMMA.16816.F32.BF16 R20, R76, R100.reuse, R20 ;  /* 0x000000644c14723c */ /* 0x084fe80000041814 */
[----:B------:R-:W-:Y:S02]  /*1aaf0*/  FADD.FTZ R3, R182, R3 ;  /* 0x00000003b6037221 */ /* 0x000fe40000010000 */
        /* <DEDUP_REMOVED lines=70> */
.L_x_1760:
[----:B------:R-:W-:Y:S05]  /*1af60*/  BRA.DIV ~URZ, `(.L_x_1768) ;  /* 0x00008e227f007947 */ /* 0x000fea000b800000 */
[----:B------:R1:W2:Y:S02]  /*1af70*/  SHFL.BFLY PT, R0, R239, 0x2, 0x1f ;  /* 0x0c401f00ef007f89 */ /* 0x0002a400000e0000 */
.L_x_1868:
        /* <DEDUP_REMOVED lines=15> */
.L_x_1869:
        /* <DEDUP_REMOVED lines=102> */
.L_x_1679:
        /* <DEDUP_REMOVED lines=8> */
[----:B------:R-:W3:Y:S08]  /*1b750*/  FLO.U32 R3, UR4 ;  /* 0x0000000400037d00 */ /* 0x000ef000080e0000 */
[----:B------:R-:W4:Y:S01]  /*1b760*/  POPC R2, UR4 ;  /* 0x0000000400027d09 */ /* 0x000f220008000000 */
[----:B---3--:R-:W-:Y:S01]  /*1b770*/  ISETP.EQ.U32.AND P0, PT, R3, R4, PT ;  /* 0x000000040300720c */ /* 0x008fe20003f02070 */
[----:B------:R-:W-:-:S12]  /*1b780*/  IMAD.MOV.U32 R4, RZ, RZ, c[0x0][0x560] ;  /* 0x00015800ff047624 */ /* 0x000fd800078e00ff */
[----:B----4-:R3:W4:Y:S04]  /*1b790*/  @P0 ATOMG.E.ADD.STRONG.GPU PT, R2, [R4.64], R2 ;  /* 0x00000002040209a8 */ /* 0x01072800081ee1c8 */
[----:B---3--:R-:W3:Y:S04]  /*1b7a0*/  S2R R4, SR_LTMASK ;  /* 0x0000000000047919 */ /* 0x008ee80000003900 */
[----:B----4-:R3:W4:Y:S02]  /*1b7b0*/  SHFL.IDX PT, R3, R2, R3, 0x1f ;  /* 0x00001f0302037589 */ /* 0x01072400000e0000 */
[----:B---3--:R-:W-:-:S06]  /*1b7c0*/  LOP3.LUT R2, R4, UR4, RZ, 0xc0, !PT ;  /* 0x0000000404027c12 */ /* 0x008fcc000f8ec0ff */
[----:B------:R-:W4:Y:S02]  /*1b7d0*/  POPC R2, R2 ;  /* 0x0000000200027309 */ /* 0x000f240000000000 */
[----:B----45:R-:W-:-:S05]  /*1b7e0*/  IADD3 R6, R3, c[0x0][0xc], R2 ;  /* 0x0000030003067a10 */ /* 0x030fca0007ffe002 */
[----:B------:R3:W-:Y:S02]  /*1b7f0*/  STL [R1+0x40], R6 ;  /* 0x0000400601007387 */ /* 0x0007e40000100800 */
.L_x_1771:
[----:B---3--:R-:W-:Y:S05]  /*1b800*/  BSYNC B0 ;  /* 0x0000000000007941 */ /* 0x008fea0003800000 */
.L_x_1770:
[----:B------:R-:W-:Y:S01]  /*1b810*/  PRMT R0, R0, 0x9910, RZ ;  /* 0x0000991000007816 */ /* 0x000fe200000000ff */
[----:B------:R-:W-:Y:S01]  /*1b820*/  BSSY B1, `(.L_x_1772) ;  /* 0x00002f1000017945 */ /* 0x000fe20003800000 */
[----:B-----5:R-:W-:Y:S02]  /*1b830*/  IMAD.MOV.U32 R57, RZ, RZ, R6 ;  /* 0x000000ffff397224 */ /* 0x020fe400078e0006 */
[----:B------:R-:W-:-:S13]  /*1b840*/  ISETP.NE.AND P0, PT, R0, RZ, PT ;  /* 0x000000ff0000720c */ /* 0x000fda0003f05270 */
[----:B------:R-:W-:Y:S05]  /*1b850*/  @!P0 BRA `(.L_x_1773) ;  /* 0x000022f000008947 */ /* 0x000fea0003800000 */
[----:B------:R-:W3:Y:S04]  /*1b860*/  LDL R6, [R1+0x9c] ;  /* 0x00009c0001067983 */ /* 0x000ee80000100800 */
[----:B------:R-:W4:Y:S04]  /*1b870*/  LDL R5, [R1+0xac] ;  /* 0x0000ac0001057983 */ /* 0x000f280000100800 */
[----:B-12---:R-:W2:Y:S04]  /*1b880*/  LDL R9, [R1+0xb4] ;  /* 0x0000b40001097983 */ /* 0x006ea80000100800 */
        /* <DEDUP_REMOVED lines=18> */
[----:B------:R-:W-:Y:S04]  /*1b9b0*/  STS [R6+0x2000], R3 ;  /* 0x0020000306007388 */ /* 0x000fe80000000800 */
[----:B------:R3:W-:Y:S01]  /*1b9c0*/  STS [R6+0x2400], R2 ;  /* 0x0024000206007388 */ /* 0x0007e20000000800 */
[----:B-1----:R-:W-:-:S03]  /*1b9d0*/  F2FP.BF16.PACK_AB R0, R35, R34 ;  /* 0x000000222300723e */ /* 0x002fc600000010ff */
[----:B---3--:R-:W3:Y:S01]  /*1b9e0*/  LDL R6, [R1+0xa8] ;  /* 0x0000a80001067983 */ /* 0x008ee20000100800 */
[----:B------:R-:W-:Y:S02]  /*1b9f0*/  F2FP.BF16.PACK_AB R3, R79, R78 ;  /* 0x0000004e4f03723e */ /* 0x000fe400000010ff */
[----:B------:R-:W-:Y:S01]  /*1ba00*/  F2FP.BF16.PACK_AB R2, R131, R130 ;  /* 0x000000828302723e */ /* 0x000fe200000010ff */
[----:B------:R1:W-:Y:S04]  /*1ba10*/  STS [R5+0x2000], R0 ;  /* 0x0020000005007388 */ /* 0x0003e80000000800 */
[----:B------:R4:W-:Y:S04]  /*1ba20*/  STS [R5+0x2400], R4 ;  /* 0x0024000405007388 */ /* 0x0009e80000000800 */
[----:B--2---:R2:W-:Y:S04]  /*1ba30*/  STS [R9], R3 ;  /* 0x0000000309007388 */ /* 0x0045e80000000800 */
[----:B------:R2:W-:Y:S04]  /*1ba40*/  STS [R9+0x400], R2 ;  /* 0x0004000209007388 */ /* 0x0005e80000000800 */
[----:B------:R-:W3:Y:S01]  /*1ba50*/  LDL.LU R11, [R1+0x64] ;  /* 0x00006400010b7983 */ /* 0x000ee20000300800 */
[----:B-1----:R-:W-:-:S02]  /*1ba60*/  F2FP.BF16.PACK_AB R0, R81, R80 ;  /* 0x000000505100723e */ /* 0x002fc400000010ff */
[----:B----4-:R-:W-:-:S03]  /*1ba70*/  F2FP.BF16.PACK_AB R4, R39, R38 ;  /* 0x000000262704723e */ /* 0x010fc600000010ff */
[----:B------:R1:W-:Y:S01]  /*1ba80*/  STS [R8], R0 ;  /* 0x0000000008007388 */ /* 0x0003e20000000800 */
[----:B------:R-:W-:Y:S02]  /*1ba90*/  F2FP.BF16.PACK_AB R5, R59, R58 ;  /* 0x0000003a3b05723e */ /* 0x000fe400000010ff */
[----:B--2---:R-:W-:Y:S02]  /*1baa0*/  F2FP.BF16.PACK_AB R3, R133, R132 ;  /* 0x000000848503723e */ /* 0x004fe400000010ff */
[----:B------:R-:W-:-:S03]  /*1bab0*/  F2FP.BF16.PACK_AB R2, R41, R40 ;  /* 0x000000282902723e */ /* 0x000fc600000010ff */
[----:B------:R-:W-:Y:S04]  /*1bac0*/  STS [R8+0x400], R3 ;  /* 0x0004000308007388 */ /* 0x000fe80000000800 */
[----:B------:R-:W-:Y:S04]  /*1bad0*/  STS [R9+0x2000], R4 ;  /* 0x0020000409007388 */ /* 0x000fe80000000800 */
[----:B------:R2:W-:Y:S01]  /*1bae0*/  STS [R9+0x2400], R2 ;  /* 0x0024000209007388 */ /* 0x0005e20000000800 */
[----:B-1----:R-:W-:-:S03]  /*1baf0*/  F2FP.BF16.PACK_AB R0, R43, R42 ;  /* 0x0000002a2b00723e */ /* 0x002fc600000010ff */
[----:B--2---:R-:W2:Y:S01]  /*1bb00*/  LDL.LU R9, [R1+0x68] ;  /* 0x0000680001097983 */ /* 0x004ea20000300800 */
        /* <DEDUP_REMOVED lines=15> */
[----:B---3--:R1:W-:Y:S04]  /*1bc00*/  STS [R6], R2 ;  /* 0x0000000206007388 */ /* 0x0083e80000000800 */
[----:B------:R3:W-:Y:S04]  /*1bc10*/  STS [R6+0x400], R0 ;  /* 0x0004000006007388 */ /* 0x0007e80000000800 */
[----:B------:R3:W-:Y:S04]  /*1bc20*/  STS [R7+0x2000], R4 ;  /* 0x0020000407007388 */ /* 0x0007e80000000800 */
[----:B------:R3:W-:Y:S01]  /*1bc30*/  STS [R7+0x2400], R3 ;  /* 0x0024000307007388 */ /* 0x0007e20000000800 */
[----:B-1----:R-:W-:-:S02]  /*1bc40*/  F2FP.BF16.PACK_AB R2, R51, R50 ;  /* 0x000000323302723e */ /* 0x002fc400000010ff */
[----:B---3--:R-:W-:-:S03]  /*1bc50*/  F2FP.BF16.PACK_AB R0, R47, R46 ;  /* 0x0000002e2f00723e */ /* 0x008fc600000010ff */
        /* <DEDUP_REMOVED lines=12> */
[----:B---3--:R-:W-:Y:S02]  /*1bd20*/  F2FP.BF16.PACK_AB R3, R29, R28 ;  /* 0x0000001c1d03723e */ /* 0x008fe400000010ff */
[----:B--2---:R-:W-:-:S05]  /*1bd30*/  F2FP.BF16.PACK_AB R2, R33, R32 ;  /* 0x000000202102723e */ /* 0x004fca00000010ff */
        /* <DEDUP_REMOVED lines=20> */
.L_x_1774:
        /* <DEDUP_REMOVED lines=70> */
[----:B---3--:R-:W-:-:S05]  /*1c2e0*/  IMAD.IADD R6, R61, 0x1, R56 ;  /* 0x000000013d067824 */ /* 0x008fca00078e0238 */
        /* <DEDUP_REMOVED lines=25> */
[----:B-1----:R-:W-:Y:S01]  /*1c480*/  IADD3 R8, R251, R56, RZ ;  /* 0x00000038fb087210 */ /* 0x002fe20007ffe0ff */
        /* <DEDUP_REMOVED lines=39> */
[----:B------:R-:W-:Y:S01]  /*1c700*/  IADD3 R4, R10, R56, RZ ;  /* 0x000000380a047210 */ /* 0x000fe20007ffe0ff */
[----:B------:R-:W-:Y:S05]  /*1c710*/  BRA.DIV ~URZ, `(.L_x_1776) ;  /* 0x000078f27f007947 */ /* 0x000fea000b800000 */
[----:B-1234-:R1:W2:Y:S02]  /*1c720*/  SHFL.IDX PT, R7, R5, RZ, 0x181f ;  /* 0x00181fff05077589 */ /* 0x01e2a400000e0000 */
.L_x_1870:
[----:B------:R-:W-:Y:S05]  /*1c730*/  BRA.DIV ~URZ, `(.L_x_1777) ;  /* 0x000079427f007947 */ /* 0x000fea000b800000 */
[----:B------:R3:W4:Y:S02]  /*1c740*/  SHFL.IDX PT, R2, R6, RZ, 0x181f ;  /* 0x00181fff06027589 */ /* 0x00072400000e0000 */
.L_x_1871:
[----:B------:R-:W-:-:S13]  /*1c750*/  ISETP.GE.OR P0, PT, R4, R0, P2 ;  /* 0x000000000400720c */ /* 0x000fda0001706670 */
[----:B----4-:R-:W-:-:S04]  /*1c760*/  @!P0 LEA R2, P1, R244, R2, 0x1 ;  /* 0x00000002f4028211 */ /* 0x010fc800078208ff */
[----:B--2---:R-:W-:-:S05]  /*1c770*/  @!P0 LEA.HI.X R3, R244, R7, R245, 0x1, P1 ;  /* 0x00000007f4038211 */ /* 0x004fca00008f0cf5 */
[----:B------:R2:W-:Y:S01]  /*1c780*/  @!P0 ST.E.128 [R2.64], R12 ;  /* 0x0000000c02008985 */ /* 0x0005e2000c101d08 */
[----:B------:R-:W-:Y:S05]  /*1c790*/  BRA.DIV ~URZ, `(.L_x_1778) ;  /* 0x000079527f007947 */ /* 0x000fea000b800000 */
[----:B------:R4:W1:Y:S04]  /*1c7a0*/  SHFL.IDX PT, R7, R5, 0x1, 0x181f ;  /* 0x00381f0005077f89 */ /* 0x00086800000e0000 */
[----:B--2---:R4:W2:Y:S02]  /*1c7b0*/  SHFL.IDX PT, R2, R6, 0x1, 0x181f ;  /* 0x00381f0006027f89 */ /* 0x0048a400000e0000 */
.L_x_1872:
[----:B------:R-:W-:-:S04]  /*1c7c0*/  IADD3 R3, R4, 0x10, RZ ;  /* 0x0000001004037810 */ /* 0x000fc80007ffe0ff */
[----:B------:R-:W-:-:S13]  /*1c7d0*/  ISETP.GE.OR P0, PT, R3, R0, P2 ;  /* 0x000000000300720c */ /* 0x000fda0001706670 */
[----:B--2---:R-:W-:-:S04]  /*1c7e0*/  @!P0 LEA R2, P1, R244, R2, 0x1 ;  /* 0x00000002f4028211 */ /* 0x004fc800078208ff */
[----:B-1----:R-:W-:-:S05]  /*1c7f0*/  @!P0 LEA.HI.X R3, R244, R7, R245, 0x1, P1 ;  /* 0x00000007f4038211 */ /* 0x002fca00008f0cf5 */
[----:B------:R1:W-:Y:S01]  /*1c800*/  @!P0 ST.E.128 [R2.64], R16 ;  /* 0x0000001002008985 */ /* 0x0003e2000c101d08 */
[----:B------:R-:W-:Y:S05]  /*1c810*/  BRA.DIV ~URZ, `(.L_x_1779) ;  /* 0x000079a27f007947 */ /* 0x000fea000b800000 */
[----:B------:R2:W1:Y:S02]  /*1c820*/  SHFL.IDX PT, R7, R5, 0x2, 0x181f ;  /* 0x00581f0005077f89 */ /* 0x00046400000e0000 */
.L_x_1873:
[----:B------:R-:W-:Y:S05]  /*1c830*/  BRA.DIV ~URZ, `(.L_x_1780) ;  /* 0x000079f27f007947 */ /* 0x000fea000b800000 */
[----:B-1----:R1:W2:Y:S02]  /*1c840*/  SHFL.IDX PT, R2, R6, 0x2, 0x181f ;  /* 0x00581f0006027f89 */ /* 0x0022a400000e0000 */
.L_x_1874:
        /* <DEDUP_REMOVED lines=8> */
.L_x_1875:
[----:B------:R-:W-:-:S04]  /*1c8d0*/  IADD3 R3, R4, 0x30, RZ ;  /* 0x0000003004037810 */ /* 0x000fc80007ffe0ff */
[----:B------:R-:W-:-:S13]  /*1c8e0*/  ISETP.GE.OR P0, PT, R3, R0, P2 ;  /* 0x000000000300720c */ /* 0x000fda0001706670 */
[----:B--2---:R-:W-:-:S04]  /*1c8f0*/  @!P0 LEA R2, P1, R244, R2, 0x1 ;  /* 0x00000002f4028211 */ /* 0x004fc800078208ff */
[----:B------:R-:W-:-:S05]  /*1c900*/  @!P0 LEA.HI.X R3, R244, R7, R245, 0x1, P1 ;  /* 0x00000007f4038211 */ /* 0x000fca00008f0cf5 */
[----:B------:R2:W-:Y:S01]  /*1c910*/  @!P0 ST.E.128 [R2.64], R24 ;  /* 0x0000001802008985 */ /* 0x0005e2000c101d08 */
[----:B------:R-:W-:Y:S05]  /*1c920*/  BRA.DIV ~URZ, `(.L_x_1782) ;  /* 0x00007a427f007947 */ /* 0x000fea000b800000 */
[----:B------:R1:W2:Y:S02]  /*1c930*/  SHFL.IDX PT, R7, R5, 0x4, 0x181f ;  /* 0x00981f0005077f89 */ /* 0x0002a400000e0000 */
.L_x_1876:
[----:B------:R-:W-:Y:S05]  /*1c940*/  BRA.DIV ~URZ, `(.L_x_1783) ;  /* 0x00007a927f007947 */ /* 0x000fea000b800000 */
[----:B--2---:R2:W1:Y:S02]  /*1c950*/  SHFL.IDX PT, R2, R6, 0x4, 0x181f ;  /* 0x00981f0006027f89 */ /* 0x00446400000e0000 */
.L_x_1877:
        /* <DEDUP_REMOVED lines=8> */
.L_x_1878:
[----:B------:R-:W-:-:S04]  /*1c9e0*/  IADD3 R3, R4, 0x50, RZ ;  /* 0x0000005004037810 */ /* 0x000fc80007ffe0ff */
[----:B------:R-:W-:-:S13]  /*1c9f0*/  ISETP.GE.OR P0, PT, R3, R0, P2 ;  /* 0x000000000300720c */ /* 0x000fda0001706670 */
[----:B---3--:R-:W-:-:S04]  /*1ca00*/  @!P0 LEA R2, P1, R244, R2, 0x1 ;  /* 0x00000002f4028211 */ /* 0x008fc800078208ff */
[----:B--2---:R-:W-:-:S05]  /*1ca10*/  @!P0 LEA.HI.X R3, R244, R7, R245, 0x1, P1 ;  /* 0x00000007f4038211 */ /* 0x004fca00008f0cf5 */
[----:B------:R2:W-:Y:S01]  /*1ca20*/  @!P0 ST.E.128 [R2.64], R32 ;  /* 0x0000002002008985 */ /* 0x0005e2000c101d08 */
[----:B------:R-:W-:Y:S05]  /*1ca30*/  BRA.DIV ~URZ, `(.L_x_1785) ;  /* 0x00007ae27f007947 */ /* 0x000fea000b800000 */
[----:B------:R3:W1:Y:S02]  /*1ca40*/  SHFL.IDX PT, R7, R5, 0x6, 0x181f ;  /* 0x00d81f0005077f89 */ /* 0x00066400000e0000 */
.L_x_1879:
[----:B------:R-:W-:Y:S05]  /*1ca50*/  BRA.DIV ~URZ, `(.L_x_1786) ;  /* 0x00007b327f007947 */ /* 0x000fea000b800000 */
[----:B--2---:R2:W3:Y:S02]  /*1ca60*/  SHFL.IDX PT, R2, R6, 0x6, 0x181f ;  /* 0x00d81f0006027f89 */ /* 0x0044e400000e0000 */
.L_x_1880:
        /* <DEDUP_REMOVED lines=8> */
.L_x_1881:
[----:B------:R-:W-:-:S04]  /*1caf0*/  IADD3 R2, R4, 0x70, RZ ;  /* 0x0000007004027810 */ /* 0x000fc80007ffe0ff */
[----:B------:R-:W-:-:S13]  /*1cb00*/  ISETP.GE.OR P0, PT, R2, R0, P2 ;  /* 0x000000000200720c */ /* 0x000fda0001706670 */
[----:B------:R-:W-:Y:S05]  /*1cb10*/  @P0 BRA `(.L_x_1788) ;  /* 0x00001c1000000947 */ /* 0x000fea0003800000 */
[----:B----4-:R-:W-:-:S04]  /*1cb20*/  LEA R2, P0, R244, R3, 0x1 ;  /* 0x00000003f4027211 */ /* 0x010fc800078008ff */
[----:B---3--:R-:W-:-:S05]  /*1cb30*/  LEA.HI.X R3, R244, R5, R245, 0x1, P0 ;  /* 0x00000005f4037211 */ /* 0x008fca00000f0cf5 */
[----:B------:R3:W-:Y:S01]  /*1cb40*/  ST.E.128 [R2.64], R40 ;  /* 0x0000002802007985 */ /* 0x0007e2000c101d08 */
[----:B------:R-:W-:Y:S05]  /*1cb50*/  BRA `(.L_x_1788) ;  /* 0x00001bd000007947 */ /* 0x000fea0003800000 */
.L_x_1775:
        /* <DEDUP_REMOVED lines=33> */
.L_x_1882:
[----:B------:R-:W-:Y:S05]  /*1cd70*/  BRA.DIV ~URZ, `(.L_x_1790) ;  /* 0x000079c27f007947 */ /* 0x000fea000b800000 */
[----:B------:R3:W4:Y:S02]  /*1cd80*/  SHFL.IDX PT, R0, R12, RZ, 0x1c1f ;  /* 0x001c1fff0c007589 */ /* 0x00072400000e0000 */
.L_x_1883:
        /* <DEDUP_REMOVED lines=50> */
.L_x_1792:
[----:B------:R-:W-:Y:S05]  /*1d0b0*/  BSYNC B0 ;  /* 0x0000000000007941 */ /* 0x000fea0003800000 */
.L_x_1791:
[----:B------:R-:W-:Y:S05]  /*1d0c0*/  BRA.DIV ~URZ, `(.L_x_1793) ;  /* 0x000076e27f007947 */ /* 0x000fea000b800000 */
[----:B--2---:R2:W1:Y:S04]  /*1d0d0*/  SHFL.IDX PT, R4, R5, 0x1, 0x1c1f ;  /* 0x003c1f0005047f89 */ /* 0x00446800000e0000 */
[----:B----4-:R2:W4:Y:S02]  /*1d0e0*/  SHFL.IDX PT, R0, R12, 0x1, 0x1c1f ;  /* 0x003c1f000c007f89 */ /* 0x01052400000e0000 */
.L_x_1884:
        /* <DEDUP_REMOVED lines=50> */
.L_x_1795:
[----:B------:R-:W-:Y:S05]  /*1d410*/  BSYNC B0 ;  /* 0x0000000000007941 */ /* 0x000fea0003800000 */
.L_x_1794:
[----:B------:R-:W-:Y:S05]  /*1d420*/  BRA.DIV ~URZ, `(.L_x_1796) ;  /* 0x000074527f007947 */ /* 0x000fea000b800000 */
[----:B-1----:R1:W2:Y:S02]  /*1d430*/  SHFL.IDX PT, R4, R5, 0x2, 0x1c1f ;  /* 0x005c1f0005047f89 */ /* 0x0022a400000e0000 */
.L_x_1885:
[----:B------:R-:W-:Y:S05]  /*1d440*/  BRA.DIV ~URZ, `(.L_x_1797) ;  /* 0x000074a27f007947 */ /* 0x000fea000b800000 */
[----:B----4-:R4:W1:Y:S02]  /*1d450*/  SHFL.IDX PT, R0, R12, 0x2, 0x1c1f ;  /* 0x005c1f000c007f89 */ /* 0x01086400000e0000 */
.L_x_1886:
[----:B--23--:R-:W2:Y:S01]  /*1d460*/  LDL R2, [R1+0x6c] ;  /* 0x00006c0001027983 */ /* 0x00cea20000100800 */
[----:B------:R-:W-:Y:S01]  /*1d470*/  BSSY B0, `(.L_x_1798) ;  /* 0x0000033000007945 */ /* 0x000fe20003800000 */
[----:B--2---:R-:W-:-:S13]  /*1d480*/  LOP3.LUT P0, RZ, R2, 0x1, RZ, 0xc0, !PT ;  /* 0x0000000102ff7812 */ /* 0x004fda000780c0ff */
[----:B------:R-:W-:Y:S05]  /*1d490*/  @P0 BRA `(.L_x_1799) ;  /* 0x0000030000000947 */ /* 0x000fea0003800000 */
[----:B------:R-:W2:Y:S04]  /*1d4a0*/  LDL R8, [R1+0x34] ;  /* 0x0000340001087983 */ /* 0x000ea80000100800 */
        /* <DEDUP_REMOVED lines=47> */
.L_x_1799:
[----:B------:R-:W-:Y:S05]  /*1d7a0*/  BSYNC B0 ;  /* 0x0000000000007941 */ /* 0x000fea0003800000 */
.L_x_1798:
[----:B------:R-:W-:Y:S05]  /*1d7b0*/  BRA.DIV ~URZ, `(.L_x_1800) ;  /* 0x000071a27f007947 */ /* 0x000fea000b800000 */
[----:B------:R3:W2:Y:S04]  /*1d7c0*/  SHFL.IDX PT, R4, R5, 0x3, 0x1c1f ;  /* 0x007c1f0005047f89 */ /* 0x0006a800000e0000 */
[----:B-1----:R3:W1:Y:S02]  /*1d7d0*/  SHFL.IDX PT, R0, R12, 0x3, 0x1c1f ;  /* 0x007c1f000c007f89 */ /* 0x00266400000e0000 */
.L_x_1887:
[----:B--2---:R-:W2:Y:S02]  /*1d7e0*/  LDL R2, [R1+0x6c] ;  /* 0x00006c0001027983 */ /* 0x004ea40000100800 */
[----:B--2---:R-:W-:-:S13]  /*1d7f0*/  LOP3.LUT P0, RZ, R2, 0x2, RZ, 0xc0, !PT ;  /* 0x0000000202ff7812 */ /* 0x004fda000780c0ff */
[----:B------:R-:W-:Y:S05]  /*1d800*/  @P0 BRA `(.L_x_1788) ;  /* 0x00000f2000000947 */ /* 0x000fea0003800000 */
[----:B------:R-:W2:Y:S04]  /*1d810*/  LDL R6, [R1+0x34] ;  /* 0x0000340001067983 */ /* 0x000ea80000100800 */
[----:B------:R-:W5:Y:S04]  /*1d820*/  LDL R10, [R1+0x8c] ;  /* 0x00008c00010a7983 */ /* 0x000f680000100800 */
[----:B---3--:R-:W3:Y:S04]  /*1d830*/  LDL R7, [R1+0xd4] ;  /* 0x0000d40001077983 */ /* 0x008ee80000100800 */
[----:B----4-:R-:W4:Y:S04]  /*1d840*/  LDL R18, [R1+0x84] ;  /* 0x0000840001127983 */ /* 0x010f280000100800 */
[----:B------:R-:W3:Y:S04]  /*1d850*/  LDL R8, [R1+0x88] ;  /* 0x0000880001087983 */ /* 0x000ee80000100800 */
        /* <DEDUP_REMOVED lines=11> */
[----:B-----5:R-:W-:-:S11]  /*1d910*/  ISETP.GE.AND P5, PT, R10, c[0x0][0x3c8], PT ;  /* 0x0000f2000a007a0c */ /* 0x020fd60003fa6270 */
[----:B-1----:R-:W-:-:S04]  /*1d920*/  @!P0 LEA R2, P1, R6, R0, 0x2 ;  /* 0x0000000006028211 */ /* 0x002fc800078210ff */
[----:B---3--:R-:W-:Y:S02]  /*1d930*/  @!P0 LEA.HI.X R3, R6, R4, R7, 0x2, P1 ;  /* 0x0000000406038211 */ /* 0x008fe400008f1407 */
        /* <DEDUP_REMOVED lines=33> */
.L_x_1773:
[----:B------:R-:W3:Y:S04]  /*1db50*/  LDL.LU R0, [R1+0x64] ;  /* 0x0000640001007983 */ /* 0x000ee80000300800 */
[----:B------:R-:W4:Y:S01]  /*1db60*/  LDL.LU R7, [R1+0x68] ;  /* 0x0000680001077983 */ /* 0x000f220000300800 */
[----:B------:R-:W-:Y:S02]  /*1db70*/  ISETP.NE.U32.AND P0, PT, RZ, c[0x0][0x508], PT ;  /* 0x00014200ff007a0c */ /* 0x000fe40003f05070 */
[----:B------:R-:W-:Y:S01]  /*1db80*/  ISETP.NE.U32.AND P3, PT, RZ, c[0x0][0x500], PT ;  /* 0x00014000ff007a0c */ /* 0x000fe20003f65070 */
[----:B--2---:R-:W2:Y:S01]  /*1db90*/  LDL.LU R6, [R1+0x44] ;  /* 0x0000440001067983 */ /* 0x004ea20000300800 */
[----:B------:R-:W-:Y:S01]  /*1dba0*/  ISETP.NE.AND.EX P2, PT, RZ, c[0x0][0x50c], PT, P0 ;  /* 0x00014300ff007a0c */ /* 0x000fe20003f45300 */
[----:B-1----:R-:W-:Y:S01]  /*1dbb0*/  IMAD.MOV.U32 R18, RZ, RZ, c[0x0][0x388] ;  /* 0x0000e200ff127624 */ /* 0x002fe200078e00ff */
[----:B------:R-:W-:-:S02]  /*1dbc0*/  ISETP.NE.AND.EX P3, PT, RZ, c[0x0][0x504], PT, P3 ;  /* 0x00014100ff007a0c */ /* 0x000fc40003f65330 */
[----:B---3--:R-:W-:-:S09]  /*1dbd0*/  IADD3 R2, P1, R0, c[0x0][0x500], RZ ;  /* 0x0001400000027a10 */ /* 0x008fd20007f3e0ff */
[----:B------:R-:W-:Y:S01]  /*1dbe0*/  @P2 IADD3 R4, P0, R0, c[0x0][0x508], RZ ;  /* 0x0001420000042a10 */ /* 0x000fe20007f1e0ff */
[----:B------:R-:W-:Y:S01]  /*1dbf0*/  IMAD.MOV.U32 R0, RZ, RZ, RZ ;  /* 0x000000ffff007224 */ /* 0x000fe200078e00ff */
[C---:B----4-:R-:W-:Y:S02]  /*1dc00*/  IADD3.X R3, R7.reuse, c[0x0][0x504], RZ, P1, !PT ;  /* 0x0001410007037a10 */ /* 0x050fe40000ffe4ff */
[----:B------:R-:W-:-:S03]  /*1dc10*/  @P2 IADD3.X R5, R7, c[0x0][0x50c], RZ, P0, !PT ;  /* 0x0001430007052a10 */ /* 0x000fc600007fe4ff */
[----:B------:R1:W5:Y:S04]  /*1dc20*/  @P3 LDG.E R0, [R2.64] ;  /* 0x0000000802003981 */ /* 0x000368000c1e1900 */
[----:B------:R1:W5:Y:S01]  /*1dc30*/  @P2 LDG.E R18, [R4.64] ;  /* 0x0000000804122981 */ /* 0x000362000c1e1900 */
[----:B--2---:R-:W-:-:S04]  /*1dc40*/  ISETP.NE.AND P0, PT, R6, RZ, PT ;  /* 0x000000ff0600720c */ /* 0x004fc80003f05270 */
[----:B------:R-:W-:Y:S01]  /*1dc50*/  SEL R19, R6, c[0x0][0x3d4], P0 ;  /* 0x0000f50006137a07 */ /* 0x000fe20000000000 */
[----:B------:R-:W-:Y:S05]  /*1dc60*/  @P2 BRA `(.L_x_1801) ;  /* 0x0000004000002947 */ /* 0x000fea0003800000 */
[----:B------:R-:W-:Y:S05]  /*1dc70*/  @!P3 BRA `(.L_x_1801) ;  /* 0x000000300000b947 */ /* 0x000fea0003800000 */
[----:B-1----:R1:W2:Y:S04]  /*1dc80*/  LDG.E R4, [R2.64] ;  /* 0x0000000802047981 */ /* 0x0022a8000c1e1900 */
[----:B-1----:R-:W2:Y:S02]  /*1dc90*/  LDG.E R2, [R2.64+0x4] ;  /* 0x0000040802027981 */ /* 0x002ea4000c1e1900 */
[----:B--2--5:R-:W-:Y:S02]  /*1dca0*/  IADD3 R18, -R4, R2, RZ ;  /* 0x0000000204127210 */ /* 0x024fe40007ffe1ff */
.L_x_1801:
        /* <DEDUP_REMOVED lines=60> */
.L_x_1803:
[----:B------:R-:W-:Y:S05]  /*1e070*/  BSYNC B0 ;  /* 0x0000000000007941 */ /* 0x000fea0003800000 */
.L_x_1802:
        /* <DEDUP_REMOVED lines=20> */
[----:B--2---:R-:W-:-:S04]  /*1e1c0*/  IADD3 R4, R251, R11, RZ ;  /* 0x0000000bfb047210 */ /* 0x004fc80007ffe0ff */
        /* <DEDUP_REMOVED lines=20> */
.L_x_1888:
[----:B------:R-:W-:Y:S05]  /*1e310*/  BRA.DIV ~URZ, `(.L_x_1805) ;  /* 0x000067827f007947 */ /* 0x000fea000b800000 */
[----:B------:R3:W4:Y:S02]  /*1e320*/  SHFL.IDX PT, R2, R6, RZ, 0x181f ;  /* 0x00181fff06027589 */ /* 0x00072400000e0000 */
.L_x_1889:
        /* <DEDUP_REMOVED lines=8> */
.L_x_1890:
[----:B------:R-:W-:-:S04]  /*1e3b0*/  IADD3 R3, R0, 0x10, RZ ;  /* 0x0000001000037810 */ /* 0x000fc80007ffe0ff */
[----:B------:R-:W-:-:S13]  /*1e3c0*/  ISETP.GE.OR P0, PT, R3, R4, P2 ;  /* 0x000000040300720c */ /* 0x000fda0001706670 */
[----:B--2---:R-:W-:-:S04]  /*1e3d0*/  @!P0 LEA R2, P1, R244, R2, 0x1 ;  /* 0x00000002f4028211 */ /* 0x004fc800078208ff */
[----:B-1----:R-:W-:-:S05]  /*1e3e0*/  @!P0 LEA.HI.X R3, R244, R7, R245, 0x1, P1 ;  /* 0x00000007f4038211 */ /* 0x002fca00008f0cf5 */
[----:B------:R1:W-:Y:S01]  /*1e3f0*/  @!P0 ST.E.128 [R2.64], RZ ;  /* 0x000000ff02008985 */ /* 0x0003e2000c101d08 */
[----:B------:R-:W-:Y:S05]  /*1e400*/  BRA.DIV ~URZ, `(.L_x_1807) ;  /* 0x000067d27f007947 */ /* 0x000fea000b800000 */
[----:B------:R2:W1:Y:S02]  /*1e410*/  SHFL.IDX PT, R7, R5, 0x2, 0x181f ;  /* 0x00581f0005077f89 */ /* 0x00046400000e0000 */
.L_x_1891:
[----:B------:R-:W-:Y:S05]  /*1e420*/  BRA.DIV ~URZ, `(.L_x_1808) ;  /* 0x000068227f007947 */ /* 0x000fea000b800000 */
[----:B-1----:R1:W2:Y:S02]  /*1e430*/  SHFL.IDX PT, R2, R6, 0x2, 0x181f ;  /* 0x00581f0006027f89 */ /* 0x0022a400000e0000 */
.L_x_1892:
        /* <DEDUP_REMOVED lines=8> */
.L_x_1893:
[----:B------:R-:W-:-:S04]  /*1e4c0*/  IADD3 R3, R0, 0x30, RZ ;  /* 0x0000003000037810 */ /* 0x000fc80007ffe0ff */
[----:B------:R-:W-:-:S13]  /*1e4d0*/  ISETP.GE.OR P0, PT, R3, R4, P2 ;  /* 0x000000040300720c */ /* 0x000fda0001706670 */
[----:B--2---:R-:W-:-:S04]  /*1e4e0*/  @!P0 LEA R2, P1, R244, R2, 0x1 ;  /* 0x00000002f4028211 */ /* 0x004fc800078208ff */
[----:B------:R-:W-:-:S05]  /*1e4f0*/  @!P0 LEA.HI.X R3, R244, R7, R245, 0x1, P1 ;  /* 0x00000007f4038211 */ /* 0x000fca00008f0cf5 */
[----:B------:R2:W-:Y:S01]  /*1e500*/  @!P0 ST.E.128 [R2.64], RZ ;  /* 0x000000ff02008985 */ /* 0x0005e2000c101d08 */
[----:B------:R-:W-:Y:S05]  /*1e510*/  BRA.DIV ~URZ, `(.L_x_1810) ;  /* 0x000068727f007947 */ /* 0x000fea000b800000 */
[----:B------:R1:W2:Y:S02]  /*1e520*/  SHFL.IDX PT, R7, R5, 0x4, 0x181f ;  /* 0x00981f0005077f89 */ /* 0x0002a400000e0000 */
.L_x_1894:
[----:B------:R-:W-:Y:S05]  /*1e530*/  BRA.DIV ~URZ, `(.L_x_1811) ;  /* 0x000068c27f007947 */ /* 0x000fea000b800000 */
[----:B--2---:R2:W1:Y:S02]  /*1e540*/  SHFL.IDX PT, R2, R6, 0x4, 0x181f ;  /* 0x00981f0006027f89 */ /* 0x00446400000e0000 */
.L_x_1895:
        /* <DEDUP_REMOVED lines=8> */
.L_x_1896:
[----:B------:R-:W-:-:S04]  /*1e5d0*/  IADD3 R3, R0, 0x50, RZ ;  /* 0x0000005000037810 */ /* 0x000fc80007ffe0ff */
[----:B------:R-:W-:-:S13]  /*1e5e0*/  ISETP.GE.OR P0, PT, R3, R4, P2 ;  /* 0x000000040300720c */ /* 0x000fda0001706670 */
[----:B---3--:R-:W-:-:S04]  /*1e5f0*/  @!P0 LEA R2, P1, R244, R2, 0x1 ;  /* 0x00000002f4028211 */ /* 0x008fc800078208ff */
[----:B--2---:R-:W-:-:S05]  /*1e600*/  @!P0 LEA.HI.X R3, R244, R7, R245, 0x1, P1 ;  /* 0x00000007f4038211 */ /* 0x004fca00008f0cf5 */
[----:B------:R2:W-:Y:S01]  /*1e610*/  @!P0 ST.E.128 [R2.64], RZ ;  /* 0x000000ff02008985 */ /* 0x0005e2000c101d08 */
[----:B------:R-:W-:Y:S05]  /*1e620*/  BRA.DIV ~URZ, `(.L_x_1813) ;  /* 0x000069127f007947 */ /* 0x000fea000b800000 */
[----:B------:R3:W1:Y:S02]  /*1e630*/  SHFL.IDX PT, R7, R5, 0x6, 0x181f ;  /* 0x00d81f0005077f89 */ /* 0x00066400000e0000 */
.L_x_1897:
[----:B------:R-:W-:Y:S05]  /*1e640*/  BRA.DIV ~URZ, `(.L_x_1814) ;  /* 0x000069627f007947 */ /* 0x000fea000b800000 */
[----:B--2---:R2:W3:Y:S02]  /*1e650*/  SHFL.IDX PT, R2, R6, 0x6, 0x181f ;  /* 0x00d81f0006027f89 */ /* 0x0044e400000e0000 */
.L_x_1898:
        /* <DEDUP_REMOVED lines=8> */
.L_x_1899:
[----:B------:R-:W-:-:S04]  /*1e6e0*/  IADD3 R0, R0, 0x70, RZ ;  /* 0x0000007000007810 */ /* 0x000fc80007ffe0ff */
[----:B------:R-:W-:-:S13]  /*1e6f0*/  ISETP.GE.OR P0, PT, R0, R4, P2 ;  /* 0x000000040000720c */ /* 0x000fda0001706670 */
[----:B----4-:R-:W-:-:S04]  /*1e700*/  @!P0 LEA R2, P1, R244, R2, 0x1 ;  /* 0x00000002f4028211 */ /* 0x010fc800078208ff */
[----:B---3--:R-:W-:-:S05]  /*1e710*/  @!P0 LEA.HI.X R3, R244, R5, R245, 0x1, P1 ;  /* 0x00000005f4038211 */ /* 0x008fca00008f0cf5 */
[----:B------:R3:W-:Y:S04]  /*1e720*/  @!P0 ST.E.128 [R2.64], RZ ;  /* 0x000000ff02008985 */ /* 0x0007e8000c101d08 */
.L_x_1788:
[----:B------:R-:W-:Y:S05]  /*1e730*/  BSYNC B1 ;  /* 0x0000000000017941 */ /* 0x000fea0003800000 */
.L_x_1772:
        /* <DEDUP_REMOVED lines=15> */
.L_x_1900:
[----:B------:R-:W-:Y:S05]  /*1e830*/  BRA.DIV ~URZ, `(.L_x_1818) ;  /* 0x000069227f007947 */ /* 0x000fea000b800000 */
[----:B------:R3:W4:Y:S02]  /*1e840*/  SHFL.IDX PT, R8, R57, 0x1, 0x1f ;  /* 0x00201f0039087f89 */ /* 0x00072400000e0000 */
.L_x_1901:
        /* <DEDUP_REMOVED lines=19> */
.L_x_1902:
        /* <DEDUP_REMOVED lines=16> */
.L_x_1903:
[----:B---3--:R-:W-:Y:S01]  /*1ea80*/  IMAD R0, R0, c[0x0][0x538], RZ ;  /* 0x00014e0000007a24 */ /* 0x008fe200078e02ff */
[----:B------:R-:W-:Y:S04]  /*1ea90*/  BSSY B1, `(.L_x_1821) ;  /* 0x00000ce000017945 */ /* 0x000fe80003800000 */
[----:B----4-:R-:W-:-:S04]  /*1eaa0*/  IADD3 R8, R0, R8, RZ ;  /* 0x0000000800087210 */ /* 0x010fc80007ffe0ff */
[----:B--2---:R-:W-:-:S13]  /*1eab0*/  ISETP.GT.AND P0, PT, R8, R9, PT ;  /* 0x000000090800720c */ /* 0x004fda0003f04270 */
[----:B------:R-:W-:Y:S05]  /*1eac0*/  @P0 BRA `(.L_x_1822) ;  /* 0x0000025000000947 */ /* 0x000fea0003800000 */
.L_x_1826:
        /* <DEDUP_REMOVED lines=17> */
.L_x_1904:
        /* <DEDUP_REMOVED lines=16> */
.L_x_1905:
[----:B--2---:R-:W-:-:S05]  /*1ece0*/  IMAD R0, R0, c[0x0][0x538], RZ ;  /* 0x00014e0000007a24 */ /* 0x004fca00078e02ff */
[----:B------:R-:W-:-:S04]  /*1ecf0*/  IADD3 R8, R0, R8, RZ ;  /* 0x0000000800087210 */ /* 0x000fc80007ffe0ff */
[----:B------:R-:W-:-:S13]  /*1ed00*/  ISETP.GT.AND P0, PT, R8, R9, PT ;  /* 0x000000090800720c */ /* 0x000fda0003f04270 */
[----:B-1----:R-:W-:Y:S05]  /*1ed10*/  @!P0 BRA `(.L_x_1826) ;  /* 0xfffffdb000008947 */ /* 0x002fea000383ffff */
.L_x_1822:
[----:B------:R-:W-:-:S05]  /*1ed20*/  IADD3 R8, -R0, R8, RZ ;  /* 0x0000000800087210 */ /* 0x000fca0007ffe1ff */
[----:B------:R-:W-:-:S05]  /*1ed30*/  IMAD R0, R4, c[0x0][0x538], R8 ;  /* 0x00014e0004007a24 */ /* 0x000fca00078e0208 */
[----:B------:R-:W-:Y:S01]  /*1ed40*/  ISETP.GT.AND P0, PT, R0, R9, PT ;  /* 0x000000090000720c */ /* 0x000fe20003f04270 */
[----:B------:R-:W-:-:S12]  /*1ed50*/  BRA.DIV ~URZ, `(.L_x_1827) ;  /* 0x000068627f007947 */ /* 0x000fd8000b800000 */
[----:B------:R-:W-:-:S03]  /*1ed60*/  VOTE.ANY R5, PT, !P0 ;  /* 0x0000000000057806 */ /* 0x000fc600040e0100 */
.L_x_1906:
[----:B------:R-:W2:Y:S01]  /*1ed70*/  LDL.LU R2, [R1+0x4c] ;  /* 0x00004c0001027983 */ /* 0x000ea20000300800 */
[----:B------:R-:W2:Y:S02]  /*1ed80*/  POPC R0, R5 ;  /* 0x0000000500007309 */ /* 0x000ea40000000000 */
[----:B--2---:R-:W-:-:S05]  /*1ed90*/  IADD3 R2, R0, R2, RZ ;  /* 0x0000000200027210 */ /* 0x004fca0007ffe0ff */
[----:B------:R2:W-:Y:S01]  /*1eda0*/  STL [R1+0x4c], R2 ;  /* 0x00004c0201007387 */ /* 0x0005e20000100800 */
[----:B------:R-:W-:Y:S05]  /*1edb0*/  BRA.DIV ~URZ, `(.L_x_1828) ;  /* 0x000068527f007947 */ /* 0x000fea000b800000 */
[----:B------:R3:W4:Y:S04]  /*1edc0*/  SHFL.IDX PT, R6, R6, R0, 0x1f ;  /* 0x00001f0006067589 */ /* 0x00072800000e0000 */
[----:B------:R3:W1:Y:S02]  /*1edd0*/  SHFL.IDX PT, R7, R7, R0, 0x1f ;  /* 0x00001f0007077589 */ /* 0x00066400000e0000 */
.L_x_1907:
[----:B------:R-:W-:Y:S01]  /*1ede0*/  ISETP.NE.AND P0, PT, R5, RZ, PT ;  /* 0x000000ff0500720c */ /* 0x000fe20003f05270 */
[----:B------:R-:W-:-:S12]  /*1edf0*/  BSSY B0, `(.L_x_1829) ;  /* 0x0000005000007945 */ /* 0x000fd80003800000 */
[----:B------:R-:W-:Y:S05]  /*1ee00*/  @!P0 BRA `(.L_x_1830) ;  /* 0x0000003000008947 */ /* 0x000fea0003800000 */
[----:B---3--:R-:W-:Y:S01]  /*1ee10*/  IADD3 R0, R0, -0x1, RZ ;  /* 0xffffffff00007810 */ /* 0x008fe20007ffe0ff */
[----:B------:R-:W-:Y:S05]  /*1ee20*/  BRA.DIV ~URZ, `(.L_x_1831) ;  /* 0x000068b27f007947 */ /* 0x000fea000b800000 */
[----:B------:R3:W2:Y:S02]  /*1ee30*/  SHFL.IDX PT, R10, R4, R0, 0x1f ;  /* 0x00001f00040a7589 */ /* 0x0006a400000e0000 */
.L_x_1830:
[----:B------:R-:W-:Y:S05]  /*1ee40*/  BSYNC B0 ;  /* 0x0000000000007941 */ /* 0x000fea0003800000 */
.L_x_1829:
        /* <DEDUP_REMOVED lines=68> */
.L_x_1833:
        /* <DEDUP_REMOVED lines=68> */
.L_x_1834:
[----:B------:R-:W-:Y:S05]  /*1f6d0*/  BSYNC B0 ;  /* 0x0000000000007941 */ /* 0x000fea0003800000 */
.L_x_1832:
[----:B------:R-:W-:-:S04]  /*1f6e0*/  LOP3.LUT R2, RZ, R2, RZ, 0x33, !PT ;  /* 0x00000002ff027212 */ /* 0x000fc800078e33ff */
[----:B-1----:R-:W-:-:S05]  /*1f6f0*/  IADD3 R0, R2, R6, RZ ;  /* 0x0000000602007210 */ /* 0x002fca0007ffe0ff */
[----:B------:R1:W-:Y:S01]  /*1f700*/  STL [R1+0x44], R0 ;  /* 0x0000440001007387 */ /* 0x0003e20000100800 */
[----:B------:R-:W-:Y:S05]  /*1f710*/  BRA `(.L_x_1835) ;  /* 0x0000005000007947 */ /* 0x000fea0003800000 */
.L_x_1823:
[----:B------:R-:W-:Y:S01]  /*1f720*/  MOV R0, c[0x0][0x53c] ;  /* 0x00014f0000007a02 */ /* 0x000fe20000000f00 */
[----:B------:R2:W-:Y:S04]  /*1f730*/  STL [R1+0x40], R9 ;  /* 0x0000400901007387 */ /* 0x0005e80000100800 */
[----:B------:R2:W-:Y:S04]  /*1f740*/  STL [R1+0x44], RZ ;  /* 0x000044ff01007387 */ /* 0x0005e80000100800 */
[----:B------:R2:W-:Y:S04]  /*1f750*/  STL [R1+0x48], RZ ;  /* 0x000048ff01007387 */ /* 0x0005e80000100800 */
[----:B------:R2:W-:Y:S02]  /*1f760*/  STL [R1+0x4c], R0 ;  /* 0x00004c0001007387 */ /* 0x0005e40000100800 */
.L_x_1835:
[----:B------:R-:W-:Y:S05]  /*1f770*/  BSYNC B1 ;  /* 0x0000000000017941 */ /* 0x000fea0003800000 */
.L_x_1821:
        /* <DEDUP_REMOVED lines=9> */
.L_x_1816:
[----:B--2---:R-:W2:Y:S02]  /*1f810*/  LDL R0, [R1+0x4c] ;  /* 0x00004c0001007983 */ /* 0x004ea40000100800 */
[----:B--2---:R-:W-:-:S13]  /*1f820*/  ISETP.GE.AND P0, PT, R0, c[0x0][0x53c], PT ;  /* 0x00014f0000007a0c */ /* 0x004fda0003f06270 */
[----:B-1--4-:R-:W-:Y:S01]  /*1f830*/  @P0 CALL.REL.NOINC `(.L_x_1836) ;  /* 0x0000001000000944 */ /* 0x012fe20003c00000 */
[----:B------:R-:W-:Y:S05]  /*1f840*/  BRA `(.L_x_1837) ;  /* 0xfffe26e000007947 */ /* 0x000fea000383ffff */
.L_x_1836:
[----:B------:R-:W-:Y:S05]  /*1f850*/  EXIT ;  /* 0x000000000000794d */ /* 0x000fea0003800000 */
.L_x_1624:
[----:B------:R-:W-:Y:S01]  /*1f860*/  IMAD.MOV.U32 R0, RZ, RZ, R5 ;  /* 0x000000ffff007224 */ /* 0x000fe200078e0005 */
[----:B------:R-:W-:Y:S02]  /*1f870*/  MOV R2, 0x1 ;  /* 0x0000000100027802 */ /* 0x000fe40000000f00 */
[----:B------:R-:W-:Y:S02]  /*1f880*/  MOV R3, 0x1f8a0 ;  /* 0x0001f8a000037802 */ /* 0x000fe40000000f00 */
[----:B------:R-:W-:Y:S05]  /*1f890*/  CALL.REL.NOINC `($__internal_24_$__cuda_sm70_shflsync_up_p) ;  /* 0x00005f7000007944 */ /* 0x000fea0003c00000 */
[----:B------:R-:W-:Y:S01]  /*1f8a0*/  MOV R0, R4 ;  /* 0x0000000400007202 */ /* 0x000fe20000000f00 */
[----:B------:R-:W-:Y:S05]  /*1f8b0*/  BRA `(.L_x_1838) ;  /* 0xfffe0ba000007947 */ /* 0x000fea000383ffff */
.L_x_1625:
[----:B------:R-:W-:Y:S01]  /*1f8c0*/  IMAD.MOV.U32 R0, RZ, RZ, R5 ;  /* 0x000000ffff007224 */ /* 0x000fe200078e0005 */
[----:B------:R-:W-:Y:S02]  /*1f8d0*/  MOV R2, 0x2 ;  /* 0x0000000200027802 */ /* 0x000fe40000000f00 */
[----:B------:R-:W-:Y:S02]  /*1f8e0*/  MOV R3, 0x1f900 ;  /* 0x0001f90000037802 */ /* 0x000fe40000000f00 */
[----:B------:R-:W-:Y:S05]  /*1f8f0*/  CALL.REL.NOINC `($__internal_24_$__cuda_sm70_shflsync_up_p) ;  /* 0x00005f1000007944 */ /* 0x000fea0003c00000 */
[----:B------:R-:W-:Y:S01]  /*1f900*/  SEL R0, R4, RZ, P4 ;  /* 0x000000ff04007207 */ /* 0x000fe20002000000 */
[----:B------:R-:W-:Y:S01]  /*1f910*/  IMAD.MOV.U32 R2, RZ, RZ, 0x4 ;  /* 0x00000004ff027424 */ /* 0x000fe200078e00ff */
[----:B------:R-:W-:-:S03]  /*1f920*/  MOV R3, 0x1f950 ;  /* 0x0001f95000037802 */ /* 0x000fc60000000f00 */
[----:B------:R-:W-:Y:S02]  /*1f930*/  IMAD.IADD R0, R5, 0x1, R0 ;  /* 0x0000000105007824 */ /* 0x000fe400078e0200 */
        /* <DEDUP_REMOVED lines=13> */
[----:B------:R-:W-:Y:S02]  /*1fa10*/  MOV R61, 0x1f ;  /* 0x0000001f003d7802 */ /* 0x000fe40000000f00 */
[----:B------:R-:W-:Y:S01]  /*1fa20*/  MOV R3, 0x1fa60 ;  /* 0x0001fa6000037802 */ /* 0x000fe20000000f00 */
[----:B------:R-:W-:-:S04]  /*1fa30*/  IMAD.IADD R4, R0, 0x1, R4 ;  /* 0x0000000100047824 */ /* 0x000fc800078e0204 */
[----:B------:R-:W-:Y:S02]  /*1fa40*/  IMAD.MOV.U32 R56, RZ, RZ, R4 ;  /* 0x000000ffff387224 */ /* 0x000fe400078e0004 */
[----:B------:R-:W-:Y:S05]  /*1fa50*/  CALL.REL.NOINC `($__internal_23_$__cuda_sm70_shflsync_idx_p) ;  /* 0x00005d5000007944 */ /* 0x000fea0003c00000 */
[----:B------:R-:W-:Y:S01]  /*1fa60*/  MOV R0, R62 ;  /* 0x0000003e00007202 */ /* 0x000fe20000000f00 */
[----:B------:R-:W-:Y:S05]  /*1fa70*/  BRA `(.L_x_1839) ;  /* 0xfffe0ae000007947 */ /* 0x000fea000383ffff */
.L_x_1627:
[----:B------:R-:W-:Y:S02]  /*1fa80*/  SEL R0, RZ, 0x1, P0 ;  /* 0x00000001ff007807 */ /* 0x000fe40000000000 */
[----:B------:R-:W-:Y:S02]  /*1fa90*/  MOV R2, 0x1fab0 ;  /* 0x0001fab000027802 */ /* 0x000fe40000000f00 */
[----:B------:R-:W-:Y:S05]  /*1faa0*/  CALL.REL.NOINC `($__internal_25_$__cuda_sm70_votesync_ballot) ;  /* 0x00005dd000007944 */ /* 0x000fea0003c00000 */
[----:B------:R-:W-:Y:S01]  /*1fab0*/  MOV R7, R0 ;  /* 0x0000000000077202 */ /* 0x000fe20000000f00 */
[----:B------:R-:W-:Y:S05]  /*1fac0*/  BRA `(.L_x_1840) ;  /* 0xfffe0b2000007947 */ /* 0x000fea000383ffff */
.L_x_1628:
[----:B------:R-:W-:Y:S01]  /*1fad0*/  IMAD.MOV.U32 R56, RZ, RZ, R9 ;  /* 0x000000ffff387224 */ /* 0x000fe200078e0009 */
[----:B-1----:R-:W-:Y:S01]  /*1fae0*/  MOV R2, R0 ;  /* 0x0000000000027202 */ /* 0x002fe20000000f00 */
[----:B------:R-:W-:Y:S01]  /*1faf0*/  IMAD.MOV.U32 R61, RZ, RZ, 0x1f ;  /* 0x0000001fff3d7424 */ /* 0x000fe200078e00ff */
[----:B------:R-:W-:Y:S02]  /*1fb00*/  MOV R3, 0x1fb20 ;  /* 0x0001fb2000037802 */ /* 0x000fe40000000f00 */
[----:B------:R-:W-:Y:S05]  /*1fb10*/  CALL.REL.NOINC `($__internal_23_$__cuda_sm70_shflsync_idx_p) ;  /* 0x00005c9000007944 */ /* 0x000fea0003c00000 */
[----:B------:R-:W-:Y:S01]  /*1fb20*/  IMAD.MOV.U32 R12, RZ, RZ, R62 ;  /* 0x000000ffff0c7224 */ /* 0x000fe200078e003e */
[----:B------:R-:W-:Y:S01]  /*1fb30*/  MOV R56, R8 ;  /* 0x0000000800387202 */ /* 0x000fe20000000f00 */
[----:B------:R-:W-:Y:S01]  /*1fb40*/  IMAD.MOV.U32 R5, RZ, RZ, RZ ;  /* 0x000000ffff057224 */ /* 0x000fe200078e00ff */
[----:B------:R-:W-:Y:S01]  /*1fb50*/  MOV R2, R0 ;  /* 0x0000000000027202 */ /* 0x000fe20000000f00 */
[----:B------:R-:W-:Y:S01]  /*1fb60*/  IMAD.MOV.U32 R61, RZ, RZ, 0x1f ;  /* 0x0000001fff3d7424 */ /* 0x000fe200078e00ff */
[----:B------:R-:W-:-:S02]  /*1fb70*/  MOV R3, 0x1fb90 ;  /* 0x0001fb9000037802 */ /* 0x000fc40000000f00 */
[----:B------:R-:W-:Y:S05]  /*1fb80*/  CALL.REL.NOINC `($__internal_23_$__cuda_sm70_shflsync_idx_p) ;  /* 0x00005c2000007944 */ /* 0x000fea0003c00000 */
[----:B------:R-:W-:Y:S01]  /*1fb90*/  MOV R9, R62 ;  /* 0x0000003e00097202 */ /* 0x000fe20000000f00 */
[----:B------:R-:W-:Y:S05]  /*1fba0*/  BRA `(.L_x_1841) ;  /* 0xfffe0ab000007947 */ /* 0x000fea000383ffff */
.L_x_1631:
[----:B------:R-:W-:Y:S01]  /*1fbb0*/  IMAD.MOV.U32 R56, RZ, RZ, R4 ;  /* 0x000000ffff387224 */ /* 0x000fe200078e0004 */
[----:B-1----:R-:W-:Y:S01]  /*1fbc0*/  MOV R2, R0 ;  /* 0x0000000000027202 */ /* 0x002fe20000000f00 */
[----:B------:R-:W-:Y:S01]  /*1fbd0*/  IMAD.MOV.U32 R61, RZ, RZ, 0x1f ;  /* 0x0000001fff3d7424 */ /* 0x000fe200078e00ff */
[----:B------:R-:W-:-:S02]  /*1fbe0*/  MOV R3, 0x1fc00 ;  /* 0x0001fc0000037802 */ /* 0x000fc40000000f00 */
[----:B---34-:R-:W-:Y:S05]  /*1fbf0*/  CALL.REL.NOINC `($__internal_23_$__cuda_sm70_shflsync_idx_p) ;  /* 0x00005bb000007944 */ /* 0x018fea0003c00000 */
[----:B------:R-:W-:Y:S01]  /*1fc00*/  MOV R5, R62 ;  /* 0x0000003e00057202 */ /* 0x000fe20000000f00 */
[----:B------:R-:W-:Y:S05]  /*1fc10*/  BRA `(.L_x_1630) ;  /* 0xfffe0aa000007947 */ /* 0x000fea000383ffff */
.L_x_1680:
[----:B------:R-:W-:Y:S01]  /*1fc20*/  IMAD.MOV.U32 R56, RZ, RZ, R5 ;  /* 0x000000ffff387224 */ /* 0x000fe200078e0005 */
[----:B------:R-:W-:Y:S01]  /*1fc30*/  MOV R2, RZ ;  /* 0x000000ff00027202 */ /* 0x000fe20000000f00 */
[----:B------:R-:W-:Y:S01]  /*1fc40*/  IMAD.MOV.U32 R61, RZ, RZ, 0x181f ;  /* 0x0000181fff3d7424 */ /* 0x000fe200078e00ff */
[----:B------:R-:W-:-:S02]  /*1fc50*/  MOV R3, 0x1fc70 ;  /* 0x0001fc7000037802 */ /* 0x000fc40000000f00 */
[----:B-----5:R-:W-:Y:S05]  /*1fc60*/  CALL.REL.NOINC `($__internal_23_$__cuda_sm70_shflsync_idx_p) ;  /* 0x00005b4000007944 */ /* 0x020fea0003c00000 */
[----:B------:R-:W-:Y:S01]  /*1fc70*/  MOV R7, R62 ;  /* 0x0000003e00077202 */ /* 0x000fe20000000f00 */
[----:B------:R-:W-:Y:S05]  /*1fc80*/  BRA `(.L_x_1842) ;  /* 0xfffe8e9000007947 */ /* 0x000fea000383ffff */
.L_x_1681:
[----:B------:R-:W-:Y:S01]  /*1fc90*/  IMAD.MOV.U32 R56, RZ, RZ, R6 ;  /* 0x000000ffff387224 */ /* 0x000fe200078e0006 */
[----:B------:R-:W-:Y:S01]  /*1fca0*/  MOV R2, RZ ;  /* 0x000000ff00027202 */ /* 0x000fe20000000f00 */
[----:B------:R-:W-:Y:S01]  /*1fcb0*/  IMAD.MOV.U32 R61, RZ, RZ, 0x181f ;  /* 0x0000181fff3d7424 */ /* 0x000fe200078e00ff */
[----:B------:R-:W-:-:S02]  /*1fcc0*/  MOV R3, 0x1fce0 ;  /* 0x0001fce000037802 */ /* 0x000fc40000000f00 */
[----:B-12--5:R-:W-:Y:S05]  /*1fcd0*/  CALL.REL.NOINC `($__internal_23_$__cuda_sm70_shflsync_idx_p) ;  /* 0x00005ad000007944 */ /* 0x026fea0003c00000 */
[----:B------:R-:W-:Y:S01]  /*1fce0*/  MOV R2, R62 ;  /* 0x0000003e00027202 */ /* 0x000fe20000000f00 */
[----:B------:R-:W-:Y:S05]  /*1fcf0*/  BRA `(.L_x_1843) ;  /* 0xfffe8e4000007947 */ /* 0x000fea000383ffff */
.L_x_1684:
[----:B------:R-:W-:Y:S01]  /*1fd00*/  IMAD.MOV.U32 R56, RZ, RZ, R5 ;  /* 0x000000ffff387224 */ /* 0x000fe200078e0005 */
[----:B--2-4-:R-:W-:Y:S01]  /*1fd10*/  MOV R2, 0x1 ;  /* 0x0000000100027802 */ /* 0x014fe20000000f00 */
[----:B------:R-:W-:Y:S01]  /*1fd20*/  IMAD.MOV.U32 R61, RZ, RZ, 0x181f ;  /* 0x0000181fff3d7424 */ /* 0x000fe200078e00ff */
[----:B------:R-:W-:-:S02]  /*1fd30*/  MOV R3, 0x1fd50 ;  /* 0x0001fd5000037802 */ /* 0x000fc40000000f00 */
[----:B-1---5:R-:W-:Y:S05]  /*1fd40*/  CALL.REL.NOINC `($__internal_23_$__cuda_sm70_shflsync_idx_p) ;  /* 0x00005a6000007944 */ /* 0x022fea0003c00000 */
[----:B------:R-:W-:Y:S01]  /*1fd50*/  IMAD.MOV.U32 R7, RZ, RZ, R62 ;  /* 0x000000ffff077224 */ /* 0x000fe200078e003e */
[----:B------:R-:W-:Y:S01]  /*1fd60*/  MOV R2, 0x1 ;  /* 0x0000000100027802 */ /* 0x000fe20000000f00 */
[----:B------:R-:W-:Y:S01]  /*1fd70*/  IMAD.MOV.U32 R56, RZ, RZ, R6 ;  /* 0x000000ffff387224 */ /* 0x000fe200078e0006 */
[----:B------:R-:W-:-:S02]  /*1fd80*/  MOV R61, 0x181f ;  /* 0x0000181f003d7802 */ /* 0x000fc40000000f00 */
[----:B------:R-:W-:Y:S02]  /*1fd90*/  MOV R3, 0x1fdb0 ;  /* 0x0001fdb000037802 */ /* 0x000fe40000000f00 */
[----:B------:R-:W-:Y:S05]  /*1fda0*/  CALL.REL.NOINC `($__internal_23_$__cuda_sm70_shflsync_idx_p) ;  /* 0x00005a0000007944 */ /* 0x000fea0003c00000 */
[----:B------:R-:W-:Y:S01]  /*1fdb0*/  MOV R2, R62 ;  /* 0x0000003e00027202 */ /* 0x000fe20000000f00 */
[----:B------:R-:W-:Y:S05]  /*1fdc0*/  BRA `(.L_x_1844) ;  /* 0xfffe8e6000007947 */ /* 0x000fea000383ffff */
.L_x_1687:
[----:B------:R-:W-:Y:S01]  /*1fdd0*/  IMAD.MOV.U32 R56, RZ, RZ, R5 ;  /* 0x000000ffff387224 */ /* 0x000fe200078e0005 */
[----:B---34-:R-:W-:Y:S01]  /*1fde0*/  MOV R2, 0x2 ;  /* 0x0000000200027802 */ /* 0x018fe20000000f00 */
[----:B------:R-:W-:Y:S01]  /*1fdf0*/  IMAD.MOV.U32 R61, RZ, RZ, 0x181f ;  /* 0x0000181fff3d7424 */ /* 0x000fe200078e00ff */
[----:B------:R-:W-:Y:S02]  /*1fe00*/  MOV R3, 0x1fe20 ;  /* 0x0001fe2000037802 */ /* 0x000fe40000000f00 */
[----:B-12--5:R-:W-:Y:S05]  /*1fe10*/  CALL.REL.NOINC `($__internal_23_$__cuda_sm70_shflsync_idx_p) ;  /* 0x0000599000007944 */ /* 0x026fea0003c00000 */
[----:B------:R-:W-:Y:S01]  /*1fe20*/  MOV R7, R62 ;  /* 0x0000003e00077202 */ /* 0x000fe20000000f00 */
[----:B------:R-:W-:Y:S05]  /*1fe30*/  BRA `(.L_x_1845) ;  /* 0xfffe8ec000007947 */ /* 0x000fea000383ffff */
.L_x_1688:
[----:B------:R-:W-:Y:S01]  /*1fe40*/  IMAD.MOV.U32 R56, RZ, RZ, R6 ;  /* 0x000000ffff387224 */ /* 0x000fe200078e0006 */
[----:B----4-:R-:W-:Y:S01]  /*1fe50*/  MOV R2, 0x2 ;  /* 0x0000000200027802 */ /* 0x010fe20000000f00 */
[----:B------:R-:W-:Y:S01]  /*1fe60*/  IMAD.MOV.U32 R61, RZ, RZ, 0x181f ;  /* 0x0000181fff3d7424 */ /* 0x000fe200078e00ff */
[----:B------:R-:W-:Y:S02]  /*1fe70*/  MOV R3, 0x1fe90 ;  /* 0x0001fe9000037802 */ /* 0x000fe40000000f00 */
[----:B-123-5:R-:W-:Y:S05]  /*1fe80*/  CALL.REL.NOINC `($__internal_23_$__cuda_sm70_shflsync_idx_p) ;  /* 0x0000592000007944 */ /* 0x02efea0003c00000 */
[----:B------:R-:W-:Y:S01]  /*1fe90*/  MOV R2, R62 ;  /* 0x0000003e00027202 */ /* 0x000fe20000000f00 */
[----:B------:R-:W-:Y:S05]  /*1fea0*/  BRA `(.L_x_1846) ;  /* 0xfffe8e7000007947 */ /* 0x000fea000383ffff */
.L_x_1691:
[----:B------:R-:W-:Y:S01]  /*1feb0*/  IMAD.MOV.U32 R56, RZ, RZ, R5 ;  /* 0x000000ffff387224 */ /* 0x000fe200078e0005 */
[----:B-12---:R-:W-:Y:S01]  /*1fec0*/  MOV R2, 0x3 ;  /* 0x0000000300027802 */ /* 0x006fe20000000f00 */
[----:B------:R-:W-:Y:S01]  /*1fed0*/  IMAD.MOV.U32 R61, RZ, RZ, 0x181f ;  /* 0x0000181fff3d7424 */ /* 0x000fe200078e00ff */
[----:B------:R-:W-:-:S02]  /*1fee0*/  MOV R3, 0x1ff00 ;  /* 0x0001ff0000037802 */ /* 0x000fc40000000f00 */
[----:B---345:R-:W-:Y:S05]  /*1fef0*/  CALL.REL.NOINC `($__internal_23_$__cuda_sm70_shflsync_idx_p) ;  /* 0x000058b000007944 */ /* 0x038fea0003c00000 */
        /* <DEDUP_REMOVED lines=8> */
.L_x_1694:
[----:B------:R-:W-:Y:S01]  /*1ff80*/  IMAD.MOV.U32 R56, RZ, RZ, R5 ;  /* 0x000000ffff387224 */ /* 0x000fe200078e0005 */
[----:B--2---:R-:W-:Y:S01]  /*1ff90*/  MOV R2, 0x4 ;  /* 0x0000000400027802 */ /* 0x004fe20000000f00 */
[----:B------:R-:W-:Y:S01]  /*1ffa0*/  IMAD.MOV.U32 R61, RZ, RZ, 0x181f ;  /* 0x0000181fff3d7424 */ /* 0x000fe200078e00ff */
[----:B------:R-:W-:Y:S02]  /*1ffb0*/  MOV R3, 0x1ffd0 ;  /* 0x0001ffd000037802 */ /* 0x000fe40000000f00 */
[----:B-1-345:R-:W-:Y:S05]  /*1ffc0*/  CALL.REL.NOINC `($__internal_23_$__cuda_sm70_shflsync_idx_p) ;  /* 0x000057e000007944 */ /* 0x03afea0003c00000 */
[----:B------:R-:W-:Y:S01]  /*1ffd0*/  MOV R7, R62 ;  /* 0x0000003e00077202 */ /* 0x000fe20000000f00 */
[----:B------:R-:W-:Y:S05]  /*1ffe0*/  BRA `(.L_x_1848) ;  /* 0xfffe8ee000007947 */ /* 0x000fea000383ffff */
.L_x_1695:
[----:B------:R-:W-:Y:S01]  /*1fff0*/  IMAD.MOV.U32 R56, RZ, RZ, R6 ;  /* 0x000000ffff387224 */ /* 0x000fe200078e0006 */
[----:B--2---:R-:W-:Y:S01]  /*20000*/  MOV R2, 0x4 ;  /* 0x0000000400027802 */ /* 0x004fe20000000f00 */
[----:B------:R-:W-:Y:S01]  /*20010*/  IMAD.MOV.U32 R61, RZ, RZ, 0x181f ;  /* 0x0000181fff3d7424 */ /* 0x000fe200078e00ff */
[----:B------:R-:W-:Y:S02]  /*20020*/  MOV R3, 0x20040 ;  /* 0x0002004000037802 */ /* 0x000fe40000000f00 */
[----:B-1-345:R-:W-:Y:S05]  /*20030*/  CALL.REL.NOINC `($__internal_23_$__cuda_sm70_shflsync_idx_p) ;  /* 0x0000577000007944 */ /* 0x03afea0003c00000 */
[----:B------:R-:W-:Y:S01]  /*20040*/  MOV R2, R62 ;  /* 0x0000003e00027202 */ /* 0x000fe20000000f00 */
[----:B------:R-:W-:Y:S05]  /*20050*/  BRA `(.L_x_1849) ;  /* 0xfffe8e9000007947 */ /* 0x000fea000383ffff */
.L_x_1698:
[----:B------:R-:W-:Y:S01]  /*20060*/  IMAD.MOV.U32 R56, RZ, RZ, R5 ;  /* 0x000000ffff387224 */ /* 0x000fe200078e0005 */
[----:B-1-3--:R-:W-:Y:S01]  /*20070*/  MOV R2, 0x5 ;  /* 0x0000000500027802 */ /* 0x00afe20000000f00 */
[----:B------:R-:W-:Y:S01]  /*20080*/  IMAD.MOV.U32 R61, RZ, RZ, 0x181f ;  /* 0x0000181fff3d7424 */ /* 0x000fe200078e00ff */
[----:B------:R-:W-:-:S02]  /*20090*/  MOV R3, 0x200b0 ;  /* 0x000200b000037802 */ /* 0x000fc40000000f00 */
[----:B--2-45:R-:W-:Y:S05]  /*200a0*/  CALL.REL.NOINC `($__internal_23_$__cuda_sm70_shflsync_idx_p) ;  /* 0x0000570000007944 */ /* 0x034fea0003c00000 */
        /* <DEDUP_REMOVED lines=8> */
.L_x_1701:
[----:B------:R-:W-:Y:S01]  /*20130*/  IMAD.MOV.U32 R56, RZ, RZ, R5 ;  /* 0x000000ffff387224 */ /* 0x000fe200078e0005 */
[----:B--23--:R-:W-:Y:S01]  /*20140*/  MOV R2, 0x6 ;  /* 0x0000000600027802 */ /* 0x00cfe20000000f00 */
[----:B------:R-:W-:Y:S01]  /*20150*/  IMAD.MOV.U32 R61, RZ, RZ, 0x181f ;  /* 0x0000181fff3d7424 */ /* 0x000fe200078e00ff */
[----:B------:R-:W-:Y:S02]  /*20160*/  MOV R3, 0x20180 ;  /* 0x0002018000037802 */ /* 0x000fe40000000f00 */
[----:B-1--45:R-:W-:Y:S05]  /*20170*/  CALL.REL.NOINC `($__internal_23_$__cuda_sm70_shflsync_idx_p) ;  /* 0x0000563000007944 */ /* 0x032fea0003c00000 */
[----:B------:R-:W-:Y:S01]  /*20180*/  MOV R7, R62 ;  /* 0x0000003e00077202 */ /* 0x000fe20000000f00 */
[----:B------:R-:W-:Y:S05]  /*20190*/  BRA `(.L_x_1851) ;  /* 0xfffe8f0000007947 */ /* 0x000fea000383ffff */
.L_x_1702:
[----:B------:R-:W-:Y:S01]  /*201a0*/  IMAD.MOV.U32 R56, RZ, RZ, R6 ;  /* 0x000000ffff387224 */ /* 0x000fe200078e0006 */
[----:B---3--:R-:W-:Y:S01]  /*201b0*/  MOV R2, 0x6 ;  /* 0x0000000600027802 */ /* 0x008fe20000000f00 */
[----:B------:R-:W-:Y:S01]  /*201c0*/  IMAD.MOV.U32 R61, RZ, RZ, 0x181f ;  /* 0x0000181fff3d7424 */ /* 0x000fe200078e00ff */
[----:B------:R-:W-:Y:S02]  /*201d0*/  MOV R3, 0x201f0 ;  /* 0x000201f000037802 */ /* 0x000fe40000000f00 */
[----:B-12-45:R-:W-:Y:S05]  /*201e0*/  CALL.REL.NOINC `($__internal_23_$__cuda_sm70_shflsync_idx_p) ;  /* 0x000055c000007944 */ /* 0x036fea0003c00000 */
[----:B------:R-:W-:Y:S01]  /*201f0*/  MOV R2, R62 ;  /* 0x0000003e00027202 */ /* 0x000fe20000000f00 */
[----:B------:R-:W-:Y:S05]  /*20200*/  BRA `(.L_x_1852) ;  /* 0xfffe8eb000007947 */ /* 0x000fea000383ffff */
.L_x_1705:
        /* <DEDUP_REMOVED lines=13> */
.L_x_1744:
[----:B------:R-:W-:Y:S01]  /*202e0*/  IMAD.MOV.U32 R56, RZ, RZ, R4 ;  /* 0x000000ffff387224 */ /* 0x000fe200078e0004 */
[----:B------:R-:W-:Y:S01]  /*202f0*/  MOV R2, RZ ;  /* 0x000000ff00027202 */ /* 0x000fe20000000f00 */
[----:B------:R-:W-:Y:S01]  /*20300*/  IMAD.MOV.U32 R61, RZ, RZ, 0x181f ;  /* 0x0000181fff3d7424 */ /* 0x000fe200078e00ff */
[----:B------:R-:W-:Y:S02]  /*20310*/  MOV R3, 0x20330 ;  /* 0x0002033000037802 */ /* 0x000fe40000000f00 */
[----:B------:R-:W-:Y:S05]  /*20320*/  CALL.REL.NOINC `($__internal_23_$__cuda_sm70_shflsync_idx_p) ;  /* 0x0000548000007944 */ /* 0x000fea0003c00000 */
[----:B------:R-:W-:Y:S01]  /*20330*/  MOV R7, R62 ;  /* 0x0000003e00077202 */ /* 0x000fe20000000f00 */
[----:B------:R-:W-:Y:S05]  /*20340*/  BRA `(.L_x_1854) ;  /* 0xfffef95000007947 */ /* 0x000fea000383ffff */
.L_x_1745:
[----:B------:R-:W-:Y:S01]  /*20350*/  IMAD.MOV.U32 R56, RZ, RZ, R0 ;  /* 0x000000ffff387224 */ /* 0x000fe200078e0000 */
[----:B------:R-:W-:Y:S01]  /*20360*/  MOV R2, RZ ;  /* 0x000000ff00027202 */ /* 0x000fe20000000f00 */
[----:B------:R-:W-:Y:S01]  /*20370*/  IMAD.MOV.U32 R61, RZ, RZ, 0x181f ;  /* 0x0000181fff3d7424 */ /* 0x000fe200078e00ff */
[----:B------:R-:W-:Y:S02]  /*20380*/  MOV R3, 0x203a0 ;  /* 0x000203a000037802 */ /* 0x000fe40000000f00 */
[----:B-12---:R-:W-:Y:S05]  /*20390*/  CALL.REL.NOINC `($__internal_23_$__cuda_sm70_shflsync_idx_p) ;  /* 0x0000541000007944 */ /* 0x006fea0003c00000 */
        /* <DEDUP_REMOVED lines=12> */
[----:B------:R-:W-:Y:S05]  /*20460*/  CALL.REL.NOINC `($__internal_23_$__cuda_sm70_shflsync_idx_p) ;  /* 0x0000534000007944 */ /* 0x000fea0003c00000 */
[----:B------:R-:W-:Y:S01]  /*20470*/  IMAD.MOV.U32 R6, RZ, RZ, R62 ;  /* 0x000000ffff067224 */ /* 0x000fe200078e003e */
[----:B------:R-:W-:Y:S01]  /*20480*/  MOV R2, 0x1 ;  /* 0x0000000100027802 */ /* 0x000fe20000000f00 */
[----:B------:R-:W-:Y:S01]  /*20490*/  IMAD.MOV.U32 R56, RZ, RZ, R0 ;  /* 0x000000ffff387224 */ /* 0x000fe200078e0000 */
[----:B------:R-:W-:Y:S02]  /*204a0*/  MOV R61, 0x181f ;  /* 0x0000181f003d7802 */ /* 0x000fe40000000f00 */
[----:B------:R-:W-:Y:S02]  /*204b0*/  MOV R3, 0x204d0 ;  /* 0x000204d000037802 */ /* 0x000fe40000000f00 */
[----:B------:R-:W-:Y:S05]  /*204c0*/  CALL.REL.NOINC `($__internal_23_$__cuda_sm70_shflsync_idx_p) ;  /* 0x000052e000007944 */ /* 0x000fea0003c00000 */
        /* <DEDUP_REMOVED lines=60> */
[----:B------:R-:W-:Y:S01]  /*20890*/  MOV R0, R62 ;  /* 0x0000003e00007202 */ /* 0x000fe20000000f00 */
[----:B------:R-:W-:Y:S05]  /*208a0*/  BRA `(.L_x_1855) ;  /* 0xfffef57000007947 */ /* 0x000fea000383ffff */
.L_x_1746:
[----:B------:R-:W-:Y:S01]  /*208b0*/  IMAD.MOV.U32 R56, RZ, RZ, R0 ;  /* 0x000000ffff387224 */ /* 0x000fe200078e0000 */
[----:B------:R-:W-:Y:S01]  /*208c0*/  MOV R2, RZ ;  /* 0x000000ff00027202 */ /* 0x000fe20000000f00 */
[----:B------:R-:W-:Y:S01]  /*208d0*/  IMAD.MOV.U32 R61, RZ, RZ, 0x1c1f ;  /* 0x00001c1fff3d7424 */ /* 0x000fe200078e00ff */
[----:B------:R-:W-:-:S02]  /*208e0*/  MOV R3, 0x20900 ;  /* 0x0002090000037802 */ /* 0x000fc40000000f00 */
[----:B------:R-:W-:Y:S05]  /*208f0*/  CALL.REL.NOINC `($__internal_23_$__cuda_sm70_shflsync_idx_p) ;  /* 0x00004eb000007944 */ /* 0x000fea0003c00000 */
[----:B------:R-:W-:Y:S01]  /*20900*/  MOV R2, R62 ;  /* 0x0000003e00027202 */ /* 0x000fe20000000f00 */
[----:B------:R-:W-:Y:S05]  /*20910*/  BRA `(.L_x_1856) ;  /* 0xfffef69000007947 */ /* 0x000fea000383ffff */
.L_x_1747:
[----:B------:R-:W-:Y:S01]  /*20920*/  IMAD.MOV.U32 R56, RZ, RZ, R0 ;  /* 0x000000ffff387224 */ /* 0x000fe200078e0000 */
[----:B------:R-:W-:Y:S01]  /*20930*/  MOV R2, 0x1 ;  /* 0x0000000100027802 */ /* 0x000fe20000000f00 */
[----:B------:R-:W-:Y:S01]  /*20940*/  IMAD.MOV.U32 R61, RZ, RZ, 0x1c1f ;  /* 0x00001c1fff3d7424 */ /* 0x000fe200078e00ff */
[----:B------:R-:W-:-:S02]  /*20950*/  MOV R3, 0x20970 ;  /* 0x0002097000037802 */ /* 0x000fc40000000f00 */
[----:B-1----:R-:W-:Y:S05]  /*20960*/  CALL.REL.NOINC `($__internal_23_$__cuda_sm70_shflsync_idx_p) ;  /* 0x00004e4000007944 */ /* 0x002fea0003c00000 */
[----:B------:R-:W-:Y:S01]  /*20970*/  IMAD.IADD R2, R4, 0x1, R62 ;  /* 0x0000000104027824 */ /* 0x000fe200078e023e */
[----:B------:R-:W-:Y:S01]  /*20980*/  MOV R3, 0x20c60 ;  /* 0x00020c6000037802 */ /* 0x000fe20000000f00 */
[----:B------:R-:W-:-:S02]  /*20990*/  IMAD.MOV.U32 R56, RZ, RZ, R0 ;  /* 0x000000ffff387224 */ /* 0x000fc400078e0000 */
[----:B------:R-:W-:Y:S01]  /*209a0*/  IMAD.MOV.U32 R61, RZ, RZ, 0x1c1f ;  /* 0x00001c1fff3d7424 */ /* 0x000fe200078e00ff */
        /* <DEDUP_REMOVED lines=10> */
[----:B------:R-:W-:Y:S02]  /*20a50*/  ISETP.GT.AND P4, PT, R2, 0x19, PT ;  /* 0x000000190200780c */ /* 0x000fe40003f84270 */
        /* <DEDUP_REMOVED lines=30> */
[----:B------:R-:W-:Y:S02]  /*20c40*/  FSEL R63, R38, -INF , P0 ;  /* 0xff800000263f7808 */ /* 0x000fe40000000000 */
[----:B------:R-:W-:Y:S05]  /*20c50*/  CALL.REL.NOINC `($__internal_23_$__cuda_sm70_shflsync_idx_p) ;  /* 0x00004b5000007944 */ /* 0x000fea0003c00000 */
[----:B------:R-:W-:Y:S01]  /*20c60*/  IMAD.IADD R2, R4, 0x1, R62 ;  /* 0x0000000104027824 */ /* 0x000fe200078e023e */
[----:B------:R-:W-:Y:S01]  /*20c70*/  MOV R3, 0x20f50 ;  /* 0x00020f5000037802 */ /* 0x000fe20000000f00 */
[----:B------:R-:W-:Y:S02]  /*20c80*/  IMAD.MOV.U32 R56, RZ, RZ, R0 ;  /* 0x000000ffff387224 */ /* 0x000fe400078e0000 */
        /* <DEDUP_REMOVED lines=45> */
[----:B------:R-:W-:Y:S02]  /*20f60*/  FMNMX.FTZ R0, R10, R12, !PT ;  /* 0x0000000c0a007209 */ /* 0x000fe40007810000 */
[----:B------:R-:W-:Y:S02]  /*20f70*/  FMNMX.FTZ R3, R26, R27, !PT ;  /* 0x0000001b1a037209 */ /* 0x000fe40007810000 */
[----:B------:R-:W-:-:S02]  /*20f80*/  IMNMX R5, R5, R4, PT ;  /* 0x0000000405057217 */ /* 0x000fc40003800200 */
[----:B------:R-:W-:Y:S02]  /*20f90*/  FMNMX.FTZ R71, R14, R0, !PT ;  /* 0x000000000e477209 */ /* 0x000fe40007810000 */
[C---:B------:R-:W-:Y:S02]  /*20fa0*/  ISETP.GT.AND P0, PT, R5.reuse, RZ, PT ;  /* 0x000000ff0500720c */ /* 0x040fe40003f04270 */
[C---:B------:R-:W-:Y:S02]  /*20fb0*/  ISETP.GT.AND P1, PT, R5.reuse, 0x1, PT ;  /* 0x000000010500780c */ /* 0x040fe40003f24270 */
[----:B------:R-:W-:Y:S02]  /*20fc0*/  ISETP.GT.AND P3, PT, R5, 0x8, PT ;  /* 0x000000080500780c */ /* 0x000fe40003f64270 */
[----:B------:R-:W-:Y:S02]  /*20fd0*/  FSEL R24, R157, -INF , P0 ;  /* 0xff8000009d187808 */ /* 0x000fe40000000000 */
[----:B------:R-:W-:-:S02]  /*20fe0*/  FSEL R25, R156, -INF , P1 ;  /* 0xff8000009c197808 */ /* 0x000fc40000800000 */
        /* <DEDUP_REMOVED lines=10> */
[----:B------:R-:W-:Y:S02]  /*21090*/  FMNMX.FTZ R2, R15, R2, !PT ;  /* 0x000000020f027209 */ /* 0x000fe40007810000 */
[----:B------:R-:W-:-:S02]  /*210a0*/  ISETP.GT.AND P2, PT, R5, 0x11, PT ;  /* 0x000000110500780c */ /* 0x000fc40003f44270 */
[----:B------:R-:W-:Y:S02]  /*210b0*/  FSEL R38, R141, -INF , P0 ;  /* 0xff8000008d267808 */ /* 0x000fe40000000000 */
[----:B------:R-:W-:Y:S02]  /*210c0*/  FMNMX.FTZ R0, R37, R0, !PT ;  /* 0x0000000025007209 */ /* 0x000fe40007810000 */
[----:B------:R-:W-:Y:S02]  /*210d0*/  FMNMX.FTZ R71, R18, R71, !PT ;  /* 0x0000004712477209 */ /* 0x000fe40007810000 */
[----:B------:R-:W-:Y:S02]  /*210e0*/  FMNMX.FTZ R2, R17, R2, !PT ;  /* 0x0000000211027209 */ /* 0x000fe40007810000 */
[----:B------:R-:W-:Y:S02]  /*210f0*/  ISETP.GT.AND P3, PT, R5, 0x18, PT ;  /* 0x000000180500780c */ /* 0x000fe40003f64270 */
[----:B------:R-:W-:-:S02]  /*21100*/  FSEL R39, R140, -INF , P2 ;  /* 0xff8000008c277808 */ /* 0x000fc40001000000 */
[----:B------:R-:W-:Y:S02]  /*21110*/  FMNMX.FTZ R0, R38, R0, !PT ;  /* 0x0000000026007209 */ /* 0x000fe40007810000 */
        /* <DEDUP_REMOVED lines=85> */
[----:B------:R-:W-:Y:S01]  /*21670*/  FMNMX.FTZ R69, R87, R69, !PT ;  /* 0x0000004557457209 */ /* 0x000fe20007810000 */
[----:B------:R-:W-:Y:S01]  /*21680*/  IMAD.MOV.U32 R4, RZ, RZ, R71 ;  /* 0x000000ffff047224 */ /* 0x000fe200078e0047 */
[----:B------:R-:W-:Y:S01]  /*21690*/  FMNMX.FTZ R8, R52, R0, !PT ;  /* 0x0000000034087209 */ /* 0x000fe20007810000 */
[----:B------:R-:W-:Y:S01]  /*216a0*/  IMAD.MOV.U32 R0, RZ, RZ, 0x2 ;  /* 0x00000002ff007424 */ /* 0x000fe200078e00ff */
[----:B------:R-:W-:Y:S02]  /*216b0*/  FMNMX.FTZ R70, R63, R70, !PT ;  /* 0x000000463f467209 */ /* 0x000fe40007810000 */
[----:B------:R-:W-:-:S02]  /*216c0*/  FMNMX.FTZ R69, R83, R69, !PT ;  /* 0x0000004553457209 */ /* 0x000fc40007810000 */
[----:B------:R-:W-:Y:S02]  /*216d0*/  MOV R2, 0x216f0 ;  /* 0x000216f000027802 */ /* 0x000fe40000000f00 */
[----:B------:R-:W-:Y:S05]  /*216e0*/  CALL.REL.NOINC `($__internal_22_$__cuda_sm70_shflsync_bfly_p) ;  /* 0x0000406000007944 */ /* 0x000fea0003c00000 */
[----:B------:R-:W-:Y:S01]  /*216f0*/  FMNMX.FTZ R71, R71, R0, !PT ;  /* 0x0000000047477209 */ /* 0x000fe20007810000 */
[----:B------:R-:W-:Y:S01]  /*21700*/  IMAD.MOV.U32 R0, RZ, RZ, 0x1 ;  /* 0x00000001ff007424 */ /* 0x000fe200078e00ff */
[----:B------:R-:W-:-:S03]  /*21710*/  MOV R2, 0x21740 ;  /* 0x0002174000027802 */ /* 0x000fc60000000f00 */
[----:B------:R-:W-:Y:S02]  /*21720*/  IMAD.MOV.U32 R4, RZ, RZ, R71 ;  /* 0x000000ffff047224 */ /* 0x000fe400078e0047 */
[----:B------:R-:W-:Y:S05]  /*21730*/  CALL.REL.NOINC `($__internal_22_$__cuda_sm70_shflsync_bfly_p) ;  /* 0x0000401000007944 */ /* 0x000fea0003c00000 */
[----:B------:R-:W-:Y:S01]  /*21740*/  FMNMX.FTZ R71, R71, R0, !PT ;  /* 0x0000000047477209 */ /* 0x000fe20007810000 */
[----:B------:R-:W-:Y:S01]  /*21750*/  IMAD.MOV.U32 R4, RZ, RZ, R70 ;  /* 0x000000ffff047224 */ /* 0x000fe200078e0046 */
[----:B------:R-:W-:Y:S01]  /*21760*/  MOV R2, 0x21790 ;  /* 0x0002179000027802 */ /* 0x000fe20000000f00 */
[----:B------:R-:W-:Y:S02]  /*21770*/  IMAD.MOV.U32 R0, RZ, RZ, 0x2 ;  /* 0x00000002ff007424 */ /* 0x000fe400078e00ff */
        /* <DEDUP_REMOVED lines=26> */
[----:B------:R-:W-:Y:S01]  /*21920*/  MOV R9, R0 ;  /* 0x0000000000097202 */ /* 0x000fe20000000f00 */
[----:B------:R-:W-:Y:S05]  /*21930*/  BRA `(.L_x_1857) ;  /* 0xfffef6e000007947 */ /* 0x000fea000383ffff */
.L_x_1751:
[----:B------:R-:W-:Y:S01]  /*21940*/  MOV R2, RZ ;  /* 0x000000ff00027202 */ /* 0x000fe20000000f00 */
[----:B------:R-:W-:Y:S01]  /*21950*/  IMAD.MOV.U32 R56, RZ, RZ, R4 ;  /* 0x000000ffff387224 */ /* 0x000fe200078e0004 */
[----:B------:R-:W-:Y:S01]  /*21960*/  MOV R3, 0x21990 ;  /* 0x0002199000037802 */ /* 0x000fe20000000f00 */
[----:B------:R-:W-:Y:S02]  /*21970*/  IMAD.MOV.U32 R61, RZ, RZ, 0x181f ;  /* 0x0000181fff3d7424 */ /* 0x000fe400078e00ff */
[----:B-1----:R-:W-:Y:S05]  /*21980*/  CALL.REL.NOINC `($__internal_23_$__cuda_sm70_shflsync_idx_p) ;  /* 0x00003e2000007944 */ /* 0x002fea0003c00000 */
[----:B------:R-:W-:Y:S01]  /*21990*/  MOV R7, R62 ;  /* 0x0000003e00077202 */ /* 0x000fe20000000f00 */
[----:B------:R-:W-:-:S05]  /*219a0*/  BRA `(.L_x_1858) ;  /* 0xffff12a000007947 */ /* 0x000fca000383ffff */
.L_x_1752:
[----:B------:R-:W-:Y:S01]  /*219b0*/  MOV R2, RZ ;  /* 0x000000ff00027202 */ /* 0x000fe20000000f00 */
[----:B------:R-:W-:Y:S01]  /*219c0*/  IMAD.MOV.U32 R56, RZ, RZ, R0 ;  /* 0x000000ffff387224 */ /* 0x000fe200078e0000 */
[----:B------:R-:W-:Y:S01]  /*219d0*/  MOV R3, 0x21a00 ;  /* 0x00021a0000037802 */ /* 0x000fe20000000f00 */
[----:B------:R-:W-:Y:S02]  /*219e0*/  IMAD.MOV.U32 R61, RZ, RZ, 0x181f ;  /* 0x0000181fff3d7424 */ /* 0x000fe400078e00ff */
[----:B-123--:R-:W-:Y:S05]  /*219f0*/  CALL.REL.NOINC `($__internal_23_$__cuda_sm70_shflsync_idx_p) ;  /* 0x00003db000007944 */ /* 0x00efea0003c00000 */
[----:B------:R-:W-:Y:S01]  /*21a00*/  IMAD.MOV.U32 R56, RZ, RZ, R4 ;  /* 0x000000ffff387224 */ /* 0x000fe200078e0004 */
[----:B------:R-:W-:Y:S01]  /*21a10*/  ISETP.GE.AND P0, PT, R244, c[0x0][0x1d4], PT ;  /* 0x00007500f4007a0c */ /* 0x000fe20003f06270 */
[----:B------:R-:W-:Y:S01]  /*21a20*/  IMAD.MOV.U32 R61, RZ, RZ, 0x181f ;  /* 0x0000181fff3d7424 */ /* 0x000fe200078e00ff */
[----:B------:R-:W-:Y:S05]  /*21a30*/  IADD3 R2, P1, R62, R5, RZ ;  /* 0x000000053e027210 */ /* 0x000fea0007f3e0ff */
[----:B------:R-:W-:Y:S01]  /*21a40*/  IMAD.X R3, R7, 0x1, R6, P1 ;  /* 0x0000000107037824 */ /* 0x000fe200008e0606 */
[----:B------:R-:W-:Y:S05]  /*21a50*/  SEL R7, RZ, 0x10, P0 ;  /* 0x00000010ff077807 */ /* 0x000fea0000000000 */
[----:B------:R-:W-:Y:S01]  /*21a60*/  @!PT LDS RZ, [RZ] ;  /* 0x00000000fffff984 */ /* 0x000fe20000000800 */
[----:B------:R-:W-:Y:S01]  /*21a70*/  @!PT LDS RZ, [RZ] ;  /* 0x00000000fffff984 */ /* 0x000fe20000000800 */
[----:B------:R-:W-:Y:S01]  /*21a80*/  @!PT LDS RZ, [RZ] ;  /* 0x00000000fffff984 */ /* 0x000fe20000000800 */
[----:B------:R1:W-:Y:S02]  /*21a90*/  LDGSTS.E.BYPASS.LTC128B.128 [R208+0x100], [R2.64], !P0 ;  /* 0x0010000002d07fae */ /* 0x0003e4000c101d48 */
[----:B-1----:R-:W-:Y:S01]  /*21aa0*/  MOV R3, 0x21ad0 ;  /* 0x00021ad000037802 */ /* 0x002fe20000000f00 */
[----:B------:R-:W-:Y:S03]  /*21ab0*/  IMAD.MOV.U32 R2, RZ, RZ, 0x1 ;  /* 0x00000001ff027424 */ /* 0x000fe600078e00ff */
[----:B------:R-:W-:Y:S05]  /*21ac0*/  CALL.REL.NOINC `($__internal_23_$__cuda_sm70_shflsync_idx_p) ;  /* 0x00003ce000007944 */ /* 0x000fea0003c00000 */
[----:B------:R-:W-:Y:S01]  /*21ad0*/  MOV R2, 0x1 ;  /* 0x0000000100027802 */ /* 0x000fe20000000f00 */
[----:B------:R-:W-:Y:S01]  /*21ae0*/  IMAD.MOV.U32 R8, RZ, RZ, R62 ;  /* 0x000000ffff087224 */ /* 0x000fe200078e003e */
[----:B------:R-:W-:Y:S01]  /*21af0*/  MOV R61, 0x181f ;  /* 0x0000181f003d7802 */ /* 0x000fe20000000f00 */
[----:B------:R-:W-:Y:S01]  /*21b00*/  IMAD.MOV.U32 R56, RZ, RZ, R0 ;  /* 0x000000ffff387224 */ /* 0x000fe200078e0000 */
[----:B------:R-:W-:Y:S02]  /*21b10*/  MOV R3, 0x21b30 ;  /* 0x00021b3000037802 */ /* 0x000fe40000000f00 */
[----:B------:R-:W-:Y:S05]  /*21b20*/  CALL.REL.NOINC `($__internal_23_$__cuda_sm70_shflsync_idx_p) ;  /* 0x00003c8000007944 */ /* 0x000fea0003c00000 */
        /* <DEDUP_REMOVED lines=60> */
[----:B------:R-:W-:Y:S01]  /*21ef0*/  MOV R0, R62 ;  /* 0x0000003e00007202 */ /* 0x000fe20000000f00 */
[----:B------:R-:W-:-:S05]  /*21f00*/  BRA `(.L_x_1859) ;  /* 0xffff0ee000007947 */ /* 0x000fca000383ffff */
.L_x_1755:
[----:B------:R-:W-:Y:S01]  /*21f10*/  MOV R2, RZ ;  /* 0x000000ff00027202 */ /* 0x000fe20000000f00 */
[----:B------:R-:W-:Y:S01]  /*21f20*/  IMAD.MOV.U32 R56, RZ, RZ, R4 ;  /* 0x000000ffff387224 */ /* 0x000fe200078e0004 */
[----:B------:R-:W-:Y:S01]  /*21f30*/  MOV R3, 0x21f60 ;  /* 0x00021f6000037802 */ /* 0x000fe20000000f00 */
[----:B------:R-:W-:Y:S02]  /*21f40*/  IMAD.MOV.U32 R61, RZ, RZ, 0x181f ;  /* 0x0000181fff3d7424 */ /* 0x000fe400078e00ff */
[----:B------:R-:W-:Y:S05]  /*21f50*/  CALL.REL.NOINC `($__internal_23_$__cuda_sm70_shflsync_idx_p) ;  /* 0x0000385000007944 */ /* 0x000fea0003c00000 */
[----:B------:R-:W-:Y:S01]  /*21f60*/  MOV R7, R62 ;  /* 0x0000003e00077202 */ /* 0x000fe20000000f00 */
[----:B------:R-:W-:-:S05]  /*21f70*/  BRA `(.L_x_1860) ;  /* 0xffff219000007947 */ /* 0x000fca000383ffff */
.L_x_1756:
[----:B------:R-:W-:Y:S01]  /*21f80*/  MOV R2, RZ ;  /* 0x000000ff00027202 */ /* 0x000fe20000000f00 */
[----:B------:R-:W-:Y:S01]  /*21f90*/  IMAD.MOV.U32 R56, RZ, RZ, R0 ;  /* 0x000000ffff387224 */ /* 0x000fe200078e0000 */
[----:B------:R-:W-:Y:S01]  /*21fa0*/  MOV R3, 0x21fd0 ;  /* 0x00021fd000037802 */ /* 0x000fe20000000f00 */
[----:B------:R-:W-:Y:S02]  /*21fb0*/  IMAD.MOV.U32 R61, RZ, RZ, 0x181f ;  /* 0x0000181fff3d7424 */ /* 0x000fe400078e00ff */
[----:B-12---:R-:W-:Y:S05]  /*21fc0*/  CALL.REL.NOINC `($__internal_23_$__cuda_sm70_shflsync_idx_p) ;  /* 0x000037e000007944 */ /* 0x006fea0003c00000 */
        /* <DEDUP_REMOVED lines=81> */
.L_x_1757:
[----:B------:R-:W-:Y:S01]  /*224e0*/  MOV R2, RZ ;  /* 0x000000ff00027202 */ /* 0x000fe20000000f00 */
[----:B------:R-:W-:Y:S01]  /*224f0*/  IMAD.MOV.U32 R56, RZ, RZ, R4 ;  /* 0x000000ffff387224 */ /* 0x000fe200078e0004 */
[----:B------:R-:W-:Y:S01]  /*22500*/  MOV R3, 0x22530 ;  /* 0x0002253000037802 */ /* 0x000fe20000000f00 */
[----:B------:R-:W-:Y:S02]  /*22510*/  IMAD.MOV.U32 R61, RZ, RZ, 0x1c1f ;  /* 0x00001c1fff3d7424 */ /* 0x000fe400078e00ff */
[----:B------:R-:W-:Y:S05]  /*22520*/  CALL.REL.NOINC `($__internal_23_$__cuda_sm70_shflsync_idx_p) ;  /* 0x0000328000007944 */ /* 0x000fea0003c00000 */
[----:B------:R-:W-:Y:S01]  /*22530*/  MOV R0, R62 ;  /* 0x0000003e00007202 */ /* 0x000fe20000000f00 */
[----:B------:R-:W-:-:S05]  /*22540*/  BRA `(.L_x_1862) ;  /* 0xffff1ef000007947 */ /* 0x000fca000383ffff */
.L_x_1758:
[----:B------:R-:W-:Y:S01]  /*22550*/  MOV R2, 0x1 ;  /* 0x0000000100027802 */ /* 0x000fe20000000f00 */
[----:B------:R-:W-:Y:S01]  /*22560*/  IMAD.MOV.U32 R56, RZ, RZ, R4 ;  /* 0x000000ffff387224 */ /* 0x000fe200078e0004 */
[----:B------:R-:W-:Y:S01]  /*22570*/  MOV R3, 0x225a0 ;  /* 0x000225a000037802 */ /* 0x000fe20000000f00 */
[----:B------:R-:W-:Y:S02]  /*22580*/  IMAD.MOV.U32 R61, RZ, RZ, 0x1c1f ;  /* 0x00001c1fff3d7424 */ /* 0x000fe400078e00ff */
[----:B-1----:R-:W-:Y:S05]  /*22590*/  CALL.REL.NOINC `($__internal_23_$__cuda_sm70_shflsync_idx_p) ;  /* 0x0000321000007944 */ /* 0x002fea0003c00000 */
[----:B------:R-:W-:Y:S01]  /*225a0*/  MOV R3, 0x22880 ;  /* 0x0002288000037802 */ /* 0x000fe20000000f00 */
[----:B------:R-:W-:Y:S02]  /*225b0*/  IMAD.IADD R62, R5, 0x1, R62 ;  /* 0x00000001053e7824 */ /* 0x000fe400078e023e */
[----:B------:R-:W-:Y:S02]  /*225c0*/  IMAD.MOV.U32 R56, RZ, RZ, R4 ;  /* 0x000000ffff387224 */ /* 0x000fe400078e0004 */
[----:B------:R-:W-:Y:S01]  /*225d0*/  IMAD.MOV.U32 R2, RZ, RZ, 0x2 ;  /* 0x00000002ff027424 */ /* 0x000fe200078e00ff */
[C---:B------:R-:W-:Y:S01]  /*225e0*/  ISETP.GT.AND P0, PT, R62.reuse, RZ, PT ;  /* 0x000000ff3e00720c */ /* 0x040fe20003f04270 */
[----:B------:R-:W-:Y:S01]  /*225f0*/  IMAD.MOV.U32 R61, RZ, RZ, 0x1c1f ;  /* 0x00001c1fff3d7424 */ /* 0x000fe200078e00ff */
        /* <DEDUP_REMOVED lines=36> */
[----:B------:R-:W-:Y:S02]  /*22840*/  FSEL R40, R32, -INF , P2 ;  /* 0xff80000020287808 */ /* 0x000fe40001000000 */
[----:B------:R-:W-:Y:S02]  /*22850*/  FSEL R39, R31, -INF , P1 ;  /* 0xff8000001f277808 */ /* 0x000fe40000800000 */
[----:B------:R-:W-:Y:S02]  /*22860*/  FSEL R38, R30, -INF , P0 ;  /* 0xff8000001e267808 */ /* 0x000fe40000000000 */
[----:B------:R-:W-:Y:S05]  /*22870*/  CALL.REL.NOINC `($__internal_23_$__cuda_sm70_shflsync_idx_p) ;  /* 0x00002f3000007944 */ /* 0x000fea0003c00000 */
        /* <DEDUP_REMOVED lines=169> */
[----:B------:R-:W-:Y:S05]  /*23310*/  CALL.REL.NOINC `($__internal_22_$__cuda_sm70_shflsync_bfly_p) ;  /* 0x0000243000007944 */ /* 0x000fea0003c00000 */
[----:B------:R-:W-:Y:S01]  /*23320*/  FMNMX.FTZ R4, R4, R0, !PT ;  /* 0x0000000004047209 */ /* 0x000fe20007810000 */
[----:B------:R-:W-:Y:S01]  /*23330*/  IMAD.MOV.U32 R0, RZ, RZ, 0x1 ;  /* 0x00000001ff007424 */ /* 0x000fe200078e00ff */
[----:B------:R-:W-:Y:S02]  /*23340*/  MOV R2, 0x23360 ;  /* 0x0002336000027802 */ /* 0x000fe40000000f00 */
        /* <DEDUP_REMOVED lines=28> */
[----:B------:R-:W-:-:S05]  /*23510*/  BRA `(.L_x_1863) ;  /* 0xffff1f9000007947 */ /* 0x000fca000383ffff */
.L_x_1761:
[----:B-1--4-:R-:W-:Y:S01]  /*23520*/  MOV R61, 0x181f ;  /* 0x0000181f003d7802 */ /* 0x012fe20000000f00 */
[----:B------:R-:W-:Y:S01]  /*23530*/  IMAD.MOV.U32 R2, RZ, RZ, RZ ;  /* 0x000000ffff027224 */ /* 0x000fe200078e00ff */
[----:B------:R-:W-:Y:S02]  /*23540*/  MOV R3, 0x23560 ;  /* 0x0002356000037802 */ /* 0x000fe40000000f00 */
[----:B------:R-:W-:Y:S05]  /*23550*/  CALL.REL.NOINC `($__internal_23_$__cuda_sm70_shflsync_idx_p) ;  /* 0x0000225000007944 */ /* 0x000fea0003c00000 */
[----:B------:R-:W-:Y:S01]  /*23560*/  MOV R58, R62 ;  /* 0x0000003e003a7202 */ /* 0x000fe20000000f00 */
[----:B------:R-:W-:-:S05]  /*23570*/  BRA `(.L_x_1864) ;  /* 0xffff3ff000007947 */ /* 0x000fca000383ffff */
.L_x_1764:
[----:B------:R-:W-:Y:S01]  /*23580*/  MOV R2, RZ ;  /* 0x000000ff00027202 */ /* 0x000fe20000000f00 */
[----:B------:R-:W-:Y:S01]  /*23590*/  IMAD.MOV.U32 R56, RZ, RZ, R4 ;  /* 0x000000ffff387224 */ /* 0x000fe200078e0004 */
[----:B------:R-:W-:Y:S01]  /*235a0*/  MOV R3, 0x235d0 ;  /* 0x000235d000037802 */ /* 0x000fe20000000f00 */
[----:B------:R-:W-:Y:S02]  /*235b0*/  IMAD.MOV.U32 R61, RZ, RZ, 0x181f ;  /* 0x0000181fff3d7424 */ /* 0x000fe400078e00ff */
[----:B------:R-:W-:Y:S05]  /*235c0*/  CALL.REL.NOINC `($__internal_23_$__cuda_sm70_shflsync_idx_p) ;  /* 0x000021e000007944 */ /* 0x000fea0003c00000 */
[----:B------:R-:W-:Y:S01]  /*235d0*/  MOV R7, R62 ;  /* 0x0000003e00077202 */ /* 0x000fe20000000f00 */
[----:B------:R-:W-:-:S05]  /*235e0*/  BRA `(.L_x_1865) ;  /* 0xffff53c000007947 */ /* 0x000fca000383ffff */
.L_x_1765:
[----:B------:R-:W-:Y:S01]  /*235f0*/  MOV R2, RZ ;  /* 0x000000ff00027202 */ /* 0x000fe20000000f00 */
[----:B------:R-:W-:Y:S01]  /*23600*/  IMAD.MOV.U32 R56, RZ, RZ, R0 ;  /* 0x000000ffff387224 */ /* 0x000fe200078e0000 */
[----:B------:R-:W-:Y:S01]  /*23610*/  MOV R3, 0x23640 ;  /* 0x0002364000037802 */ /* 0x000fe20000000f00 */
[----:B------:R-:W-:Y:S02]  /*23620*/  IMAD.MOV.U32 R61, RZ, RZ, 0x181f ;  /* 0x0000181fff3d7424 */ /* 0x000fe400078e00ff */
[----:B-12---:R-:W-:Y:S05]  /*23630*/  CALL.REL.NOINC `($__internal_23_$__cuda_sm70_shflsync_idx_p) ;  /* 0x0000217000007944 */ /* 0x006fea0003c00000 */
        /* <DEDUP_REMOVED lines=82> */
.L_x_1766:
[----:B------:R-:W-:Y:S02]  /*23b60*/  MOV R0, 0x2 ;  /* 0x0000000200007802 */ /* 0x000fe40000000f00 */
        /* <DEDUP_REMOVED lines=34> */
.L_x_1768:
[----:B------:R-:W-:Y:S01]  /*23d90*/  IMAD.MOV.U32 R4, RZ, RZ, R239 ;  /* 0x000000ffff047224 */ /* 0x000fe200078e00ef */
[----:B------:R-:W-:-:S02]  /*23da0*/  MOV R0, 0x2 ;  /* 0x0000000200007802 */ /* 0x000fc40000000f00 */
[----:B------:R-:W-:Y:S02]  /*23db0*/  MOV R2, 0x23dd0 ;  /* 0x00023dd000027802 */ /* 0x000fe40000000f00 */
[----:B------:R-:W-:Y:S05]  /*23dc0*/  CALL.REL.NOINC `($__internal_22_$__cuda_sm70_shflsync_bfly_p) ;  /* 0x0000198000007944 */ /* 0x000fea0003c00000 */
[----:B------:R-:W-:Y:S05]  /*23dd0*/  BRA `(.L_x_1868) ;  /* 0xffff71a000007947 */ /* 0x000fea000383ffff */
.L_x_1769:
[----:B------:R-:W-:Y:S01]  /*23de0*/  IMAD.MOV.U32 R4, RZ, RZ, R5 ;  /* 0x000000ffff047224 */ /* 0x000fe200078e0005 */
[----:B------:R-:W-:Y:S02]  /*23df0*/  MOV R0, 0x1 ;  /* 0x0000000100007802 */ /* 0x000fe40000000f00 */
[----:B------:R-:W-:Y:S02]  /*23e00*/  MOV R2, 0x23e20 ;  /* 0x00023e2000027802 */ /* 0x000fe40000000f00 */
[----:B-1----:R-:W-:Y:S05]  /*23e10*/  CALL.REL.NOINC `($__internal_22_$__cuda_sm70_shflsync_bfly_p) ;  /* 0x0000193000007944 */ /* 0x002fea0003c00000 */
[----:B------:R-:W-:Y:S01]  /*23e20*/  FADD.FTZ R5, R5, R0 ;  /* 0x0000000005057221 */ /* 0x000fe20000010000 */
[----:B------:R-:W-:Y:S02]  /*23e30*/  MOV R4, R243 ;  /* 0x000000f300047202 */ /* 0x000fe40000000f00 */
[----:B------:R-:W-:Y:S02]  /*23e40*/  MOV R0, 0x2 ;  /* 0x0000000200007802 */ /* 0x000fe40000000f00 */
[----:B------:R-:W-:Y:S02]  /*23e50*/  MOV R2, 0x23e70 ;  /* 0x00023e7000027802 */ /* 0x000fe40000000f00 */
[----:B------:R-:W-:Y:S05]  /*23e60*/  CALL.REL.NOINC `($__internal_22_$__cuda_sm70_shflsync_bfly_p) ;  /* 0x000018e000007944 */ /* 0x000fea0003c00000 */
[----:B------:R-:W-:Y:S01]  /*23e70*/  FADD.FTZ R6, R243, R0 ;  /* 0x00000000f3067221 */ /* 0x000fe20000010000 */
[----:B------:R-:W-:Y:S02]  /*23e80*/  MOV R0, 0x1 ;  /* 0x0000000100007802 */ /* 0x000fe40000000f00 */
[----:B------:R-:W-:-:S02]  /*23e90*/  MOV R2, 0x23ec0 ;  /* 0x00023ec000027802 */ /* 0x000fc40000000f00 */
[----:B------:R-:W-:Y:S02]  /*23ea0*/  MOV R4, R6 ;  /* 0x0000000600047202 */ /* 0x000fe40000000f00 */
[----:B------:R-:W-:Y:S05]  /*23eb0*/  CALL.REL.NOINC `($__internal_22_$__cuda_sm70_shflsync_bfly_p) ;  /* 0x0000189000007944 */ /* 0x000fea0003c00000 */
[----:B------:R-:W-:Y:S01]  /*23ec0*/  FADD.FTZ R6, R6, R0 ;  /* 0x0000000006067221 */ /* 0x000fe20000010000 */
[----:B------:R-:W-:Y:S02]  /*23ed0*/  MOV R4, R246 ;  /* 0x000000f600047202 */ /* 0x000fe40000000f00 */
[----:B------:R-:W-:Y:S02]  /*23ee0*/  MOV R0, 0x2 ;  /* 0x0000000200007802 */ /* 0x000fe40000000f00 */
[----:B------:R-:W-:Y:S02]  /*23ef0*/  MOV R2, 0x23f10 ;  /* 0x00023f1000027802 */ /* 0x000fe40000000f00 */
[----:B------:R-:W-:Y:S05]  /*23f00*/  CALL.REL.NOINC `($__internal_22_$__cuda_sm70_shflsync_bfly_p) ;  /* 0x0000184000007944 */ /* 0x000fea0003c00000 */
[----:B------:R-:W-:Y:S01]  /*23f10*/  FADD.FTZ R7, R246, R0 ;  /* 0x00000000f6077221 */ /* 0x000fe20000010000 */
[----:B------:R-:W-:Y:S02]  /*23f20*/  MOV R0, 0x1 ;  /* 0x0000000100007802 */ /* 0x000fe40000000f00 */
[----:B------:R-:W-:Y:S02]  /*23f30*/  MOV R2, 0x23f60 ;  /* 0x00023f6000027802 */ /* 0x000fe40000000f00 */
[----:B------:R-:W-:-:S02]  /*23f40*/  MOV R4, R7 ;  /* 0x0000000700047202 */ /* 0x000fc40000000f00 */
[----:B------:R-:W-:Y:S05]  /*23f50*/  CALL.REL.NOINC `($__internal_22_$__cuda_sm70_shflsync_bfly_p) ;  /* 0x000017f000007944 */ /* 0x000fea0003c00000 */
[----:B------:R-:W-:Y:S01]  /*23f60*/  FADD.FTZ R7, R7, R0 ;  /* 0x0000000007077221 */ /* 0x000fe20000010000 */
[----:B------:R-:W-:-:S02]  /*23f70*/  MOV R4, R247 ;  /* 0x000000f700047202 */ /* 0x000fc40000000f00 */
[----:B------:R-:W-:Y:S02]  /*23f80*/  MOV R0, 0x2 ;  /* 0x0000000200007802 */ /* 0x000fe40000000f00 */
[----:B------:R-:W-:Y:S02]  /*23f90*/  MOV R2, 0x23fb0 ;  /* 0x00023fb000027802 */ /* 0x000fe40000000f00 */
[----:B------:R-:W-:Y:S05]  /*23fa0*/  CALL.REL.NOINC `($__internal_22_$__cuda_sm70_shflsync_bfly_p) ;  /* 0x000017a000007944 */ /* 0x000fea0003c00000 */
[----:B------:R-:W-:Y:S01]  /*23fb0*/  FADD.FTZ R4, R247, R0 ;  /* 0x00000000f7047221 */ /* 0x000fe20000010000 */
[----:B------:R-:W-:Y:S02]  /*23fc0*/  MOV R0, 0x1 ;  /* 0x0000000100007802 */ /* 0x000fe40000000f00 */
[----:B------:R-:W-:Y:S02]  /*23fd0*/  MOV R2, 0x23ff0 ;  /* 0x00023ff000027802 */ /* 0x000fe40000000f00 */
[----:B------:R-:W-:Y:S05]  /*23fe0*/  CALL.REL.NOINC `($__internal_22_$__cuda_sm70_shflsync_bfly_p) ;  /* 0x0000176000007944 */ /* 0x000fea0003c00000 */
[----:B------:R-:W-:Y:S01]  /*23ff0*/  MOV R8, R0 ;  /* 0x0000000000087202 */ /* 0x000fe20000000f00 */
[----:B------:R-:W-:Y:S05]  /*24000*/  BRA `(.L_x_1869) ;  /* 0xffff706000007947 */ /* 0x000fea000383ffff */
.L_x_1776:
[----:B-1234-:R-:W-:Y:S01]  /*24010*/  IMAD.MOV.U32 R56, RZ, RZ, R5 ;  /* 0x000000ffff387224 */ /* 0x01efe200078e0005 */
[----:B------:R-:W-:Y:S01]  /*24020*/  MOV R2, RZ ;  /* 0x000000ff00027202 */ /* 0x000fe20000000f00 */
[----:B------:R-:W-:Y:S01]  /*24030*/  IMAD.MOV.U32 R61, RZ, RZ, 0x181f ;  /* 0x0000181fff3d7424 */ /* 0x000fe200078e00ff */
[----:B------:R-:W-:Y:S02]  /*24040*/  MOV R3, 0x24060 ;  /* 0x0002406000037802 */ /* 0x000fe40000000f00 */
[----:B------:R-:W-:Y:S05]  /*24050*/  CALL.REL.NOINC `($__internal_23_$__cuda_sm70_shflsync_idx_p) ;  /* 0x0000175000007944 */ /* 0x000fea0003c00000 */
[----:B------:R-:W-:Y:S01]  /*24060*/  MOV R7, R62 ;  /* 0x0000003e00077202 */ /* 0x000fe20000000f00 */
[----:B------:R-:W-:Y:S05]  /*24070*/  BRA `(.L_x_1870) ;  /* 0xffff86b000007947 */ /* 0x000fea000383ffff */
.L_x_1777:
[----:B------:R-:W-:Y:S01]  /*24080*/  IMAD.MOV.U32 R56, RZ, RZ, R6 ;  /* 0x000000ffff387224 */ /* 0x000fe200078e0006 */
[----:B------:R-:W-:Y:S01]  /*24090*/  MOV R2, RZ ;  /* 0x000000ff00027202 */ /* 0x000fe20000000f00 */
[----:B------:R-:W-:Y:S01]  /*240a0*/  IMAD.MOV.U32 R61, RZ, RZ, 0x181f ;  /* 0x0000181fff3d7424 */ /* 0x000fe200078e00ff */
[----:B------:R-:W-:-:S02]  /*240b0*/  MOV R3, 0x240d0 ;  /* 0x000240d000037802 */ /* 0x000fc40000000f00 */
[----:B-12---:R-:W-:Y:S05]  /*240c0*/  CALL.REL.NOINC `($__internal_23_$__cuda_sm70_shflsync_idx_p) ;  /* 0x000016e000007944 */ /* 0x006fea0003c00000 */
[----:B------:R-:W-:Y:S01]  /*240d0*/  MOV R2, R62 ;  /* 0x0000003e00027202 */ /* 0x000fe20000000f00 */
[----:B------:R-:W-:Y:S05]  /*240e0*/  BRA `(.L_x_1871) ;  /* 0xffff866000007947 */ /* 0x000fea000383ffff */
.L_x_1778:
[----:B------:R-:W-:Y:S01]  /*240f0*/  IMAD.MOV.U32 R56, RZ, RZ, R5 ;  /* 0x000000ffff387224 */ /* 0x000fe200078e0005 */
[----:B--2---:R-:W-:Y:S01]  /*24100*/  MOV R2, 0x1 ;  /* 0x0000000100027802 */ /* 0x004fe20000000f00 */
[----:B------:R-:W-:Y:S01]  /*24110*/  IMAD.MOV.U32 R61, RZ, RZ, 0x181f ;  /* 0x0000181fff3d7424 */ /* 0x000fe200078e00ff */
[----:B------:R-:W-:-:S02]  /*24120*/  MOV R3, 0x24140 ;  /* 0x0002414000037802 */ /* 0x000fc40000000f00 */
[----:B-1-3--:R-:W-:Y:S05]  /*24130*/  CALL.REL.NOINC `($__internal_23_$__cuda_sm70_shflsync_idx_p) ;  /* 0x0000167000007944 */ /* 0x00afea0003c00000 */
        /* <DEDUP_REMOVED lines=8> */
.L_x_1779:
[----:B------:R-:W-:Y:S01]  /*241c0*/  IMAD.MOV.U32 R56, RZ, RZ, R5 ;  /* 0x000000ffff387224 */ /* 0x000fe200078e0005 */
[----:B-1----:R-:W-:Y:S01]  /*241d0*/  MOV R2, 0x2 ;  /* 0x0000000200027802 */ /* 0x002fe20000000f00 */
[----:B------:R-:W-:Y:S01]  /*241e0*/  IMAD.MOV.U32 R61, RZ, RZ, 0x181f ;  /* 0x0000181fff3d7424 */ /* 0x000fe200078e00ff */
[----:B------:R-:W-:Y:S02]  /*241f0*/  MOV R3, 0x24210 ;  /* 0x0002421000037802 */ /* 0x000fe40000000f00 */
[----:B---34-:R-:W-:Y:S05]  /*24200*/  CALL.REL.NOINC `($__internal_23_$__cuda_sm70_shflsync_idx_p) ;  /* 0x000015a000007944 */ /* 0x018fea0003c00000 */
[----:B------:R-:W-:Y:S01]  /*24210*/  MOV R7, R62 ;  /* 0x0000003e00077202 */ /* 0x000fe20000000f00 */
[----:B------:R-:W-:Y:S05]  /*24220*/  BRA `(.L_x_1873) ;  /* 0xffff860000007947 */ /* 0x000fea000383ffff */
.L_x_1780:
[----:B------:R-:W-:Y:S01]  /*24230*/  IMAD.MOV.U32 R56, RZ, RZ, R6 ;  /* 0x000000ffff387224 */ /* 0x000fe200078e0006 */
[----:B-1----:R-:W-:Y:S01]  /*24240*/  MOV R2, 0x2 ;  /* 0x0000000200027802 */ /* 0x002fe20000000f00 */
[----:B------:R-:W-:Y:S01]  /*24250*/  IMAD.MOV.U32 R61, RZ, RZ, 0x181f ;  /* 0x0000181fff3d7424 */ /* 0x000fe200078e00ff */
[----:B------:R-:W-:Y:S02]  /*24260*/  MOV R3, 0x24280 ;  /* 0x0002428000037802 */ /* 0x000fe40000000f00 */
[----:B--234-:R-:W-:Y:S05]  /*24270*/  CALL.REL.NOINC `($__internal_23_$__cuda_sm70_shflsync_idx_p) ;  /* 0x0000153000007944 */ /* 0x01cfea0003c00000 */
[----:B------:R-:W-:Y:S01]  /*24280*/  MOV R2, R62 ;  /* 0x0000003e00027202 */ /* 0x000fe20000000f00 */
[----:B------:R-:W-:Y:S05]  /*24290*/  BRA `(.L_x_1874) ;  /* 0xffff85b000007947 */ /* 0x000fea000383ffff */
.L_x_1781:
[----:B------:R-:W-:Y:S01]  /*242a0*/  IMAD.MOV.U32 R56, RZ, RZ, R5 ;  /* 0x000000ffff387224 */ /* 0x000fe200078e0005 */
[----:B--2---:R-:W-:Y:S01]  /*242b0*/  MOV R2, 0x3 ;  /* 0x0000000300027802 */ /* 0x004fe20000000f00 */
[----:B------:R-:W-:Y:S01]  /*242c0*/  IMAD.MOV.U32 R61, RZ, RZ, 0x181f ;  /* 0x0000181fff3d7424 */ /* 0x000fe200078e00ff */
[----:B------:R-:W-:-:S02]  /*242d0*/  MOV R3, 0x242f0 ;  /* 0x000242f000037802 */ /* 0x000fc40000000f00 */
[----:B-1-34-:R-:W-:Y:S05]  /*242e0*/  CALL.REL.NOINC `($__internal_23_$__cuda_sm70_shflsync_idx_p) ;  /* 0x000014c000007944 */ /* 0x01afea0003c00000 */
        /* <DEDUP_REMOVED lines=8> */
.L_x_1782:
[----:B------:R-:W-:Y:S01]  /*24370*/  IMAD.MOV.U32 R56, RZ, RZ, R5 ;  /* 0x000000ffff387224 */ /* 0x000fe200078e0005 */
[----:B--2---:R-:W-:Y:S01]  /*24380*/  MOV R2, 0x4 ;  /* 0x0000000400027802 */ /* 0x004fe20000000f00 */
[----:B------:R-:W-:Y:S01]  /*24390*/  IMAD.MOV.U32 R61, RZ, RZ, 0x181f ;  /* 0x0000181fff3d7424 */ /* 0x000fe200078e00ff */
[----:B------:R-:W-:Y:S02]  /*243a0*/  MOV R3, 0x243c0 ;  /* 0x000243c000037802 */ /* 0x000fe40000000f00 */
[----:B-1-34-:R-:W-:Y:S05]  /*243b0*/  CALL.REL.NOINC `($__internal_23_$__cuda_sm70_shflsync_idx_p) ;  /* 0x000013f000007944 */ /* 0x01afea0003c00000 */
[----:B------:R-:W-:Y:S01]  /*243c0*/  MOV R7, R62 ;  /* 0x0000003e00077202 */ /* 0x000fe20000000f00 */
[----:B------:R-:W-:Y:S05]  /*243d0*/  BRA `(.L_x_1876) ;  /* 0xffff856000007947 */ /* 0x000fea000383ffff */
.L_x_1783:
[----:B------:R-:W-:Y:S01]  /*243e0*/  IMAD.MOV.U32 R56, RZ, RZ, R6 ;  /* 0x000000ffff387224 */ /* 0x000fe200078e0006 */
[----:B--2---:R-:W-:Y:S01]  /*243f0*/  MOV R2, 0x4 ;  /* 0x0000000400027802 */ /* 0x004fe20000000f00 */
[----:B------:R-:W-:Y:S01]  /*24400*/  IMAD.MOV.U32 R61, RZ, RZ, 0x181f ;  /* 0x0000181fff3d7424 */ /* 0x000fe200078e00ff */
[----:B------:R-:W-:Y:S02]  /*24410*/  MOV R3, 0x24430 ;  /* 0x0002443000037802 */ /* 0x000fe40000000f00 */
[----:B-1-34-:R-:W-:Y:S05]  /*24420*/  CALL.REL.NOINC `($__internal_23_$__cuda_sm70_shflsync_idx_p) ;  /* 0x0000138000007944 */ /* 0x01afea0003c00000 */
[----:B------:R-:W-:Y:S01]  /*24430*/  MOV R2, R62 ;  /* 0x0000003e00027202 */ /* 0x000fe20000000f00 */
[----:B------:R-:W-:Y:S05]  /*24440*/  BRA `(.L_x_1877) ;  /* 0xffff851000007947 */ /* 0x000fea000383ffff */
.L_x_1784:
[----:B------:R-:W-:Y:S01]  /*24450*/  IMAD.MOV.U32 R56, RZ, RZ, R5 ;  /* 0x000000ffff387224 */ /* 0x000fe200078e0005 */
[----:B-1----:R-:W-:Y:S01]  /*24460*/  MOV R2, 0x5 ;  /* 0x0000000500027802 */ /* 0x002fe20000000f00 */
[----:B------:R-:W-:Y:S01]  /*24470*/  IMAD.MOV.U32 R61, RZ, RZ, 0x181f ;  /* 0x0000181fff3d7424 */ /* 0x000fe200078e00ff */
[----:B------:R-:W-:-:S02]  /*24480*/  MOV R3, 0x244a0 ;  /* 0x000244a000037802 */ /* 0x000fc40000000f00 */
[----:B--234-:R-:W-:Y:S05]  /*24490*/  CALL.REL.NOINC `($__internal_23_$__cuda_sm70_shflsync_idx_p) ;  /* 0x0000131000007944 */ /* 0x01cfea0003c00000 */
        /* <DEDUP_REMOVED lines=8> */
.L_x_1785:
[----:B------:R-:W-:Y:S01]  /*24520*/  IMAD.MOV.U32 R56, RZ, RZ, R5 ;  /* 0x000000ffff387224 */ /* 0x000fe200078e0005 */
[----:B--2---:R-:W-:Y:S01]  /*24530*/  MOV R2, 0x6 ;  /* 0x0000000600027802 */ /* 0x004fe20000000f00 */
[----:B------:R-:W-:Y:S01]  /*24540*/  IMAD.MOV.U32 R61, RZ, RZ, 0x181f ;  /* 0x0000181fff3d7424 */ /* 0x000fe200078e00ff */
[----:B------:R-:W-:Y:S02]  /*24550*/  MOV R3, 0x24570 ;  /* 0x0002457000037802 */ /* 0x000fe40000000f00 */
[----:B-1--4-:R-:W-:Y:S05]  /*24560*/  CALL.REL.NOINC `($__internal_23_$__cuda_sm70_shflsync_idx_p) ;  /* 0x0000124000007944 */ /* 0x012fea0003c00000 */
[----:B------:R-:W-:Y:S01]  /*24570*/  MOV R7, R62 ;  /* 0x0000003e00077202 */ /* 0x000fe20000000f00 */
[----:B------:R-:W-:Y:S05]  /*24580*/  BRA `(.L_x_1879) ;  /* 0xffff84c000007947 */ /* 0x000fea000383ffff */
.L_x_1786:
[----:B------:R-:W-:Y:S01]  /*24590*/  IMAD.MOV.U32 R56, RZ, RZ, R6 ;  /* 0x000000ffff387224 */ /* 0x000fe200078e0006 */
[----:B--2---:R-:W-:Y:S01]  /*245a0*/  MOV R2, 0x6 ;  /* 0x0000000600027802 */ /* 0x004fe20000000f00 */
[----:B------:R-:W-:Y:S01]  /*245b0*/  IMAD.MOV.U32 R61, RZ, RZ, 0x181f ;  /* 0x0000181fff3d7424 */ /* 0x000fe200078e00ff */
[----:B------:R-:W-:Y:S02]  /*245c0*/  MOV R3, 0x245e0 ;  /* 0x000245e000037802 */ /* 0x000fe40000000f00 */
[----:B-1-34-:R-:W-:Y:S05]  /*245d0*/  CALL.REL.NOINC `($__internal_23_$__cuda_sm70_shflsync_idx_p) ;  /* 0x000011d000007944 */ /* 0x01afea0003c00000 */
[----:B------:R-:W-:Y:S01]  /*245e0*/  MOV R2, R62 ;  /* 0x0000003e00027202 */ /* 0x000fe20000000f00 */
[----:B------:R-:W-:Y:S05]  /*245f0*/  BRA `(.L_x_1880) ;  /* 0xffff847000007947 */ /* 0x000fea000383ffff */
.L_x_1787:
[----:B------:R-:W-:Y:S01]  /*24600*/  IMAD.MOV.U32 R56, RZ, RZ, R5 ;  /* 0x000000ffff387224 */ /* 0x000fe200078e0005 */
[----:B-1----:R-:W-:Y:S01]  /*24610*/  MOV R2, 0x7 ;  /* 0x0000000700027802 */ /* 0x002fe20000000f00 */
[----:B------:R-:W-:Y:S01]  /*24620*/  IMAD.MOV.U32 R61, RZ, RZ, 0x181f ;  /* 0x0000181fff3d7424 */ /* 0x000fe200078e00ff */
[----:B------:R-:W-:-:S02]  /*24630*/  MOV R3, 0x24650 ;  /* 0x0002465000037802 */ /* 0x000fc40000000f00 */
[----:B--2-4-:R-:W-:Y:S05]  /*24640*/  CALL.REL.NOINC `($__internal_23_$__cuda_sm70_shflsync_idx_p) ;  /* 0x0000116000007944 */ /* 0x014fea0003c00000 */
        /* <DEDUP_REMOVED lines=8> */
.L_x_1789:
[----:B------:R-:W-:Y:S01]  /*246d0*/  IMAD.MOV.U32 R56, RZ, RZ, R5 ;  /* 0x000000ffff387224 */ /* 0x000fe200078e0005 */
[----:B------:R-:W-:Y:S01]  /*246e0*/  MOV R2, RZ ;  /* 0x000000ff00027202 */ /* 0x000fe20000000f00 */
[----:B------:R-:W-:Y:S01]  /*246f0*/  IMAD.MOV.U32 R61, RZ, RZ, 0x1c1f ;  /* 0x00001c1fff3d7424 */ /* 0x000fe200078e00ff */
[----:B------:R-:W-:Y:S02]  /*24700*/  MOV R3, 0x24720 ;  /* 0x0002472000037802 */ /* 0x000fe40000000f00 */
[----:B------:R-:W-:Y:S05]  /*24710*/  CALL.REL.NOINC `($__internal_23_$__cuda_sm70_shflsync_idx_p) ;  /* 0x0000109000007944 */ /* 0x000fea0003c00000 */
[----:B------:R-:W-:Y:S01]  /*24720*/  MOV R4, R62 ;  /* 0x0000003e00047202 */ /* 0x000fe20000000f00 */
[----:B------:R-:W-:Y:S05]  /*24730*/  BRA `(.L_x_1882) ;  /* 0xffff863000007947 */ /* 0x000fea000383ffff */
.L_x_1790:
[----:B------:R-:W-:Y:S01]  /*24740*/  IMAD.MOV.U32 R56, RZ, RZ, R12 ;  /* 0x000000ffff387224 */ /* 0x000fe200078e000c */
[----:B------:R-:W-:Y:S01]  /*24750*/  MOV R2, RZ ;  /* 0x000000ff00027202 */ /* 0x000fe20000000f00 */
[----:B------:R-:W-:Y:S01]  /*24760*/  IMAD.MOV.U32 R61, RZ, RZ, 0x1c1f ;  /* 0x00001c1fff3d7424 */ /* 0x000fe200078e00ff */
[----:B------:R-:W-:Y:S02]  /*24770*/  MOV R3, 0x24790 ;  /* 0x0002479000037802 */ /* 0x000fe40000000f00 */
[----:B-12---:R-:W-:Y:S05]  /*24780*/  CALL.REL.NOINC `($__internal_23_$__cuda_sm70_shflsync_idx_p) ;  /* 0x0000102000007944 */ /* 0x006fea0003c00000 */
[----:B------:R-:W-:Y:S01]  /*24790*/  MOV R0, R62 ;  /* 0x0000003e00007202 */ /* 0x000fe20000000f00 */
[----:B------:R-:W-:Y:S05]  /*247a0*/  BRA `(.L_x_1883) ;  /* 0xffff85e000007947 */ /* 0x000fea000383ffff */
.L_x_1793:
[----:B------:R-:W-:Y:S01]  /*247b0*/  IMAD.MOV.U32 R56, RZ, RZ, R5 ;  /* 0x000000ffff387224 */ /* 0x000fe200078e0005 */
[----:B---3--:R-:W-:Y:S01]  /*247c0*/  MOV R2, 0x1 ;  /* 0x0000000100027802 */ /* 0x008fe20000000f00 */
        /* <DEDUP_REMOVED lines=11> */
.L_x_1796:
[----:B------:R-:W-:Y:S01]  /*24880*/  IMAD.MOV.U32 R56, RZ, RZ, R5 ;  /* 0x000000ffff387224 */ /* 0x000fe200078e0005 */
[----:B--23--:R-:W-:Y:S01]  /*24890*/  MOV R2, 0x2 ;  /* 0x0000000200027802 */ /* 0x00cfe20000000f00 */
[----:B------:R-:W-:Y:S01]  /*248a0*/  IMAD.MOV.U32 R61, RZ, RZ, 0x1c1f ;  /* 0x00001c1fff3d7424 */ /* 0x000fe200078e00ff */
[----:B------:R-:W-:Y:S02]  /*248b0*/  MOV R3, 0x248d0 ;  /* 0x000248d000037802 */ /* 0x000fe40000000f00 */
[----:B-1--4-:R-:W-:Y:S05]  /*248c0*/  CALL.REL.NOINC `($__internal_23_$__cuda_sm70_shflsync_idx_p) ;  /* 0x00000ee000007944 */ /* 0x012fea0003c00000 */
[----:B------:R-:W-:Y:S01]  /*248d0*/  MOV R4, R62 ;  /* 0x0000003e00047202 */ /* 0x000fe20000000f00 */
[----:B------:R-:W-:Y:S05]  /*248e0*/  BRA `(.L_x_1885) ;  /* 0xffff8b5000007947 */ /* 0x000fea000383ffff */
.L_x_1797:
[----:B------:R-:W-:Y:S01]  /*248f0*/  IMAD.MOV.U32 R56, RZ, RZ, R12 ;  /* 0x000000ffff387224 */ /* 0x000fe200078e000c */
[----:B--23--:R-:W-:Y:S01]  /*24900*/  MOV R2, 0x2 ;  /* 0x0000000200027802 */ /* 0x00cfe20000000f00 */
[----:B------:R-:W-:Y:S01]  /*24910*/  IMAD.MOV.U32 R61, RZ, RZ, 0x1c1f ;  /* 0x00001c1fff3d7424 */ /* 0x000fe200078e00ff */
[----:B------:R-:W-:Y:S02]  /*24920*/  MOV R3, 0x24940 ;  /* 0x0002494000037802 */ /* 0x000fe40000000f00 */
[----:B-1--4-:R-:W-:Y:S05]  /*24930*/  CALL.REL.NOINC `($__internal_23_$__cuda_sm70_shflsync_idx_p) ;  /* 0x00000e7000007944 */ /* 0x012fea0003c00000 */
[----:B------:R-:W-:Y:S01]  /*24940*/  MOV R0, R62 ;  /* 0x0000003e00007202 */ /* 0x000fe20000000f00 */
[----:B------:R-:W-:Y:S05]  /*24950*/  BRA `(.L_x_1886) ;  /* 0xffff8b0000007947 */ /* 0x000fea000383ffff */
.L_x_1800:
[----:B------:R-:W-:Y:S01]  /*24960*/  IMAD.MOV.U32 R56, RZ, RZ, R5 ;  /* 0x000000ffff387224 */ /* 0x000fe200078e0005 */
[----:B--2---:R-:W-:Y:S01]  /*24970*/  MOV R2, 0x3 ;  /* 0x0000000300027802 */ /* 0x004fe20000000f00 */
[----:B------:R-:W-:Y:S01]  /*24980*/  IMAD.MOV.U32 R61, RZ, RZ, 0x1c1f ;  /* 0x00001c1fff3d7424 */ /* 0x000fe200078e00ff */
[----:B------:R-:W-:-:S02]  /*24990*/  MOV R3, 0x249b0 ;  /* 0x000249b000037802 */ /* 0x000fc40000000f00 */
[----:B-1--4-:R-:W-:Y:S05]  /*249a0*/  CALL.REL.NOINC `($__internal_23_$__cuda_sm70_shflsync_idx_p) ;  /* 0x00000e0000007944 */ /* 0x012fea0003c00000 */
        /* <DEDUP_REMOVED lines=8> */
.L_x_1804:
[----:B------:R-:W-:Y:S01]  /*24a30*/  IMAD.MOV.U32 R56, RZ, RZ, R5 ;  /* 0x000000ffff387224 */ /* 0x000fe200078e0005 */
[----:B------:R-:W-:Y:S01]  /*24a40*/  MOV R2, RZ ;  /* 0x000000ff00027202 */ /* 0x000fe20000000f00 */
[----:B------:R-:W-:Y:S01]  /*24a50*/  IMAD.MOV.U32 R61, RZ, RZ, 0x181f ;  /* 0x0000181fff3d7424 */ /* 0x000fe200078e00ff */
[----:B------:R-:W-:Y:S02]  /*24a60*/  MOV R3, 0x24a80 ;  /* 0x00024a8000037802 */ /* 0x000fe40000000f00 */
[----:B------:R-:W-:Y:S05]  /*24a70*/  CALL.REL.NOINC `($__internal_23_$__cuda_sm70_shflsync_idx_p) ;  /* 0x00000d3000007944 */ /* 0x000fea0003c00000 */
[----:B------:R-:W-:Y:S01]  /*24a80*/  MOV R7, R62 ;  /* 0x0000003e00077202 */ /* 0x000fe20000000f00 */
[----:B------:R-:W-:Y:S05]  /*24a90*/  BRA `(.L_x_1888) ;  /* 0xffff987000007947 */ /* 0x000fea000383ffff */
.L_x_1805:
[----:B------:R-:W-:Y:S01]  /*24aa0*/  IMAD.MOV.U32 R56, RZ, RZ, R6 ;  /* 0x000000ffff387224 */ /* 0x000fe200078e0006 */
[----:B------:R-:W-:Y:S01]  /*24ab0*/  MOV R2, RZ ;  /* 0x000000ff00027202 */ /* 0x000fe20000000f00 */
[----:B------:R-:W-:Y:S01]  /*24ac0*/  IMAD.MOV.U32 R61, RZ, RZ, 0x181f ;  /* 0x0000181fff3d7424 */ /* 0x000fe200078e00ff */
[----:B------:R-:W-:Y:S02]  /*24ad0*/  MOV R3, 0x24af0 ;  /* 0x00024af000037802 */ /* 0x000fe40000000f00 */
[----:B-12---:R-:W-:Y:S05]  /*24ae0*/  CALL.REL.NOINC `($__internal_23_$__cuda_sm70_shflsync_idx_p) ;  /* 0x00000cc000007944 */ /* 0x006fea0003c00000 */
[----:B------:R-:W-:Y:S01]  /*24af0*/  MOV R2, R62 ;  /* 0x0000003e00027202 */ /* 0x000fe20000000f00 */
[----:B------:R-:W-:Y:S05]  /*24b00*/  BRA `(.L_x_1889) ;  /* 0xffff982000007947 */ /* 0x000fea000383ffff */
.L_x_1806:
        /* <DEDUP_REMOVED lines=13> */
.L_x_1807:
[----:B------:R-:W-:Y:S01]  /*24be0*/  IMAD.MOV.U32 R56, RZ, RZ, R5 ;  /* 0x000000ffff387224 */ /* 0x000fe200078e0005 */
[----:B-1----:R-:W-:Y:S01]  /*24bf0*/  MOV R2, 0x2 ;  /* 0x0000000200027802 */ /* 0x002fe20000000f00 */
[----:B------:R-:W-:Y:S01]  /*24c00*/  IMAD.MOV.U32 R61, RZ, RZ, 0x181f ;  /* 0x0000181fff3d7424 */ /* 0x000fe200078e00ff */
[----:B------:R-:W-:Y:S02]  /*24c10*/  MOV R3, 0x24c30 ;  /* 0x00024c3000037802 */ /* 0x000fe40000000f00 */
[----:B---34-:R-:W-:Y:S05]  /*24c20*/  CALL.REL.NOINC `($__internal_23_$__cuda_sm70_shflsync_idx_p) ;  /* 0x00000b8000007944 */ /* 0x018fea0003c00000 */
[----:B------:R-:W-:Y:S01]  /*24c30*/  MOV R7, R62 ;  /* 0x0000003e00077202 */ /* 0x000fe20000000f00 */
[----:B------:R-:W-:Y:S05]  /*24c40*/  BRA `(.L_x_1891) ;  /* 0xffff97d000007947 */ /* 0x000fea000383ffff */
.L_x_1808:
[----:B------:R-:W-:Y:S01]  /*24c50*/  IMAD.MOV.U32 R56, RZ, RZ, R6 ;  /* 0x000000ffff387224 */ /* 0x000fe200078e0006 */
[----:B-1----:R-:W-:Y:S01]  /*24c60*/  MOV R2, 0x2 ;  /* 0x0000000200027802 */ /* 0x002fe20000000f00 */
[----:B------:R-:W-:Y:S01]  /*24c70*/  IMAD.MOV.U32 R61, RZ, RZ, 0x181f ;  /* 0x0000181fff3d7424 */ /* 0x000fe200078e00ff */
[----:B------:R-:W-:Y:S02]  /*24c80*/  MOV R3, 0x24ca0 ;  /* 0x00024ca000037802 */ /* 0x000fe40000000f00 */
[----:B--234-:R-:W-:Y:S05]  /*24c90*/  CALL.REL.NOINC `($__internal_23_$__cuda_sm70_shflsync_idx_p) ;  /* 0x00000b1000007944 */ /* 0x01cfea0003c00000 */
[----:B------:R-:W-:Y:S01]  /*24ca0*/  MOV R2, R62 ;  /* 0x0000003e00027202 */ /* 0x000fe20000000f00 */
[----:B------:R-:W-:Y:S05]  /*24cb0*/  BRA `(.L_x_1892) ;  /* 0xffff978000007947 */ /* 0x000fea000383ffff */
.L_x_1809:
        /* <DEDUP_REMOVED lines=13> */
.L_x_1810:
[----:B------:R-:W-:Y:S01]  /*24d90*/  IMAD.MOV.U32 R56, RZ, RZ, R5 ;  /* 0x000000ffff387224 */ /* 0x000fe200078e0005 */
[----:B--2---:R-:W-:Y:S01]  /*24da0*/  MOV R2, 0x4 ;  /* 0x0000000400027802 */ /* 0x004fe20000000f00 */
[----:B------:R-:W-:Y:S01]  /*24db0*/  IMAD.MOV.U32 R61, RZ, RZ, 0x181f ;  /* 0x0000181fff3d7424 */ /* 0x000fe200078e00ff */
[----:B------:R-:W-:Y:S02]  /*24dc0*/  MOV R3, 0x24de0 ;  /* 0x00024de000037802 */ /* 0x000fe40000000f00 */
[----:B-1-34-:R-:W-:Y:S05]  /*24dd0*/  CALL.REL.NOINC `($__internal_23_$__cuda_sm70_shflsync_idx_p) ;  /* 0x000009d000007944 */ /* 0x01afea0003c00000 */
[----:B------:R-:W-:Y:S01]  /*24de0*/  MOV R7, R62 ;  /* 0x0000003e00077202 */ /* 0x000fe20000000f00 */
[----:B------:R-:W-:Y:S05]  /*24df0*/  BRA `(.L_x_1894) ;  /* 0xffff973000007947 */ /* 0x000fea000383ffff */
.L_x_1811:
[----:B------:R-:W-:Y:S01]  /*24e00*/  IMAD.MOV.U32 R56, RZ, RZ, R6 ;  /* 0x000000ffff387224 */ /* 0x000fe200078e0006 */
[----:B--2---:R-:W-:Y:S01]  /*24e10*/  MOV R2, 0x4 ;  /* 0x0000000400027802 */ /* 0x004fe20000000f00 */
[----:B------:R-:W-:Y:S01]  /*24e20*/  IMAD.MOV.U32 R61, RZ, RZ, 0x181f ;  /* 0x0000181fff3d7424 */ /* 0x000fe200078e00ff */
[----:B------:R-:W-:Y:S02]  /*24e30*/  MOV R3, 0x24e50 ;  /* 0x00024e5000037802 */ /* 0x000fe40000000f00 */
[----:B-1-34-:R-:W-:Y:S05]  /*24e40*/  CALL.REL.NOINC `($__internal_23_$__cuda_sm70_shflsync_idx_p) ;  /* 0x0000096000007944 */ /* 0x01afea0003c00000 */
[----:B------:R-:W-:Y:S01]  /*24e50*/  MOV R2, R62 ;  /* 0x0000003e00027202 */ /* 0x000fe20000000f00 */
[----:B------:R-:W-:Y:S05]  /*24e60*/  BRA `(.L_x_1895) ;  /* 0xffff96e000007947 */ /* 0x000fea000383ffff */
.L_x_1812:
        /* <DEDUP_REMOVED lines=13> */
.L_x_1813:
[----:B------:R-:W-:Y:S01]  /*24f40*/  IMAD.MOV.U32 R56, RZ, RZ, R5 ;  /* 0x000000ffff387224 */ /* 0x000fe200078e0005 */
[----:B--2---:R-:W-:Y:S01]  /*24f50*/  MOV R2, 0x6 ;  /* 0x0000000600027802 */ /* 0x004fe20000000f00 */
[----:B------:R-:W-:Y:S01]  /*24f60*/  IMAD.MOV.U32 R61, RZ, RZ, 0x181f ;  /* 0x0000181fff3d7424 */ /* 0x000fe200078e00ff */
[----:B------:R-:W-:Y:S02]  /*24f70*/  MOV R3, 0x24f90 ;  /* 0x00024f9000037802 */ /* 0x000fe40000000f00 */
[----:B-1--4-:R-:W-:Y:S05]  /*24f80*/  CALL.REL.NOINC `($__internal_23_$__cuda_sm70_shflsync_idx_p) ;  /* 0x0000082000007944 */ /* 0x012fea0003c00000 */
[----:B------:R-:W-:Y:S01]  /*24f90*/  MOV R7, R62 ;  /* 0x0000003e00077202 */ /* 0x000fe20000000f00 */
[----:B------:R-:W-:Y:S05]  /*24fa0*/  BRA `(.L_x_1897) ;  /* 0xffff969000007947 */ /* 0x000fea000383ffff */
.L_x_1814:
[----:B------:R-:W-:Y:S01]  /*24fb0*/  IMAD.MOV.U32 R56, RZ, RZ, R6 ;  /* 0x000000ffff387224 */ /* 0x000fe200078e0006 */
[----:B--2---:R-:W-:Y:S01]  /*24fc0*/  MOV R2, 0x6 ;  /* 0x0000000600027802 */ /* 0x004fe20000000f00 */
[----:B------:R-:W-:Y:S01]  /*24fd0*/  IMAD.MOV.U32 R61, RZ, RZ, 0x181f ;  /* 0x0000181fff3d7424 */ /* 0x000fe200078e00ff */
[----:B------:R-:W-:Y:S02]  /*24fe0*/  MOV R3, 0x25000 ;  /* 0x0002500000037802 */ /* 0x000fe40000000f00 */
[----:B-1-34-:R-:W-:Y:S05]  /*24ff0*/  CALL.REL.NOINC `($__internal_23_$__cuda_sm70_shflsync_idx_p) ;  /* 0x000007b000007944 */ /* 0x01afea0003c00000 */
[----:B------:R-:W-:Y:S01]  /*25000*/  MOV R2, R62 ;  /* 0x0000003e00027202 */ /* 0x000fe20000000f00 */
[----:B------:R-:W-:Y:S05]  /*25010*/  BRA `(.L_x_1898) ;  /* 0xffff964000007947 */ /* 0x000fea000383ffff */
.L_x_1815:
        /* <DEDUP_REMOVED lines=13> */
.L_x_1817:
[----:B------:R-:W-:Y:S01]  /*250f0*/  IMAD.MOV.U32 R56, RZ, RZ, R57 ;  /* 0x000000ffff387224 */ /* 0x000fe200078e0039 */
[----:B------:R-:W-:Y:S01]  /*25100*/  MOV R2, RZ ;  /* 0x000000ff00027202 */ /* 0x000fe20000000f00 */
[----:B------:R-:W-:Y:S01]  /*25110*/  IMAD.MOV.U32 R61, RZ, RZ, 0x1f ;  /* 0x0000001fff3d7424 */ /* 0x000fe200078e00ff */
[----:B------:R-:W-:Y:S02]  /*25120*/  MOV R3, 0x25140 ;  /* 0x0002514000037802 */ /* 0x000fe40000000f00 */
[----:B------:R-:W-:Y:S05]  /*25130*/  CALL.REL.NOINC `($__internal_23_$__cuda_sm70_shflsync_idx_p) ;  /* 0x0000067000007944 */ /* 0x000fea0003c00000 */
[----:B------:R-:W-:Y:S01]  /*25140*/  MOV R9, R62 ;  /* 0x0000003e00097202 */ /* 0x000fe20000000f00 */
[----:B------:R-:W-:Y:S05]  /*25150*/  BRA `(.L_x_1900) ;  /* 0xffff96d000007947 */ /* 0x000fea000383ffff */
.L_x_1818:
[----:B------:R-:W-:Y:S01]  /*25160*/  IMAD.MOV.U32 R56, RZ, RZ, R57 ;  /* 0x000000ffff387224 */ /* 0x000fe200078e0039 */
[----:B------:R-:W-:Y:S01]  /*25170*/  MOV R2, 0x1 ;  /* 0x0000000100027802 */ /* 0x000fe20000000f00 */
[----:B------:R-:W-:Y:S01]  /*25180*/  IMAD.MOV.U32 R61, RZ, RZ, 0x1f ;  /* 0x0000001fff3d7424 */ /* 0x000fe200078e00ff */
[----:B------:R-:W-:Y:S02]  /*25190*/  MOV R3, 0x251b0 ;  /* 0x000251b000037802 */ /* 0x000fe40000000f00 */
[----:B-12---:R-:W-:Y:S05]  /*251a0*/  CALL.REL.NOINC `($__internal_23_$__cuda_sm70_shflsync_idx_p) ;  /* 0x0000060000007944 */ /* 0x006fea0003c00000 */
[----:B------:R-:W-:Y:S01]  /*251b0*/  MOV R8, R62 ;  /* 0x0000003e00087202 */ /* 0x000fe20000000f00 */
[----:B------:R-:W-:Y:S05]  /*251c0*/  BRA `(.L_x_1901) ;  /* 0xffff968000007947 */ /* 0x000fea000383ffff */
.L_x_1819:
[----:B------:R-:W-:Y:S02]  /*251d0*/  MOV R2, 0x1 ;  /* 0x0000000100027802 */ /* 0x000fe40000000f00 */
[----:B------:R-:W-:-:S02]  /*251e0*/  MOV R3, 0x25200 ;  /* 0x0002520000037802 */ /* 0x000fc40000000f00 */
[----:B-1234-:R-:W-:Y:S05]  /*251f0*/  CALL.REL.NOINC `($__internal_24_$__cuda_sm70_shflsync_up_p) ;  /* 0x0000061000007944 */ /* 0x01efea0003c00000 */
[----:B------:R-:W-:Y:S05]  /*25200*/  BRA `(.L_x_1902) ;  /* 0xffff977000007947 */ /* 0x000fea000383ffff */
.L_x_1820:
[----:B------:R-:W-:Y:S02]  /*25210*/  MOV R2, 0x2 ;  /* 0x0000000200027802 */ /* 0x000fe40000000f00 */
[----:B------:R-:W-:-:S02]  /*25220*/  MOV R3, 0x25240 ;  /* 0x0002524000037802 */ /* 0x000fc40000000f00 */
[----:B--2-4-:R-:W-:Y:S05]  /*25230*/  CALL.REL.NOINC `($__internal_24_$__cuda_sm70_shflsync_up_p) ;  /* 0x000005d000007944 */ /* 0x014fea0003c00000 */
        /* <DEDUP_REMOVED lines=24> */
.L_x_1824:
[----:B------:R-:W-:Y:S02]  /*253c0*/  MOV R2, 0x1 ;  /* 0x0000000100027802 */ /* 0x000fe40000000f00 */
[----:B------:R-:W-:Y:S02]  /*253d0*/  MOV R3, 0x253f0 ;  /* 0x000253f000037802 */ /* 0x000fe40000000f00 */
[----:B------:R-:W-:Y:S05]  /*253e0*/  CALL.REL.NOINC `($__internal_24_$__cuda_sm70_shflsync_up_p) ;  /* 0x0000042000007944 */ /* 0x000fea0003c00000 */
[----:B------:R-:W-:Y:S01]  /*253f0*/  MOV R2, R4 ;  /* 0x0000000400027202 */ /* 0x000fe20000000f00 */
[----:B------:R-:W-:Y:S05]  /*25400*/  BRA `(.L_x_1904) ;  /* 0xffff97d000007947 */ /* 0x000fea000383ffff */
.L_x_1825:
        /* <DEDUP_REMOVED lines=27> */
.L_x_1827:
[----:B------:R-:W-:Y:S02]  /*255c0*/  SEL R0, RZ, 0x1, P0 ;  /* 0x00000001ff007807 */ /* 0x000fe40000000000 */
[----:B------:R-:W-:Y:S02]  /*255d0*/  MOV R2, 0x255f0 ;  /* 0x000255f000027802 */ /* 0x000fe40000000f00 */
[----:B-1----:R-:W-:Y:S05]  /*255e0*/  CALL.REL.NOINC `($__internal_25_$__cuda_sm70_votesync_ballot) ;  /* 0x0000029000007944 */ /* 0x002fea0003c00000 */
[----:B------:R-:W-:Y:S01]  /*255f0*/  MOV R5, R0 ;  /* 0x0000000000057202 */ /* 0x000fe20000000f00 */
[----:B------:R-:W-:Y:S05]  /*25600*/  BRA `(.L_x_1906) ;  /* 0xffff976000007947 */ /* 0x000fea000383ffff */
.L_x_1828:
[----:B------:R-:W-:Y:S01]  /*25610*/  IMAD.MOV.U32 R56, RZ, RZ, R6 ;  /* 0x000000ffff387224 */ /* 0x000fe200078e0006 */
[----:B--2---:R-:W-:Y:S01]  /*25620*/  MOV R2, R0 ;  /* 0x0000000000027202 */ /* 0x004fe20000000f00 */
[----:B------:R-:W-:Y:S01]  /*25630*/  IMAD.MOV.U32 R61, RZ, RZ, 0x1f ;  /* 0x0000001fff3d7424 */ /* 0x000fe200078e00ff */
[----:B------:R-:W-:Y:S02]  /*25640*/  MOV R3, 0x25660 ;  /* 0x0002566000037802 */ /* 0x000fe40000000f00 */
[----:B-1----:R-:W-:Y:S05]  /*25650*/  CALL.REL.NOINC `($__internal_23_$__cuda_sm70_shflsync_idx_p) ;  /* 0x0000015000007944 */ /* 0x002fea0003c00000 */
[----:B------:R-:W-:Y:S01]  /*25660*/  IMAD.MOV.U32 R6, RZ, RZ, R62 ;  /* 0x000000ffff067224 */ /* 0x000fe200078e003e */
[----:B------:R-:W-:Y:S01]  /*25670*/  MOV R2, R0 ;  /* 0x0000000000027202 */ /* 0x000fe20000000f00 */
[----:B------:R-:W-:Y:S01]  /*25680*/  IMAD.MOV.U32 R56, RZ, RZ, R7 ;  /* 0x000000ffff387224 */ /* 0x000fe200078e0007 */
[----:B------:R-:W-:-:S02]  /*25690*/  MOV R61, 0x1f ;  /* 0x0000001f003d7802 */ /* 0x000fc40000000f00 */
[----:B------:R-:W-:Y:S02]  /*256a0*/  MOV R3, 0x256c0 ;  /* 0x000256c000037802 */ /* 0x000fe40000000f00 */
[----:B------:R-:W-:Y:S05]  /*256b0*/  CALL.REL.NOINC `($__internal_23_$__cuda_sm70_shflsync_idx_p) ;  /* 0x000000f000007944 */ /* 0x000fea0003c00000 */
[----:B------:R-:W-:Y:S01]  /*256c0*/  MOV R7, R62 ;  /* 0x0000003e00077202 */ /* 0x000fe20000000f00 */
[----:B------:R-:W-:Y:S05]  /*256d0*/  BRA `(.L_x_1907) ;  /* 0xffff970000007947 */ /* 0x000fea000383ffff */
.L_x_1831:
[----:B------:R-:W-:Y:S01]  /*256e0*/  IMAD.MOV.U32 R56, RZ, RZ, R4 ;  /* 0x000000ffff387224 */ /* 0x000fe200078e0004 */
[----:B--2---:R-:W-:Y:S01]  /*256f0*/  MOV R2, R0 ;  /* 0x0000000000027202 */ /* 0x004fe20000000f00 */
[----:B------:R-:W-:Y:S01]  /*25700*/  IMAD.MOV.U32 R61, RZ, RZ, 0x1f ;  /* 0x0000001fff3d7424 */ /* 0x000fe200078e00ff */
[----:B------:R-:W-:Y:S02]  /*25710*/  MOV R3, 0x25730 ;  /* 0x0002573000037802 */ /* 0x000fe40000000f00 */
[----:B-1--4-:R-:W-:Y:S05]  /*25720*/  CALL.REL.NOINC `($__internal_23_$__cuda_sm70_shflsync_idx_p) ;  /* 0x0000008000007944 */ /* 0x012fea0003c00000 */
[----:B------:R-:W-:Y:S01]  /*25730*/  MOV R10, R62 ;  /* 0x0000003e000a7202 */ /* 0x000fe20000000f00 */
[----:B------:R-:W-:Y:S05]  /*25740*/  BRA `(.L_x_1830) ;  /* 0xffff96f000007947 */ /* 0x000fea000383ffff */
        .weak           $__internal_22_$__cuda_sm70_shflsync_bfly_p
        .type           $__internal_22_$__cuda_sm70_shflsync_bfly_p,@function
        .size           $__internal_22_$__cuda_sm70_shflsync_bfly_p,($__internal_23_$__cuda_sm70_shflsync_idx_p - $__internal_22_$__cuda_sm70_shflsync_bfly_p)
$__internal_22_$__cuda_sm70_shflsync_bfly_p:
[----:B------:R-:W-:Y:S02]  /*25750*/  MOV R172, 0xffffffff ;  /* 0xffffffff00ac7802 */ /* 0x000fe40000000f00 */
[----:B------:R-:W-:Y:S02]  /*25760*/  MOV R3, 0x1f ;  /* 0x0000001f00037802 */ /* 0x000fe40000000f00 */
[----:B------:R-:W-:Y:S04]  /*25770*/  WARPSYNC R172 ;  /* 0x000000ac00007348 */ /* 0x000fe80003800000 */
[----:B------:R1:W2:Y:S02]  /*25780*/  SHFL.BFLY PT, R0, R4, R0, R3 ;  /* 0x0c00000004007389 */ /* 0x0002a400000e0003 */
[----:B-1----:R-:W-:-:S04]  /*25790*/  MOV R3, 0x0 ;  /* 0x0000000000037802 */ /* 0x002fc80000000f00 */
[----:B--2---:R-:W-:Y:S05]  /*257a0*/  RET.REL.NODEC R2 `(_ZN7cutlass13device_kernelIN5flash19enable_sm80_to_sm89INS1_16FlashAttnFwdSm80INS1_25CollectiveMainloopFwdSm80ILi4ELi1ELb0EN4cute5tupleIJNS5_1CILi128EEENS7_ILi80EEENS7_ILi64EEEEEELi64ENS_10bfloat16_tEfNS_4arch4Sm80ELb1ELb0ELb1ELb1ELb1ELb1ELb1ELb1EEENS1_21CollectiveEpilogueFwdINS6_IJS8_SA_S9_EEENS6_IJNS7_ILi1EEESI_SI_EEESC_SE_Li128ELb1ELb1ELb1ELb0EEENS1_36VarlenDynamicPersistentTileSchedulerILi128ELi80ELi128ELi128ELb1ELb1ELb0ELb1ELb1ELb1EEEEEEEEEvNT_6ParamsE) ;  /* 0xfffda85002007950 */ /* 0x004fea0003c3ffff */
        .weak           $__internal_23_$__cuda_sm70_shflsync_idx_p
        .type           $__internal_23_$__cuda_sm70_shflsync_idx_p,@function
        .size           $__internal_23_$__cuda_sm70_shflsync_idx_p,($__internal_24_$__cuda_sm70_shflsync_up_p - $__internal_23_$__cuda_sm70_shflsync_idx_p)
$__internal_23_$__cuda_sm70_shflsync_idx_p:
[----:B------:R-:W-:-:S04]  /*257b0*/  MOV R62, 0xffffffff ;  /* 0xffffffff003e7802 */ /* 0x000fc80000000f00 */
[----:B------:R-:W-:Y:S04]  /*257c0*/  WARPSYNC R62 ;  /* 0x0000003e00007348 */ /* 0x000fe80003800000 */
[----:B------:R1:W2:Y:S02]  /*257d0*/  SHFL.IDX PT, R62, R56, R2, R61 ;  /* 0x00000002383e7389 */ /* 0x0002a400000e003d */
[----:B-1----:R-:W-:Y:S02]  /*257e0*/  MOV R2, R3 ;  /* 0x0000000300027202 */ /* 0x002fe40000000f00 */
[----:B------:R-:W-:-:S04]  /*257f0*/  MOV R3, 0x0 ;  /* 0x0000000000037802 */ /* 0x000fc80000000f00 */
[----:B--2---:R-:W-:Y:S05]  /*25800*/  RET.REL.NODEC R2 `(_ZN7cutlass13device_kernelIN5flash19enable_sm80_to_sm89INS1_16FlashAttnFwdSm80INS1_25CollectiveMainloopFwdSm80ILi4ELi1ELb0EN4cute5tupleIJNS5_1CILi128EEENS7_ILi80EEENS7_ILi64EEEEEELi64ENS_10bfloat16_tEfNS_4arch4Sm80ELb1ELb0ELb1ELb1ELb1ELb1ELb1ELb1EEENS1_21CollectiveEpilogueFwdINS6_IJS8_SA_S9_EEENS6_IJNS7_ILi1EEESI_SI_EEESC_SE_Li128ELb1ELb1ELb1ELb0EEENS1_36VarlenDynamicPersistentTileSchedulerILi128ELi80ELi128ELi128ELb1ELb1ELb0ELb1ELb1ELb1EEEEEEEEEvNT_6ParamsE) ;  /* 0xfffda7f002007950 */ /* 0x004fea0003c3ffff */
        .weak           $__internal_24_$__cuda_sm70_shflsync_up_p
        .type           $__internal_24_$__cuda_sm70_shflsync_up_p,@function
        .size           $__internal_24_$__cuda_sm70_shflsync_up_p,($__internal_25_$__cuda_sm70_votesync_ballot - $__internal_24_$__cuda_sm70_shflsync_up_p)
$__internal_24_$__cuda_sm70_shflsync_up_p:
[----:B------:R-:W-:Y:S02]  /*25810*/  IMAD.MOV.U32 R4, RZ, RZ, RZ ;  /* 0x000000ffff047224 */ /* 0x000fe400078e00ff */
[----:B------:R-:W-:-:S04]  /*25820*/  IMAD.MOV.U32 R11, RZ, RZ, -0x1 ;  /* 0xffffffffff0b7424 */ /* 0x000fc800078e00ff */
[----:B------:R-:W-:Y:S04]  /*25830*/  WARPSYNC R11 ;  /* 0x0000000b00007348 */ /* 0x000fe80003800000 */
[----:B------:R1:W2:Y:S02]  /*25840*/  SHFL.UP PT, R4, R0, R2, R4 ;  /* 0x0400000200047389 */ /* 0x0002a400000e0004 */
[----:B-1----:R-:W-:Y:S02]  /*25850*/  MOV R2, R3 ;  /* 0x0000000300027202 */ /* 0x002fe40000000f00 */
[----:B------:R-:W-:-:S04]  /*25860*/  MOV R3, 0x0 ;  /* 0x0000000000037802 */ /* 0x000fc80000000f00 */
[----:B--2---:R-:W-:Y:S05]  /*25870*/  RET.REL.NODEC R2 `(_ZN7cutlass13device_kernelIN5flash19enable_sm80_to_sm89INS1_16FlashAttnFwdSm80INS1_25CollectiveMainloopFwdSm80ILi4ELi1ELb0EN4cute5tupleIJNS5_1CILi128EEENS7_ILi80EEENS7_ILi64EEEEEELi64ENS_10bfloat16_tEfNS_4arch4Sm80ELb1ELb0ELb1ELb1ELb1ELb1ELb1ELb1EEENS1_21CollectiveEpilogueFwdINS6_IJS8_SA_S9_EEENS6_IJNS7_ILi1EEESI_SI_EEESC_SE_Li128ELb1ELb1ELb1ELb0EEENS1_36VarlenDynamicPersistentTileSchedulerILi128ELi80ELi128ELi128ELb1ELb1ELb0ELb1ELb1ELb1EEEEEEEEEvNT_6ParamsE) ;  /* 0xfffda78002007950 */ /* 0x004fea0003c3ffff */
        .weak           $__internal_25_$__cuda_sm70_votesync_ballot
        .type           $__internal_25_$__cuda_sm70_votesync_ballot,@function
        .size           $__internal_25_$__cuda_sm70_votesync_ballot,(.L_x_1939 - $__internal_25_$__cuda_sm70_votesync_ballot)
$__internal_25_$__cuda_sm70_votesync_ballot:
[----:B------:R-:W-:Y:S01]  /*25880*/  ISETP.NE.U32.AND P0, PT, R0, 0x1, PT ;  /* 0x000000010000780c */ /* 0x000fe20003f05070 */
[----:B------:R-:W-:-:S04]  /*25890*/  IMAD.MOV.U32 R3, RZ, RZ, -0x1 ;  /* 0xffffffffff037424 */ /* 0x000fc800078e00ff */
[----:B------:R-:W-:Y:S08]  /*258a0*/  WARPSYNC R3 ;  /* 0x0000000300007348 */ /* 0x000ff00003800000 */
[----:B------:R-:W-:-:S04]  /*258b0*/  VOTE.ANY R0, PT, !P0 ;  /* 0x0000000000007806 */ /* 0x000fc800040e0100 */
[----:B------:R-:W-:Y:S01]  /*258c0*/  LOP3.LUT R0, R0, R3, RZ, 0xc0, !PT ;  /* 0x0000000300007212 */ /* 0x000fe200078ec0ff */
[----:B------:R-:W-:-:S04]  /*258d0*/  IMAD.MOV.U32 R3, RZ, RZ, 0x0 ;  /* 0x00000000ff037424 */ /* 0x000fc800078e00ff */
[----:B------:R-:W-:Y:S05]  /*258e0*/  RET.REL.NODEC R2 `(_ZN7cutlass13device_kernelIN5flash19enable_sm80_to_sm89INS1_16FlashAttnFwdSm80INS1_25CollectiveMainloopFwdSm80ILi4ELi1ELb0EN4cute5tupleIJNS5_1CILi128EEENS7_ILi80EEENS7_ILi64EEEEEELi64ENS_10bfloat16_tEfNS_4arch4Sm80ELb1ELb0ELb1ELb1ELb1ELb1ELb1ELb1EEENS1_21CollectiveEpilogueFwdINS6_IJS8_SA_S9_EEENS6_IJNS7_ILi1EEESI_SI_EEESC_SE_Li128ELb1ELb1ELb1ELb0EEENS1_36VarlenDynamicPersistentTileSchedulerILi128ELi80ELi128ELi128ELb1ELb1ELb0ELb1ELb1ELb1EEEEEEEEEvNT_6ParamsE) ;  /* 0xfffda71002007950 */ /* 0x000fea0003c3ffff */
.L_x_1908:
        /* <DEDUP_REMOVED lines=9> */
.L_x_1939:


//--------------------- .nv.shared._ZN7cutlass13device_kernelIN5flash19enable_sm80_to_sm89INS1_16FlashAttnFwdSm80INS1_25CollectiveMainloopFwdSm80ILi4ELi1ELb0EN4cute5tupleIJNS5_1CILi128EEENS7_ILi112EEENS7_ILi64EEEEEELi64ENS_10bfloat16_tEfNS_4arch4Sm80ELb0ELb0ELb1ELb0ELb1ELb0ELb1ELb1EEENS1_21CollectiveEpilogueFwdINS6_IJS8_SA_S9_EEENS6_IJNS7_ILi1EEESI_SI_EEESC_SE_Li128ELb0ELb1ELb1ELb0EEENS1_19SingleTileSchedulerILb0ELb1ELb1ELi128EEEEEEEEEvNT_6ParamsE --------------------------
	.section	.nv.shared._ZN7cutlass13device_kernelIN5flash19enable_sm80_to_sm89INS1_16FlashAttnFwdSm80INS1_25CollectiveMainloopFwdSm80ILi4ELi1ELb0EN4cute5tupleIJNS5_1CILi128EEENS7_ILi112EEENS7_ILi64EEEEEELi64ENS_10bfloat16_tEfNS_4arch4Sm80ELb0ELb0ELb1ELb0ELb1ELb0ELb1ELb1EEENS1_21CollectiveEpilogueFwdINS6_IJS8_SA_S9_EEENS6_IJNS7_ILi1EEESI_SI_EEESC_SE_Li128ELb0ELb1ELb1ELb0EEENS1_19SingleTileSchedulerILb0ELb1ELb1ELi128EEEEEEEEEvNT_6ParamsE,"aw",@nobits
	.sectionflags	@""
	.align	16


//--------------------- .nv.global                --------------------------
	.section	.nv.global,"aw",@nobits
.nv.global:
	.type		_ZN85_INTERNAL_8e267dba_49_flash_fwd_hdim64_bf16_paged_split_softcap_sm80_cu_ef95aea4_41624cute1_E,@object
	.size		_ZN85_INTERNAL_8e267dba_49_flash_fwd_hdim64_bf16_paged_split_softcap_sm80_cu_ef95aea4_41624cute1_E,(_ZN85_INTERNAL_8e267dba_49_flash_fwd_hdim64_bf16_paged_split_softcap_sm80_cu_ef95aea4_41624cuda3std3__45__cpo6cbeginE - _ZN85_INTERNAL_8e267dba_49_flash_fwd_hdim64_bf16_paged_split_softcap_sm80_cu_ef95aea4_41624cute1_E)
_ZN85_INTERNAL_8e267dba_49_flash_fwd_hdim64_bf16_paged_split_softcap_sm80_cu_ef95aea4_41624cute1_E:
	.zero		1
	.type		_ZN85_INTERNAL_8e267dba_49_flash_fwd_hdim64_bf16_paged_split_softcap_sm80_cu_ef95aea4_41624cuda3std3__45__cpo6cbeginE,@object
	.size		_ZN85_INTERNAL_8e267dba_49_flash_fwd_hdim64_bf16_paged_split_softcap_sm80_cu_ef95aea4_41624cuda3std3__45__cpo6cbeginE,(_ZN85_INTERNAL_8e267dba_49_flash_fwd_hdim64_bf16_paged_split_softcap_sm80_cu_ef95aea4_41624cuda3std3__48in_placeE - _ZN85_INTERNAL_8e267dba_49_flash_fwd_hdim64_bf16_paged_split_softcap_sm80_cu_ef95aea4_41624cuda3std3__45__cpo6cbeginE)
_ZN85_INTERNAL_8e267dba_49_flash_fwd_hdim64_bf16_paged_split_softcap_sm80_cu_ef95aea4_41624cuda3std3__45__cpo6cbeginE:
	.zero		1
	.type		_ZN85_INTERNAL_8e267dba_49_flash_fwd_hdim64_bf16_paged_split_softcap_sm80_cu_ef95aea4_41624cuda3std3__48in_placeE,@object
	.size		_ZN85_INTERNAL_8e267dba_49_flash_fwd_hdim64_bf16_paged_split_softcap_sm80_cu_ef95aea4_41624cuda3std3__48in_placeE,(_ZN85_INTERNAL_8e267dba_49_flash_fwd_hdim64_bf16_paged_split_softcap_sm80_cu_ef95aea4_41624cuda3std6ranges3__45__cpo9iter_moveE - _ZN85_INTERNAL_8e267dba_49_flash_fwd_hdim64_bf16_paged_split_softcap_sm80_cu_ef95aea4_41624cuda3std3__48in_placeE)
_ZN85_INTERNAL_8e267dba_49_flash_fwd_hdim64_bf16_paged_split_softcap_sm80_cu_ef95aea4_41624cuda3std3__48in_placeE:
	.zero		1
	.type		_ZN85_INTERNAL_8e267dba_49_flash_fwd_hdim64_bf16_paged_split_softcap_sm80_cu_ef95aea4_41624cuda3std6ranges3__45__cpo9iter_moveE,@object
	.size		_ZN85_INTERNAL_8e267dba_49_flash_fwd_hdim64_bf16_paged_split_softcap_sm80_cu_ef95aea4_41624cuda3std6ranges3__45__cpo9iter_moveE,(_ZN85_INTERNAL_8e267dba_49_flash_fwd_hdim64_bf16_paged_split_softcap_sm80_cu_ef95aea4_41624cuda3std3__45__cpo5beginE - _ZN85_INTERNAL_8e267dba_49_flash_fwd_hdim64_bf16_paged_split_softcap_sm80_cu_ef95aea4_41624cuda3std6ranges3__45__cpo9iter_moveE)
_ZN85_INTERNAL_8e267dba_49_flash_fwd_hdim64_bf16_paged_split_softcap_sm80_cu_ef95aea4_41624cuda3std6ranges3__45__cpo9iter_moveE:
	.zero		1
	.type		_ZN85_INTERNAL_8e267dba_49_flash_fwd_hdim64_bf16_paged_split_softcap_sm80_cu_ef95aea4_41624cuda3std3__45__cpo5beginE,@object
	.size		_ZN85_INTERNAL_8e267dba_49_flash_fwd_hdim64_bf16_paged_split_softcap_sm80_cu_ef95aea4_41624cuda3std3__45__cpo5beginE,(_ZN85_INTERNAL_8e267dba_49_flash_fwd_hdim64_bf16_paged_split_softcap_sm80_cu_ef95aea4_41624cuda3std3__487_GLOBAL__N__8e267dba_49_flash_fwd_hdim64_bf16_paged_split_softcap_sm80_cu_ef95aea4_41626ignoreE - _ZN85_INTERNAL_8e267dba_49_flash_fwd_hdim64_bf16_paged_split_softcap_sm80_cu_ef95aea4_41624cuda3std3__45__cpo5beginE)
_ZN85_INTERNAL_8e267dba_49_flash_fwd_hdim64_bf16_paged_split_softcap_sm80_cu_ef95aea4_41624cuda3std3__45__cpo5beginE:
	.zero		1
	.type		_ZN85_INTERNAL_8e267dba_49_flash_fwd_hdim64_bf16_paged_split_softcap_sm80_cu_ef95aea4_41624cuda3std3__487_GLOBAL__N__8e267dba_49_flash_fwd_hdim64_bf16_paged_split_softcap_sm80_cu_ef95aea4_41626ignoreE,@object
	.size		_ZN85_INTERNAL_8e267dba_49_flash_fwd_hdim64_bf16_paged_split_softcap_sm80_cu_ef95aea4_41624cuda3std3__487_GLOBAL__N__8e267dba_49_flash_fwd_hdim64_bf16_paged_split_softcap_sm80_cu_ef95aea4_41626ignoreE,(_ZN85_INTERNAL_8e267dba_49_flash_fwd_hdim64_bf16_paged_split_softcap_sm80_cu_ef95aea4_41624cute7productE - _ZN85_INTERNAL_8e267dba_49_flash_fwd_hdim64_bf16_paged_split_softcap_sm80_cu_ef95aea4_41624cuda3std3__487_GLOBAL__N__8e267dba_49_flash_fwd_hdim64_bf16_paged_split_softcap_sm80_cu_ef95aea4_41626ignoreE)
_ZN85_INTERNAL_8e267dba_49_flash_fwd_hdim64_bf16_paged_split_softcap_sm80_cu_ef95aea4_41624cuda3std3__487_GLOBAL__N__8e267dba_49_flash_fwd_hdim64_bf16_paged_split_softcap_sm80_cu_ef95aea4_41626ignoreE:
	.zero		1
	.type		_ZN85_INTERNAL_8e267dba_49_flash_fwd_hdim64_bf16_paged_split_softcap_sm80_cu_ef95aea4_41624cute7productE,@object
	.size		_ZN85_INTERNAL_8e267dba_49_flash_fwd_hdim64_bf16_paged_split_softcap_sm80_cu_ef95aea4_41624cute7productE,(_ZN85_INTERNAL_8e267dba_49_flash_fwd_hdim64_bf16_paged_split_softcap_sm80_cu_ef95aea4_41624cuda3std3__45__cpo3endE - _ZN85_INTERNAL_8e267dba_49_flash_fwd_hdim64_bf16_paged_split_softcap_sm80_cu_ef95aea4_41624cute7productE)
_ZN85_INTERNAL_8e267dba_49_flash_fwd_hdim64_bf16_paged_split_softcap_sm80_cu_ef95aea4_41624cute7productE:
	.zero		1
	.type		_ZN85_INTERNAL_8e267dba_49_flash_fwd_hdim64_bf16_paged_split_softcap_sm80_cu_ef95aea4_41624cuda3std3__45__cpo3endE,@object
	.size		_ZN85_INTERNAL_8e267dba_49_flash_fwd_hdim64_bf16_paged_split_softcap_sm80_cu_ef95aea4_41624cuda3std3__45__cpo3endE,(_ZN85_INTERNAL_8e267dba_49_flash_fwd_hdim64_bf16_paged_split_softcap_sm80_cu_ef95aea4_41624cuda3std3__419piecewise_constructE - _ZN85_INTERNAL_8e267dba_49_flash_fwd_hdim64_bf16_paged_split_softcap_sm80_cu_ef95aea4_41624cuda3std3__45__cpo3endE)
_ZN85_INTERNAL_8e267dba_49_flash_fwd_hdim64_bf16_paged_split_softcap_sm80_cu_ef95aea4_41624cuda3std3__45__cpo3endE:
	.zero		1
	.type		_ZN85_INTERNAL_8e267dba_49_flash_fwd_hdim64_bf16_paged_split_softcap_sm80_cu_ef95aea4_41624cuda3std3__419piecewise_constructE,@object
	.size		_ZN85_INTERNAL_8e267dba_49_flash_fwd_hdim64_bf16_paged_split_softcap_sm80_cu_ef95aea4_41624cuda3std3__419piecewise_constructE,(_ZN85_INTERNAL_8e267dba_49_flash_fwd_hdim64_bf16_paged_split_softcap_sm80_cu_ef95aea4_41624cuda3std3__45__cpo4cendE - _ZN85_INTERNAL_8e267dba_49_flash_fwd_hdim64_bf16_paged_split_softcap_sm80_cu_ef95aea4_41624cuda3std3__419piecewise_constructE)
_ZN85_INTERNAL_8e267dba_49_flash_fwd_hdim64_bf16_paged_split_softcap_sm80_cu_ef95aea4_41624cuda3std3__419piecewise_constructE:
	.zero		1
	.type		_ZN85_INTERNAL_8e267dba_49_flash_fwd_hdim64_bf16_paged_split_softcap_sm80_cu_ef95aea4_41624cuda3std3__45__cpo4cendE,@object
	.size		_ZN85_INTERNAL_8e267dba_49_flash_fwd_hdim64_bf16_paged_split_softcap_sm80_cu_ef95aea4_41624cuda3std3__45__cpo4cendE,(_ZN85_INTERNAL_8e267dba_49_flash_fwd_hdim64_bf16_paged_split_softcap_sm80_cu_ef95aea4_41624cuda3std6ranges3__45__cpo4swapE - _ZN85_INTERNAL_8e267dba_49_flash_fwd_hdim64_bf16_paged_split_softcap_sm80_cu_ef95aea4_41624cuda3std3__45__cpo4cendE)
_ZN85_INTERNAL_8e267dba_49_flash_fwd_hdim64_bf16_paged_split_softcap_sm80_cu_ef95aea4_41624cuda3std3__45__cpo4cendE:
	.zero		1
	.type		_ZN85_INTERNAL_8e267dba_49_flash_fwd_hdim64_bf16_paged_split_softcap_sm80_cu_ef95aea4_41624cuda3std6ranges3__45__cpo4swapE,@object
	.size		_ZN85_INTERNAL_8e267dba_49_flash_fwd_hdim64_bf16_paged_split_softcap_sm80_cu_ef95aea4_41624cuda3std6ranges3__45__cpo4swapE,(.L_7 - _ZN85_INTERNAL_8e267dba_49_flash_fwd_hdim64_bf16_paged_split_softcap_sm80_cu_ef95aea4_41624cuda3std6ranges3__45__cpo4swapE)
_ZN85_INTERNAL_8e267dba_49_flash_fwd_hdim64_bf16_paged_split_softcap_sm80_cu_ef95aea4_41624cuda3std6ranges3__45__cpo4swapE:
	.zero		1
.L_7:


//--------------------- .nv.shared._ZN7cutlass13device_kernelIN5flash19enable_sm80_to_sm89INS1_16FlashAttnFwdSm80INS1_25CollectiveMainloopFwdSm80ILi4ELi1ELb0EN4cute5tupleIJNS5_1CILi128EEENS7_ILi80EEENS7_ILi64EEEEEELi64ENS_10bfloat16_tEfNS_4arch4Sm80ELb0ELb0ELb1ELb1ELb1ELb0ELb1ELb1EEENS1_21CollectiveEpilogueFwdINS6_IJS8_SA_S9_EEENS6_IJNS7_ILi1EEESI_SI_EEESC_SE_Li128ELb1ELb1ELb1ELb0EEENS1_36VarlenDynamicPersistentTileSchedulerILi128ELi80ELi128ELi128ELb1ELb1ELb0ELb0ELb1ELb1EEEEEEEEEvNT_6ParamsE --------------------------
	.section	.nv.shared._ZN7cutlass13device_kernelIN5flash19enable_sm80_to_sm89INS1_16FlashAttnFwdSm80INS1_25CollectiveMainloopFwdSm80ILi4ELi1ELb0EN4cute5tupleIJNS5_1CILi128EEENS7_ILi80EEENS7_ILi64EEEEEELi64ENS_10bfloat16_tEfNS_4arch4Sm80ELb0ELb0ELb1ELb1ELb1ELb0ELb1ELb1EEENS1_21CollectiveEpilogueFwdINS6_IJS8_SA_S9_EEENS6_IJNS7_ILi1EEESI_SI_EEESC_SE_Li128ELb1ELb1ELb1ELb0EEENS1_36VarlenDynamicPersistentTileSchedulerILi128ELi80ELi128ELi128ELb1ELb1ELb0ELb0ELb1ELb1EEEEEEEEEvNT_6ParamsE,"aw",@nobits
	.sectionflags	@""
	.align	16


//--------------------- .nv.shared._ZN7cutlass13device_kernelIN5flash19enable_sm80_to_sm89INS1_16FlashAttnFwdSm80INS1_25CollectiveMainloopFwdSm80ILi4ELi1ELb0EN4cute5tupleIJNS5_1CILi128EEENS7_ILi80EEENS7_ILi64EEEEEELi64ENS_10bfloat16_tEfNS_4arch4Sm80ELb0ELb0ELb1ELb1ELb1ELb1ELb1ELb1EEENS1_21CollectiveEpilogueFwdINS6_IJS8_SA_S9_EEENS6_IJNS7_ILi1EEESI_SI_EEESC_SE_Li128ELb1ELb1ELb1ELb0EEENS1_36VarlenDynamicPersistentTileSchedulerILi128ELi80ELi128ELi128ELb1ELb1ELb0ELb0ELb1ELb1EEEEEEEEEvNT_6ParamsE --------------------------
	.section	.nv.shared._ZN7cutlass13device_kernelIN5flash19enable_sm80_to_sm89INS1_16FlashAttnFwdSm80INS1_25CollectiveMainloopFwdSm80ILi4ELi1ELb0EN4cute5tupleIJNS5_1CILi128EEENS7_ILi80EEENS7_ILi64EEEEEELi64ENS_10bfloat16_tEfNS_4arch4Sm80ELb0ELb0ELb1ELb1ELb1ELb1ELb1ELb1EEENS1_21CollectiveEpilogueFwdINS6_IJS8_SA_S9_EEENS6_IJNS7_ILi1EEESI_SI_EEESC_SE_Li128ELb1ELb1ELb1ELb0EEENS1_36VarlenDynamicPersistentTileSchedulerILi128ELi80ELi128ELi128ELb1ELb1ELb0ELb0ELb1ELb1EEEEEEEEEvNT_6ParamsE,"aw",@nobits
	.sectionflags	@""
	.align	16


//--------------------- .nv.shared._ZN7cutlass13device_kernelIN5flash19enable_sm80_to_sm89INS1_16FlashAttnFwdSm80INS1_25CollectiveMainloopFwdSm80ILi4ELi1ELb0EN4cute5tupleIJNS5_1CILi128EEENS7_ILi96EEENS7_ILi64EEEEEELi64ENS_10bfloat16_tEfNS_4arch4Sm80ELb0ELb1ELb1ELb0ELb1ELb0ELb1ELb1EEENS1_21CollectiveEpilogueFwdINS6_IJS8_SA_S9_EEENS6_IJNS7_ILi1EEESI_SI_EEESC_SE_Li128ELb0ELb1ELb1ELb0EEENS1_19SingleTileSchedulerILb0ELb1ELb1ELi128EEEEEEEEEvNT_6ParamsE --------------------------
	.section	.nv.shared._ZN7cutlass13device_kernelIN5flash19enable_sm80_to_sm89INS1_16FlashAttnFwdSm80INS1_25CollectiveMainloopFwdSm80ILi4ELi1ELb0EN4cute5tupleIJNS5_1CILi128EEENS7_ILi96EEENS7_ILi64EEEEEELi64ENS_10bfloat16_tEfNS_4arch4Sm80ELb0ELb1ELb1ELb0ELb1ELb0ELb1ELb1EEENS1_21CollectiveEpilogueFwdINS6_IJS8_SA_S9_EEENS6_IJNS7_ILi1EEESI_SI_EEESC_SE_Li128ELb0ELb1ELb1ELb0EEENS1_19SingleTileSchedulerILb0ELb1ELb1ELi128EEEEEEEEEvNT_6ParamsE,"aw",@nobits
	.sectionflags	@""
	.align	16


//--------------------- .nv.shared._ZN7cutlass13device_kernelIN5flash19enable_sm80_to_sm89INS1_16FlashAttnFwdSm80INS1_25CollectiveMainloopFwdSm80ILi4ELi1ELb0EN4cute5tupleIJNS5_1CILi128EEENS7_ILi80EEENS7_ILi64EEEEEELi64ENS_10bfloat16_tEfNS_4arch4Sm80ELb0ELb1ELb1ELb1ELb1ELb0ELb1ELb1EEENS1_21CollectiveEpilogueFwdINS6_IJS8_SA_S9_EEENS6_IJNS7_ILi1EEESI_SI_EEESC_SE_Li128ELb1ELb1ELb1ELb0EEENS1_36VarlenDynamicPersistentTileSchedulerILi128ELi80ELi128ELi128ELb1ELb1ELb0ELb1ELb0ELb1EEEEEEEEEvNT_6ParamsE --------------------------
	.section	.nv.shared._ZN7cutlass13device_kernelIN5flash19enable_sm80_to_sm89INS1_16FlashAttnFwdSm80INS1_25CollectiveMainloopFwdSm80ILi4ELi1ELb0EN4cute5tupleIJNS5_1CILi128EEENS7_ILi80EEENS7_ILi64EEEEEELi64ENS_10bfloat16_tEfNS_4arch4Sm80ELb0ELb1ELb1ELb1ELb1ELb0ELb1ELb1EEENS1_21CollectiveEpilogueFwdINS6_IJS8_SA_S9_EEENS6_IJNS7_ILi1EEESI_SI_EEESC_SE_Li128ELb1ELb1ELb1ELb0EEENS1_36VarlenDynamicPersistentTileSchedulerILi128ELi80ELi128ELi128ELb1ELb1ELb0ELb1ELb0ELb1EEEEEEEEEvNT_6ParamsE,"aw",@nobits
	.sectionflags	@""
	.align	16


//--------------------- .nv.shared._ZN7cutlass13device_kernelIN5flash19enable_sm80_to_sm89INS1_16FlashAttnFwdSm80INS1_25CollectiveMainloopFwdSm80ILi4ELi1ELb0EN4cute5tupleIJNS5_1CILi128EEENS7_ILi80EEENS7_ILi64EEEEEELi64ENS_10bfloat16_tEfNS_4arch4Sm80ELb0ELb1ELb1ELb1ELb1ELb1ELb1ELb1EEENS1_21CollectiveEpilogueFwdINS6_IJS8_SA_S9_EEENS6_IJNS7_ILi1EEESI_SI_EEESC_SE_Li128ELb1ELb1ELb1ELb0EEENS1_36VarlenDynamicPersistentTileSchedulerILi128ELi80ELi128ELi128ELb1ELb1ELb0ELb1ELb0ELb1EEEEEEEEEvNT_6ParamsE --------------------------
	.section	.nv.shared._ZN7cutlass13device_kernelIN5flash19enable_sm80_to_sm89INS1_16FlashAttnFwdSm80INS1_25CollectiveMainloopFwdSm80ILi4ELi1ELb0EN4cute5tupleIJNS5_1CILi128EEENS7_ILi80EEENS7_ILi64EEEEEELi64ENS_10bfloat16_tEfNS_4arch4Sm80ELb0ELb1ELb1ELb1ELb1ELb1ELb1ELb1EEENS1_21CollectiveEpilogueFwdINS6_IJS8_SA_S9_EEENS6_IJNS7_ILi1EEESI_SI_EEESC_SE_Li128ELb1ELb1ELb1ELb0EEENS1_36VarlenDynamicPersistentTileSchedulerILi128ELi80ELi128ELi128ELb1ELb1ELb0ELb1ELb0ELb1EEEEEEEEEvNT_6ParamsE,"aw",@nobits
	.sectionflags	@""
	.align	16


//--------------------- .nv.shared._ZN7cutlass13device_kernelIN5flash19enable_sm80_to_sm89INS1_16FlashAttnFwdSm80INS1_25CollectiveMainloopFwdSm80ILi4ELi1ELb0EN4cute5tupleIJNS5_1CILi128EEENS7_ILi112EEENS7_ILi64EEEEEELi64ENS_10bfloat16_tEfNS_4arch4Sm80ELb1ELb0ELb1ELb0ELb1ELb0ELb1ELb1EEENS1_21CollectiveEpilogueFwdINS6_IJS8_SA_S9_EEENS6_IJNS7_ILi1EEESI_SI_EEESC_SE_Li128ELb0ELb1ELb1ELb0EEENS1_30DynamicPersistentTileSchedulerILi128ELi128ELb1ELb1ELb0EEEEEEEEEvNT_6ParamsE --------------------------
	.section	.nv.shared._ZN7cutlass13device_kernelIN5flash19enable_sm80_to_sm89INS1_16FlashAttnFwdSm80INS1_25CollectiveMainloopFwdSm80ILi4ELi1ELb0EN4cute5tupleIJNS5_1CILi128EEENS7_ILi112EEENS7_ILi64EEEEEELi64ENS_10bfloat16_tEfNS_4arch4Sm80ELb1ELb0ELb1ELb0ELb1ELb0ELb1ELb1EEENS1_21CollectiveEpilogueFwdINS6_IJS8_SA_S9_EEENS6_IJNS7_ILi1EEESI_SI_EEESC_SE_Li128ELb0ELb1ELb1ELb0EEENS1_30DynamicPersistentTileSchedulerILi128ELi128ELb1ELb1ELb0EEEEEEEEEvNT_6ParamsE,"aw",@nobits
	.sectionflags	@""
	.align	16


//--------------------- .nv.shared._ZN7cutlass13device_kernelIN5flash19enable_sm80_to_sm89INS1_16FlashAttnFwdSm80INS1_25CollectiveMainloopFwdSm80ILi4ELi1ELb0EN4cute5tupleIJNS5_1CILi128EEENS7_ILi80EEENS7_ILi64EEEEEELi64ENS_10bfloat16_tEfNS_4arch4Sm80ELb1ELb0ELb1ELb1ELb1ELb0ELb1ELb1EEENS1_21CollectiveEpilogueFwdINS6_IJS8_SA_S9_EEENS6_IJNS7_ILi1EEESI_SI_EEESC_SE_Li128ELb1ELb1ELb1ELb0EEENS1_36VarlenDynamicPersistentTileSchedulerILi128ELi80ELi128ELi128ELb1ELb1ELb0ELb1ELb1ELb1EEEEEEEEEvNT_6ParamsE --------------------------
	.section	.nv.shared._ZN7cutlass13device_kernelIN5flash19enable_sm80_to_sm89INS1_16FlashAttnFwdSm80INS1_25CollectiveMainloopFwdSm80ILi4ELi1ELb0EN4cute5tupleIJNS5_1CILi128EEENS7_ILi80EEENS7_ILi64EEEEEELi64ENS_10bfloat16_tEfNS_4arch4Sm80ELb1ELb0ELb1ELb1ELb1ELb0ELb1ELb1EEENS1_21CollectiveEpilogueFwdINS6_IJS8_SA_S9_EEENS6_IJNS7_ILi1EEESI_SI_EEESC_SE_Li128ELb1ELb1ELb1ELb0EEENS1_36VarlenDynamicPersistentTileSchedulerILi128ELi80ELi128ELi128ELb1ELb1ELb0ELb1ELb1ELb1EEEEEEEEEvNT_6ParamsE,"aw",@nobits
	.sectionflags	@""
	.align	16


//--------------------- .nv.shared._ZN7cutlass13device_kernelIN5flash19enable_sm80_to_sm89INS1_16FlashAttnFwdSm80INS1_25CollectiveMainloopFwdSm80ILi4ELi1ELb0EN4cute5tupleIJNS5_1CILi128EEENS7_ILi80EEENS7_ILi64EEEEEELi64ENS_10bfloat16_tEfNS_4arch4Sm80ELb1ELb0ELb1ELb1ELb1ELb1ELb1ELb1EEENS1_21CollectiveEpilogueFwdINS6_IJS8_SA_S9_EEENS6_IJNS7_ILi1EEESI_SI_EEESC_SE_Li128ELb1ELb1ELb1ELb0EEENS1_36VarlenDynamicPersistentTileSchedulerILi128ELi80ELi128ELi128ELb1ELb1ELb0ELb1ELb1ELb1EEEEEEEEEvNT_6ParamsE --------------------------
	.section	.nv.shared._ZN7cutlass13device_kernelIN5flash19enable_sm80_to_sm89INS1_16FlashAttnFwdSm80INS1_25CollectiveMainloopFwdSm80ILi4ELi1ELb0EN4cute5tupleIJNS5_1CILi128EEENS7_ILi80EEENS7_ILi64EEEEEELi64ENS_10bfloat16_tEfNS_4arch4Sm80ELb1ELb0ELb1ELb1ELb1ELb1ELb1ELb1EEENS1_21CollectiveEpilogueFwdINS6_IJS8_SA_S9_EEENS6_IJNS7_ILi1EEESI_SI_EEESC_SE_Li128ELb1ELb1ELb1ELb0EEENS1_36VarlenDynamicPersistentTileSchedulerILi128ELi80ELi128ELi128ELb1ELb1ELb0ELb1ELb1ELb1EEEEEEEEEvNT_6ParamsE,"aw",@nobits
	.sectionflags	@""
	.align	16
